	.target	sm_90a

	.elftype	@"ET_EXEC"


//--------------------- .note.nv.tkinfo           --------------------------
	.section	.note.nv.tkinfo,"",@"SHT_NOTE"
	.sectionflags	@"SHF_NOTE_NV_TKINFO"
	.tkinfo
        /*0018*/ 	.word	0x00000002
        /*0030*/ 	.string	""
        /*0030*/ 	.string	"ptxas"
        /*0030*/ 	.string	"Cuda compilation tools, release 13.0, V13.0.88"
        /*0030*/ 	.string	"Build cuda_13.0.r13.0/compiler.36424714_0"
        /*0030*/ 	.string	"-arch sm_90a -m 64 "



//--------------------- .note.nv.cuinfo           --------------------------
	.section	.note.nv.cuinfo,"",@"SHT_NOTE"
	.sectionflags	@"SHF_NOTE_NV_CUINFO"
        /*0018*/ 	.short	0x0002
        /*001a*/ 	.short	0x005a
        /*001c*/ 	.short	0x0082
	.zero		2


//--------------------- .nv.info                  --------------------------
	.section	.nv.info,"",@"SHT_CUDA_INFO"
	.align	4


	//----- nvinfo : EIATTR_REGCOUNT
	.align		4
        /*0000*/ 	.byte	0x04, 0x2f
        /*0002*/ 	.short	(.L_23 - .L_22)
	.align		4
.L_22:
        /*0004*/ 	.word	index@(_ZN7cutlass13device_kernelIN5flash11enable_sm90INS1_16FlashAttnFwdSm90INS1_25CollectiveMainloopFwdSm90ILi2EN4cute5tupleIJNS5_1CILi1EEES8_S8_EEENS6_IJNS7_ILi128EEENS7_ILi80EEENS7_ILi256EEEEEELi256ENS_10bfloat16_tEfNS_4arch4Sm90ELb1ELb0ELb0ELb1ELb1ELb1ELb0ELb1ELb1ELb1ELb0ELb0EEENS1_21CollectiveEpilogueFwdINS6_IJSA_SC_SB_EEES9_SE_SG_Li256ELb1ELb1ELb0ELb0EEENS1_36VarlenDynamicPersistentTileSchedulerILi128ELi80ELi256ELi128ELb0ELb1ELb1ELb1ELb1ELb1EEEEEEEEEvNT_6ParamsE)
        /*0008*/ 	.word	0x000000a8


	//----- nvinfo : EIATTR_FRAME_SIZE
	.align		4
.L_23:
        /*000c*/ 	.byte	0x04, 0x11
        /*000e*/ 	.short	(.L_25 - .L_24)
	.align		4
.L_24:
        /*0010*/ 	.word	index@(_ZN7cutlass13device_kernelIN5flash11enable_sm90INS1_16FlashAttnFwdSm90INS1_25CollectiveMainloopFwdSm90ILi2EN4cute5tupleIJNS5_1CILi1EEES8_S8_EEENS6_IJNS7_ILi128EEENS7_ILi80EEENS7_ILi256EEEEEELi256ENS_10bfloat16_tEfNS_4arch4Sm90ELb1ELb0ELb0ELb1ELb1ELb1ELb0ELb1ELb1ELb1ELb0ELb0EEENS1_21CollectiveEpilogueFwdINS6_IJSA_SC_SB_EEES9_SE_SG_Li256ELb1ELb1ELb0ELb0EEENS1_36VarlenDynamicPersistentTileSchedulerILi128ELi80ELi256ELi128ELb0ELb1ELb1ELb1ELb1ELb1EEEEEEEEEvNT_6ParamsE)
        /*0014*/ 	.word	0x00000090


	//----- nvinfo : EIATTR_REGCOUNT
	.align		4
.L_25:
        /*0018*/ 	.byte	0x04, 0x2f
        /*001a*/ 	.short	(.L_27 - .L_26)
	.align		4
.L_26:
        /*001c*/ 	.word	index@(_ZN7cutlass13device_kernelIN5flash11enable_sm90INS1_16FlashAttnFwdSm90INS1_25CollectiveMainloopFwdSm90ILi2EN4cute5tupleIJNS5_1CILi1EEES8_S8_EEENS6_IJNS7_ILi128EEENS7_ILi80EEENS7_ILi256EEEEEELi256ENS_10bfloat16_tEfNS_4arch4Sm90ELb1ELb0ELb0ELb1ELb1ELb0ELb0ELb1ELb1ELb1ELb0ELb0EEENS1_21CollectiveEpilogueFwdINS6_IJSA_SC_SB_EEES9_SE_SG_Li256ELb1ELb1ELb0ELb0EEENS1_36VarlenDynamicPersistentTileSchedulerILi128ELi80ELi256ELi128ELb0ELb1ELb1ELb1ELb1ELb1EEEEEEEEEvNT_6ParamsE)
        /*0020*/ 	.word	0x000000a8


	//----- nvinfo : EIATTR_FRAME_SIZE
	.align		4
.L_27:
        /*0024*/ 	.byte	0x04, 0x11
        /*0026*/ 	.short	(.L_29 - .L_28)
	.align		4
.L_28:
        /*0028*/ 	.word	index@(_ZN7cutlass13device_kernelIN5flash11enable_sm90INS1_16FlashAttnFwdSm90INS1_25CollectiveMainloopFwdSm90ILi2EN4cute5tupleIJNS5_1CILi1EEES8_S8_EEENS6_IJNS7_ILi128EEENS7_ILi80EEENS7_ILi256EEEEEELi256ENS_10bfloat16_tEfNS_4arch4Sm90ELb1ELb0ELb0ELb1ELb1ELb0ELb0ELb1ELb1ELb1ELb0ELb0EEENS1_21CollectiveEpilogueFwdINS6_IJSA_SC_SB_EEES9_SE_SG_Li256ELb1ELb1ELb0ELb0EEENS1_36VarlenDynamicPersistentTileSchedulerILi128ELi80ELi256ELi128ELb0ELb1ELb1ELb1ELb1ELb1EEEEEEEEEvNT_6ParamsE)
        /*002c*/ 	.word	0x00000030


	//----- nvinfo : EIATTR_REGCOUNT
	.align		4
.L_29:
        /*0030*/ 	.byte	0x04, 0x2f
        /*0032*/ 	.short	(.L_31 - .L_30)
	.align		4
.L_30:
        /*0034*/ 	.word	index@(_ZN7cutlass13device_kernelIN5flash11enable_sm90INS1_16FlashAttnFwdSm90INS1_25CollectiveMainloopFwdSm90ILi2EN4cute5tupleIJNS5_1CILi1EEES8_S8_EEENS6_IJNS7_ILi128EEENS7_ILi80EEENS7_ILi256EEEEEELi256ENS_10bfloat16_tEfNS_4arch4Sm90ELb1ELb0ELb0ELb0ELb1ELb0ELb0ELb1ELb1ELb1ELb0ELb0EEENS1_21CollectiveEpilogueFwdINS6_IJSA_SC_SB_EEES9_SE_SG_Li256ELb0ELb1ELb0ELb0EEENS1_30DynamicPersistentTileSchedulerILi256ELi128ELb0ELb1ELb1EEEEEEEEEvNT_6ParamsE)
        /*0038*/ 	.word	0x000000a8


	//----- nvinfo : EIATTR_FRAME_SIZE
	.align		4
.L_31:
        /*003c*/ 	.byte	0x04, 0x11
        /*003e*/ 	.short	(.L_33 - .L_32)
	.align		4
.L_32:
        /*0040*/ 	.word	index@(_ZN7cutlass13device_kernelIN5flash11enable_sm90INS1_16FlashAttnFwdSm90INS1_25CollectiveMainloopFwdSm90ILi2EN4cute5tupleIJNS5_1CILi1EEES8_S8_EEENS6_IJNS7_ILi128EEENS7_ILi80EEENS7_ILi256EEEEEELi256ENS_10bfloat16_tEfNS_4arch4Sm90ELb1ELb0ELb0ELb0ELb1ELb0ELb0ELb1ELb1ELb1ELb0ELb0EEENS1_21CollectiveEpilogueFwdINS6_IJSA_SC_SB_EEES9_SE_SG_Li256ELb0ELb1ELb0ELb0EEENS1_30DynamicPersistentTileSchedulerILi256ELi128ELb0ELb1ELb1EEEEEEEEEvNT_6ParamsE)
        /*0044*/ 	.word	0x00000008


	//----- nvinfo : EIATTR_REGCOUNT
	.align		4
.L_33:
        /*0048*/ 	.byte	0x04, 0x2f
        /*004a*/ 	.short	(.L_35 - .L_34)
	.align		4
.L_34:
        /*004c*/ 	.word	index@(_ZN7cutlass13device_kernelIN5flash11enable_sm90INS1_16FlashAttnFwdSm90INS1_25CollectiveMainloopFwdSm90ILi2EN4cute5tupleIJNS5_1CILi1EEES8_S8_EEENS6_IJNS7_ILi128EEENS7_ILi64EEENS7_ILi256EEEEEELi256ENS_10bfloat16_tEfNS_4arch4Sm90ELb0ELb1ELb0ELb1ELb1ELb1ELb0ELb1ELb1ELb1ELb0ELb0EEENS1_21CollectiveEpilogueFwdINS6_IJSA_SC_SB_EEES9_SE_SG_Li256ELb1ELb1ELb0ELb0EEENS1_36VarlenDynamicPersistentTileSchedulerILi128ELi64ELi256ELi128ELb0ELb1ELb1ELb1ELb0ELb1EEEEEEEEEvNT_6ParamsE)
        /*0050*/ 	.word	0x000000a8


	//----- nvinfo : EIATTR_FRAME_SIZE
	.align		4
.L_35:
        /*0054*/ 	.byte	0x04, 0x11
        /*0056*/ 	.short	(.L_37 - .L_36)
	.align		4
.L_36:
        /*0058*/ 	.word	index@(_ZN7cutlass13device_kernelIN5flash11enable_sm90INS1_16FlashAttnFwdSm90INS1_25CollectiveMainloopFwdSm90ILi2EN4cute5tupleIJNS5_1CILi1EEES8_S8_EEENS6_IJNS7_ILi128EEENS7_ILi64EEENS7_ILi256EEEEEELi256ENS_10bfloat16_tEfNS_4arch4Sm90ELb0ELb1ELb0ELb1ELb1ELb1ELb0ELb1ELb1ELb1ELb0ELb0EEENS1_21CollectiveEpilogueFwdINS6_IJSA_SC_SB_EEES9_SE_SG_Li256ELb1ELb1ELb0ELb0EEENS1_36VarlenDynamicPersistentTileSchedulerILi128ELi64ELi256ELi128ELb0ELb1ELb1ELb1ELb0ELb1EEEEEEEEEvNT_6ParamsE)
        /*005c*/ 	.word	0x000000d8


	//----- nvinfo : EIATTR_REGCOUNT
	.align		4
.L_37:
        /*0060*/ 	.byte	0x04, 0x2f
        /*0062*/ 	.short	(.L_39 - .L_38)
	.align		4
.L_38:
        /*0064*/ 	.word	index@(_ZN7cutlass13device_kernelIN5flash11enable_sm90INS1_16FlashAttnFwdSm90INS1_25CollectiveMainloopFwdSm90ILi2EN4cute5tupleIJNS5_1CILi1EEES8_S8_EEENS6_IJNS7_ILi128EEENS7_ILi64EEENS7_ILi256EEEEEELi256ENS_10bfloat16_tEfNS_4arch4Sm90ELb0ELb1ELb0ELb1ELb1ELb0ELb0ELb1ELb1ELb1ELb0ELb0EEENS1_21CollectiveEpilogueFwdINS6_IJSA_SC_SB_EEES9_SE_SG_Li256ELb1ELb1ELb0ELb0EEENS1_36VarlenDynamicPersistentTileSchedulerILi128ELi64ELi256ELi128ELb0ELb1ELb1ELb1ELb0ELb1EEEEEEEEEvNT_6ParamsE)
        /*0068*/ 	.word	0x000000a8


	//----- nvinfo : EIATTR_FRAME_SIZE
	.align		4
.L_39:
        /*006c*/ 	.byte	0x04, 0x11
        /*006e*/ 	.short	(.L_41 - .L_40)
	.align		4
.L_40:
        /*0070*/ 	.word	index@(_ZN7cutlass13device_kernelIN5flash11enable_sm90INS1_16FlashAttnFwdSm90INS1_25CollectiveMainloopFwdSm90ILi2EN4cute5tupleIJNS5_1CILi1EEES8_S8_EEENS6_IJNS7_ILi128EEENS7_ILi64EEENS7_ILi256EEEEEELi256ENS_10bfloat16_tEfNS_4arch4Sm90ELb0ELb1ELb0ELb1ELb1ELb0ELb0ELb1ELb1ELb1ELb0ELb0EEENS1_21CollectiveEpilogueFwdINS6_IJSA_SC_SB_EEES9_SE_SG_Li256ELb1ELb1ELb0ELb0EEENS1_36VarlenDynamicPersistentTileSchedulerILi128ELi64ELi256ELi128ELb0ELb1ELb1ELb1ELb0ELb1EEEEEEEEEvNT_6ParamsE)
        /*0074*/ 	.word	0x00000028


	//----- nvinfo : EIATTR_REGCOUNT
	.align		4
.L_41:
        /*0078*/ 	.byte	0x04, 0x2f
        /*007a*/ 	.short	(.L_43 - .L_42)
	.align		4
.L_42:
        /*007c*/ 	.word	index@(_ZN7cutlass13device_kernelIN5flash11enable_sm90INS1_16FlashAttnFwdSm90INS1_25CollectiveMainloopFwdSm90ILi2EN4cute5tupleIJNS5_1CILi1EEES8_S8_EEENS6_IJNS7_ILi128EEENS7_ILi64EEENS7_ILi256EEEEEELi256ENS_10bfloat16_tEfNS_4arch4Sm90ELb0ELb1ELb0ELb0ELb1ELb0ELb0ELb1ELb1ELb1ELb0ELb0EEENS1_21CollectiveEpilogueFwdINS6_IJSA_SC_SB_EEES9_SE_SG_Li256ELb0ELb1ELb0ELb0EEENS1_30DynamicPersistentTileSchedulerILi256ELi128ELb0ELb1ELb1EEEEEEEEEvNT_6ParamsE)
        /*0080*/ 	.word	0x000000a8


	//----- nvinfo : EIATTR_FRAME_SIZE
	.align		4
.L_43:
        /*0084*/ 	.byte	0x04, 0x11
        /*0086*/ 	.short	(.L_45 - .L_44)
	.align		4
.L_44:
        /*0088*/ 	.word	index@(_ZN7cutlass13device_kernelIN5flash11enable_sm90INS1_16FlashAttnFwdSm90INS1_25CollectiveMainloopFwdSm90ILi2EN4cute5tupleIJNS5_1CILi1EEES8_S8_EEENS6_IJNS7_ILi128EEENS7_ILi64EEENS7_ILi256EEEEEELi256ENS_10bfloat16_tEfNS_4arch4Sm90ELb0ELb1ELb0ELb0ELb1ELb0ELb0ELb1ELb1ELb1ELb0ELb0EEENS1_21CollectiveEpilogueFwdINS6_IJSA_SC_SB_EEES9_SE_SG_Li256ELb0ELb1ELb0ELb0EEENS1_30DynamicPersistentTileSchedulerILi256ELi128ELb0ELb1ELb1EEEEEEEEEvNT_6ParamsE)
        /*008c*/ 	.word	0x00000008


	//----- nvinfo : EIATTR_REGCOUNT
	.align		4
.L_45:
        /*0090*/ 	.byte	0x04, 0x2f
        /*0092*/ 	.short	(.L_47 - .L_46)
	.align		4
.L_46:
        /*0094*/ 	.word	index@(_ZN7cutlass13device_kernelIN5flash11enable_sm90INS1_16FlashAttnFwdSm90INS1_25CollectiveMainloopFwdSm90ILi2EN4cute5tupleIJNS5_1CILi1EEES8_S8_EEENS6_IJNS7_ILi128EEENS7_ILi80EEENS7_ILi256EEEEEELi256ENS_10bfloat16_tEfNS_4arch4Sm90ELb0ELb0ELb0ELb1ELb1ELb1ELb0ELb1ELb1ELb1ELb0ELb0EEENS1_21CollectiveEpilogueFwdINS6_IJSA_SC_SB_EEES9_SE_SG_Li256ELb1ELb1ELb0ELb0EEENS1_36VarlenDynamicPersistentTileSchedulerILi128ELi80ELi256ELi128ELb0ELb1ELb1ELb0ELb1ELb1EEEEEEEEEvNT_6ParamsE)
        /*0098*/ 	.word	0x000000a8


	//----- nvinfo : EIATTR_FRAME_SIZE
	.align		4
.L_47:
        /*009c*/ 	.byte	0x04, 0x11
        /*009e*/ 	.short	(.L_49 - .L_48)
	.align		4
.L_48:
        /*00a0*/ 	.word	index@(_ZN7cutlass13device_kernelIN5flash11enable_sm90INS1_16FlashAttnFwdSm90INS1_25CollectiveMainloopFwdSm90ILi2EN4cute5tupleIJNS5_1CILi1EEES8_S8_EEENS6_IJNS7_ILi128EEENS7_ILi80EEENS7_ILi256EEEEEELi256ENS_10bfloat16_tEfNS_4arch4Sm90ELb0ELb0ELb0ELb1ELb1ELb1ELb0ELb1ELb1ELb1ELb0ELb0EEENS1_21CollectiveEpilogueFwdINS6_IJSA_SC_SB_EEES9_SE_SG_Li256ELb1ELb1ELb0ELb0EEENS1_36VarlenDynamicPersistentTileSchedulerILi128ELi80ELi256ELi128ELb0ELb1ELb1ELb0ELb1ELb1EEEEEEEEEvNT_6ParamsE)
        /*00a4*/ 	.word	0x00000080


	//----- nvinfo : EIATTR_REGCOUNT
	.align		4
.L_49:
        /*00a8*/ 	.byte	0x04, 0x2f
        /*00aa*/ 	.short	(.L_51 - .L_50)
	.align		4
.L_50:
        /*00ac*/ 	.word	index@(_ZN7cutlass13device_kernelIN5flash11enable_sm90INS1_16FlashAttnFwdSm90INS1_25CollectiveMainloopFwdSm90ILi2EN4cute5tupleIJNS5_1CILi1EEES8_S8_EEENS6_IJNS7_ILi128EEENS7_ILi80EEENS7_ILi256EEEEEELi256ENS_10bfloat16_tEfNS_4arch4Sm90ELb0ELb0ELb0ELb1ELb1ELb0ELb0ELb1ELb1ELb1ELb0ELb0EEENS1_21CollectiveEpilogueFwdINS6_IJSA_SC_SB_EEES9_SE_SG_Li256ELb1ELb1ELb0ELb0EEENS1_36VarlenDynamicPersistentTileSchedulerILi128ELi80ELi256ELi128ELb0ELb1ELb1ELb0ELb1ELb1EEEEEEEEEvNT_6ParamsE)
        /*00b0*/ 	.word	0x000000a8


	//----- nvinfo : EIATTR_FRAME_SIZE
	.align		4
.L_51:
        /*00b4*/ 	.byte	0x04, 0x11
        /*00b6*/ 	.short	(.L_53 - .L_52)
	.align		4
.L_52:
        /*00b8*/ 	.word	index@(_ZN7cutlass13device_kernelIN5flash11enable_sm90INS1_16FlashAttnFwdSm90INS1_25CollectiveMainloopFwdSm90ILi2EN4cute5tupleIJNS5_1CILi1EEES8_S8_EEENS6_IJNS7_ILi128EEENS7_ILi80EEENS7_ILi256EEEEEELi256ENS_10bfloat16_tEfNS_4arch4Sm90ELb0ELb0ELb0ELb1ELb1ELb0ELb0ELb1ELb1ELb1ELb0ELb0EEENS1_21CollectiveEpilogueFwdINS6_IJSA_SC_SB_EEES9_SE_SG_Li256ELb1ELb1ELb0ELb0EEENS1_36VarlenDynamicPersistentTileSchedulerILi128ELi80ELi256ELi128ELb0ELb1ELb1ELb0ELb1ELb1EEEEEEEEEvNT_6ParamsE)
        /*00bc*/ 	.word	0x00000028


	//----- nvinfo : EIATTR_REGCOUNT
	.align		4
.L_53:
        /*00c0*/ 	.byte	0x04, 0x2f
        /*00c2*/ 	.short	(.L_55 - .L_54)
	.align		4
.L_54:
        /*00c4*/ 	.word	index@(_ZN7cutlass13device_kernelIN5flash11enable_sm90INS1_16FlashAttnFwdSm90INS1_25CollectiveMainloopFwdSm90ILi2EN4cute5tupleIJNS5_1CILi1EEES8_S8_EEENS6_IJNS7_ILi128EEENS7_ILi80EEENS7_ILi256EEEEEELi256ENS_10bfloat16_tEfNS_4arch4Sm90ELb0ELb0ELb0ELb0ELb1ELb0ELb0ELb1ELb1ELb1ELb0ELb0EEENS1_21CollectiveEpilogueFwdINS6_IJSA_SC_SB_EEES9_SE_SG_Li256ELb0ELb1ELb0ELb0EEENS1_29StaticPersistentTileSchedulerILb0EEEEEEEEEvNT_6ParamsE)
        /*00c8*/ 	.word	0x000000a8


	//----- nvinfo : EIATTR_FRAME_SIZE
	.align		4
.L_55:
        /*00cc*/ 	.byte	0x04, 0x11
        /*00ce*/ 	.short	(.L_57 - .L_56)
	.align		4
.L_56:
        /*00d0*/ 	.word	index@(_ZN7cutlass13device_kernelIN5flash11enable_sm90INS1_16FlashAttnFwdSm90INS1_25CollectiveMainloopFwdSm90ILi2EN4cute5tupleIJNS5_1CILi1EEES8_S8_EEENS6_IJNS7_ILi128EEENS7_ILi80EEENS7_ILi256EEEEEELi256ENS_10bfloat16_tEfNS_4arch4Sm90ELb0ELb0ELb0ELb0ELb1ELb0ELb0ELb1ELb1ELb1ELb0ELb0EEENS1_21CollectiveEpilogueFwdINS6_IJSA_SC_SB_EEES9_SE_SG_Li256ELb0ELb1ELb0ELb0EEENS1_29StaticPersistentTileSchedulerILb0EEEEEEEEEvNT_6ParamsE)
        /*00d4*/ 	.word	0x00000010


	//----- nvinfo : EIATTR_MIN_STACK_SIZE
	.align		4
.L_57:
        /*00d8*/ 	.byte	0x04, 0x12
        /*00da*/ 	.short	(.L_59 - .L_58)
	.align		4
.L_58:
        /*00dc*/ 	.word	index@(_ZN7cutlass13device_kernelIN5flash11enable_sm90INS1_16FlashAttnFwdSm90INS1_25CollectiveMainloopFwdSm90ILi2EN4cute5tupleIJNS5_1CILi1EEES8_S8_EEENS6_IJNS7_ILi128EEENS7_ILi80EEENS7_ILi256EEEEEELi256ENS_10bfloat16_tEfNS_4arch4Sm90ELb0ELb0ELb0ELb0ELb1ELb0ELb0ELb1ELb1ELb1ELb0ELb0EEENS1_21CollectiveEpilogueFwdINS6_IJSA_SC_SB_EEES9_SE_SG_Li256ELb0ELb1ELb0ELb0EEENS1_29StaticPersistentTileSchedulerILb0EEEEEEEEEvNT_6ParamsE)
        /*00e0*/ 	.word	0x00000010


	//----- nvinfo : EIATTR_MIN_STACK_SIZE
	.align		4
.L_59:
        /*00e4*/ 	.byte	0x04, 0x12
        /*00e6*/ 	.short	(.L_61 - .L_60)
	.align		4
.L_60:
        /*00e8*/ 	.word	index@(_ZN7cutlass13device_kernelIN5flash11enable_sm90INS1_16FlashAttnFwdSm90INS1_25CollectiveMainloopFwdSm90ILi2EN4cute5tupleIJNS5_1CILi1EEES8_S8_EEENS6_IJNS7_ILi128EEENS7_ILi80EEENS7_ILi256EEEEEELi256ENS_10bfloat16_tEfNS_4arch4Sm90ELb0ELb0ELb0ELb1ELb1ELb0ELb0ELb1ELb1ELb1ELb0ELb0EEENS1_21CollectiveEpilogueFwdINS6_IJSA_SC_SB_EEES9_SE_SG_Li256ELb1ELb1ELb0ELb0EEENS1_36VarlenDynamicPersistentTileSchedulerILi128ELi80ELi256ELi128ELb0ELb1ELb1ELb0ELb1ELb1EEEEEEEEEvNT_6ParamsE)
        /*00ec*/ 	.word	0x00000028


	//----- nvinfo : EIATTR_MIN_STACK_SIZE
	.align		4
.L_61:
        /*00f0*/ 	.byte	0x04, 0x12
        /*00f2*/ 	.short	(.L_63 - .L_62)
	.align		4
.L_62:
        /*00f4*/ 	.word	index@(_ZN7cutlass13device_kernelIN5flash11enable_sm90INS1_16FlashAttnFwdSm90INS1_25CollectiveMainloopFwdSm90ILi2EN4cute5tupleIJNS5_1CILi1EEES8_S8_EEENS6_IJNS7_ILi128EEENS7_ILi80EEENS7_ILi256EEEEEELi256ENS_10bfloat16_tEfNS_4arch4Sm90ELb0ELb0ELb0ELb1ELb1ELb1ELb0ELb1ELb1ELb1ELb0ELb0EEENS1_21CollectiveEpilogueFwdINS6_IJSA_SC_SB_EEES9_SE_SG_Li256ELb1ELb1ELb0ELb0EEENS1_36VarlenDynamicPersistentTileSchedulerILi128ELi80ELi256ELi128ELb0ELb1ELb1ELb0ELb1ELb1EEEEEEEEEvNT_6ParamsE)
        /*00f8*/ 	.word	0x00000080


	//----- nvinfo : EIATTR_MIN_STACK_SIZE
	.align		4
.L_63:
        /*00fc*/ 	.byte	0x04, 0x12
        /*00fe*/ 	.short	(.L_65 - .L_64)
	.align		4
.L_64:
        /*0100*/ 	.word	index@(_ZN7cutlass13device_kernelIN5flash11enable_sm90INS1_16FlashAttnFwdSm90INS1_25CollectiveMainloopFwdSm90ILi2EN4cute5tupleIJNS5_1CILi1EEES8_S8_EEENS6_IJNS7_ILi128EEENS7_ILi64EEENS7_ILi256EEEEEELi256ENS_10bfloat16_tEfNS_4arch4Sm90ELb0ELb1ELb0ELb0ELb1ELb0ELb0ELb1ELb1ELb1ELb0ELb0EEENS1_21CollectiveEpilogueFwdINS6_IJSA_SC_SB_EEES9_SE_SG_Li256ELb0ELb1ELb0ELb0EEENS1_30DynamicPersistentTileSchedulerILi256ELi128ELb0ELb1ELb1EEEEEEEEEvNT_6ParamsE)
        /*0104*/ 	.word	0x00000008


	//----- nvinfo : EIATTR_MIN_STACK_SIZE
	.align		4
.L_65:
        /*0108*/ 	.byte	0x04, 0x12
        /*010a*/ 	.short	(.L_67 - .L_66)
	.align		4
.L_66:
        /*010c*/ 	.word	index@(_ZN7cutlass13device_kernelIN5flash11enable_sm90INS1_16FlashAttnFwdSm90INS1_25CollectiveMainloopFwdSm90ILi2EN4cute5tupleIJNS5_1CILi1EEES8_S8_EEENS6_IJNS7_ILi128EEENS7_ILi64EEENS7_ILi256EEEEEELi256ENS_10bfloat16_tEfNS_4arch4Sm90ELb0ELb1ELb0ELb1ELb1ELb0ELb0ELb1ELb1ELb1ELb0ELb0EEENS1_21CollectiveEpilogueFwdINS6_IJSA_SC_SB_EEES9_SE_SG_Li256ELb1ELb1ELb0ELb0EEENS1_36VarlenDynamicPersistentTileSchedulerILi128ELi64ELi256ELi128ELb0ELb1ELb1ELb1ELb0ELb1EEEEEEEEEvNT_6ParamsE)
        /*0110*/ 	.word	0x00000028


	//----- nvinfo : EIATTR_MIN_STACK_SIZE
	.align		4
.L_67:
        /*0114*/ 	.byte	0x04, 0x12
        /*0116*/ 	.short	(.L_69 - .L_68)
	.align		4
.L_68:
        /*0118*/ 	.word	index@(_ZN7cutlass13device_kernelIN5flash11enable_sm90INS1_16FlashAttnFwdSm90INS1_25CollectiveMainloopFwdSm90ILi2EN4cute5tupleIJNS5_1CILi1EEES8_S8_EEENS6_IJNS7_ILi128EEENS7_ILi64EEENS7_ILi256EEEEEELi256ENS_10bfloat16_tEfNS_4arch4Sm90ELb0ELb1ELb0ELb1ELb1ELb1ELb0ELb1ELb1ELb1ELb0ELb0EEENS1_21CollectiveEpilogueFwdINS6_IJSA_SC_SB_EEES9_SE_SG_Li256ELb1ELb1ELb0ELb0EEENS1_36VarlenDynamicPersistentTileSchedulerILi128ELi64ELi256ELi128ELb0ELb1ELb1ELb1ELb0ELb1EEEEEEEEEvNT_6ParamsE)
        /*011c*/ 	.word	0x000000d8


	//----- nvinfo : EIATTR_MIN_STACK_SIZE
	.align		4
.L_69:
        /*0120*/ 	.byte	0x04, 0x12
        /*0122*/ 	.short	(.L_71 - .L_70)
	.align		4
.L_70:
        /*0124*/ 	.word	index@(_ZN7cutlass13device_kernelIN5flash11enable_sm90INS1_16FlashAttnFwdSm90INS1_25CollectiveMainloopFwdSm90ILi2EN4cute5tupleIJNS5_1CILi1EEES8_S8_EEENS6_IJNS7_ILi128EEENS7_ILi80EEENS7_ILi256EEEEEELi256ENS_10bfloat16_tEfNS_4arch4Sm90ELb1ELb0ELb0ELb0ELb1ELb0ELb0ELb1ELb1ELb1ELb0ELb0EEENS1_21CollectiveEpilogueFwdINS6_IJSA_SC_SB_EEES9_SE_SG_Li256ELb0ELb1ELb0ELb0EEENS1_30DynamicPersistentTileSchedulerILi256ELi128ELb0ELb1ELb1EEEEEEEEEvNT_6ParamsE)
        /*0128*/ 	.word	0x00000008


	//----- nvinfo : EIATTR_MIN_STACK_SIZE
	.align		4
.L_71:
        /*012c*/ 	.byte	0x04, 0x12
        /*012e*/ 	.short	(.L_73 - .L_72)
	.align		4
.L_72:
        /*0130*/ 	.word	index@(_ZN7cutlass13device_kernelIN5flash11enable_sm90INS1_16FlashAttnFwdSm90INS1_25CollectiveMainloopFwdSm90ILi2EN4cute5tupleIJNS5_1CILi1EEES8_S8_EEENS6_IJNS7_ILi128EEENS7_ILi80EEENS7_ILi256EEEEEELi256ENS_10bfloat16_tEfNS_4arch4Sm90ELb1ELb0ELb0ELb1ELb1ELb0ELb0ELb1ELb1ELb1ELb0ELb0EEENS1_21CollectiveEpilogueFwdINS6_IJSA_SC_SB_EEES9_SE_SG_Li256ELb1ELb1ELb0ELb0EEENS1_36VarlenDynamicPersistentTileSchedulerILi128ELi80ELi256ELi128ELb0ELb1ELb1ELb1ELb1ELb1EEEEEEEEEvNT_6ParamsE)
        /*0134*/ 	.word	0x00000030


	//----- nvinfo : EIATTR_MIN_STACK_SIZE
	.align		4
.L_73:
        /*0138*/ 	.byte	0x04, 0x12
        /*013a*/ 	.short	(.L_75 - .L_74)
	.align		4
.L_74:
        /*013c*/ 	.word	index@(_ZN7cutlass13device_kernelIN5flash11enable_sm90INS1_16FlashAttnFwdSm90INS1_25CollectiveMainloopFwdSm90ILi2EN4cute5tupleIJNS5_1CILi1EEES8_S8_EEENS6_IJNS7_ILi128EEENS7_ILi80EEENS7_ILi256EEEEEELi256ENS_10bfloat16_tEfNS_4arch4Sm90ELb1ELb0ELb0ELb1ELb1ELb1ELb0ELb1ELb1ELb1ELb0ELb0EEENS1_21CollectiveEpilogueFwdINS6_IJSA_SC_SB_EEES9_SE_SG_Li256ELb1ELb1ELb0ELb0EEENS1_36VarlenDynamicPersistentTileSchedulerILi128ELi80ELi256ELi128ELb0ELb1ELb1ELb1ELb1ELb1EEEEEEEEEvNT_6ParamsE)
        /*0140*/ 	.word	0x00000090
.L_75:


//--------------------- .nv.compat                --------------------------
	.section	.nv.compat,"",@"SHT_CUDA_COMPAT_INFO"
	.align	4
        /*0000*/ 	.byte	0x02, 0x09, 0x01, 0x00, 0x02, 0x02, 0x04, 0x00, 0x02, 0x05, 0x05, 0x00, 0x03, 0x07, 0x01, 0x01
        /*0010*/ 	.byte	0x02, 0x03, 0x01, 0x00, 0x02, 0x06, 0x01, 0x00, 0x04, 0x0b, 0x08, 0x00, 0x00, 0x00, 0x00, 0x00
        /*0020*/ 	.byte	0x00, 0x00, 0x00, 0x00


//--------------------- .nv.info._ZN7cutlass13device_kernelIN5flash11enable_sm90INS1_16FlashAttnFwdSm90INS1_25CollectiveMainloopFwdSm90ILi2EN4cute5tupleIJNS5_1CILi1EEES8_S8_EEENS6_IJNS7_ILi128EEENS7_ILi80EEENS7_ILi256EEEEEELi256ENS_10bfloat16_tEfNS_4arch4Sm90ELb0ELb0ELb0ELb0ELb1ELb0ELb0ELb1ELb1ELb1ELb0ELb0EEENS1_21CollectiveEpilogueFwdINS6_IJSA_SC_SB_EEES9_SE_SG_Li256ELb0ELb1ELb0ELb0EEENS1_29StaticPersistentTileSchedulerILb0EEEEEEEEEvNT_6ParamsE --------------------------
	.section	.nv.info._ZN7cutlass13device_kernelIN5flash11enable_sm90INS1_16FlashAttnFwdSm90INS1_25CollectiveMainloopFwdSm90ILi2EN4cute5tupleIJNS5_1CILi1EEES8_S8_EEENS6_IJNS7_ILi128EEENS7_ILi80EEENS7_ILi256EEEEEELi256ENS_10bfloat16_tEfNS_4arch4Sm90ELb0ELb0ELb0ELb0ELb1ELb0ELb0ELb1ELb1ELb1ELb0ELb0EEENS1_21CollectiveEpilogueFwdINS6_IJSA_SC_SB_EEES9_SE_SG_Li256ELb0ELb1ELb0ELb0EEENS1_29StaticPersistentTileSchedulerILb0EEEEEEEEEvNT_6ParamsE,"",@"SHT_CUDA_INFO"
	.sectionflags	@""
	.align	4


	//----- nvinfo : EIATTR_CUDA_API_VERSION
	.align		4
        /*0000*/ 	.byte	0x04, 0x37
        /*0002*/ 	.short	(.L_77 - .L_76)
.L_76:
        /*0004*/ 	.word	0x00000082


	//----- nvinfo : EIATTR_KPARAM_INFO
	.align		4
.L_77:
        /*0008*/ 	.byte	0x04, 0x17
        /*000a*/ 	.short	(.L_79 - .L_78)
.L_78:
        /*000c*/ 	.word	0x00000000
        /*0010*/ 	.short	0x0000
        /*0012*/ 	.short	0x0070
        /*0014*/ 	.byte	0x00, 0xf0, 0x01, 0x28


	//----- nvinfo : EIATTR_SPARSE_MMA_MASK
	.align		4
.L_79:
        /*0018*/ 	.byte	0x03, 0x50
        /*001a*/ 	.short	0x0000


	//----- nvinfo : EIATTR_MAXREG_COUNT
	.align		4
        /*001c*/ 	.byte	0x03, 0x1b
        /*001e*/ 	.short	0x00a8


	//----- nvinfo : EIATTR_NUM_BARRIERS
	.align		4
        /*0020*/ 	.byte	0x02, 0x4c
        /*0022*/ 	.byte	0x09
	.zero		1


	//----- nvinfo : EIATTR_EXTERNS
	.align		4
        /*0024*/ 	.byte	0x04, 0x0f
        /*0026*/ 	.short	(.L_81 - .L_80)


	//   ....[0]....
	.align		4
.L_80:
        /*0028*/ 	.word	index@(__assertfail)


	//----- nvinfo : EIATTR_ANNOTATIONS
	.align		4
.L_81:
        /*002c*/ 	.byte	0x04, 0x55
        /*002e*/ 	.short	(.L_83 - .L_82)


	//   ....[0]....
.L_82:
        /*0030*/ 	.word	0x00000001
        /*0034*/ 	.byte	0xa0, 0x08, 0x00, 0x00, 0x01, 0x00, 0x00, 0x00, 0x50, 0x09, 0x00, 0x00, 0x01, 0x00, 0x00, 0x00
        /*0044*/ 	.byte	0x00, 0xc3, 0x00, 0x00, 0x01, 0x00, 0x00, 0x00, 0xe0, 0xc3, 0x00, 0x00, 0x01, 0x00, 0x00, 0x00
        /*0054*/ 	.byte	0xb0, 0xc6, 0x00, 0x00, 0x01, 0x00, 0x00, 0x00, 0x60, 0xc7, 0x00, 0x00, 0x01, 0x00, 0x00, 0x00
        /*0064*/ 	.byte	0x00, 0xce, 0x00, 0x00, 0x01, 0x00, 0x00, 0x00, 0xa0, 0xd9, 0x00, 0x00, 0x01, 0x00, 0x00, 0x00
        /*0074*/ 	.byte	0xe0, 0xe1, 0x00, 0x00, 0x01, 0x00, 0x00, 0x00, 0x30, 0xf9, 0x00, 0x00, 0x01, 0x00, 0x00, 0x00
        /*0084*/ 	.byte	0xe0, 0xf9, 0x00, 0x00, 0x01, 0x00, 0x00, 0x00, 0x60, 0xfb, 0x00, 0x00


	//----- nvinfo : EIATTR_MERCURY_ISA_VERSION
	.align		4
.L_83:
        /*0090*/ 	.byte	0x03, 0x5f
        /*0092*/ 	.short	0x0101


	//----- nvinfo : EIATTR_INT_WARP_WIDE_INSTR_OFFSETS
	.align		4
        /*0094*/ 	.byte	0x04, 0x31
        /*0096*/ 	.short	(.L_85 - .L_84)


	//   ....[0]....
.L_84:
        /*0098*/ 	.word	0x000000c0


	//   ....[1]....
        /*009c*/ 	.word	0x000000d0


	//   ....[2]....
        /*00a0*/ 	.word	0x00000170


	//----- nvinfo : EIATTR_COOP_GROUP_MASK_REGIDS
	.align		4
.L_85:
        /*00a4*/ 	.byte	0x04, 0x29
        /*00a6*/ 	.short	(.L_87 - .L_86)


	//   ....[0]....
.L_86:
        /*00a8*/ 	.word	0xffffffff


	//   ....[1]....
        /*00ac*/ 	.word	0xffffffff


	//   ....[2]....
        /*00b0*/ 	.word	0xffffffff


	//   ....[3]....
        /*00b4*/ 	.word	0xffffffff


	//   ....[4]....
        /*00b8*/ 	.word	0xffffffff


	//   ....[5]....
        /*00bc*/ 	.word	0xffffffff


	//   ....[6]....
        /*00c0*/ 	.word	0xffffffff


	//   ....[7]....
        /*00c4*/ 	.word	0xffffffff


	//   ....[8]....
        /*00c8*/ 	.word	0xffffffff


	//   ....[9]....
        /*00cc*/ 	.word	0xffffffff


	//   ....[10]....
        /*00d0*/ 	.word	0xffffffff


	//   ....[11]....
        /*00d4*/ 	.word	0xffffffff


	//   ....[12]....
        /*00d8*/ 	.word	0xffffffff


	//   ....[13]....
        /*00dc*/ 	.word	0xffffffff


	//   ....[14]....
        /*00e0*/ 	.word	0xffffffff


	//   ....[15]....
        /*00e4*/ 	.word	0xffffffff


	//   ....[16]....
        /*00e8*/ 	.word	0xffffffff


	//   ....[17]....
        /*00ec*/ 	.word	0xffffffff


	//   ....[18]....
        /*00f0*/ 	.word	0xffffffff


	//   ....[19]....
        /*00f4*/ 	.word	0xffffffff


	//   ....[20]....
        /*00f8*/ 	.word	0xffffffff


	//   ....[21]....
        /*00fc*/ 	.word	0xffffffff


	//   ....[22]....
        /*0100*/ 	.word	0xffffffff


	//   ....[23]....
        /*0104*/ 	.word	0xffffffff


	//   ....[24]....
        /*0108*/ 	.word	0xffffffff


	//   ....[25]....
        /*010c*/ 	.word	0xffffffff


	//   ....[26]....
        /*0110*/ 	.word	0xffffffff


	//   ....[27]....
        /*0114*/ 	.word	0xffffffff


	//   ....[28]....
        /*0118*/ 	.word	0xffffffff


	//   ....[29]....
        /*011c*/ 	.word	0xffffffff


	//   ....[30]....
        /*0120*/ 	.word	0xffffffff


	//   ....[31]....
        /*0124*/ 	.word	0xffffffff


	//   ....[32]....
        /*0128*/ 	.word	0xffffffff


	//   ....[33]....
        /*012c*/ 	.word	0xffffffff


	//   ....[34]....
        /*0130*/ 	.word	0xffffffff


	//   ....[35]....
        /*0134*/ 	.word	0xffffffff


	//   ....[36]....
        /*0138*/ 	.word	0xffffffff


	//   ....[37]....
        /*013c*/ 	.word	0xffffffff


	//   ....[38]....
        /*0140*/ 	.word	0xffffffff


	//   ....[39]....
        /*0144*/ 	.word	0xffffffff


	//   ....[40]....
        /*0148*/ 	.word	0xffffffff


	//   ....[41]....
        /*014c*/ 	.word	0xffffffff


	//   ....[42]....
        /*0150*/ 	.word	0xffffffff


	//   ....[43]....
        /*0154*/ 	.word	0xffffffff


	//   ....[44]....
        /*0158*/ 	.word	0xffffffff


	//   ....[45]....
        /*015c*/ 	.word	0xffffffff


	//   ....[46]....
        /*0160*/ 	.word	0xffffffff


	//   ....[47]....
        /*0164*/ 	.word	0xffffffff


	//   ....[48]....
        /*0168*/ 	.word	0xffffffff


	//   ....[49]....
        /*016c*/ 	.word	0xffffffff


	//   ....[50]....
        /*0170*/ 	.word	0xffffffff


	//   ....[51]....
        /*0174*/ 	.word	0xffffffff


	//   ....[52]....
        /*0178*/ 	.word	0xffffffff


	//   ....[53]....
        /*017c*/ 	.word	0xffffffff


	//   ....[54]....
        /*0180*/ 	.word	0xffffffff


	//   ....[55]....
        /*0184*/ 	.word	0xffffffff


	//   ....[56]....
        /*0188*/ 	.word	0xffffffff


	//   ....[57]....
        /*018c*/ 	.word	0xffffffff


	//   ....[58]....
        /*0190*/ 	.word	0xffffffff


	//   ....[59]....
        /*0194*/ 	.word	0xffffffff


	//   ....[60]....
        /*0198*/ 	.word	0xffffffff


	//   ....[61]....
        /*019c*/ 	.word	0xffffffff


	//   ....[62]....
        /*01a0*/ 	.word	0xffffffff


	//   ....[63]....
        /*01a4*/ 	.word	0xffffffff


	//   ....[64]....
        /*01a8*/ 	.word	0xffffffff


	//   ....[65]....
        /*01ac*/ 	.word	0xffffffff


	//   ....[66]....
        /*01b0*/ 	.word	0xffffffff


	//   ....[67]....
        /*01b4*/ 	.word	0xffffffff


	//   ....[68]....
        /*01b8*/ 	.word	0xffffffff


	//   ....[69]....
        /*01bc*/ 	.word	0xffffffff


	//   ....[70]....
        /*01c0*/ 	.word	0xffffffff


	//   ....[71]....
        /*01c4*/ 	.word	0xffffffff


	//   ....[72]....
        /*01c8*/ 	.word	0xffffffff


	//   ....[73]....
        /*01cc*/ 	.word	0xffffffff


	//   ....[74]....
        /*01d0*/ 	.word	0xffffffff


	//   ....[75]....
        /*01d4*/ 	.word	0xffffffff


	//   ....[76]....
        /*01d8*/ 	.word	0xffffffff


	//   ....[77]....
        /*01dc*/ 	.word	0xffffffff


	//   ....[78]....
        /*01e0*/ 	.word	0xffffffff


	//   ....[79]....
        /*01e4*/ 	.word	0xffffffff


	//   ....[80]....
        /*01e8*/ 	.word	0xffffffff


	//   ....[81]....
        /*01ec*/ 	.word	0xffffffff


	//   ....[82]....
        /*01f0*/ 	.word	0xffffffff


	//   ....[83]....
        /*01f4*/ 	.word	0xffffffff


	//   ....[84]....
        /*01f8*/ 	.word	0xffffffff


	//   ....[85]....
        /*01fc*/ 	.word	0xffffffff


	//   ....[86]....
        /*0200*/ 	.word	0xffffffff


	//   ....[87]....
        /*0204*/ 	.word	0xffffffff


	//   ....[88]....
        /*0208*/ 	.word	0x0500000f


	//   ....[89]....
        /*020c*/ 	.word	0x0500000f


	//   ....[90]....
        /*0210*/ 	.word	0x0500000f


	//   ....[91]....
        /*0214*/ 	.word	0x0500000f


	//   ....[92]....
        /*0218*/ 	.word	0x0500000f


	//   ....[93]....
        /*021c*/ 	.word	0x0500000f


	//   ....[94]....
        /*0220*/ 	.word	0x0500000f


	//   ....[95]....
        /*0224*/ 	.word	0x0500000f


	//   ....[96]....
        /*0228*/ 	.word	0x0500000f


	//   ....[97]....
        /*022c*/ 	.word	0x0500000f


	//   ....[98]....
        /*0230*/ 	.word	0x0500000f


	//   ....[99]....
        /*0234*/ 	.word	0x0500000f


	//   ....[100]....
        /*0238*/ 	.word	0x0500000f


	//   ....[101]....
        /*023c*/ 	.word	0x0500000f


	//   ....[102]....
        /*0240*/ 	.word	0x0500000f


	//   ....[103]....
        /*0244*/ 	.word	0x0500000f


	//   ....[104]....
        /*0248*/ 	.word	0x0500000f


	//   ....[105]....
        /*024c*/ 	.word	0x0500000f


	//   ....[106]....
        /*0250*/ 	.word	0x0500000f


	//   ....[107]....
        /*0254*/ 	.word	0x0500000f


	//   ....[108]....
        /*0258*/ 	.word	0x0500000f


	//   ....[109]....
        /*025c*/ 	.word	0x0500000f


	//   ....[110]....
        /*0260*/ 	.word	0x0500000f


	//   ....[111]....
        /*0264*/ 	.word	0x0500000f


	//   ....[112]....
        /*0268*/ 	.word	0x0500000f


	//   ....[113]....
        /*026c*/ 	.word	0x0500000f


	//   ....[114]....
        /*0270*/ 	.word	0x0500000f


	//   ....[115]....
        /*0274*/ 	.word	0x0500000f


	//   ....[116]....
        /*0278*/ 	.word	0x0500000f


	//   ....[117]....
        /*027c*/ 	.word	0x0500000f


	//   ....[118]....
        /*0280*/ 	.word	0x0500000f


	//   ....[119]....
        /*0284*/ 	.word	0x0500000f


	//   ....[120]....
        /*0288*/ 	.word	0x0500000f


	//   ....[121]....
        /*028c*/ 	.word	0x0500000f


	//   ....[122]....
        /*0290*/ 	.word	0x0500000f


	//   ....[123]....
        /*0294*/ 	.word	0x0500000f


	//   ....[124]....
        /*0298*/ 	.word	0x0500000f


	//   ....[125]....
        /*029c*/ 	.word	0x0500000f


	//   ....[126]....
        /*02a0*/ 	.word	0x0500000f


	//   ....[127]....
        /*02a4*/ 	.word	0x0500000f


	//   ....[128]....
        /*02a8*/ 	.word	0x0500000f


	//   ....[129]....
        /*02ac*/ 	.word	0x0500000f


	//   ....[130]....
        /*02b0*/ 	.word	0x0500000f


	//   ....[131]....
        /*02b4*/ 	.word	0x0500000f


	//   ....[132]....
        /*02b8*/ 	.word	0x0500000f


	//   ....[133]....
        /*02bc*/ 	.word	0x0500000f


	//   ....[134]....
        /*02c0*/ 	.word	0x0500000f


	//   ....[135]....
        /*02c4*/ 	.word	0x0500000f


	//   ....[136]....
        /*02c8*/ 	.word	0x0500000f


	//   ....[137]....
        /*02cc*/ 	.word	0x0500000f


	//   ....[138]....
        /*02d0*/ 	.word	0x0500000f


	//   ....[139]....
        /*02d4*/ 	.word	0x0500000f


	//   ....[140]....
        /*02d8*/ 	.word	0x0500000f


	//   ....[141]....
        /*02dc*/ 	.word	0x0500000f


	//   ....[142]....
        /*02e0*/ 	.word	0x0500000f


	//   ....[143]....
        /*02e4*/ 	.word	0x0500000f


	//   ....[144]....
        /*02e8*/ 	.word	0x0500000f


	//   ....[145]....
        /*02ec*/ 	.word	0x0500000f


	//----- nvinfo : EIATTR_COOP_GROUP_INSTR_OFFSETS
	.align		4
.L_87:
        /*02f0*/ 	.byte	0x04, 0x28
        /*02f2*/ 	.short	(.L_89 - .L_88)


	//   ....[0]....
.L_88:
        /*02f4*/ 	.word	0x00000070


	//   ....[1]....
        /*02f8*/ 	.word	0x000000b0


	//   ....[2]....
        /*02fc*/ 	.word	0x000002d0


	//   ....[3]....
        /*0300*/ 	.word	0x00000430


	//   ....[4]....
        /*0304*/ 	.word	0x00000550


	//   ....[5]....
        /*0308*/ 	.word	0x000006b0


	//   ....[6]....
        /*030c*/ 	.word	0x00000d40


	//   ....[7]....
        /*0310*/ 	.word	0x00004060


	//   ....[8]....
        /*0314*/ 	.word	0x00004160


	//   ....[9]....
        /*0318*/ 	.word	0x00004570


	//   ....[10]....
        /*031c*/ 	.word	0x000045f0


	//   ....[11]....
        /*0320*/ 	.word	0x000083b0


	//   ....[12]....
        /*0324*/ 	.word	0x000083c0


	//   ....[13]....
        /*0328*/ 	.word	0x000083f0


	//   ....[14]....
        /*032c*/ 	.word	0x00008400


	//   ....[15]....
        /*0330*/ 	.word	0x000097c0


	//   ....[16]....
        /*0334*/ 	.word	0x00009800


	//   ....[17]....
        /*0338*/ 	.word	0x000098a0


	//   ....[18]....
        /*033c*/ 	.word	0x000098c0


	//   ....[19]....
        /*0340*/ 	.word	0x0000b5e0


	//   ....[20]....
        /*0344*/ 	.word	0x0000b610


	//   ....[21]....
        /*0348*/ 	.word	0x0000b740


	//   ....[22]....
        /*034c*/ 	.word	0x0000b7a0


	//   ....[23]....
        /*0350*/ 	.word	0x0000bc30


	//   ....[24]....
        /*0354*/ 	.word	0x0000bc70


	//   ....[25]....
        /*0358*/ 	.word	0x0000bde0


	//   ....[26]....
        /*035c*/ 	.word	0x0000be00


	//   ....[27]....
        /*0360*/ 	.word	0x0000bf30


	//   ....[28]....
        /*0364*/ 	.word	0x0000bf50


	//   ....[29]....
        /*0368*/ 	.word	0x0000c0a0


	//   ....[30]....
        /*036c*/ 	.word	0x0000c0d0


	//   ....[31]....
        /*0370*/ 	.word	0x0000d300


	//   ....[32]....
        /*0374*/ 	.word	0x0000d330


	//   ....[33]....
        /*0378*/ 	.word	0x0000d360


	//   ....[34]....
        /*037c*/ 	.word	0x0000d3c0


	//   ....[35]....
        /*0380*/ 	.word	0x0000d420


	//   ....[36]....
        /*0384*/ 	.word	0x0000d470


	//   ....[37]....
        /*0388*/ 	.word	0x0000d520


	//   ....[38]....
        /*038c*/ 	.word	0x0000d540


	//   ....[39]....
        /*0390*/ 	.word	0x0000d5e0


	//   ....[40]....
        /*0394*/ 	.word	0x0000d600


	//   ....[41]....
        /*0398*/ 	.word	0x0000dc90


	//   ....[42]....
        /*039c*/ 	.word	0x0000dcb0


	//   ....[43]....
        /*03a0*/ 	.word	0x0000dce0


	//   ....[44]....
        /*03a4*/ 	.word	0x0000dd20


	//   ....[45]....
        /*03a8*/ 	.word	0x0000ddb0


	//   ....[46]....
        /*03ac*/ 	.word	0x0000ddd0


	//   ....[47]....
        /*03b0*/ 	.word	0x0000de70


	//   ....[48]....
        /*03b4*/ 	.word	0x0000de90


	//   ....[49]....
        /*03b8*/ 	.word	0x0000df30


	//   ....[50]....
        /*03bc*/ 	.word	0x0000df50


	//   ....[51]....
        /*03c0*/ 	.word	0x0000dff0


	//   ....[52]....
        /*03c4*/ 	.word	0x0000e010


	//   ....[53]....
        /*03c8*/ 	.word	0x0000e0b0


	//   ....[54]....
        /*03cc*/ 	.word	0x0000e0d0


	//   ....[55]....
        /*03d0*/ 	.word	0x0000e170


	//   ....[56]....
        /*03d4*/ 	.word	0x0000e190


	//   ....[57]....
        /*03d8*/ 	.word	0x0000e810


	//   ....[58]....
        /*03dc*/ 	.word	0x0000e840


	//   ....[59]....
        /*03e0*/ 	.word	0x0000e850


	//   ....[60]....
        /*03e4*/ 	.word	0x0000e870


	//   ....[61]....
        /*03e8*/ 	.word	0x0000e8e0


	//   ....[62]....
        /*03ec*/ 	.word	0x0000e900


	//   ....[63]....
        /*03f0*/ 	.word	0x0000e960


	//   ....[64]....
        /*03f4*/ 	.word	0x0000e980


	//   ....[65]....
        /*03f8*/ 	.word	0x0000e9e0


	//   ....[66]....
        /*03fc*/ 	.word	0x0000ea00


	//   ....[67]....
        /*0400*/ 	.word	0x0000ecd0


	//   ....[68]....
        /*0404*/ 	.word	0x0000ecf0


	//   ....[69]....
        /*0408*/ 	.word	0x0000ed10


	//   ....[70]....
        /*040c*/ 	.word	0x0000edb0


	//   ....[71]....
        /*0410*/ 	.word	0x0000edd0


	//   ....[72]....
        /*0414*/ 	.word	0x0000ee70


	//   ....[73]....
        /*0418*/ 	.word	0x0000ee90


	//   ....[74]....
        /*041c*/ 	.word	0x0000ef30


	//   ....[75]....
        /*0420*/ 	.word	0x0000ef50


	//   ....[76]....
        /*0424*/ 	.word	0x0000ef60


	//   ....[77]....
        /*0428*/ 	.word	0x0000f460


	//   ....[78]....
        /*042c*/ 	.word	0x0000f480


	//   ....[79]....
        /*0430*/ 	.word	0x0000f4a0


	//   ....[80]....
        /*0434*/ 	.word	0x0000f4e0


	//   ....[81]....
        /*0438*/ 	.word	0x0000f570


	//   ....[82]....
        /*043c*/ 	.word	0x0000f5a0


	//   ....[83]....
        /*0440*/ 	.word	0x0000f630


	//   ....[84]....
        /*0444*/ 	.word	0x0000f660


	//   ....[85]....
        /*0448*/ 	.word	0x0000f670


	//   ....[86]....
        /*044c*/ 	.word	0x0000f700


	//   ....[87]....
        /*0450*/ 	.word	0x0000fae0


	//   ....[88]....
        /*0454*/ 	.word	0x0000ffe0


	//   ....[89]....
        /*0458*/ 	.word	0x000100d0


	//   ....[90]....
        /*045c*/ 	.word	0x000101a0


	//   ....[91]....
        /*0460*/ 	.word	0x00010240


	//   ....[92]....
        /*0464*/ 	.word	0x00010310


	//   ....[93]....
        /*0468*/ 	.word	0x00010390


	//   ....[94]....
        /*046c*/ 	.word	0x00010480


	//   ....[95]....
        /*0470*/ 	.word	0x00010500


	//   ....[96]....
        /*0474*/ 	.word	0x000105f0


	//   ....[97]....
        /*0478*/ 	.word	0x00010680


	//   ....[98]....
        /*047c*/ 	.word	0x00010750


	//   ....[99]....
        /*0480*/ 	.word	0x000107e0


	//   ....[100]....
        /*0484*/ 	.word	0x00010850


	//   ....[101]....
        /*0488*/ 	.word	0x000108d0


	//   ....[102]....
        /*048c*/ 	.word	0x000109a0


	//   ....[103]....
        /*0490*/ 	.word	0x00010a10


	//   ....[104]....
        /*0494*/ 	.word	0x00010b10


	//   ....[105]....
        /*0498*/ 	.word	0x00010b80


	//   ....[106]....
        /*049c*/ 	.word	0x00010c80


	//   ....[107]....
        /*04a0*/ 	.word	0x00010cf0


	//   ....[108]....
        /*04a4*/ 	.word	0x00010df0


	//   ....[109]....
        /*04a8*/ 	.word	0x00010e60


	//   ....[110]....
        /*04ac*/ 	.word	0x00010f60


	//   ....[111]....
        /*04b0*/ 	.word	0x00010fd0


	//   ....[112]....
        /*04b4*/ 	.word	0x000110d0


	//   ....[113]....
        /*04b8*/ 	.word	0x00011140


	//   ....[114]....
        /*04bc*/ 	.word	0x00011220


	//   ....[115]....
        /*04c0*/ 	.word	0x00011360


	//   ....[116]....
        /*04c4*/ 	.word	0x00011410


	//   ....[117]....
        /*04c8*/ 	.word	0x00011470


	//   ....[118]....
        /*04cc*/ 	.word	0x00011540


	//   ....[119]....
        /*04d0*/ 	.word	0x000115a0


	//   ....[120]....
        /*04d4*/ 	.word	0x00011670


	//   ....[121]....
        /*04d8*/ 	.word	0x000116d0


	//   ....[122]....
        /*04dc*/ 	.word	0x000117a0


	//   ....[123]....
        /*04e0*/ 	.word	0x00011800


	//   ....[124]....
        /*04e4*/ 	.word	0x000118d0


	//   ....[125]....
        /*04e8*/ 	.word	0x000119b0


	//   ....[126]....
        /*04ec*/ 	.word	0x00011a50


	//   ....[127]....
        /*04f0*/ 	.word	0x00011ab0


	//   ....[128]....
        /*04f4*/ 	.word	0x00011bc0


	//   ....[129]....
        /*04f8*/ 	.word	0x00011c20


	//   ....[130]....
        /*04fc*/ 	.word	0x00011d30


	//   ....[131]....
        /*0500*/ 	.word	0x00011d90


	//   ....[132]....
        /*0504*/ 	.word	0x00011ea0


	//   ....[133]....
        /*0508*/ 	.word	0x00011f00


	//   ....[134]....
        /*050c*/ 	.word	0x00011fc0


	//   ....[135]....
        /*0510*/ 	.word	0x00012120


	//   ....[136]....
        /*0514*/ 	.word	0x000121c0


	//   ....[137]....
        /*0518*/ 	.word	0x00012220


	//   ....[138]....
        /*051c*/ 	.word	0x000122f0


	//   ....[139]....
        /*0520*/ 	.word	0x000123d0


	//   ....[140]....
        /*0524*/ 	.word	0x00012490


	//   ....[141]....
        /*0528*/ 	.word	0x00012570


	//   ....[142]....
        /*052c*/ 	.word	0x00012630


	//   ....[143]....
        /*0530*/ 	.word	0x00012710


	//   ....[144]....
        /*0534*/ 	.word	0x000127d0


	//   ....[145]....
        /*0538*/ 	.word	0x00012960


	//----- nvinfo : EIATTR_REG_RECONFIG
	.align		4
.L_89:
        /*053c*/ 	.byte	0x01, 0x54
	.zero		2


	//----- nvinfo : EIATTR_SYSCALL_OFFSETS
	.align		4
        /*0540*/ 	.byte	0x04, 0x46
        /*0542*/ 	.short	(.L_91 - .L_90)


	//   ....[0]....
.L_90:
        /*0544*/ 	.word	0x000010f0


	//   ....[1]....
        /*0548*/ 	.word	0x0000caf0


	//   ....[2]....
        /*054c*/ 	.word	0x0000cc30


	//   ....[3]....
        /*0550*/ 	.word	0x0000cd20


	//   ....[4]....
        /*0554*/ 	.word	0x0000d990


	//----- nvinfo : EIATTR_MBARRIER_INSTR_OFFSETS
	.align		4
.L_91:
        /*0558*/ 	.byte	0x04, 0x39
        /*055a*/ 	.short	(.L_93 - .L_92)


	//   ....[0]....
.L_92:
        /*055c*/ 	.word	0x00000180
        /*0560*/ 	.word	0x000000ff
        /*0564*/ 	.word	0x00038800
        /*0568*/ 	.short	0x0100
        /*056a*/ 	.byte	0x08
	.zero		1


	//   ....[1]....
        /*056c*/ 	.word	0x00000190
        /*0570*/ 	.word	0x000000ff
        /*0574*/ 	.word	0x00038820
        /*0578*/ 	.short	0x0100
        /*057a*/ 	.byte	0x08
	.zero		1


	//   ....[2]....
        /*057c*/ 	.word	0x00000280
        /*0580*/ 	.word	0x000000ff
        /*0584*/ 	.word	0x00038830
        /*0588*/ 	.short	0x0100
        /*058a*/ 	.byte	0x08
	.zero		1


	//   ....[3]....
        /*058c*/ 	.word	0x00000290
        /*0590*/ 	.word	0x000000ff
        /*0594*/ 	.word	0x00038840
        /*0598*/ 	.short	0x0100
        /*059a*/ 	.byte	0x08
	.zero		1


	//   ....[4]....
        /*059c*/ 	.word	0x000002a0
        /*05a0*/ 	.word	0x000000ff
        /*05a4*/ 	.word	0x00038838
        /*05a8*/ 	.short	0x0100
        /*05aa*/ 	.byte	0x08
	.zero		1


	//   ....[5]....
        /*05ac*/ 	.word	0x000002b0
        /*05b0*/ 	.word	0x000000ff
        /*05b4*/ 	.word	0x00038848
        /*05b8*/ 	.short	0x0100
        /*05ba*/ 	.byte	0x08
	.zero		1


	//   ....[6]....
        /*05bc*/ 	.word	0x000003e0
        /*05c0*/ 	.word	0x000000ff
        /*05c4*/ 	.word	0x00038850
        /*05c8*/ 	.short	0x0100
        /*05ca*/ 	.byte	0x08
	.zero		1


	//   ....[7]....
        /*05cc*/ 	.word	0x000003f0
        /*05d0*/ 	.word	0x000000ff
        /*05d4*/ 	.word	0x00038860
        /*05d8*/ 	.short	0x0100
        /*05da*/ 	.byte	0x08
	.zero		1


	//   ....[8]....
        /*05dc*/ 	.word	0x00000400
        /*05e0*/ 	.word	0x000000ff
        /*05e4*/ 	.word	0x00038858
        /*05e8*/ 	.short	0x0100
        /*05ea*/ 	.byte	0x08
	.zero		1


	//   ....[9]....
        /*05ec*/ 	.word	0x00000410
        /*05f0*/ 	.word	0x000000ff
        /*05f4*/ 	.word	0x00038868
        /*05f8*/ 	.short	0x0100
        /*05fa*/ 	.byte	0x08
	.zero		1


	//   ....[10]....
        /*05fc*/ 	.word	0x00000500
        /*0600*/ 	.word	0x000000ff
        /*0604*/ 	.word	0x00038870
        /*0608*/ 	.short	0x0100
        /*060a*/ 	.byte	0x06
	.zero		1


	//   ....[11]....
        /*060c*/ 	.word	0x00000510
        /*0610*/ 	.word	0x000000ff
        /*0614*/ 	.word	0x00038880
        /*0618*/ 	.short	0x0100
        /*061a*/ 	.byte	0x06
	.zero		1


	//   ....[12]....
        /*061c*/ 	.word	0x00000520
        /*0620*/ 	.word	0x000000ff
        /*0624*/ 	.word	0x00038878
        /*0628*/ 	.short	0x0100
        /*062a*/ 	.byte	0x06
	.zero		1


	//   ....[13]....
        /*062c*/ 	.word	0x00000530
        /*0630*/ 	.word	0x000000ff
        /*0634*/ 	.word	0x00038888
        /*0638*/ 	.short	0x0100
        /*063a*/ 	.byte	0x06
	.zero		1


	//   ....[14]....
        /*063c*/ 	.word	0x00000660
        /*0640*/ 	.word	0x000000ff
        /*0644*/ 	.word	0x00038890
        /*0648*/ 	.short	0x0100
        /*064a*/ 	.byte	0x08
	.zero		1


	//   ....[15]....
        /*064c*/ 	.word	0x00000670
        /*0650*/ 	.word	0x000000ff
        /*0654*/ 	.word	0x000388a0
        /*0658*/ 	.short	0x0100
        /*065a*/ 	.byte	0x08
	.zero		1


	//   ....[16]....
        /*065c*/ 	.word	0x00000680
        /*0660*/ 	.word	0x000000ff
        /*0664*/ 	.word	0x00038898
        /*0668*/ 	.short	0x0100
        /*066a*/ 	.byte	0x08
	.zero		1


	//   ....[17]....
        /*066c*/ 	.word	0x00000690
        /*0670*/ 	.word	0x000000ff
        /*0674*/ 	.word	0x000388a8
        /*0678*/ 	.short	0x0100
        /*067a*/ 	.byte	0x08
	.zero		1


	//   ....[18]....
        /*067c*/ 	.word	0x000007d0
        /*0680*/ 	.word	0x000000ff
        /*0684*/ 	.word	0x000388b0
        /*0688*/ 	.short	0x0100
        /*068a*/ 	.byte	0x08
	.zero		1


	//   ....[19]....
        /*068c*/ 	.word	0x000007e0
        /*0690*/ 	.word	0x000000ff
        /*0694*/ 	.word	0x000388c0
        /*0698*/ 	.short	0x0100
        /*069a*/ 	.byte	0x08
	.zero		1


	//   ....[20]....
        /*069c*/ 	.word	0x000007f0
        /*06a0*/ 	.word	0x000000ff
        /*06a4*/ 	.word	0x000388b8
        /*06a8*/ 	.short	0x0100
        /*06aa*/ 	.byte	0x08
	.zero		1


	//   ....[21]....
        /*06ac*/ 	.word	0x00000800
        /*06b0*/ 	.word	0x000000ff
        /*06b4*/ 	.word	0x000388c8
        /*06b8*/ 	.short	0x0100
        /*06ba*/ 	.byte	0x08
	.zero		1


	//   ....[22]....
        /*06bc*/ 	.word	0x00001170
        /*06c0*/ 	.word	0x000000ff
        /*06c4*/ 	.word	0x00038800
        /*06c8*/ 	.short	0x010a
        /*06ca*/ 	.byte	0x28
	.zero		1


	//   ....[23]....
        /*06cc*/ 	.word	0x00001200
        /*06d0*/ 	.word	0x00000000
        /*06d4*/ 	.word	0x00038830
        /*06d8*/ 	.short	0x010a
        /*06da*/ 	.byte	0x3f
	.zero		1


	//   ....[24]....
        /*06dc*/ 	.word	0x00001250
        /*06e0*/ 	.word	0x00000000
        /*06e4*/ 	.word	0x00038830
        /*06e8*/ 	.short	0x010a
        /*06ea*/ 	.byte	0x3f
	.zero		1


	//   ....[25]....
        /*06ec*/ 	.word	0x000038a0
        /*06f0*/ 	.word	0x000000ff
        /*06f4*/ 	.word	0x00000000
        /*06f8*/ 	.short	0x0101
        /*06fa*/ 	.byte	0x04
	.zero		1


	//   ....[26]....
        /*06fc*/ 	.word	0x000054b0
        /*0700*/ 	.word	0x000000ff
        /*0704*/ 	.word	0x00038830
        /*0708*/ 	.short	0x010a
        /*070a*/ 	.byte	0x3c
	.zero		1


	//   ....[27]....
        /*070c*/ 	.word	0x000054f0
        /*0710*/ 	.word	0x000000ff
        /*0714*/ 	.word	0x00038830
        /*0718*/ 	.short	0x010a
        /*071a*/ 	.byte	0x3c
	.zero		1


	//   ....[28]....
        /*071c*/ 	.word	0x00007e40
        /*0720*/ 	.word	0x000000ff
        /*0724*/ 	.word	0x00038850
        /*0728*/ 	.short	0x010a
        /*072a*/ 	.byte	0x04
	.zero		1


	//   ....[29]....
        /*072c*/ 	.word	0x00007e80
        /*0730*/ 	.word	0x000000ff
        /*0734*/ 	.word	0x00038850
        /*0738*/ 	.short	0x010a
        /*073a*/ 	.byte	0x04
	.zero		1


	//   ....[30]....
        /*073c*/ 	.word	0x00008250
        /*0740*/ 	.word	0x000000ff
        /*0744*/ 	.word	0x00000000
        /*0748*/ 	.short	0x0101
        /*074a*/ 	.byte	0x3c
	.zero		1


	//   ....[31]....
        /*074c*/ 	.word	0x00008d90
        /*0750*/ 	.word	0x000000ff
        /*0754*/ 	.word	0x00000000
        /*0758*/ 	.short	0x0101
        /*075a*/ 	.byte	0x04
	.zero		1


	//   ....[32]....
        /*075c*/ 	.word	0x00009710
        /*0760*/ 	.word	0x000000ff
        /*0764*/ 	.word	0x00038850
        /*0768*/ 	.short	0x010a
        /*076a*/ 	.byte	0x0c
	.zero		1


	//   ....[33]....
        /*076c*/ 	.word	0x00009750
        /*0770*/ 	.word	0x000000ff
        /*0774*/ 	.word	0x00038850
        /*0778*/ 	.short	0x010a
        /*077a*/ 	.byte	0x0c
	.zero		1


	//   ....[34]....
        /*077c*/ 	.word	0x0000a6a0
        /*0780*/ 	.word	0x000000ff
        /*0784*/ 	.word	0x00000000
        /*0788*/ 	.short	0x0101
        /*078a*/ 	.byte	0x05
	.zero		1


	//   ....[35]....
        /*078c*/ 	.word	0x0000bc60
        /*0790*/ 	.word	0x000000ff
        /*0794*/ 	.word	0x00000000
        /*0798*/ 	.short	0x0101
        /*079a*/ 	.byte	0x04
	.zero		1


	//   ....[36]....
        /*079c*/ 	.word	0x0000d180
        /*07a0*/ 	.word	0x00000000
        /*07a4*/ 	.word	0x00038840
        /*07a8*/ 	.short	0x010a
        /*07aa*/ 	.byte	0x3f
	.zero		1


	//   ....[37]....
        /*07ac*/ 	.word	0x0000d770
        /*07b0*/ 	.word	0x00000000
        /*07b4*/ 	.word	0x00038830
        /*07b8*/ 	.short	0x0107
        /*07ba*/ 	.byte	0x3f
	.zero		1


	//   ....[38]....
        /*07bc*/ 	.word	0x0000d830
        /*07c0*/ 	.word	0x00000000
        /*07c4*/ 	.word	0x00038830
        /*07c8*/ 	.short	0x0101
        /*07ca*/ 	.byte	0x3f
	.zero		1


	//   ....[39]....
        /*07cc*/ 	.word	0x0000e2a0
        /*07d0*/ 	.word	0x000000ff
        /*07d4*/ 	.word	0x00038800
        /*07d8*/ 	.short	0x0107
        /*07da*/ 	.byte	0x27
	.zero		1


	//   ....[40]....
        /*07dc*/ 	.word	0x0000e300
        /*07e0*/ 	.word	0x000000ff
        /*07e4*/ 	.word	0x00038800
        /*07e8*/ 	.short	0x0101
        /*07ea*/ 	.byte	0x27
	.zero		1


	//   ....[41]....
        /*07ec*/ 	.word	0x0000e320
        /*07f0*/ 	.word	0x000000ff
        /*07f4*/ 	.word	0x00038820
        /*07f8*/ 	.short	0x010a
        /*07fa*/ 	.byte	0x27
	.zero		1


	//   ....[42]....
        /*07fc*/ 	.word	0x0000e630
        /*0800*/ 	.word	0x00000007
        /*0804*/ 	.word	0x00038840
        /*0808*/ 	.short	0x010a
        /*080a*/ 	.byte	0x3f
	.zero		1


	//   ....[43]....
        /*080c*/ 	.word	0x0000eaf0
        /*0810*/ 	.word	0x00000007
        /*0814*/ 	.word	0x00038830
        /*0818*/ 	.short	0x0107
        /*081a*/ 	.byte	0x3f
	.zero		1


	//   ....[44]....
        /*081c*/ 	.word	0x0000eba0
        /*0820*/ 	.word	0x00000007
        /*0824*/ 	.word	0x00038830
        /*0828*/ 	.short	0x0101
        /*082a*/ 	.byte	0x3f
	.zero		1


	//   ....[45]....
        /*082c*/ 	.word	0x0000ec20
        /*0830*/ 	.word	0x00000007
        /*0834*/ 	.word	0x00038860
        /*0838*/ 	.short	0x010a
        /*083a*/ 	.byte	0x3f
	.zero		1


	//   ....[46]....
        /*083c*/ 	.word	0x0000f1a0
        /*0840*/ 	.word	0x00000007
        /*0844*/ 	.word	0x00038850
        /*0848*/ 	.short	0x0107
        /*084a*/ 	.byte	0x3f
	.zero		1


	//   ....[47]....
        /*084c*/ 	.word	0x0000f2c0
        /*0850*/ 	.word	0x00000007
        /*0854*/ 	.word	0x00038850
        /*0858*/ 	.short	0x0101
        /*085a*/ 	.byte	0x3f
	.zero		1


	//   ....[48]....
        /*085c*/ 	.word	0x0000f3a0
        /*0860*/ 	.word	0x00000004
        /*0864*/ 	.word	0x00038860
        /*0868*/ 	.short	0x010a
        /*086a*/ 	.byte	0x3f
	.zero		1


	//   ....[49]....
        /*086c*/ 	.word	0x0000f880
        /*0870*/ 	.word	0x00000004
        /*0874*/ 	.word	0x00038850
        /*0878*/ 	.short	0x0107
        /*087a*/ 	.byte	0x3f
	.zero		1


	//   ....[50]....
        /*087c*/ 	.word	0x0000f970
        /*0880*/ 	.word	0x00000004
        /*0884*/ 	.word	0x00038850
        /*0888*/ 	.short	0x0101
        /*088a*/ 	.byte	0x3f
	.zero		1


	//   ....[51]....
        /*088c*/ 	.word	0x0000fa60
        /*0890*/ 	.word	0x00000005
        /*0894*/ 	.word	0x00038820
        /*0898*/ 	.short	0x010a
        /*089a*/ 	.byte	0x3f
	.zero		1


	//   ....[52]....
        /*089c*/ 	.word	0x0000fc00
        /*08a0*/ 	.word	0x00000003
        /*08a4*/ 	.word	0x00038840
        /*08a8*/ 	.short	0x010a
        /*08aa*/ 	.byte	0x3f
	.zero		1


	//   ....[53]....
        /*08ac*/ 	.word	0x0000fca0
        /*08b0*/ 	.word	0x00000005
        /*08b4*/ 	.word	0x00038840
        /*08b8*/ 	.short	0x010a
        /*08ba*/ 	.byte	0x3f
	.zero		1


	//   ....[54]....
        /*08bc*/ 	.word	0x0000fce0
        /*08c0*/ 	.word	0x00000003
        /*08c4*/ 	.word	0x00038860
        /*08c8*/ 	.short	0x010a
        /*08ca*/ 	.byte	0x3f
	.zero		1


	//   ....[55]....
        /*08cc*/ 	.word	0x0000fd20
        /*08d0*/ 	.word	0x00000005
        /*08d4*/ 	.word	0x00038860
        /*08d8*/ 	.short	0x010a
        /*08da*/ 	.byte	0x3f
	.zero		1


	//   ....[56]....
        /*08dc*/ 	.word	0x0000fd90
        /*08e0*/ 	.word	0x00000003
        /*08e4*/ 	.word	0x00038800
        /*08e8*/ 	.short	0x010a
        /*08ea*/ 	.byte	0x3f
	.zero		1


	//   ....[57]....
        /*08ec*/ 	.word	0x0000fde0
        /*08f0*/ 	.word	0x00000000
        /*08f4*/ 	.word	0x00038830
        /*08f8*/ 	.short	0x010a
        /*08fa*/ 	.byte	0x3f
	.zero		1


	//   ....[58]....
        /*08fc*/ 	.word	0x0000fe40
        /*0900*/ 	.word	0x00000004
        /*0904*/ 	.word	0x00038830
        /*0908*/ 	.short	0x010a
        /*090a*/ 	.byte	0x3f
	.zero		1


	//   ....[59]....
        /*090c*/ 	.word	0x0000fea0
        /*0910*/ 	.word	0x00000003
        /*0914*/ 	.word	0x00038850
        /*0918*/ 	.short	0x010a
        /*091a*/ 	.byte	0x3f
	.zero		1


	//   ....[60]....
        /*091c*/ 	.word	0x0000ff00
        /*0920*/ 	.word	0x00000007
        /*0924*/ 	.word	0x00038850
        /*0928*/ 	.short	0x010a
        /*092a*/ 	.byte	0x3f
	.zero		1


	//   ....[61]....
        /*092c*/ 	.word	0x00010020
        /*0930*/ 	.word	0x00000000
        /*0934*/ 	.word	0x00038840
        /*0938*/ 	.short	0x010a
        /*093a*/ 	.byte	0x3f
	.zero		1


	//   ....[62]....
        /*093c*/ 	.word	0x00011260
        /*0940*/ 	.word	0x00000003
        /*0944*/ 	.word	0x00038820
        /*0948*/ 	.short	0x010a
        /*094a*/ 	.byte	0x3f
	.zero		1


	//   ....[63]....
        /*094c*/ 	.word	0x000112b0
        /*0950*/ 	.word	0x00000007
        /*0954*/ 	.word	0x00038840
        /*0958*/ 	.short	0x010a
        /*095a*/ 	.byte	0x3f
	.zero		1


	//   ....[64]....
        /*095c*/ 	.word	0x00011900
        /*0960*/ 	.word	0x00000007
        /*0964*/ 	.word	0x00038860
        /*0968*/ 	.short	0x010a
        /*096a*/ 	.byte	0x3f
	.zero		1


	//   ....[65]....
        /*096c*/ 	.word	0x00012070
        /*0970*/ 	.word	0x00000004
        /*0974*/ 	.word	0x00038860
        /*0978*/ 	.short	0x010a
        /*097a*/ 	.byte	0x3f
	.zero		1


	//   ....[66]....
        /*097c*/ 	.word	0x00012880
        /*0980*/ 	.word	0x00000005
        /*0984*/ 	.word	0x00038820
        /*0988*/ 	.short	0x010a
        /*098a*/ 	.byte	0x3f
	.zero		1


	//   ....[67]....
        /*098c*/ 	.word	0x00012a20
        /*0990*/ 	.word	0x00000003
        /*0994*/ 	.word	0x00038840
        /*0998*/ 	.short	0x010a
        /*099a*/ 	.byte	0x3f
	.zero		1


	//   ....[68]....
        /*099c*/ 	.word	0x00012a70
        /*09a0*/ 	.word	0x00000005
        /*09a4*/ 	.word	0x00038840
        /*09a8*/ 	.short	0x010a
        /*09aa*/ 	.byte	0x3f
	.zero		1


	//   ....[69]....
        /*09ac*/ 	.word	0x00012ac0
        /*09b0*/ 	.word	0x00000003
        /*09b4*/ 	.word	0x00038860
        /*09b8*/ 	.short	0x010a
        /*09ba*/ 	.byte	0x3f
	.zero		1


	//----- nvinfo : EIATTR_NUM_MBARRIERS
	.align		4
.L_93:
        /*09bc*/ 	.byte	0x03, 0x38
        /*09be*/ 	.short	0x0016


	//----- nvinfo : EIATTR_EXIT_INSTR_OFFSETS
	.align		4
        /*09c0*/ 	.byte	0x04, 0x1c
        /*09c2*/ 	.short	(.L_95 - .L_94)


	//   ....[0]....
.L_94:
        /*09c4*/ 	.word	0x00000940


	//   ....[1]....
        /*09c8*/ 	.word	0x0000c260


	//   ....[2]....
        /*09cc*/ 	.word	0x0000fd70


	//----- nvinfo : EIATTR_MAX_THREADS
	.align		4
.L_95:
        /*09d0*/ 	.byte	0x04, 0x05
        /*09d2*/ 	.short	(.L_97 - .L_96)
.L_96:
        /*09d4*/ 	.word	0x00000180
        /*09d8*/ 	.word	0x00000001
        /*09dc*/ 	.word	0x00000001


	//----- nvinfo : EIATTR_CRS_STACK_SIZE
	.align		4
.L_97:
        /*09e0*/ 	.byte	0x04, 0x1e
        /*09e2*/ 	.short	(.L_99 - .L_98)
.L_98:
        /*09e4*/ 	.word	0x00000000


	//----- nvinfo : EIATTR_CBANK_PARAM_SIZE
	.align		4
.L_99:
        /*09e8*/ 	.byte	0x03, 0x19
        /*09ea*/ 	.short	0x0a70


	//----- nvinfo : EIATTR_PARAM_CBANK
	.align		4
        /*09ec*/ 	.byte	0x04, 0x0a
        /*09ee*/ 	.short	(.L_101 - .L_100)
	.align		4
.L_100:
        /*09f0*/ 	.word	index@(.nv.constant0._ZN7cutlass13device_kernelIN5flash11enable_sm90INS1_16FlashAttnFwdSm90INS1_25CollectiveMainloopFwdSm90ILi2EN4cute5tupleIJNS5_1CILi1EEES8_S8_EEENS6_IJNS7_ILi128EEENS7_ILi80EEENS7_ILi256EEEEEELi256ENS_10bfloat16_tEfNS_4arch4Sm90ELb0ELb0ELb0ELb0ELb1ELb0ELb0ELb1ELb1ELb1ELb0ELb0EEENS1_21CollectiveEpilogueFwdINS6_IJSA_SC_SB_EEES9_SE_SG_Li256ELb0ELb1ELb0ELb0EEENS1_29StaticPersistentTileSchedulerILb0EEEEEEEEEvNT_6ParamsE)
        /*09f4*/ 	.short	0x0210
        /*09f6*/ 	.short	0x0a70


	//----- nvinfo : EIATTR_SW_WAR
	.align		4
.L_101:
        /*09f8*/ 	.byte	0x04, 0x36
        /*09fa*/ 	.short	(.L_103 - .L_102)
.L_102:
        /*09fc*/ 	.word	0x00000008
.L_103:


//--------------------- .nv.info._ZN7cutlass13device_kernelIN5flash11enable_sm90INS1_16FlashAttnFwdSm90INS1_25CollectiveMainloopFwdSm90ILi2EN4cute5tupleIJNS5_1CILi1EEES8_S8_EEENS6_IJNS7_ILi128EEENS7_ILi80EEENS7_ILi256EEEEEELi256ENS_10bfloat16_tEfNS_4arch4Sm90ELb0ELb0ELb0ELb1ELb1ELb0ELb0ELb1ELb1ELb1ELb0ELb0EEENS1_21CollectiveEpilogueFwdINS6_IJSA_SC_SB_EEES9_SE_SG_Li256ELb1ELb1ELb0ELb0EEENS1_36VarlenDynamicPersistentTileSchedulerILi128ELi80ELi256ELi128ELb0ELb1ELb1ELb0ELb1ELb1EEEEEEEEEvNT_6ParamsE --------------------------
	.section	.nv.info._ZN7cutlass13device_kernelIN5flash11enable_sm90INS1_16FlashAttnFwdSm90INS1_25CollectiveMainloopFwdSm90ILi2EN4cute5tupleIJNS5_1CILi1EEES8_S8_EEENS6_IJNS7_ILi128EEENS7_ILi80EEENS7_ILi256EEEEEELi256ENS_10bfloat16_tEfNS_4arch4Sm90ELb0ELb0ELb0ELb1ELb1ELb0ELb0ELb1ELb1ELb1ELb0ELb0EEENS1_21CollectiveEpilogueFwdINS6_IJSA_SC_SB_EEES9_SE_SG_Li256ELb1ELb1ELb0ELb0EEENS1_36VarlenDynamicPersistentTileSchedulerILi128ELi80ELi256ELi128ELb0ELb1ELb1ELb0ELb1ELb1EEEEEEEEEvNT_6ParamsE,"",@"SHT_CUDA_INFO"
	.sectionflags	@""
	.align	4


	//----- nvinfo : EIATTR_CUDA_API_VERSION
	.align		4
        /*0000*/ 	.byte	0x04, 0x37
        /*0002*/ 	.short	(.L_105 - .L_104)
.L_104:
        /*0004*/ 	.word	0x00000082


	//----- nvinfo : EIATTR_KPARAM_INFO
	.align		4
.L_105:
        /*0008*/ 	.byte	0x04, 0x17
        /*000a*/ 	.short	(.L_107 - .L_106)
.L_106:
        /*000c*/ 	.word	0x00000000
        /*0010*/ 	.short	0x0000
        /*0012*/ 	.short	0x0070
        /*0014*/ 	.byte	0x00, 0xf0, 0x01, 0x2a


	//----- nvinfo : EIATTR_SPARSE_MMA_MASK
	.align		4
.L_107:
        /*0018*/ 	.byte	0x03, 0x50
        /*001a*/ 	.short	0x0000


	//----- nvinfo : EIATTR_MAXREG_COUNT
	.align		4
        /*001c*/ 	.byte	0x03, 0x1b
        /*001e*/ 	.short	0x00a8


	//----- nvinfo : EIATTR_NUM_BARRIERS
	.align		4
        /*0020*/ 	.byte	0x02, 0x4c
        /*0022*/ 	.byte	0x09
	.zero		1


	//----- nvinfo : EIATTR_EXTERNS
	.align		4
        /*0024*/ 	.byte	0x04, 0x0f
        /*0026*/ 	.short	(.L_109 - .L_108)


	//   ....[0]....
	.align		4
.L_108:
        /*0028*/ 	.word	index@(__assertfail)


	//----- nvinfo : EIATTR_ANNOTATIONS
	.align		4
.L_109:
        /*002c*/ 	.byte	0x04, 0x55
        /*002e*/ 	.short	(.L_111 - .L_110)


	//   ....[0]....
.L_110:
        /*0030*/ 	.word	0x00000001
        /*0034*/ 	.byte	0xa0, 0x08, 0x00, 0x00, 0x01, 0x00, 0x00, 0x00, 0xa0, 0x09, 0x00, 0x00, 0x01, 0x00, 0x00, 0x00
        /* <DEDUP_REMOVED lines=14> */
        /*0124*/ 	.byte	0xd0, 0x2c, 0x01, 0x00, 0x01, 0x00, 0x00, 0x00, 0x70, 0x2e, 0x01, 0x00


	//----- nvinfo : EIATTR_MERCURY_ISA_VERSION
	.align		4
.L_111:
        /*0130*/ 	.byte	0x03, 0x5f
        /*0132*/ 	.short	0x0101


	//----- nvinfo : EIATTR_UNUSED_LOAD_BYTE_OFFSET
	.align		4
        /*0134*/ 	.byte	0x04, 0x44
        /*0136*/ 	.short	(.L_113 - .L_112)


	//   ....[0]....
.L_112:
        /*0138*/ 	.word	0x00000950
        /*013c*/ 	.word	0x0000fff0


	//   ....[1]....
        /*0140*/ 	.word	0x0000abb0
        /*0144*/ 	.word	0x0000fff0


	//----- nvinfo : EIATTR_INT_WARP_WIDE_INSTR_OFFSETS
	.align		4
.L_113:
        /*0148*/ 	.byte	0x04, 0x31
        /*014a*/ 	.short	(.L_115 - .L_114)


	//   ....[0]....
.L_114:
        /*014c*/ 	.word	0x000000c0


	//   ....[1]....
        /*0150*/ 	.word	0x000000d0


	//   ....[2]....
        /*0154*/ 	.word	0x00000170


	//   ....[3]....
        /*0158*/ 	.word	0x0000eb40


	//   ....[4]....
        /*015c*/ 	.word	0x0000ebd0


	//   ....[5]....
        /*0160*/ 	.word	0x00011b60


	//   ....[6]....
        /*0164*/ 	.word	0x00011bf0


	//----- nvinfo : EIATTR_COOP_GROUP_MASK_REGIDS
	.align		4
.L_115:
        /*0168*/ 	.byte	0x04, 0x29
        /*016a*/ 	.short	(.L_117 - .L_116)


	//   ....[0]....
.L_116:
        /*016c*/ 	.word	0xffffffff


	//   ....[1]....
        /*0170*/ 	.word	0xffffffff


	//   ....[2]....
        /*0174*/ 	.word	0xffffffff


	//   ....[3]....
        /*0178*/ 	.word	0xffffffff


	//   ....[4]....
        /*017c*/ 	.word	0xffffffff


	//   ....[5]....
        /*0180*/ 	.word	0xffffffff


	//   ....[6]....
        /*0184*/ 	.word	0xffffffff


	//   ....[7]....
        /*0188*/ 	.word	0xffffffff


	//   ....[8]....
        /*018c*/ 	.word	0xffffffff


	//   ....[9]....
        /*0190*/ 	.word	0xffffffff


	//   ....[10]....
        /*0194*/ 	.word	0xffffffff


	//   ....[11]....
        /*0198*/ 	.word	0xffffffff


	//   ....[12]....
        /*019c*/ 	.word	0xffffffff


	//   ....[13]....
        /*01a0*/ 	.word	0xffffffff


	//   ....[14]....
        /*01a4*/ 	.word	0xffffffff


	//   ....[15]....
        /*01a8*/ 	.word	0xffffffff


	//   ....[16]....
        /*01ac*/ 	.word	0xffffffff


	//   ....[17]....
        /*01b0*/ 	.word	0xffffffff


	//   ....[18]....
        /*01b4*/ 	.word	0xffffffff


	//   ....[19]....
        /*01b8*/ 	.word	0xffffffff


	//   ....[20]....
        /*01bc*/ 	.word	0xffffffff


	//   ....[21]....
        /*01c0*/ 	.word	0xffffffff


	//   ....[22]....
        /*01c4*/ 	.word	0xffffffff


	//   ....[23]....
        /*01c8*/ 	.word	0xffffffff


	//   ....[24]....
        /*01cc*/ 	.word	0xffffffff


	//   ....[25]....
        /*01d0*/ 	.word	0xffffffff


	//   ....[26]....
        /*01d4*/ 	.word	0xffffffff


	//   ....[27]....
        /*01d8*/ 	.word	0xffffffff


	//   ....[28]....
        /*01dc*/ 	.word	0xffffffff


	//   ....[29]....
        /*01e0*/ 	.word	0xffffffff


	//   ....[30]....
        /*01e4*/ 	.word	0xffffffff


	//   ....[31]....
        /*01e8*/ 	.word	0xffffffff


	//   ....[32]....
        /*01ec*/ 	.word	0xffffffff


	//   ....[33]....
        /*01f0*/ 	.word	0xffffffff


	//   ....[34]....
        /*01f4*/ 	.word	0xffffffff


	//   ....[35]....
        /*01f8*/ 	.word	0xffffffff


	//   ....[36]....
        /*01fc*/ 	.word	0xffffffff


	//   ....[37]....
        /*0200*/ 	.word	0xffffffff


	//   ....[38]....
        /*0204*/ 	.word	0xffffffff


	//   ....[39]....
        /*0208*/ 	.word	0xffffffff


	//   ....[40]....
        /*020c*/ 	.word	0xffffffff


	//   ....[41]....
        /*0210*/ 	.word	0xffffffff


	//   ....[42]....
        /*0214*/ 	.word	0xffffffff


	//   ....[43]....
        /*0218*/ 	.word	0xffffffff


	//   ....[44]....
        /*021c*/ 	.word	0xffffffff


	//   ....[45]....
        /*0220*/ 	.word	0xffffffff


	//   ....[46]....
        /*0224*/ 	.word	0xffffffff


	//   ....[47]....
        /*0228*/ 	.word	0xffffffff


	//   ....[48]....
        /*022c*/ 	.word	0xffffffff


	//   ....[49]....
        /*0230*/ 	.word	0xffffffff


	//   ....[50]....
        /*0234*/ 	.word	0xffffffff


	//   ....[51]....
        /*0238*/ 	.word	0xffffffff


	//   ....[52]....
        /*023c*/ 	.word	0xffffffff


	//   ....[53]....
        /*0240*/ 	.word	0xffffffff


	//   ....[54]....
        /*0244*/ 	.word	0xffffffff


	//   ....[55]....
        /*0248*/ 	.word	0xffffffff


	//   ....[56]....
        /*024c*/ 	.word	0xffffffff


	//   ....[57]....
        /*0250*/ 	.word	0xffffffff


	//   ....[58]....
        /*0254*/ 	.word	0xffffffff


	//   ....[59]....
        /*0258*/ 	.word	0xffffffff


	//   ....[60]....
        /*025c*/ 	.word	0xffffffff


	//   ....[61]....
        /*0260*/ 	.word	0xffffffff


	//   ....[62]....
        /*0264*/ 	.word	0xffffffff


	//   ....[63]....
        /*0268*/ 	.word	0xffffffff


	//   ....[64]....
        /*026c*/ 	.word	0xffffffff


	//   ....[65]....
        /*0270*/ 	.word	0xffffffff


	//   ....[66]....
        /*0274*/ 	.word	0xffffffff


	//   ....[67]....
        /*0278*/ 	.word	0xffffffff


	//   ....[68]....
        /*027c*/ 	.word	0xffffffff


	//   ....[69]....
        /*0280*/ 	.word	0xffffffff


	//   ....[70]....
        /*0284*/ 	.word	0xffffffff


	//   ....[71]....
        /*0288*/ 	.word	0xffffffff


	//   ....[72]....
        /*028c*/ 	.word	0xffffffff


	//   ....[73]....
        /*0290*/ 	.word	0xffffffff


	//   ....[74]....
        /*0294*/ 	.word	0xffffffff


	//   ....[75]....
        /*0298*/ 	.word	0xffffffff


	//   ....[76]....
        /*029c*/ 	.word	0xffffffff


	//   ....[77]....
        /*02a0*/ 	.word	0xffffffff


	//   ....[78]....
        /*02a4*/ 	.word	0xffffffff


	//   ....[79]....
        /*02a8*/ 	.word	0xffffffff


	//   ....[80]....
        /*02ac*/ 	.word	0xffffffff


	//   ....[81]....
        /*02b0*/ 	.word	0xffffffff


	//   ....[82]....
        /*02b4*/ 	.word	0xffffffff


	//   ....[83]....
        /*02b8*/ 	.word	0xffffffff


	//   ....[84]....
        /*02bc*/ 	.word	0xffffffff


	//   ....[85]....
        /*02c0*/ 	.word	0xffffffff


	//   ....[86]....
        /*02c4*/ 	.word	0xffffffff


	//   ....[87]....
        /*02c8*/ 	.word	0xffffffff


	//   ....[88]....
        /*02cc*/ 	.word	0xffffffff


	//   ....[89]....
        /*02d0*/ 	.word	0xffffffff


	//   ....[90]....
        /*02d4*/ 	.word	0xffffffff


	//   ....[91]....
        /*02d8*/ 	.word	0xffffffff


	//   ....[92]....
        /*02dc*/ 	.word	0xffffffff


	//   ....[93]....
        /*02e0*/ 	.word	0xffffffff


	//   ....[94]....
        /*02e4*/ 	.word	0xffffffff


	//   ....[95]....
        /*02e8*/ 	.word	0xffffffff


	//   ....[96]....
        /*02ec*/ 	.word	0xffffffff


	//   ....[97]....
        /*02f0*/ 	.word	0xffffffff


	//   ....[98]....
        /*02f4*/ 	.word	0xffffffff


	//   ....[99]....
        /*02f8*/ 	.word	0xffffffff


	//   ....[100]....
        /*02fc*/ 	.word	0xffffffff


	//   ....[101]....
        /*0300*/ 	.word	0xffffffff


	//   ....[102]....
        /*0304*/ 	.word	0xffffffff


	//   ....[103]....
        /*0308*/ 	.word	0xffffffff


	//   ....[104]....
        /*030c*/ 	.word	0xffffffff


	//   ....[105]....
        /*0310*/ 	.word	0xffffffff


	//   ....[106]....
        /*0314*/ 	.word	0xffffffff


	//   ....[107]....
        /*0318*/ 	.word	0xffffffff


	//   ....[108]....
        /*031c*/ 	.word	0xffffffff


	//   ....[109]....
        /*0320*/ 	.word	0xffffffff


	//   ....[110]....
        /*0324*/ 	.word	0xffffffff


	//   ....[111]....
        /*0328*/ 	.word	0xffffffff


	//   ....[112]....
        /*032c*/ 	.word	0xffffffff


	//   ....[113]....
        /*0330*/ 	.word	0xffffffff


	//   ....[114]....
        /*0334*/ 	.word	0xffffffff


	//   ....[115]....
        /*0338*/ 	.word	0xffffffff


	//   ....[116]....
        /*033c*/ 	.word	0xffffffff


	//   ....[117]....
        /*0340*/ 	.word	0xffffffff


	//   ....[118]....
        /*0344*/ 	.word	0xffffffff


	//   ....[119]....
        /*0348*/ 	.word	0xffffffff


	//   ....[120]....
        /*034c*/ 	.word	0xffffffff


	//   ....[121]....
        /*0350*/ 	.word	0xffffffff


	//   ....[122]....
        /*0354*/ 	.word	0xffffffff


	//   ....[123]....
        /*0358*/ 	.word	0xffffffff


	//   ....[124]....
        /*035c*/ 	.word	0xffffffff


	//   ....[125]....
        /*0360*/ 	.word	0xffffffff


	//   ....[126]....
        /*0364*/ 	.word	0xffffffff


	//   ....[127]....
        /*0368*/ 	.word	0xffffffff


	//   ....[128]....
        /*036c*/ 	.word	0xffffffff


	//   ....[129]....
        /*0370*/ 	.word	0x0500000f


	//   ....[130]....
        /*0374*/ 	.word	0x0500000f


	//   ....[131]....
        /*0378*/ 	.word	0x0500000f


	//   ....[132]....
        /*037c*/ 	.word	0x0500000f


	//   ....[133]....
        /*0380*/ 	.word	0x0500000f


	//   ....[134]....
        /*0384*/ 	.word	0x0500000f


	//   ....[135]....
        /*0388*/ 	.word	0x0500000f


	//   ....[136]....
        /*038c*/ 	.word	0x0500000f


	//   ....[137]....
        /*0390*/ 	.word	0x0500000f


	//   ....[138]....
        /*0394*/ 	.word	0x0500000f


	//   ....[139]....
        /*0398*/ 	.word	0x0500000f


	//   ....[140]....
        /*039c*/ 	.word	0x0500000f


	//   ....[141]....
        /*03a0*/ 	.word	0x0500000f


	//   ....[142]....
        /*03a4*/ 	.word	0x0500000f


	//   ....[143]....
        /*03a8*/ 	.word	0x0500000f


	//   ....[144]....
        /*03ac*/ 	.word	0x0500000f


	//   ....[145]....
        /*03b0*/ 	.word	0x0500000f


	//   ....[146]....
        /*03b4*/ 	.word	0x0500000f


	//   ....[147]....
        /*03b8*/ 	.word	0x0500000f


	//   ....[148]....
        /*03bc*/ 	.word	0x0500000f


	//   ....[149]....
        /*03c0*/ 	.word	0x0500000f


	//   ....[150]....
        /*03c4*/ 	.word	0x0500000f


	//   ....[151]....
        /*03c8*/ 	.word	0x0500000f


	//   ....[152]....
        /*03cc*/ 	.word	0x0500000f


	//   ....[153]....
        /*03d0*/ 	.word	0x0500000f


	//   ....[154]....
        /*03d4*/ 	.word	0x0500000f


	//   ....[155]....
        /*03d8*/ 	.word	0x0500000f


	//   ....[156]....
        /*03dc*/ 	.word	0x0500000f


	//   ....[157]....
        /*03e0*/ 	.word	0x0500000f


	//   ....[158]....
        /*03e4*/ 	.word	0x0500000f


	//   ....[159]....
        /*03e8*/ 	.word	0x0500000f


	//   ....[160]....
        /*03ec*/ 	.word	0x0500000f


	//   ....[161]....
        /*03f0*/ 	.word	0x0500000f


	//   ....[162]....
        /*03f4*/ 	.word	0x0500000f


	//   ....[163]....
        /*03f8*/ 	.word	0x0500000f


	//   ....[164]....
        /*03fc*/ 	.word	0x0500000f


	//   ....[165]....
        /*0400*/ 	.word	0x0500000f


	//   ....[166]....
        /*0404*/ 	.word	0x0500000f


	//   ....[167]....
        /*0408*/ 	.word	0x0500000f


	//   ....[168]....
        /*040c*/ 	.word	0x0500000f


	//   ....[169]....
        /*0410*/ 	.word	0x0500000f


	//   ....[170]....
        /*0414*/ 	.word	0x0500000f


	//   ....[171]....
        /*0418*/ 	.word	0x0500000f


	//   ....[172]....
        /*041c*/ 	.word	0x0500000f


	//   ....[173]....
        /*0420*/ 	.word	0x0500000f


	//   ....[174]....
        /*0424*/ 	.word	0x0500000f


	//   ....[175]....
        /*0428*/ 	.word	0x0500000f


	//   ....[176]....
        /*042c*/ 	.word	0x0500000f


	//   ....[177]....
        /*0430*/ 	.word	0x0500000f


	//   ....[178]....
        /*0434*/ 	.word	0x0500000f


	//   ....[179]....
        /*0438*/ 	.word	0x0500000f


	//   ....[180]....
        /*043c*/ 	.word	0x0500000f


	//   ....[181]....
        /*0440*/ 	.word	0x0500000f


	//   ....[182]....
        /*0444*/ 	.word	0x0500000f


	//   ....[183]....
        /*0448*/ 	.word	0x0500000f


	//   ....[184]....
        /*044c*/ 	.word	0x0500000f


	//   ....[185]....
        /*0450*/ 	.word	0x0500000f


	//   ....[186]....
        /*0454*/ 	.word	0x0500000f


	//   ....[187]....
        /*0458*/ 	.word	0x0500000f


	//   ....[188]....
        /*045c*/ 	.word	0x0500000f


	//   ....[189]....
        /*0460*/ 	.word	0x0500000f


	//   ....[190]....
        /*0464*/ 	.word	0x0500000f


	//   ....[191]....
        /*0468*/ 	.word	0x0500000f


	//   ....[192]....
        /*046c*/ 	.word	0x0500000f


	//   ....[193]....
        /*0470*/ 	.word	0x0500000f


	//   ....[194]....
        /*0474*/ 	.word	0x0500000f


	//   ....[195]....
        /*0478*/ 	.word	0x0500000f


	//   ....[196]....
        /*047c*/ 	.word	0x0500000f


	//   ....[197]....
        /*0480*/ 	.word	0x0500000f


	//   ....[198]....
        /*0484*/ 	.word	0x0500000f


	//   ....[199]....
        /*0488*/ 	.word	0x0500000f


	//   ....[200]....
        /*048c*/ 	.word	0x0500000f


	//   ....[201]....
        /*0490*/ 	.word	0x0500000f


	//   ....[202]....
        /*0494*/ 	.word	0x0500000f


	//   ....[203]....
        /*0498*/ 	.word	0x0500000f


	//----- nvinfo : EIATTR_COOP_GROUP_INSTR_OFFSETS
	.align		4
.L_117:
        /*049c*/ 	.byte	0x04, 0x28
        /*049e*/ 	.short	(.L_119 - .L_118)


	//   ....[0]....
.L_118:
        /*04a0*/ 	.word	0x00000070


	//   ....[1]....
        /*04a4*/ 	.word	0x000000b0


	//   ....[2]....
        /*04a8*/ 	.word	0x000002d0


	//   ....[3]....
        /*04ac*/ 	.word	0x00000430


	//   ....[4]....
        /*04b0*/ 	.word	0x00000550


	//   ....[5]....
        /*04b4*/ 	.word	0x000006b0


	//   ....[6]....
        /*04b8*/ 	.word	0x000015f0


	//   ....[7]....
        /*04bc*/ 	.word	0x000047c0


	//   ....[8]....
        /*04c0*/ 	.word	0x000048c0


	//   ....[9]....
        /*04c4*/ 	.word	0x00004d00


	//   ....[10]....
        /*04c8*/ 	.word	0x00004d70


	//   ....[11]....
        /*04cc*/ 	.word	0x00008ab0


	//   ....[12]....
        /*04d0*/ 	.word	0x00008ac0


	//   ....[13]....
        /*04d4*/ 	.word	0x00008af0


	//   ....[14]....
        /*04d8*/ 	.word	0x00008b00


	//   ....[15]....
        /*04dc*/ 	.word	0x00009ea0


	//   ....[16]....
        /*04e0*/ 	.word	0x00009ed0


	//   ....[17]....
        /*04e4*/ 	.word	0x00009fb0


	//   ....[18]....
        /*04e8*/ 	.word	0x00009fc0


	//   ....[19]....
        /*04ec*/ 	.word	0x0000bd30


	//   ....[20]....
        /*04f0*/ 	.word	0x0000bd70


	//   ....[21]....
        /*04f4*/ 	.word	0x0000bde0


	//   ....[22]....
        /*04f8*/ 	.word	0x0000be20


	//   ....[23]....
        /*04fc*/ 	.word	0x0000c660


	//   ....[24]....
        /*0500*/ 	.word	0x0000c6a0


	//   ....[25]....
        /*0504*/ 	.word	0x0000c810


	//   ....[26]....
        /*0508*/ 	.word	0x0000c830


	//   ....[27]....
        /*050c*/ 	.word	0x0000c970


	//   ....[28]....
        /*0510*/ 	.word	0x0000c990


	//   ....[29]....
        /*0514*/ 	.word	0x0000cae0


	//   ....[30]....
        /*0518*/ 	.word	0x0000cb00


	//   ....[31]....
        /*051c*/ 	.word	0x0000d540


	//   ....[32]....
        /*0520*/ 	.word	0x0000d560


	//   ....[33]....
        /*0524*/ 	.word	0x0000d6a0


	//   ....[34]....
        /*0528*/ 	.word	0x0000d6c0


	//   ....[35]....
        /*052c*/ 	.word	0x0000d800


	//   ....[36]....
        /*0530*/ 	.word	0x0000d820


	//   ....[37]....
        /*0534*/ 	.word	0x0000d970


	//   ....[38]....
        /*0538*/ 	.word	0x0000d990


	//   ....[39]....
        /*053c*/ 	.word	0x0000db60


	//   ....[40]....
        /*0540*/ 	.word	0x0000dd30


	//   ....[41]....
        /*0544*/ 	.word	0x0000dd60


	//   ....[42]....
        /*0548*/ 	.word	0x0000dd90


	//   ....[43]....
        /*054c*/ 	.word	0x0000ddc0


	//   ....[44]....
        /*0550*/ 	.word	0x0000ddf0


	//   ....[45]....
        /*0554*/ 	.word	0x0000de20


	//   ....[46]....
        /*0558*/ 	.word	0x0000df70


	//   ....[47]....
        /*055c*/ 	.word	0x0000dfa0


	//   ....[48]....
        /*0560*/ 	.word	0x0000dfd0


	//   ....[49]....
        /*0564*/ 	.word	0x0000e000


	//   ....[50]....
        /*0568*/ 	.word	0x0000e030


	//   ....[51]....
        /*056c*/ 	.word	0x0000e060


	//   ....[52]....
        /*0570*/ 	.word	0x0000e0f0


	//   ....[53]....
        /*0574*/ 	.word	0x0000e120


	//   ....[54]....
        /*0578*/ 	.word	0x0000e1a0


	//   ....[55]....
        /*057c*/ 	.word	0x0000f740


	//   ....[56]....
        /*0580*/ 	.word	0x0000f780


	//   ....[57]....
        /*0584*/ 	.word	0x0000f7b0


	//   ....[58]....
        /*0588*/ 	.word	0x0000f860


	//   ....[59]....
        /*058c*/ 	.word	0x0000f8a0


	//   ....[60]....
        /*0590*/ 	.word	0x0000f900


	//   ....[61]....
        /*0594*/ 	.word	0x0000f940


	//   ....[62]....
        /*0598*/ 	.word	0x0000f9a0


	//   ....[63]....
        /*059c*/ 	.word	0x0000f9c0


	//   ....[64]....
        /*05a0*/ 	.word	0x0000f9f0


	//   ....[65]....
        /*05a4*/ 	.word	0x000101f0


	//   ....[66]....
        /*05a8*/ 	.word	0x00010220


	//   ....[67]....
        /*05ac*/ 	.word	0x00010280


	//   ....[68]....
        /*05b0*/ 	.word	0x000102e0


	//   ....[69]....
        /*05b4*/ 	.word	0x00010320


	//   ....[70]....
        /*05b8*/ 	.word	0x000103a0


	//   ....[71]....
        /*05bc*/ 	.word	0x000103f0


	//   ....[72]....
        /*05c0*/ 	.word	0x00010460


	//   ....[73]....
        /*05c4*/ 	.word	0x000104a0


	//   ....[74]....
        /*05c8*/ 	.word	0x00010520


	//   ....[75]....
        /*05cc*/ 	.word	0x00010570


	//   ....[76]....
        /*05d0*/ 	.word	0x000105e0


	//   ....[77]....
        /*05d4*/ 	.word	0x00010620


	//   ....[78]....
        /*05d8*/ 	.word	0x000106a0


	//   ....[79]....
        /*05dc*/ 	.word	0x000106f0


	//   ....[80]....
        /*05e0*/ 	.word	0x00010740


	//   ....[81]....
        /*05e4*/ 	.word	0x00010f00


	//   ....[82]....
        /*05e8*/ 	.word	0x00010f30


	//   ....[83]....
        /*05ec*/ 	.word	0x00010f60


	//   ....[84]....
        /*05f0*/ 	.word	0x00011020


	//   ....[85]....
        /*05f4*/ 	.word	0x00011050


	//   ....[86]....
        /*05f8*/ 	.word	0x000110a0


	//   ....[87]....
        /*05fc*/ 	.word	0x000110d0


	//   ....[88]....
        /*0600*/ 	.word	0x00011120


	//   ....[89]....
        /*0604*/ 	.word	0x00011150


	//   ....[90]....
        /*0608*/ 	.word	0x000111c0


	//   ....[91]....
        /*060c*/ 	.word	0x000114a0


	//   ....[92]....
        /*0610*/ 	.word	0x000114c0


	//   ....[93]....
        /*0614*/ 	.word	0x000114d0


	//   ....[94]....
        /*0618*/ 	.word	0x00011580


	//   ....[95]....
        /*061c*/ 	.word	0x00011590


	//   ....[96]....
        /*0620*/ 	.word	0x00011640


	//   ....[97]....
        /*0624*/ 	.word	0x00011650


	//   ....[98]....
        /*0628*/ 	.word	0x00011700


	//   ....[99]....
        /*062c*/ 	.word	0x00011710


	//   ....[100]....
        /*0630*/ 	.word	0x00011720


	//   ....[101]....
        /*0634*/ 	.word	0x00011d40


	//   ....[102]....
        /*0638*/ 	.word	0x00011d80


	//   ....[103]....
        /*063c*/ 	.word	0x00011dc0


	//   ....[104]....
        /*0640*/ 	.word	0x00011df0


	//   ....[105]....
        /*0644*/ 	.word	0x00011e10


	//   ....[106]....
        /*0648*/ 	.word	0x00011ec0


	//   ....[107]....
        /*064c*/ 	.word	0x00011f70


	//   ....[108]....
        /*0650*/ 	.word	0x00011fa0


	//   ....[109]....
        /*0654*/ 	.word	0x00011fb0


	//   ....[110]....
        /*0658*/ 	.word	0x00012040


	//   ....[111]....
        /*065c*/ 	.word	0x00012470


	//   ....[112]....
        /*0660*/ 	.word	0x000124c0


	//   ....[113]....
        /*0664*/ 	.word	0x000124f0


	//   ....[114]....
        /*0668*/ 	.word	0x00012500


	//   ....[115]....
        /*066c*/ 	.word	0x00012530


	//   ....[116]....
        /*0670*/ 	.word	0x00012560


	//   ....[117]....
        /*0674*/ 	.word	0x00012590


	//   ....[118]....
        /*0678*/ 	.word	0x000125c0


	//   ....[119]....
        /*067c*/ 	.word	0x00012740


	//   ....[120]....
        /*0680*/ 	.word	0x00012770


	//   ....[121]....
        /*0684*/ 	.word	0x000127a0


	//   ....[122]....
        /*0688*/ 	.word	0x000127d0


	//   ....[123]....
        /*068c*/ 	.word	0x00012800


	//   ....[124]....
        /*0690*/ 	.word	0x00012830


	//   ....[125]....
        /*0694*/ 	.word	0x000128f0


	//   ....[126]....
        /*0698*/ 	.word	0x00012910


	//   ....[127]....
        /*069c*/ 	.word	0x00012980


	//   ....[128]....
        /*06a0*/ 	.word	0x00012df0


	//   ....[129]....
        /*06a4*/ 	.word	0x000132e0


	//   ....[130]....
        /*06a8*/ 	.word	0x000133d0


	//   ....[131]....
        /*06ac*/ 	.word	0x000134b0


	//   ....[132]....
        /*06b0*/ 	.word	0x00013510


	//   ....[133]....
        /*06b4*/ 	.word	0x000135f0


	//   ....[134]....
        /*06b8*/ 	.word	0x000136c0


	//   ....[135]....
        /*06bc*/ 	.word	0x000137c0


	//   ....[136]....
        /*06c0*/ 	.word	0x00013830


	//   ....[137]....
        /*06c4*/ 	.word	0x00013920


	//   ....[138]....
        /*06c8*/ 	.word	0x00013990


	//   ....[139]....
        /*06cc*/ 	.word	0x00013a70


	//   ....[140]....
        /*06d0*/ 	.word	0x00013b30


	//   ....[141]....
        /*06d4*/ 	.word	0x00013b90


	//   ....[142]....
        /*06d8*/ 	.word	0x00013c10


	//   ....[143]....
        /*06dc*/ 	.word	0x00013ce0


	//   ....[144]....
        /*06e0*/ 	.word	0x00013d60


	//   ....[145]....
        /*06e4*/ 	.word	0x00013e50


	//   ....[146]....
        /*06e8*/ 	.word	0x00013ed0


	//   ....[147]....
        /*06ec*/ 	.word	0x00013fc0


	//   ....[148]....
        /*06f0*/ 	.word	0x00014040


	//   ....[149]....
        /*06f4*/ 	.word	0x00014130


	//   ....[150]....
        /*06f8*/ 	.word	0x000141b0


	//   ....[151]....
        /*06fc*/ 	.word	0x000142a0


	//   ....[152]....
        /*0700*/ 	.word	0x00014320


	//   ....[153]....
        /*0704*/ 	.word	0x00014410


	//   ....[154]....
        /*0708*/ 	.word	0x00014490


	//   ....[155]....
        /*070c*/ 	.word	0x00014560


	//   ....[156]....
        /*0710*/ 	.word	0x00014690


	//   ....[157]....
        /*0714*/ 	.word	0x00014750


	//   ....[158]....
        /*0718*/ 	.word	0x00014830


	//   ....[159]....
        /*071c*/ 	.word	0x00014910


	//   ....[160]....
        /*0720*/ 	.word	0x00014970


	//   ....[161]....
        /*0724*/ 	.word	0x00014a50


	//   ....[162]....
        /*0728*/ 	.word	0x00014ab0


	//   ....[163]....
        /*072c*/ 	.word	0x00014b90


	//   ....[164]....
        /*0730*/ 	.word	0x00014bf0


	//   ....[165]....
        /*0734*/ 	.word	0x00014d00


	//   ....[166]....
        /*0738*/ 	.word	0x00014df0


	//   ....[167]....
        /*073c*/ 	.word	0x00014e90


	//   ....[168]....
        /*0740*/ 	.word	0x00014ef0


	//   ....[169]....
        /*0744*/ 	.word	0x00015010


	//   ....[170]....
        /*0748*/ 	.word	0x00015070


	//   ....[171]....
        /*074c*/ 	.word	0x00015190


	//   ....[172]....
        /*0750*/ 	.word	0x000151f0


	//   ....[173]....
        /*0754*/ 	.word	0x00015310


	//   ....[174]....
        /*0758*/ 	.word	0x00015370


	//   ....[175]....
        /*075c*/ 	.word	0x00015440


	//   ....[176]....
        /*0760*/ 	.word	0x000155a0


	//   ....[177]....
        /*0764*/ 	.word	0x00015650


	//   ....[178]....
        /*0768*/ 	.word	0x000157a0


	//   ....[179]....
        /*076c*/ 	.word	0x00015850


	//   ....[180]....
        /*0770*/ 	.word	0x000158b0


	//   ....[181]....
        /*0774*/ 	.word	0x00015970


	//   ....[182]....
        /*0778*/ 	.word	0x00015a50


	//   ....[183]....
        /*077c*/ 	.word	0x00015b10


	//   ....[184]....
        /*0780*/ 	.word	0x00015bf0


	//   ....[185]....
        /*0784*/ 	.word	0x00015cb0


	//   ....[186]....
        /*0788*/ 	.word	0x00015dc0


	//   ....[187]....
        /*078c*/ 	.word	0x00015e60


	//   ....[188]....
        /*0790*/ 	.word	0x00015f80


	//   ....[189]....
        /*0794*/ 	.word	0x00015ff0


	//   ....[190]....
        /*0798*/ 	.word	0x00016060


	//   ....[191]....
        /*079c*/ 	.word	0x000160d0


	//   ....[192]....
        /*07a0*/ 	.word	0x00016140


	//   ....[193]....
        /*07a4*/ 	.word	0x000161c0


	//   ....[194]....
        /*07a8*/ 	.word	0x00016250


	//   ....[195]....
        /*07ac*/ 	.word	0x000162e0


	//   ....[196]....
        /*07b0*/ 	.word	0x00016350


	//   ....[197]....
        /*07b4*/ 	.word	0x000163c0


	//   ....[198]....
        /*07b8*/ 	.word	0x00016430


	//   ....[199]....
        /*07bc*/ 	.word	0x000164b0


	//   ....[200]....
        /*07c0*/ 	.word	0x00016520


	//   ....[201]....
        /*07c4*/ 	.word	0x000165c0


	//   ....[202]....
        /*07c8*/ 	.word	0x00016650


	//   ....[203]....
        /*07cc*/ 	.word	0x00016770


	//----- nvinfo : EIATTR_REG_RECONFIG
	.align		4
.L_119:
        /*07d0*/ 	.byte	0x01, 0x54
	.zero		2


	//----- nvinfo : EIATTR_SYSCALL_OFFSETS
	.align		4
        /*07d4*/ 	.byte	0x04, 0x46
        /*07d6*/ 	.short	(.L_121 - .L_120)


	//   ....[0]....
.L_120:
        /*07d8*/ 	.word	0x000017d0


	//   ....[1]....
        /*07dc*/ 	.word	0x0000ed30


	//   ....[2]....
        /*07e0*/ 	.word	0x0000ee80


	//   ....[3]....
        /*07e4*/ 	.word	0x0000ef70


	//   ....[4]....
        /*07e8*/ 	.word	0x0000fe40


	//----- nvinfo : EIATTR_MBARRIER_INSTR_OFFSETS
	.align		4
.L_121:
        /*07ec*/ 	.byte	0x04, 0x39
        /*07ee*/ 	.short	(.L_123 - .L_122)


	//   ....[0]....
.L_122:
        /*07f0*/ 	.word	0x00000180
        /*07f4*/ 	.word	0x000000ff
        /*07f8*/ 	.word	0x00038800
        /*07fc*/ 	.short	0x0100
        /*07fe*/ 	.byte	0x08
	.zero		1


	//   ....[1]....
        /*0800*/ 	.word	0x00000190
        /*0804*/ 	.word	0x000000ff
        /*0808*/ 	.word	0x00038820
        /*080c*/ 	.short	0x0100
        /*080e*/ 	.byte	0x08
	.zero		1


	//   ....[2]....
        /*0810*/ 	.word	0x00000280
        /*0814*/ 	.word	0x000000ff
        /*0818*/ 	.word	0x00038830
        /*081c*/ 	.short	0x0100
        /*081e*/ 	.byte	0x08
	.zero		1


	//   ....[3]....
        /*0820*/ 	.word	0x00000290
        /*0824*/ 	.word	0x000000ff
        /*0828*/ 	.word	0x00038840
        /*082c*/ 	.short	0x0100
        /*082e*/ 	.byte	0x08
	.zero		1


	//   ....[4]....
        /*0830*/ 	.word	0x000002a0
        /*0834*/ 	.word	0x000000ff
        /*0838*/ 	.word	0x00038838
        /*083c*/ 	.short	0x0100
        /*083e*/ 	.byte	0x08
	.zero		1


	//   ....[5]....
        /*0840*/ 	.word	0x000002b0
        /*0844*/ 	.word	0x000000ff
        /*0848*/ 	.word	0x00038848
        /*084c*/ 	.short	0x0100
        /*084e*/ 	.byte	0x08
	.zero		1


	//   ....[6]....
        /*0850*/ 	.word	0x000003e0
        /*0854*/ 	.word	0x000000ff
        /*0858*/ 	.word	0x00038850
        /*085c*/ 	.short	0x0100
        /*085e*/ 	.byte	0x08
	.zero		1


	//   ....[7]....
        /*0860*/ 	.word	0x000003f0
        /*0864*/ 	.word	0x000000ff
        /*0868*/ 	.word	0x00038860
        /*086c*/ 	.short	0x0100
        /*086e*/ 	.byte	0x08
	.zero		1


	//   ....[8]....
        /*0870*/ 	.word	0x00000400
        /*0874*/ 	.word	0x000000ff
        /*0878*/ 	.word	0x00038858
        /*087c*/ 	.short	0x0100
        /*087e*/ 	.byte	0x08
	.zero		1


	//   ....[9]....
        /*0880*/ 	.word	0x00000410
        /*0884*/ 	.word	0x000000ff
        /*0888*/ 	.word	0x00038868
        /*088c*/ 	.short	0x0100
        /*088e*/ 	.byte	0x08
	.zero		1


	//   ....[10]....
        /*0890*/ 	.word	0x00000500
        /*0894*/ 	.word	0x000000ff
        /*0898*/ 	.word	0x00038870
        /*089c*/ 	.short	0x0100
        /*089e*/ 	.byte	0x06
	.zero		1


	//   ....[11]....
        /*08a0*/ 	.word	0x00000510
        /*08a4*/ 	.word	0x000000ff
        /*08a8*/ 	.word	0x00038880
        /*08ac*/ 	.short	0x0100
        /*08ae*/ 	.byte	0x06
	.zero		1


	//   ....[12]....
        /*08b0*/ 	.word	0x00000520
        /*08b4*/ 	.word	0x000000ff
        /*08b8*/ 	.word	0x00038878
        /*08bc*/ 	.short	0x0100
        /*08be*/ 	.byte	0x06
	.zero		1


	//   ....[13]....
        /*08c0*/ 	.word	0x00000530
        /*08c4*/ 	.word	0x000000ff
        /*08c8*/ 	.word	0x00038888
        /*08cc*/ 	.short	0x0100
        /*08ce*/ 	.byte	0x06
	.zero		1


	//   ....[14]....
        /*08d0*/ 	.word	0x00000660
        /*08d4*/ 	.word	0x000000ff
        /*08d8*/ 	.word	0x00038890
        /*08dc*/ 	.short	0x0100
        /*08de*/ 	.byte	0x08
	.zero		1


	//   ....[15]....
        /*08e0*/ 	.word	0x00000670
        /*08e4*/ 	.word	0x000000ff
        /*08e8*/ 	.word	0x000388a0
        /*08ec*/ 	.short	0x0100
        /*08ee*/ 	.byte	0x08
	.zero		1


	//   ....[16]....
        /*08f0*/ 	.word	0x00000680
        /*08f4*/ 	.word	0x000000ff
        /*08f8*/ 	.word	0x00038898
        /*08fc*/ 	.short	0x0100
        /*08fe*/ 	.byte	0x08
	.zero		1


	//   ....[17]....
        /*0900*/ 	.word	0x00000690
        /*0904*/ 	.word	0x000000ff
        /*0908*/ 	.word	0x000388a8
        /*090c*/ 	.short	0x0100
        /*090e*/ 	.byte	0x08
	.zero		1


	//   ....[18]....
        /*0910*/ 	.word	0x000007d0
        /*0914*/ 	.word	0x000000ff
        /*0918*/ 	.word	0x000388b0
        /*091c*/ 	.short	0x0100
        /*091e*/ 	.byte	0x08
	.zero		1


	//   ....[19]....
        /*0920*/ 	.word	0x000007e0
        /*0924*/ 	.word	0x000000ff
        /*0928*/ 	.word	0x000388c0
        /*092c*/ 	.short	0x0100
        /*092e*/ 	.byte	0x08
	.zero		1


	//   ....[20]....
        /*0930*/ 	.word	0x000007f0
        /*0934*/ 	.word	0x000000ff
        /*0938*/ 	.word	0x000388b8
        /*093c*/ 	.short	0x0100
        /*093e*/ 	.byte	0x08
	.zero		1


	//   ....[21]....
        /*0940*/ 	.word	0x00000800
        /*0944*/ 	.word	0x000000ff
        /*0948*/ 	.word	0x000388c8
        /*094c*/ 	.short	0x0100
        /*094e*/ 	.byte	0x08
	.zero		1


	//   ....[22]....
        /*0950*/ 	.word	0x00001870
        /*0954*/ 	.word	0x000000ff
        /*0958*/ 	.word	0x00038800
        /*095c*/ 	.short	0x010a
        /*095e*/ 	.byte	0x28
	.zero		1


	//   ....[23]....
        /*0960*/ 	.word	0x00001900
        /*0964*/ 	.word	0x00000000
        /*0968*/ 	.word	0x00038830
        /*096c*/ 	.short	0x010a
        /*096e*/ 	.byte	0x3f
	.zero		1


	//   ....[24]....
        /*0970*/ 	.word	0x00001950
        /*0974*/ 	.word	0x00000000
        /*0978*/ 	.word	0x00038830
        /*097c*/ 	.short	0x010a
        /*097e*/ 	.byte	0x3f
	.zero		1


	//   ....[25]....
        /*0980*/ 	.word	0x00003fa0
        /*0984*/ 	.word	0x000000ff
        /*0988*/ 	.word	0x00000000
        /*098c*/ 	.short	0x0101
        /*098e*/ 	.byte	0x04
	.zero		1


	//   ....[26]....
        /*0990*/ 	.word	0x00005bb0
        /*0994*/ 	.word	0x000000ff
        /*0998*/ 	.word	0x00038830
        /*099c*/ 	.short	0x010a
        /*099e*/ 	.byte	0x3c
	.zero		1


	//   ....[27]....
        /*09a0*/ 	.word	0x00005bf0
        /*09a4*/ 	.word	0x000000ff
        /*09a8*/ 	.word	0x00038830
        /*09ac*/ 	.short	0x010a
        /*09ae*/ 	.byte	0x3c
	.zero		1


	//   ....[28]....
        /*09b0*/ 	.word	0x00008540
        /*09b4*/ 	.word	0x000000ff
        /*09b8*/ 	.word	0x00038850
        /*09bc*/ 	.short	0x010a
        /*09be*/ 	.byte	0x04
	.zero		1


	//   ....[29]....
        /*09c0*/ 	.word	0x00008580
        /*09c4*/ 	.word	0x000000ff
        /*09c8*/ 	.word	0x00038850
        /*09cc*/ 	.short	0x010a
        /*09ce*/ 	.byte	0x04
	.zero		1


	//   ....[30]....
        /*09d0*/ 	.word	0x00008950
        /*09d4*/ 	.word	0x000000ff
        /*09d8*/ 	.word	0x00000000
        /*09dc*/ 	.short	0x0101
        /*09de*/ 	.byte	0x3c
	.zero		1


	//   ....[31]....
        /*09e0*/ 	.word	0x00009490
        /*09e4*/ 	.word	0x000000ff
        /*09e8*/ 	.word	0x00000000
        /*09ec*/ 	.short	0x0101
        /*09ee*/ 	.byte	0x04
	.zero		1


	//   ....[32]....
        /*09f0*/ 	.word	0x00009e10
        /*09f4*/ 	.word	0x000000ff
        /*09f8*/ 	.word	0x00038850
        /*09fc*/ 	.short	0x010a
        /*09fe*/ 	.byte	0x07
	.zero		1


	//   ....[33]....
        /*0a00*/ 	.word	0x00009e50
        /*0a04*/ 	.word	0x000000ff
        /*0a08*/ 	.word	0x00038850
        /*0a0c*/ 	.short	0x010a
        /*0a0e*/ 	.byte	0x07
	.zero		1


	//   ....[34]....
        /*0a10*/ 	.word	0x0000a350
        /*0a14*/ 	.word	0x000000ff
        /*0a18*/ 	.word	0x00000000
        /*0a1c*/ 	.short	0x0101
        /*0a1e*/ 	.byte	0x04
	.zero		1


	//   ....[35]....
        /*0a20*/ 	.word	0x0000c680
        /*0a24*/ 	.word	0x000000ff
        /*0a28*/ 	.word	0x00000000
        /*0a2c*/ 	.short	0x0101
        /*0a2e*/ 	.byte	0x0a
	.zero		1


	//   ....[36]....
        /*0a30*/ 	.word	0x0000f550
        /*0a34*/ 	.word	0x00000005
        /*0a38*/ 	.word	0x00038840
        /*0a3c*/ 	.short	0x010a
        /*0a3e*/ 	.byte	0x3f
	.zero		1


	//   ....[37]....
        /*0a40*/ 	.word	0x0000fb60
        /*0a44*/ 	.word	0x00000005
        /*0a48*/ 	.word	0x00038830
        /*0a4c*/ 	.short	0x0107
        /*0a4e*/ 	.byte	0x3f
	.zero		1


	//   ....[38]....
        /*0a50*/ 	.word	0x0000fc40
        /*0a54*/ 	.word	0x00000005
        /*0a58*/ 	.word	0x00038830
        /*0a5c*/ 	.short	0x0101
        /*0a5e*/ 	.byte	0x3f
	.zero		1


	//   ....[39]....
        /*0a60*/ 	.word	0x00010830
        /*0a64*/ 	.word	0x00000016
        /*0a68*/ 	.word	0x00038800
        /*0a6c*/ 	.short	0x0107
        /*0a6e*/ 	.byte	0x3f
	.zero		1


	//   ....[40]....
        /*0a70*/ 	.word	0x00010930
        /*0a74*/ 	.word	0x00000016
        /*0a78*/ 	.word	0x00038800
        /*0a7c*/ 	.short	0x0101
        /*0a7e*/ 	.byte	0x3f
	.zero		1


	//   ....[41]....
        /*0a80*/ 	.word	0x00010950
        /*0a84*/ 	.word	0x00000016
        /*0a88*/ 	.word	0x00038820
        /*0a8c*/ 	.short	0x010a
        /*0a8e*/ 	.byte	0x3f
	.zero		1


	//   ....[42]....
        /*0a90*/ 	.word	0x00010d50
        /*0a94*/ 	.word	0x00000006
        /*0a98*/ 	.word	0x00038840
        /*0a9c*/ 	.short	0x010a
        /*0a9e*/ 	.byte	0x3f
	.zero		1


	//   ....[43]....
        /*0aa0*/ 	.word	0x000112d0
        /*0aa4*/ 	.word	0x00000006
        /*0aa8*/ 	.word	0x00038830
        /*0aac*/ 	.short	0x0107
        /*0aae*/ 	.byte	0x3f
	.zero		1


	//   ....[44]....
        /*0ab0*/ 	.word	0x00011380
        /*0ab4*/ 	.word	0x00000006
        /*0ab8*/ 	.word	0x00038830
        /*0abc*/ 	.short	0x0101
        /*0abe*/ 	.byte	0x3f
	.zero		1


	//   ....[45]....
        /*0ac0*/ 	.word	0x000113e0
        /*0ac4*/ 	.word	0x00000006
        /*0ac8*/ 	.word	0x00038860
        /*0acc*/ 	.short	0x010a
        /*0ace*/ 	.byte	0x3f
	.zero		1


	//   ....[46]....
        /*0ad0*/ 	.word	0x000118d0
        /*0ad4*/ 	.word	0x00000006
        /*0ad8*/ 	.word	0x00038850
        /*0adc*/ 	.short	0x0107
        /*0ade*/ 	.byte	0x3f
	.zero		1


	//   ....[47]....
        /*0ae0*/ 	.word	0x00011a90
        /*0ae4*/ 	.word	0x00000006
        /*0ae8*/ 	.word	0x00038850
        /*0aec*/ 	.short	0x0101
        /*0aee*/ 	.byte	0x3f
	.zero		1


	//   ....[48]....
        /*0af0*/ 	.word	0x00011c90
        /*0af4*/ 	.word	0x00000004
        /*0af8*/ 	.word	0x00038860
        /*0afc*/ 	.short	0x010a
        /*0afe*/ 	.byte	0x3f
	.zero		1


	//   ....[49]....
        /*0b00*/ 	.word	0x000121c0
        /*0b04*/ 	.word	0x00000004
        /*0b08*/ 	.word	0x00038850
        /*0b0c*/ 	.short	0x0107
        /*0b0e*/ 	.byte	0x3f
	.zero		1


	//   ....[50]....
        /*0b10*/ 	.word	0x00012270
        /*0b14*/ 	.word	0x00000004
        /*0b18*/ 	.word	0x00038850
        /*0b1c*/ 	.short	0x0101
        /*0b1e*/ 	.byte	0x3f
	.zero		1


	//   ....[51]....
        /*0b20*/ 	.word	0x00012d70
        /*0b24*/ 	.word	0x00000004
        /*0b28*/ 	.word	0x00038820
        /*0b2c*/ 	.short	0x010a
        /*0b2e*/ 	.byte	0x3f
	.zero		1


	//   ....[52]....
        /*0b30*/ 	.word	0x00012f10
        /*0b34*/ 	.word	0x00000005
        /*0b38*/ 	.word	0x00038840
        /*0b3c*/ 	.short	0x010a
        /*0b3e*/ 	.byte	0x3f
	.zero		1


	//   ....[53]....
        /*0b40*/ 	.word	0x00012fb0
        /*0b44*/ 	.word	0x0000001b
        /*0b48*/ 	.word	0x00038840
        /*0b4c*/ 	.short	0x010a
        /*0b4e*/ 	.byte	0x3f
	.zero		1


	//   ....[54]....
        /*0b50*/ 	.word	0x00012ff0
        /*0b54*/ 	.word	0x00000005
        /*0b58*/ 	.word	0x00038860
        /*0b5c*/ 	.short	0x010a
        /*0b5e*/ 	.byte	0x3f
	.zero		1


	//   ....[55]....
        /*0b60*/ 	.word	0x00013030
        /*0b64*/ 	.word	0x0000001b
        /*0b68*/ 	.word	0x00038860
        /*0b6c*/ 	.short	0x010a
        /*0b6e*/ 	.byte	0x3f
	.zero		1


	//   ....[56]....
        /*0b70*/ 	.word	0x000130a0
        /*0b74*/ 	.word	0x00000003
        /*0b78*/ 	.word	0x00038800
        /*0b7c*/ 	.short	0x010a
        /*0b7e*/ 	.byte	0x3f
	.zero		1


	//   ....[57]....
        /*0b80*/ 	.word	0x000130f0
        /*0b84*/ 	.word	0x00000000
        /*0b88*/ 	.word	0x00038830
        /*0b8c*/ 	.short	0x010a
        /*0b8e*/ 	.byte	0x3f
	.zero		1


	//   ....[58]....
        /*0b90*/ 	.word	0x00013150
        /*0b94*/ 	.word	0x00000004
        /*0b98*/ 	.word	0x00038830
        /*0b9c*/ 	.short	0x010a
        /*0b9e*/ 	.byte	0x3f
	.zero		1


	//   ....[59]....
        /*0ba0*/ 	.word	0x000131b0
        /*0ba4*/ 	.word	0x00000002
        /*0ba8*/ 	.word	0x00038850
        /*0bac*/ 	.short	0x010a
        /*0bae*/ 	.byte	0x3f
	.zero		1


	//   ....[60]....
        /*0bb0*/ 	.word	0x00013210
        /*0bb4*/ 	.word	0x00000007
        /*0bb8*/ 	.word	0x00038850
        /*0bbc*/ 	.short	0x010a
        /*0bbe*/ 	.byte	0x3f
	.zero		1


	//   ....[61]....
        /*0bc0*/ 	.word	0x00013320
        /*0bc4*/ 	.word	0x00000005
        /*0bc8*/ 	.word	0x00038840
        /*0bcc*/ 	.short	0x010a
        /*0bce*/ 	.byte	0x3f
	.zero		1


	//   ....[62]....
        /*0bd0*/ 	.word	0x00014590
        /*0bd4*/ 	.word	0x00000016
        /*0bd8*/ 	.word	0x00038820
        /*0bdc*/ 	.short	0x010a
        /*0bde*/ 	.byte	0x3f
	.zero		1


	//   ....[63]....
        /*0be0*/ 	.word	0x000145e0
        /*0be4*/ 	.word	0x00000006
        /*0be8*/ 	.word	0x00038840
        /*0bec*/ 	.short	0x010a
        /*0bee*/ 	.byte	0x3f
	.zero		1


	//   ....[64]....
        /*0bf0*/ 	.word	0x00014d40
        /*0bf4*/ 	.word	0x00000006
        /*0bf8*/ 	.word	0x00038860
        /*0bfc*/ 	.short	0x010a
        /*0bfe*/ 	.byte	0x3f
	.zero		1


	//   ....[65]....
        /*0c00*/ 	.word	0x000154f0
        /*0c04*/ 	.word	0x00000004
        /*0c08*/ 	.word	0x00038860
        /*0c0c*/ 	.short	0x010a
        /*0c0e*/ 	.byte	0x3f
	.zero		1


	//   ....[66]....
        /*0c10*/ 	.word	0x00016690
        /*0c14*/ 	.word	0x00000004
        /*0c18*/ 	.word	0x00038820
        /*0c1c*/ 	.short	0x010a
        /*0c1e*/ 	.byte	0x3f
	.zero		1


	//   ....[67]....
        /*0c20*/ 	.word	0x00016830
        /*0c24*/ 	.word	0x00000005
        /*0c28*/ 	.word	0x00038840
        /*0c2c*/ 	.short	0x010a
        /*0c2e*/ 	.byte	0x3f
	.zero		1


	//   ....[68]....
        /*0c30*/ 	.word	0x00016880
        /*0c34*/ 	.word	0x0000001b
        /*0c38*/ 	.word	0x00038840
        /*0c3c*/ 	.short	0x010a
        /*0c3e*/ 	.byte	0x3f
	.zero		1


	//   ....[69]....
        /*0c40*/ 	.word	0x000168d0
        /*0c44*/ 	.word	0x00000005
        /*0c48*/ 	.word	0x00038860
        /*0c4c*/ 	.short	0x010a
        /*0c4e*/ 	.byte	0x3f
	.zero		1


	//----- nvinfo : EIATTR_NUM_MBARRIERS
	.align		4
.L_123:
        /*0c50*/ 	.byte	0x03, 0x38
        /*0c52*/ 	.short	0x0016


	//----- nvinfo : EIATTR_EXIT_INSTR_OFFSETS
	.align		4
        /*0c54*/ 	.byte	0x04, 0x1c
        /*0c56*/ 	.short	(.L_125 - .L_124)


	//   ....[0]....
.L_124:
        /*0c58*/ 	.word	0x00000990


	//   ....[1]....
        /*0c5c*/ 	.word	0x0000db10


	//   ....[2]....
        /*0c60*/ 	.word	0x00013080


	//----- nvinfo : EIATTR_MAX_THREADS
	.align		4
.L_125:
        /*0c64*/ 	.byte	0x04, 0x05
        /*0c66*/ 	.short	(.L_127 - .L_126)
.L_126:
        /*0c68*/ 	.word	0x00000180
        /*0c6c*/ 	.word	0x00000001
        /*0c70*/ 	.word	0x00000001


	//----- nvinfo : EIATTR_CRS_STACK_SIZE
	.align		4
.L_127:
        /*0c74*/ 	.byte	0x04, 0x1e
        /*0c76*/ 	.short	(.L_129 - .L_128)
.L_128:
        /*0c78*/ 	.word	0x00000000


	//----- nvinfo : EIATTR_CBANK_PARAM_SIZE
	.align		4
.L_129:
        /*0c7c*/ 	.byte	0x03, 0x19
        /*0c7e*/ 	.short	0x0af0


	//----- nvinfo : EIATTR_PARAM_CBANK
	.align		4
        /*0c80*/ 	.byte	0x04, 0x0a
        /*0c82*/ 	.short	(.L_131 - .L_130)
	.align		4
.L_130:
        /*0c84*/ 	.word	index@(.nv.constant0._ZN7cutlass13device_kernelIN5flash11enable_sm90INS1_16FlashAttnFwdSm90INS1_25CollectiveMainloopFwdSm90ILi2EN4cute5tupleIJNS5_1CILi1EEES8_S8_EEENS6_IJNS7_ILi128EEENS7_ILi80EEENS7_ILi256EEEEEELi256ENS_10bfloat16_tEfNS_4arch4Sm90ELb0ELb0ELb0ELb1ELb1ELb0ELb0ELb1ELb1ELb1ELb0ELb0EEENS1_21CollectiveEpilogueFwdINS6_IJSA_SC_SB_EEES9_SE_SG_Li256ELb1ELb1ELb0ELb0EEENS1_36VarlenDynamicPersistentTileSchedulerILi128ELi80ELi256ELi128ELb0ELb1ELb1ELb0ELb1ELb1EEEEEEEEEvNT_6ParamsE)
        /*0c88*/ 	.short	0x0210
        /*0c8a*/ 	.short	0x0af0


	//----- nvinfo : EIATTR_SW_WAR
	.align		4
.L_131:
        /*0c8c*/ 	.byte	0x04, 0x36
        /*0c8e*/ 	.short	(.L_133 - .L_132)
.L_132:
        /*0c90*/ 	.word	0x00000008
.L_133:


//--------------------- .nv.info._ZN7cutlass13device_kernelIN5flash11enable_sm90INS1_16FlashAttnFwdSm90INS1_25CollectiveMainloopFwdSm90ILi2EN4cute5tupleIJNS5_1CILi1EEES8_S8_EEENS6_IJNS7_ILi128EEENS7_ILi80EEENS7_ILi256EEEEEELi256ENS_10bfloat16_tEfNS_4arch4Sm90ELb0ELb0ELb0ELb1ELb1ELb1ELb0ELb1ELb1ELb1ELb0ELb0EEENS1_21CollectiveEpilogueFwdINS6_IJSA_SC_SB_EEES9_SE_SG_Li256ELb1ELb1ELb0ELb0EEENS1_36VarlenDynamicPersistentTileSchedulerILi128ELi80ELi256ELi128ELb0ELb1ELb1ELb0ELb1ELb1EEEEEEEEEvNT_6ParamsE --------------------------
	.section	.nv.info._ZN7cutlass13device_kernelIN5flash11enable_sm90INS1_16FlashAttnFwdSm90INS1_25CollectiveMainloopFwdSm90ILi2EN4cute5tupleIJNS5_1CILi1EEES8_S8_EEENS6_IJNS7_ILi128EEENS7_ILi80EEENS7_ILi256EEEEEELi256ENS_10bfloat16_tEfNS_4arch4Sm90ELb0ELb0ELb0ELb1ELb1ELb1ELb0ELb1ELb1ELb1ELb0ELb0EEENS1_21CollectiveEpilogueFwdINS6_IJSA_SC_SB_EEES9_SE_SG_Li256ELb1ELb1ELb0ELb0EEENS1_36VarlenDynamicPersistentTileSchedulerILi128ELi80ELi256ELi128ELb0ELb1ELb1ELb0ELb1ELb1EEEEEEEEEvNT_6ParamsE,"",@"SHT_CUDA_INFO"
	.sectionflags	@""
	.align	4


	//----- nvinfo : EIATTR_CUDA_API_VERSION
	.align		4
        /*0000*/ 	.byte	0x04, 0x37
        /*0002*/ 	.short	(.L_135 - .L_134)
.L_134:
        /*0004*/ 	.word	0x00000082


	//----- nvinfo : EIATTR_KPARAM_INFO
	.align		4
.L_135:
        /*0008*/ 	.byte	0x04, 0x17
        /*000a*/ 	.short	(.L_137 - .L_136)
.L_136:
        /*000c*/ 	.word	0x00000000
        /*0010*/ 	.short	0x0000
        /*0012*/ 	.short	0x0070
        /*0014*/ 	.byte	0x00, 0xf0, 0x01, 0x2a


	//----- nvinfo : EIATTR_SPARSE_MMA_MASK
	.align		4
.L_137:
        /*0018*/ 	.byte	0x03, 0x50
        /*001a*/ 	.short	0x0000


	//----- nvinfo : EIATTR_MAXREG_COUNT
	.align		4
        /*001c*/ 	.byte	0x03, 0x1b
        /*001e*/ 	.short	0x00a8


	//----- nvinfo : EIATTR_NUM_BARRIERS
	.align		4
        /*0020*/ 	.byte	0x02, 0x4c
        /*0022*/ 	.byte	0x10
	.zero		1


	//----- nvinfo : EIATTR_EXTERNS
	.align		4
        /*0024*/ 	.byte	0x04, 0x0f
        /*0026*/ 	.short	(.L_139 - .L_138)


	//   ....[0]....
	.align		4
.L_138:
        /*0028*/ 	.word	index@(__assertfail)


	//----- nvinfo : EIATTR_ANNOTATIONS
	.align		4
.L_139:
        /*002c*/ 	.byte	0x04, 0x55
        /*002e*/ 	.short	(.L_141 - .L_140)


	//   ....[0]....
.L_140:
        /* <DEDUP_REMOVED lines=54> */


	//----- nvinfo : EIATTR_MERCURY_ISA_VERSION
	.align		4
.L_141:
        /*0380*/ 	.byte	0x03, 0x5f
        /*0382*/ 	.short	0x0101


	//----- nvinfo : EIATTR_UNUSED_LOAD_BYTE_OFFSET
	.align		4
        /*0384*/ 	.byte	0x04, 0x44
        /*0386*/ 	.short	(.L_143 - .L_142)


	//   ....[0]....
.L_142:
        /*0388*/ 	.word	0x00000a30
        /*038c*/ 	.word	0x0000fff0


	//   ....[1]....
        /*0390*/ 	.word	0x0001d6a0
        /*0394*/ 	.word	0x0000fff0


	//----- nvinfo : EIATTR_INT_WARP_WIDE_INSTR_OFFSETS
	.align		4
.L_143:
        /*0398*/ 	.byte	0x04, 0x31
        /*039a*/ 	.short	(.L_145 - .L_144)


	//   ....[0]....
.L_144:
        /*039c*/ 	.word	0x00000130


	//   ....[1]....
        /*03a0*/ 	.word	0x00000170


	//   ....[2]....
        /*03a4*/ 	.word	0x000001e0


	//   ....[3]....
        /*03a8*/ 	.word	0x00023070


	//   ....[4]....
        /*03ac*/ 	.word	0x00023110


	//   ....[5]....
        /*03b0*/ 	.word	0x000261e0


	//   ....[6]....
        /*03b4*/ 	.word	0x00026280


	//----- nvinfo : EIATTR_COOP_GROUP_MASK_REGIDS
	.align		4
.L_145:
        /*03b8*/ 	.byte	0x04, 0x29
        /*03ba*/ 	.short	(.L_147 - .L_146)


	//   ....[0]....
.L_146:
        /*03bc*/ 	.word	0xffffffff


	//   ....[1]....
        /*03c0*/ 	.word	0xffffffff


	//   ....[2]....
        /*03c4*/ 	.word	0xffffffff


	//   ....[3]....
        /*03c8*/ 	.word	0xffffffff


	//   ....[4]....
        /*03cc*/ 	.word	0xffffffff


	//   ....[5]....
        /*03d0*/ 	.word	0xffffffff


	//   ....[6]....
        /*03d4*/ 	.word	0xffffffff


	//   ....[7]....
        /*03d8*/ 	.word	0xffffffff


	//   ....[8]....
        /*03dc*/ 	.word	0xffffffff


	//   ....[9]....
        /*03e0*/ 	.word	0xffffffff


	//   ....[10]....
        /*03e4*/ 	.word	0xffffffff


	//   ....[11]....
        /*03e8*/ 	.word	0xffffffff


	//   ....[12]....
        /*03ec*/ 	.word	0xffffffff


	//   ....[13]....
        /*03f0*/ 	.word	0xffffffff


	//   ....[14]....
        /*03f4*/ 	.word	0xffffffff


	//   ....[15]....
        /*03f8*/ 	.word	0xffffffff


	//   ....[16]....
        /*03fc*/ 	.word	0xffffffff


	//   ....[17]....
        /*0400*/ 	.word	0xffffffff


	//   ....[18]....
        /*0404*/ 	.word	0xffffffff


	//   ....[19]....
        /*0408*/ 	.word	0xffffffff


	//   ....[20]....
        /*040c*/ 	.word	0xffffffff


	//   ....[21]....
        /*0410*/ 	.word	0xffffffff


	//   ....[22]....
        /*0414*/ 	.word	0xffffffff


	//   ....[23]....
        /*0418*/ 	.word	0xffffffff


	//   ....[24]....
        /*041c*/ 	.word	0xffffffff


	//   ....[25]....
        /*0420*/ 	.word	0xffffffff


	//   ....[26]....
        /*0424*/ 	.word	0xffffffff


	//   ....[27]....
        /*0428*/ 	.word	0xffffffff


	//   ....[28]....
        /*042c*/ 	.word	0xffffffff


	//   ....[29]....
        /*0430*/ 	.word	0xffffffff


	//   ....[30]....
        /*0434*/ 	.word	0xffffffff


	//   ....[31]....
        /*0438*/ 	.word	0xffffffff


	//   ....[32]....
        /*043c*/ 	.word	0xffffffff


	//   ....[33]....
        /*0440*/ 	.word	0xffffffff


	//   ....[34]....
        /*0444*/ 	.word	0xffffffff


	//   ....[35]....
        /*0448*/ 	.word	0xffffffff


	//   ....[36]....
        /*044c*/ 	.word	0xffffffff


	//   ....[37]....
        /*0450*/ 	.word	0xffffffff


	//   ....[38]....
        /*0454*/ 	.word	0xffffffff


	//   ....[39]....
        /*0458*/ 	.word	0xffffffff


	//   ....[40]....
        /*045c*/ 	.word	0xffffffff


	//   ....[41]....
        /*0460*/ 	.word	0xffffffff


	//   ....[42]....
        /*0464*/ 	.word	0xffffffff


	//   ....[43]....
        /*0468*/ 	.word	0xffffffff


	//   ....[44]....
        /*046c*/ 	.word	0xffffffff


	//   ....[45]....
        /*0470*/ 	.word	0xffffffff


	//   ....[46]....
        /*0474*/ 	.word	0xffffffff


	//   ....[47]....
        /*0478*/ 	.word	0xffffffff


	//   ....[48]....
        /*047c*/ 	.word	0xffffffff


	//   ....[49]....
        /*0480*/ 	.word	0xffffffff


	//   ....[50]....
        /*0484*/ 	.word	0xffffffff


	//   ....[51]....
        /*0488*/ 	.word	0xffffffff


	//   ....[52]....
        /*048c*/ 	.word	0xffffffff


	//   ....[53]....
        /*0490*/ 	.word	0xffffffff


	//   ....[54]....
        /*0494*/ 	.word	0xffffffff


	//   ....[55]....
        /*0498*/ 	.word	0xffffffff


	//   ....[56]....
        /*049c*/ 	.word	0xffffffff


	//   ....[57]....
        /*04a0*/ 	.word	0xffffffff


	//   ....[58]....
        /*04a4*/ 	.word	0xffffffff


	//   ....[59]....
        /*04a8*/ 	.word	0xffffffff


	//   ....[60]....
        /*04ac*/ 	.word	0xffffffff


	//   ....[61]....
        /*04b0*/ 	.word	0xffffffff


	//   ....[62]....
        /*04b4*/ 	.word	0xffffffff


	//   ....[63]....
        /*04b8*/ 	.word	0xffffffff


	//   ....[64]....
        /*04bc*/ 	.word	0xffffffff


	//   ....[65]....
        /*04c0*/ 	.word	0xffffffff


	//   ....[66]....
        /*04c4*/ 	.word	0xffffffff


	//   ....[67]....
        /*04c8*/ 	.word	0xffffffff


	//   ....[68]....
        /*04cc*/ 	.word	0xffffffff


	//   ....[69]....
        /*04d0*/ 	.word	0xffffffff


	//   ....[70]....
        /*04d4*/ 	.word	0xffffffff


	//   ....[71]....
        /*04d8*/ 	.word	0xffffffff


	//   ....[72]....
        /*04dc*/ 	.word	0xffffffff


	//   ....[73]....
        /*04e0*/ 	.word	0xffffffff


	//   ....[74]....
        /*04e4*/ 	.word	0xffffffff


	//   ....[75]....
        /*04e8*/ 	.word	0xffffffff


	//   ....[76]....
        /*04ec*/ 	.word	0xffffffff


	//   ....[77]....
        /*04f0*/ 	.word	0xffffffff


	//   ....[78]....
        /*04f4*/ 	.word	0xffffffff


	//   ....[79]....
        /*04f8*/ 	.word	0xffffffff


	//   ....[80]....
        /*04fc*/ 	.word	0xffffffff


	//   ....[81]....
        /*0500*/ 	.word	0xffffffff


	//   ....[82]....
        /*0504*/ 	.word	0xffffffff


	//   ....[83]....
        /*0508*/ 	.word	0xffffffff


	//   ....[84]....
        /*050c*/ 	.word	0xffffffff


	//   ....[85]....
        /*0510*/ 	.word	0xffffffff


	//   ....[86]....
        /*0514*/ 	.word	0xffffffff


	//   ....[87]....
        /*0518*/ 	.word	0xffffffff


	//   ....[88]....
        /*051c*/ 	.word	0xffffffff


	//   ....[89]....
        /*0520*/ 	.word	0xffffffff


	//   ....[90]....
        /*0524*/ 	.word	0xffffffff


	//   ....[91]....
        /*0528*/ 	.word	0xffffffff


	//   ....[92]....
        /*052c*/ 	.word	0xffffffff


	//   ....[93]....
        /*0530*/ 	.word	0xffffffff


	//   ....[94]....
        /*0534*/ 	.word	0xffffffff


	//   ....[95]....
        /*0538*/ 	.word	0xffffffff


	//   ....[96]....
        /*053c*/ 	.word	0xffffffff


	//   ....[97]....
        /*0540*/ 	.word	0xffffffff


	//   ....[98]....
        /*0544*/ 	.word	0xffffffff


	//   ....[99]....
        /*0548*/ 	.word	0xffffffff


	//   ....[100]....
        /*054c*/ 	.word	0xffffffff


	//   ....[101]....
        /*0550*/ 	.word	0xffffffff


	//   ....[102]....
        /*0554*/ 	.word	0xffffffff


	//   ....[103]....
        /*0558*/ 	.word	0xffffffff


	//   ....[104]....
        /*055c*/ 	.word	0xffffffff


	//   ....[105]....
        /*0560*/ 	.word	0xffffffff


	//   ....[106]....
        /*0564*/ 	.word	0xffffffff


	//   ....[107]....
        /*0568*/ 	.word	0xffffffff


	//   ....[108]....
        /*056c*/ 	.word	0xffffffff


	//   ....[109]....
        /*0570*/ 	.word	0xffffffff


	//   ....[110]....
        /*0574*/ 	.word	0xffffffff


	//   ....[111]....
        /*0578*/ 	.word	0xffffffff


	//   ....[112]....
        /*057c*/ 	.word	0xffffffff


	//   ....[113]....
        /*0580*/ 	.word	0xffffffff


	//   ....[114]....
        /*0584*/ 	.word	0xffffffff


	//   ....[115]....
        /*0588*/ 	.word	0xffffffff


	//   ....[116]....
        /*058c*/ 	.word	0xffffffff


	//   ....[117]....
        /*0590*/ 	.word	0xffffffff


	//   ....[118]....
        /*0594*/ 	.word	0xffffffff


	//   ....[119]....
        /*0598*/ 	.word	0xffffffff


	//   ....[120]....
        /*059c*/ 	.word	0xffffffff


	//   ....[121]....
        /*05a0*/ 	.word	0xffffffff


	//   ....[122]....
        /*05a4*/ 	.word	0xffffffff


	//   ....[123]....
        /*05a8*/ 	.word	0xffffffff


	//   ....[124]....
        /*05ac*/ 	.word	0xffffffff


	//   ....[125]....
        /*05b0*/ 	.word	0xffffffff


	//   ....[126]....
        /*05b4*/ 	.word	0xffffffff


	//   ....[127]....
        /*05b8*/ 	.word	0xffffffff


	//   ....[128]....
        /*05bc*/ 	.word	0xffffffff


	//   ....[129]....
        /*05c0*/ 	.word	0xffffffff


	//   ....[130]....
        /*05c4*/ 	.word	0xffffffff


	//   ....[131]....
        /*05c8*/ 	.word	0xffffffff


	//   ....[132]....
        /*05cc*/ 	.word	0xffffffff


	//   ....[133]....
        /*05d0*/ 	.word	0xffffffff


	//   ....[134]....
        /*05d4*/ 	.word	0xffffffff


	//   ....[135]....
        /*05d8*/ 	.word	0xffffffff


	//   ....[136]....
        /*05dc*/ 	.word	0xffffffff


	//   ....[137]....
        /*05e0*/ 	.word	0xffffffff


	//   ....[138]....
        /*05e4*/ 	.word	0xffffffff


	//   ....[139]....
        /*05e8*/ 	.word	0xffffffff


	//   ....[140]....
        /*05ec*/ 	.word	0xffffffff


	//   ....[141]....
        /*05f0*/ 	.word	0xffffffff


	//   ....[142]....
        /*05f4*/ 	.word	0xffffffff


	//   ....[143]....
        /*05f8*/ 	.word	0xffffffff


	//   ....[144]....
        /*05fc*/ 	.word	0xffffffff


	//   ....[145]....
        /*0600*/ 	.word	0xffffffff


	//   ....[146]....
        /*0604*/ 	.word	0xffffffff


	//   ....[147]....
        /*0608*/ 	.word	0xffffffff


	//   ....[148]....
        /*060c*/ 	.word	0xffffffff


	//   ....[149]....
        /*0610*/ 	.word	0xffffffff


	//   ....[150]....
        /*0614*/ 	.word	0xffffffff


	//   ....[151]....
        /*0618*/ 	.word	0xffffffff


	//   ....[152]....
        /*061c*/ 	.word	0xffffffff


	//   ....[153]....
        /*0620*/ 	.word	0xffffffff


	//   ....[154]....
        /*0624*/ 	.word	0xffffffff


	//   ....[155]....
        /*0628*/ 	.word	0xffffffff


	//   ....[156]....
        /*062c*/ 	.word	0xffffffff


	//   ....[157]....
        /*0630*/ 	.word	0xffffffff


	//   ....[158]....
        /*0634*/ 	.word	0xffffffff


	//   ....[159]....
        /*0638*/ 	.word	0xffffffff


	//   ....[160]....
        /*063c*/ 	.word	0xffffffff


	//   ....[161]....
        /*0640*/ 	.word	0xffffffff


	//   ....[162]....
        /*0644*/ 	.word	0xffffffff


	//   ....[163]....
        /*0648*/ 	.word	0x0500000f


	//   ....[164]....
        /*064c*/ 	.word	0x0500000f


	//   ....[165]....
        /*0650*/ 	.word	0x0500000f


	//   ....[166]....
        /*0654*/ 	.word	0x0500000f


	//   ....[167]....
        /*0658*/ 	.word	0x0500000f


	//   ....[168]....
        /*065c*/ 	.word	0x0500000f


	//   ....[169]....
        /*0660*/ 	.word	0x0500000f


	//   ....[170]....
        /*0664*/ 	.word	0x0500000f


	//   ....[171]....
        /*0668*/ 	.word	0x0500000f


	//   ....[172]....
        /*066c*/ 	.word	0x0500000f


	//   ....[173]....
        /*0670*/ 	.word	0x0500000f


	//   ....[174]....
        /*0674*/ 	.word	0x0500000f


	//   ....[175]....
        /*0678*/ 	.word	0x0500000f


	//   ....[176]....
        /*067c*/ 	.word	0x0500000f


	//   ....[177]....
        /*0680*/ 	.word	0x0500000f


	//   ....[178]....
        /*0684*/ 	.word	0x0500000f


	//   ....[179]....
        /*0688*/ 	.word	0x0500000f


	//   ....[180]....
        /*068c*/ 	.word	0x0500000f


	//   ....[181]....
        /*0690*/ 	.word	0x0500000f


	//   ....[182]....
        /*0694*/ 	.word	0x0500000f


	//   ....[183]....
        /*0698*/ 	.word	0x0500000f


	//   ....[184]....
        /*069c*/ 	.word	0x0500000f


	//   ....[185]....
        /*06a0*/ 	.word	0x0500000f


	//   ....[186]....
        /*06a4*/ 	.word	0x0500000f


	//   ....[187]....
        /*06a8*/ 	.word	0x0500000f


	//   ....[188]....
        /*06ac*/ 	.word	0x0500000f


	//   ....[189]....
        /*06b0*/ 	.word	0x0500000f


	//   ....[190]....
        /*06b4*/ 	.word	0x0500000f


	//   ....[191]....
        /*06b8*/ 	.word	0x0500000f


	//   ....[192]....
        /*06bc*/ 	.word	0x0500000f


	//   ....[193]....
        /*06c0*/ 	.word	0x0500000f


	//   ....[194]....
        /*06c4*/ 	.word	0x0500000f


	//   ....[195]....
        /*06c8*/ 	.word	0x0500000f


	//   ....[196]....
        /*06cc*/ 	.word	0x0500000f


	//   ....[197]....
        /*06d0*/ 	.word	0x0500000f


	//   ....[198]....
        /*06d4*/ 	.word	0x0500000f


	//   ....[199]....
        /*06d8*/ 	.word	0x0500000f


	//   ....[200]....
        /*06dc*/ 	.word	0x0500000f


	//   ....[201]....
        /*06e0*/ 	.word	0x0500000f


	//   ....[202]....
        /*06e4*/ 	.word	0x0500000f


	//   ....[203]....
        /*06e8*/ 	.word	0x0500000f


	//   ....[204]....
        /*06ec*/ 	.word	0x0500000f


	//   ....[205]....
        /*06f0*/ 	.word	0x0500000f


	//   ....[206]....
        /*06f4*/ 	.word	0x0500000f


	//   ....[207]....
        /*06f8*/ 	.word	0x0500000f


	//   ....[208]....
        /*06fc*/ 	.word	0x0500000f


	//   ....[209]....
        /*0700*/ 	.word	0x0500000f


	//   ....[210]....
        /*0704*/ 	.word	0x0500000f


	//   ....[211]....
        /*0708*/ 	.word	0x0500000f


	//   ....[212]....
        /*070c*/ 	.word	0x0500000f


	//   ....[213]....
        /*0710*/ 	.word	0x0500000f


	//   ....[214]....
        /*0714*/ 	.word	0x0500000f


	//   ....[215]....
        /*0718*/ 	.word	0x0500000f


	//   ....[216]....
        /*071c*/ 	.word	0x0500000f


	//   ....[217]....
        /*0720*/ 	.word	0x0500000f


	//   ....[218]....
        /*0724*/ 	.word	0x0500000f


	//   ....[219]....
        /*0728*/ 	.word	0x0500000f


	//   ....[220]....
        /*072c*/ 	.word	0x0500000f


	//   ....[221]....
        /*0730*/ 	.word	0x0500000f


	//   ....[222]....
        /*0734*/ 	.word	0x0500000f


	//   ....[223]....
        /*0738*/ 	.word	0x0500000f


	//   ....[224]....
        /*073c*/ 	.word	0x0500000f


	//   ....[225]....
        /*0740*/ 	.word	0x0500000f


	//   ....[226]....
        /*0744*/ 	.word	0x0500000f


	//   ....[227]....
        /*0748*/ 	.word	0x0500000f


	//   ....[228]....
        /*074c*/ 	.word	0x0500000f


	//   ....[229]....
        /*0750*/ 	.word	0x0500000f


	//   ....[230]....
        /*0754*/ 	.word	0x0500000f


	//   ....[231]....
        /*0758*/ 	.word	0x0500000f


	//   ....[232]....
        /*075c*/ 	.word	0x0500000f


	//   ....[233]....
        /*0760*/ 	.word	0x0500000f


	//   ....[234]....
        /*0764*/ 	.word	0x0500000f


	//   ....[235]....
        /*0768*/ 	.word	0x0500000f


	//   ....[236]....
        /*076c*/ 	.word	0x0500000f


	//   ....[237]....
        /*0770*/ 	.word	0x0500000f


	//   ....[238]....
        /*0774*/ 	.word	0x0500000f


	//   ....[239]....
        /*0778*/ 	.word	0x0500000f


	//   ....[240]....
        /*077c*/ 	.word	0x0500000f


	//   ....[241]....
        /*0780*/ 	.word	0x0500000f


	//   ....[242]....
        /*0784*/ 	.word	0x0500000f


	//   ....[243]....
        /*0788*/ 	.word	0x0500000f


	//   ....[244]....
        /*078c*/ 	.word	0x0500000f


	//   ....[245]....
        /*0790*/ 	.word	0x0500000f


	//   ....[246]....
        /*0794*/ 	.word	0x0500000f


	//   ....[247]....
        /*0798*/ 	.word	0x0500000f


	//   ....[248]....
        /*079c*/ 	.word	0x0500000f


	//   ....[249]....
        /*07a0*/ 	.word	0x0500000f


	//   ....[250]....
        /*07a4*/ 	.word	0x0500000f


	//   ....[251]....
        /*07a8*/ 	.word	0x0500000f


	//   ....[252]....
        /*07ac*/ 	.word	0x0500000f


	//   ....[253]....
        /*07b0*/ 	.word	0x0500000f


	//   ....[254]....
        /*07b4*/ 	.word	0x0500000f


	//   ....[255]....
        /*07b8*/ 	.word	0x0500000f


	//   ....[0]....
        /*07bc*/ 	.word	0x0500000f


	//   ....[1]....
        /*07c0*/ 	.word	0x0500000f


	//   ....[2]....
        /*07c4*/ 	.word	0x0500000f


	//   ....[3]....
        /*07c8*/ 	.word	0x0500000f


	//   ....[4]....
        /*07cc*/ 	.word	0x0500000f


	//   ....[5]....
        /*07d0*/ 	.word	0x0500000f


	//   ....[6]....
        /*07d4*/ 	.word	0x0500000f


	//   ....[7]....
        /*07d8*/ 	.word	0x0500000f


	//   ....[8]....
        /*07dc*/ 	.word	0x0500000f


	//----- nvinfo : EIATTR_COOP_GROUP_INSTR_OFFSETS
	.align		4
.L_147:
        /*07e0*/ 	.byte	0x04, 0x28
        /*07e2*/ 	.short	(.L_149 - .L_148)


	//   ....[0]....
.L_148:
        /*07e4*/ 	.word	0x00000060


	//   ....[1]....
        /*07e8*/ 	.word	0x00000140


	//   ....[2]....
        /*07ec*/ 	.word	0x00000190


	//   ....[3]....
        /*07f0*/ 	.word	0x000003c0


	//   ....[4]....
        /*07f4*/ 	.word	0x00000520


	//   ....[5]....
        /*07f8*/ 	.word	0x00000640


	//   ....[6]....
        /*07fc*/ 	.word	0x000007a0


	//   ....[7]....
        /*0800*/ 	.word	0x00003420


	//   ....[8]....
        /*0804*/ 	.word	0x00003430


	//   ....[9]....
        /*0808*/ 	.word	0x00004310


	//   ....[10]....
        /*080c*/ 	.word	0x00004320


	//   ....[11]....
        /*0810*/ 	.word	0x00005210


	//   ....[12]....
        /*0814*/ 	.word	0x00005220


	//   ....[13]....
        /*0818*/ 	.word	0x00006eb0


	//   ....[14]....
        /*081c*/ 	.word	0x00006ec0


	//   ....[15]....
        /*0820*/ 	.word	0x00007ef0


	//   ....[16]....
        /*0824*/ 	.word	0x00007f00


	//   ....[17]....
        /*0828*/ 	.word	0x00008fe0


	//   ....[18]....
        /*082c*/ 	.word	0x00008ff0


	//   ....[19]....
        /*0830*/ 	.word	0x0000a300


	//   ....[20]....
        /*0834*/ 	.word	0x0000a310


	//   ....[21]....
        /*0838*/ 	.word	0x0000a4d0


	//   ....[22]....
        /*083c*/ 	.word	0x0000a4e0


	//   ....[23]....
        /*0840*/ 	.word	0x0000a6b0


	//   ....[24]....
        /*0844*/ 	.word	0x0000a6c0


	//   ....[25]....
        /*0848*/ 	.word	0x0000ab30


	//   ....[26]....
        /*084c*/ 	.word	0x0000ab40


	//   ....[27]....
        /*0850*/ 	.word	0x0000acc0


	//   ....[28]....
        /*0854*/ 	.word	0x0000ace0


	//   ....[29]....
        /*0858*/ 	.word	0x0000ae70


	//   ....[30]....
        /*085c*/ 	.word	0x0000ae90


	//   ....[31]....
        /*0860*/ 	.word	0x0000b670


	//   ....[32]....
        /*0864*/ 	.word	0x0000bc90


	//   ....[33]....
        /*0868*/ 	.word	0x0000bca0


	//   ....[34]....
        /*086c*/ 	.word	0x0000bcb0


	//   ....[35]....
        /*0870*/ 	.word	0x0000bcc0


	//   ....[36]....
        /*0874*/ 	.word	0x0000ef20


	//   ....[37]....
        /*0878*/ 	.word	0x0000ef30


	//   ....[38]....
        /*087c*/ 	.word	0x0000ef40


	//   ....[39]....
        /*0880*/ 	.word	0x0000ef50


	//   ....[40]....
        /*0884*/ 	.word	0x000164f0


	//   ....[41]....
        /*0888*/ 	.word	0x00016550


	//   ....[42]....
        /*088c*/ 	.word	0x00016970


	//   ....[43]....
        /*0890*/ 	.word	0x00016a10


	//   ....[44]....
        /*0894*/ 	.word	0x0001b560


	//   ....[45]....
        /*0898*/ 	.word	0x0001b570


	//   ....[46]....
        /*089c*/ 	.word	0x0001b5a0


	//   ....[47]....
        /*08a0*/ 	.word	0x0001b5b0


	//   ....[48]....
        /*08a4*/ 	.word	0x0001c990


	//   ....[49]....
        /*08a8*/ 	.word	0x0001ca40


	//   ....[50]....
        /*08ac*/ 	.word	0x0001cc10


	//   ....[51]....
        /*08b0*/ 	.word	0x0001cc30


	//   ....[52]....
        /*08b4*/ 	.word	0x0001e970


	//   ....[53]....
        /*08b8*/ 	.word	0x0001e9b0


	//   ....[54]....
        /*08bc*/ 	.word	0x0001e9f0


	//   ....[55]....
        /*08c0*/ 	.word	0x0001ea20


	//   ....[56]....
        /*08c4*/ 	.word	0x0001f220


	//   ....[57]....
        /*08c8*/ 	.word	0x0001f240


	//   ....[58]....
        /*08cc*/ 	.word	0x0001f390


	//   ....[59]....
        /*08d0*/ 	.word	0x0001f3b0


	//   ....[60]....
        /*08d4*/ 	.word	0x0001f500


	//   ....[61]....
        /*08d8*/ 	.word	0x0001f520


	//   ....[62]....
        /*08dc*/ 	.word	0x0001f680


	//   ....[63]....
        /*08e0*/ 	.word	0x0001f6a0


	//   ....[64]....
        /*08e4*/ 	.word	0x00020000


	//   ....[65]....
        /*08e8*/ 	.word	0x00020020


	//   ....[66]....
        /*08ec*/ 	.word	0x00020170


	//   ....[67]....
        /*08f0*/ 	.word	0x00020190


	//   ....[68]....
        /*08f4*/ 	.word	0x000202e0


	//   ....[69]....
        /*08f8*/ 	.word	0x00020300


	//   ....[70]....
        /*08fc*/ 	.word	0x00020460


	//   ....[71]....
        /*0900*/ 	.word	0x00020480


	//   ....[72]....
        /*0904*/ 	.word	0x00020660


	//   ....[73]....
        /*0908*/ 	.word	0x00020820


	//   ....[74]....
        /*090c*/ 	.word	0x00020850


	//   ....[75]....
        /*0910*/ 	.word	0x00020880


	//   ....[76]....
        /*0914*/ 	.word	0x000208b0


	//   ....[77]....
        /*0918*/ 	.word	0x000208e0


	//   ....[78]....
        /*091c*/ 	.word	0x00020910


	//   ....[79]....
        /*0920*/ 	.word	0x00020a90


	//   ....[80]....
        /*0924*/ 	.word	0x00020ac0


	//   ....[81]....
        /*0928*/ 	.word	0x00020af0


	//   ....[82]....
        /*092c*/ 	.word	0x00020b20


	//   ....[83]....
        /*0930*/ 	.word	0x00020b50


	//   ....[84]....
        /*0934*/ 	.word	0x00020b80


	//   ....[85]....
        /*0938*/ 	.word	0x00020c10


	//   ....[86]....
        /*093c*/ 	.word	0x00020c40


	//   ....[87]....
        /*0940*/ 	.word	0x00020cc0


	//   ....[88]....
        /*0944*/ 	.word	0x00021830


	//   ....[89]....
        /*0948*/ 	.word	0x00023c90


	//   ....[90]....
        /*094c*/ 	.word	0x00023cd0


	//   ....[91]....
        /*0950*/ 	.word	0x00023d10


	//   ....[92]....
        /*0954*/ 	.word	0x00023dd0


	//   ....[93]....
        /*0958*/ 	.word	0x00023e00


	//   ....[94]....
        /*095c*/ 	.word	0x00023e60


	//   ....[95]....
        /*0960*/ 	.word	0x00023ea0


	//   ....[96]....
        /*0964*/ 	.word	0x00023f00


	//   ....[97]....
        /*0968*/ 	.word	0x00023f20


	//   ....[98]....
        /*096c*/ 	.word	0x00023f50


	//   ....[99]....
        /*0970*/ 	.word	0x000247b0


	//   ....[100]....
        /*0974*/ 	.word	0x000247f0


	//   ....[101]....
        /*0978*/ 	.word	0x00024810


	//   ....[102]....
        /*097c*/ 	.word	0x000248b0


	//   ....[103]....
        /*0980*/ 	.word	0x000248c0


	//   ....[104]....
        /*0984*/ 	.word	0x00024970


	//   ....[105]....
        /*0988*/ 	.word	0x00024980


	//   ....[106]....
        /*098c*/ 	.word	0x00024a30


	//   ....[107]....
        /*0990*/ 	.word	0x00024a40


	//   ....[108]....
        /*0994*/ 	.word	0x00024af0


	//   ....[109]....
        /*0998*/ 	.word	0x00024b00


	//   ....[110]....
        /*099c*/ 	.word	0x00024bb0


	//   ....[111]....
        /*09a0*/ 	.word	0x00024bc0


	//   ....[112]....
        /*09a4*/ 	.word	0x00024c70


	//   ....[113]....
        /*09a8*/ 	.word	0x00024c80


	//   ....[114]....
        /*09ac*/ 	.word	0x00024cd0


	//   ....[115]....
        /*09b0*/ 	.word	0x00025510


	//   ....[116]....
        /*09b4*/ 	.word	0x00025550


	//   ....[117]....
        /*09b8*/ 	.word	0x00025580


	//   ....[118]....
        /*09bc*/ 	.word	0x00025640


	//   ....[119]....
        /*09c0*/ 	.word	0x00025670


	//   ....[120]....
        /*09c4*/ 	.word	0x000256c0


	//   ....[121]....
        /*09c8*/ 	.word	0x000256f0


	//   ....[122]....
        /*09cc*/ 	.word	0x00025740


	//   ....[123]....
        /*09d0*/ 	.word	0x00025770


	//   ....[124]....
        /*09d4*/ 	.word	0x000257e0


	//   ....[125]....
        /*09d8*/ 	.word	0x00025ae0


	//   ....[126]....
        /*09dc*/ 	.word	0x00025b10


	//   ....[127]....
        /*09e0*/ 	.word	0x00025bd0


	//   ....[128]....
        /*09e4*/ 	.word	0x00025be0


	//   ....[129]....
        /*09e8*/ 	.word	0x00025c90


	//   ....[130]....
        /*09ec*/ 	.word	0x00025ca0


	//   ....[131]....
        /*09f0*/ 	.word	0x00025d50


	//   ....[132]....
        /*09f4*/ 	.word	0x00025d60


	//   ....[133]....
        /*09f8*/ 	.word	0x00025d70


	//   ....[134]....
        /*09fc*/ 	.word	0x00025e20


	//   ....[135]....
        /*0a00*/ 	.word	0x000263e0


	//   ....[136]....
        /*0a04*/ 	.word	0x00026420


	//   ....[137]....
        /*0a08*/ 	.word	0x000264c0


	//   ....[138]....
        /*0a0c*/ 	.word	0x000264f0


	//   ....[139]....
        /*0a10*/ 	.word	0x00026580


	//   ....[140]....
        /*0a14*/ 	.word	0x000265b0


	//   ....[141]....
        /*0a18*/ 	.word	0x00026640


	//   ....[142]....
        /*0a1c*/ 	.word	0x00026670


	//   ....[143]....
        /*0a20*/ 	.word	0x00026680


	//   ....[144]....
        /*0a24*/ 	.word	0x00026710


	//   ....[145]....
        /*0a28*/ 	.word	0x00026b70


	//   ....[146]....
        /*0a2c*/ 	.word	0x00026bc0


	//   ....[147]....
        /*0a30*/ 	.word	0x00026bf0


	//   ....[148]....
        /*0a34*/ 	.word	0x00026c00


	//   ....[149]....
        /*0a38*/ 	.word	0x00026c30


	//   ....[150]....
        /*0a3c*/ 	.word	0x00026c60


	//   ....[151]....
        /*0a40*/ 	.word	0x00026c90


	//   ....[152]....
        /*0a44*/ 	.word	0x00026cc0


	//   ....[153]....
        /*0a48*/ 	.word	0x00026e50


	//   ....[154]....
        /*0a4c*/ 	.word	0x00026e80


	//   ....[155]....
        /*0a50*/ 	.word	0x00026eb0


	//   ....[156]....
        /*0a54*/ 	.word	0x00026ee0


	//   ....[157]....
        /*0a58*/ 	.word	0x00026f10


	//   ....[158]....
        /*0a5c*/ 	.word	0x00026f40


	//   ....[159]....
        /*0a60*/ 	.word	0x00027000


	//   ....[160]....
        /*0a64*/ 	.word	0x00027020


	//   ....[161]....
        /*0a68*/ 	.word	0x00027090


	//   ....[162]....
        /*0a6c*/ 	.word	0x00027500


	//   ....[163]....
        /*0a70*/ 	.word	0x00027820


	//   ....[164]....
        /*0a74*/ 	.word	0x000278b0


	//   ....[165]....
        /*0a78*/ 	.word	0x00027950


	//   ....[166]....
        /*0a7c*/ 	.word	0x000279e0


	//   ....[167]....
        /*0a80*/ 	.word	0x00027a80


	//   ....[168]....
        /*0a84*/ 	.word	0x00027b10


	//   ....[169]....
        /*0a88*/ 	.word	0x00027c00


	//   ....[170]....
        /*0a8c*/ 	.word	0x00027c90


	//   ....[171]....
        /*0a90*/ 	.word	0x00027d30


	//   ....[172]....
        /*0a94*/ 	.word	0x00027dc0


	//   ....[173]....
        /*0a98*/ 	.word	0x00027e60


	//   ....[174]....
        /*0a9c*/ 	.word	0x00027ef0


	//   ....[175]....
        /*0aa0*/ 	.word	0x00027fe0


	//   ....[176]....
        /*0aa4*/ 	.word	0x00028070


	//   ....[177]....
        /*0aa8*/ 	.word	0x00028110


	//   ....[178]....
        /*0aac*/ 	.word	0x000281a0


	//   ....[179]....
        /*0ab0*/ 	.word	0x00028240


	//   ....[180]....
        /*0ab4*/ 	.word	0x000282d0


	//   ....[181]....
        /*0ab8*/ 	.word	0x000283c0


	//   ....[182]....
        /*0abc*/ 	.word	0x00028450


	//   ....[183]....
        /*0ac0*/ 	.word	0x000284a0


	//   ....[184]....
        /*0ac4*/ 	.word	0x000284f0


	//   ....[185]....
        /*0ac8*/ 	.word	0x000285d0


	//   ....[186]....
        /*0acc*/ 	.word	0x00028660


	//   ....[187]....
        /*0ad0*/ 	.word	0x000286b0


	//   ....[188]....
        /*0ad4*/ 	.word	0x00028700


	//   ....[189]....
        /*0ad8*/ 	.word	0x00028960


	//   ....[190]....
        /*0adc*/ 	.word	0x00028c40


	//   ....[191]....
        /*0ae0*/ 	.word	0x00028d30


	//   ....[192]....
        /*0ae4*/ 	.word	0x00028e10


	//   ....[193]....
        /*0ae8*/ 	.word	0x00028f60


	//   ....[194]....
        /*0aec*/ 	.word	0x00028fb0


	//   ....[195]....
        /*0af0*/ 	.word	0x000290c0


	//   ....[196]....
        /*0af4*/ 	.word	0x00029120


	//   ....[197]....
        /*0af8*/ 	.word	0x00029230


	//   ....[198]....
        /*0afc*/ 	.word	0x00029290


	//   ....[199]....
        /*0b00*/ 	.word	0x00029390


	//   ....[200]....
        /*0b04*/ 	.word	0x000293e0


	//   ....[201]....
        /*0b08*/ 	.word	0x00029490


	//   ....[202]....
        /*0b0c*/ 	.word	0x000294f0


	//   ....[203]....
        /*0b10*/ 	.word	0x00029620


	//   ....[204]....
        /*0b14*/ 	.word	0x00029670


	//   ....[205]....
        /*0b18*/ 	.word	0x000297b0


	//   ....[206]....
        /*0b1c*/ 	.word	0x00029800


	//   ....[207]....
        /*0b20*/ 	.word	0x00029940


	//   ....[208]....
        /*0b24*/ 	.word	0x00029990


	//   ....[209]....
        /*0b28*/ 	.word	0x00029ad0


	//   ....[210]....
        /*0b2c*/ 	.word	0x00029b20


	//   ....[211]....
        /*0b30*/ 	.word	0x00029c60


	//   ....[212]....
        /*0b34*/ 	.word	0x00029cb0


	//   ....[213]....
        /*0b38*/ 	.word	0x00029df0


	//   ....[214]....
        /*0b3c*/ 	.word	0x00029e40


	//   ....[215]....
        /*0b40*/ 	.word	0x00029f60


	//   ....[216]....
        /*0b44*/ 	.word	0x00029fb0


	//   ....[217]....
        /*0b48*/ 	.word	0x0002a0e0


	//   ....[218]....
        /*0b4c*/ 	.word	0x0002a1c0


	//   ....[219]....
        /*0b50*/ 	.word	0x0002a320


	//   ....[220]....
        /*0b54*/ 	.word	0x0002a370


	//   ....[221]....
        /*0b58*/ 	.word	0x0002a470


	//   ....[222]....
        /*0b5c*/ 	.word	0x0002a4c0


	//   ....[223]....
        /*0b60*/ 	.word	0x0002a5c0


	//   ....[224]....
        /*0b64*/ 	.word	0x0002a610


	//   ....[225]....
        /*0b68*/ 	.word	0x0002a740


	//   ....[226]....
        /*0b6c*/ 	.word	0x0002a790


	//   ....[227]....
        /*0b70*/ 	.word	0x0002a880


	//   ....[228]....
        /*0b74*/ 	.word	0x0002a920


	//   ....[229]....
        /*0b78*/ 	.word	0x0002aa60


	//   ....[230]....
        /*0b7c*/ 	.word	0x0002aab0


	//   ....[231]....
        /*0b80*/ 	.word	0x0002abf0


	//   ....[232]....
        /*0b84*/ 	.word	0x0002ac40


	//   ....[233]....
        /*0b88*/ 	.word	0x0002ad80


	//   ....[234]....
        /*0b8c*/ 	.word	0x0002add0


	//   ....[235]....
        /*0b90*/ 	.word	0x0002af10


	//   ....[236]....
        /*0b94*/ 	.word	0x0002af60


	//   ....[237]....
        /*0b98*/ 	.word	0x0002b050


	//   ....[238]....
        /*0b9c*/ 	.word	0x0002b110


	//   ....[239]....
        /*0ba0*/ 	.word	0x0002b2b0


	//   ....[240]....
        /*0ba4*/ 	.word	0x0002b300


	//   ....[241]....
        /*0ba8*/ 	.word	0x0002b430


	//   ....[242]....
        /*0bac*/ 	.word	0x0002b480


	//   ....[243]....
        /*0bb0*/ 	.word	0x0002b5b0


	//   ....[244]....
        /*0bb4*/ 	.word	0x0002b600


	//   ....[245]....
        /*0bb8*/ 	.word	0x0002b730


	//   ....[246]....
        /*0bbc*/ 	.word	0x0002b780


	//   ....[247]....
        /*0bc0*/ 	.word	0x0002b810


	//   ....[248]....
        /*0bc4*/ 	.word	0x0002b8b0


	//   ....[249]....
        /*0bc8*/ 	.word	0x0002b9e0


	//   ....[250]....
        /*0bcc*/ 	.word	0x0002ba50


	//   ....[251]....
        /*0bd0*/ 	.word	0x0002bac0


	//   ....[252]....
        /*0bd4*/ 	.word	0x0002bb30


	//   ....[253]....
        /*0bd8*/ 	.word	0x0002bba0


	//   ....[254]....
        /*0bdc*/ 	.word	0x0002bc20


	//   ....[255]....
        /*0be0*/ 	.word	0x0002bcb0


	//   ....[0]....
        /*0be4*/ 	.word	0x0002bd40


	//   ....[1]....
        /*0be8*/ 	.word	0x0002bdb0


	//   ....[2]....
        /*0bec*/ 	.word	0x0002be20


	//   ....[3]....
        /*0bf0*/ 	.word	0x0002be90


	//   ....[4]....
        /*0bf4*/ 	.word	0x0002bf10


	//   ....[5]....
        /*0bf8*/ 	.word	0x0002bf80


	//   ....[6]....
        /*0bfc*/ 	.word	0x0002c020


	//   ....[7]....
        /*0c00*/ 	.word	0x0002c0b0


	//   ....[8]....
        /*0c04*/ 	.word	0x0002c1d0


	//----- nvinfo : EIATTR_REG_RECONFIG
	.align		4
.L_149:
        /*0c08*/ 	.byte	0x01, 0x54
	.zero		2


	//----- nvinfo : EIATTR_SYSCALL_OFFSETS
	.align		4
        /*0c0c*/ 	.byte	0x04, 0x46
        /*0c0e*/ 	.short	(.L_151 - .L_150)


	//   ....[0]....
.L_150:
        /*0c10*/ 	.word	0x00001690


	//   ....[1]....
        /*0c14*/ 	.word	0x000017e0


	//   ....[2]....
        /*0c18*/ 	.word	0x0000b810


	//   ....[3]....
        /*0c1c*/ 	.word	0x0000bba0


	//   ....[4]....
        /*0c20*/ 	.word	0x00023270


	//   ....[5]....
        /*0c24*/ 	.word	0x000233c0


	//   ....[6]....
        /*0c28*/ 	.word	0x000234b0


	//   ....[7]....
        /*0c2c*/ 	.word	0x000243e0


	//----- nvinfo : EIATTR_MBARRIER_INSTR_OFFSETS
	.align		4
.L_151:
        /*0c30*/ 	.byte	0x04, 0x39
        /*0c32*/ 	.short	(.L_153 - .L_152)


	//   ....[0]....
.L_152:
        /*0c34*/ 	.word	0x00000270
        /*0c38*/ 	.word	0x000000ff
        /*0c3c*/ 	.word	0x00038800
        /*0c40*/ 	.short	0x0100
        /*0c42*/ 	.byte	0x08
	.zero		1


	//   ....[1]....
        /*0c44*/ 	.word	0x00000280
        /*0c48*/ 	.word	0x000000ff
        /*0c4c*/ 	.word	0x00038820
        /*0c50*/ 	.short	0x0100
        /*0c52*/ 	.byte	0x08
	.zero		1


	//   ....[2]....
        /*0c54*/ 	.word	0x00000370
        /*0c58*/ 	.word	0x000000ff
        /*0c5c*/ 	.word	0x00038830
        /*0c60*/ 	.short	0x0100
        /*0c62*/ 	.byte	0x08
	.zero		1


	//   ....[3]....
        /*0c64*/ 	.word	0x00000380
        /*0c68*/ 	.word	0x000000ff
        /*0c6c*/ 	.word	0x00038840
        /*0c70*/ 	.short	0x0100
        /*0c72*/ 	.byte	0x08
	.zero		1


	//   ....[4]....
        /*0c74*/ 	.word	0x00000390
        /*0c78*/ 	.word	0x000000ff
        /*0c7c*/ 	.word	0x00038838
        /*0c80*/ 	.short	0x0100
        /*0c82*/ 	.byte	0x08
	.zero		1


	//   ....[5]....
        /*0c84*/ 	.word	0x000003a0
        /*0c88*/ 	.word	0x000000ff
        /*0c8c*/ 	.word	0x00038848
        /*0c90*/ 	.short	0x0100
        /*0c92*/ 	.byte	0x08
	.zero		1


	//   ....[6]....
        /*0c94*/ 	.word	0x000004d0
        /*0c98*/ 	.word	0x000000ff
        /*0c9c*/ 	.word	0x00038850
        /*0ca0*/ 	.short	0x0100
        /*0ca2*/ 	.byte	0x08
	.zero		1


	//   ....[7]....
        /*0ca4*/ 	.word	0x000004e0
        /*0ca8*/ 	.word	0x000000ff
        /*0cac*/ 	.word	0x00038860
        /*0cb0*/ 	.short	0x0100
        /*0cb2*/ 	.byte	0x08
	.zero		1


	//   ....[8]....
        /*0cb4*/ 	.word	0x000004f0
        /*0cb8*/ 	.word	0x000000ff
        /*0cbc*/ 	.word	0x00038858
        /*0cc0*/ 	.short	0x0100
        /*0cc2*/ 	.byte	0x08
	.zero		1


	//   ....[9]....
        /*0cc4*/ 	.word	0x00000500
        /*0cc8*/ 	.word	0x000000ff
        /*0ccc*/ 	.word	0x00038868
        /*0cd0*/ 	.short	0x0100
        /*0cd2*/ 	.byte	0x08
	.zero		1


	//   ....[10]....
        /*0cd4*/ 	.word	0x000005f0
        /*0cd8*/ 	.word	0x000000ff
        /*0cdc*/ 	.word	0x00038870
        /*0ce0*/ 	.short	0x0100
        /*0ce2*/ 	.byte	0x06
	.zero		1


	//   ....[11]....
        /*0ce4*/ 	.word	0x00000600
        /*0ce8*/ 	.word	0x000000ff
        /*0cec*/ 	.word	0x00038880
        /*0cf0*/ 	.short	0x0100
        /*0cf2*/ 	.byte	0x06
	.zero		1


	//   ....[12]....
        /*0cf4*/ 	.word	0x00000610
        /*0cf8*/ 	.word	0x000000ff
        /*0cfc*/ 	.word	0x00038878
        /*0d00*/ 	.short	0x0100
        /*0d02*/ 	.byte	0x06
	.zero		1


	//   ....[13]....
        /*0d04*/ 	.word	0x00000620
        /*0d08*/ 	.word	0x000000ff
        /*0d0c*/ 	.word	0x00038888
        /*0d10*/ 	.short	0x0100
        /*0d12*/ 	.byte	0x06
	.zero		1


	//   ....[14]....
        /*0d14*/ 	.word	0x00000750
        /*0d18*/ 	.word	0x000000ff
        /*0d1c*/ 	.word	0x00038890
        /*0d20*/ 	.short	0x0100
        /*0d22*/ 	.byte	0x08
	.zero		1


	//   ....[15]....
        /*0d24*/ 	.word	0x00000760
        /*0d28*/ 	.word	0x000000ff
        /*0d2c*/ 	.word	0x000388a0
        /*0d30*/ 	.short	0x0100
        /*0d32*/ 	.byte	0x08
	.zero		1


	//   ....[16]....
        /*0d34*/ 	.word	0x00000770
        /*0d38*/ 	.word	0x000000ff
        /*0d3c*/ 	.word	0x00038898
        /*0d40*/ 	.short	0x0100
        /*0d42*/ 	.byte	0x08
	.zero		1


	//   ....[17]....
        /*0d44*/ 	.word	0x00000780
        /*0d48*/ 	.word	0x000000ff
        /*0d4c*/ 	.word	0x000388a8
        /*0d50*/ 	.short	0x0100
        /*0d52*/ 	.byte	0x08
	.zero		1


	//   ....[18]....
        /*0d54*/ 	.word	0x000008b0
        /*0d58*/ 	.word	0x000000ff
        /*0d5c*/ 	.word	0x000388b0
        /*0d60*/ 	.short	0x0100
        /*0d62*/ 	.byte	0x08
	.zero		1


	//   ....[19]....
        /*0d64*/ 	.word	0x000008c0
        /*0d68*/ 	.word	0x000000ff
        /*0d6c*/ 	.word	0x000388c0
        /*0d70*/ 	.short	0x0100
        /*0d72*/ 	.byte	0x08
	.zero		1


	//   ....[20]....
        /*0d74*/ 	.word	0x000008d0
        /*0d78*/ 	.word	0x000000ff
        /*0d7c*/ 	.word	0x000388b8
        /*0d80*/ 	.short	0x0100
        /*0d82*/ 	.byte	0x08
	.zero		1


	//   ....[21]....
        /*0d84*/ 	.word	0x000008e0
        /*0d88*/ 	.word	0x000000ff
        /*0d8c*/ 	.word	0x000388c8
        /*0d90*/ 	.short	0x0100
        /*0d92*/ 	.byte	0x08
	.zero		1


	//   ....[22]....
        /*0d94*/ 	.word	0x000033d0
        /*0d98*/ 	.word	0x00000059
        /*0d9c*/ 	.word	0x00038890
        /*0da0*/ 	.short	0x010a
        /*0da2*/ 	.byte	0x3f
	.zero		1


	//   ....[23]....
        /*0da4*/ 	.word	0x00006e50
        /*0da8*/ 	.word	0x00000059
        /*0dac*/ 	.word	0x00038890
        /*0db0*/ 	.short	0x010a
        /*0db2*/ 	.byte	0x3f
	.zero		1


	//   ....[24]....
        /*0db4*/ 	.word	0x0000a140
        /*0db8*/ 	.word	0x00000059
        /*0dbc*/ 	.word	0x00038890
        /*0dc0*/ 	.short	0x010a
        /*0dc2*/ 	.byte	0x3f
	.zero		1


	//   ....[25]....
        /*0dc4*/ 	.word	0x0000a940
        /*0dc8*/ 	.word	0x0000000b
        /*0dcc*/ 	.word	0x00000000
        /*0dd0*/ 	.short	0x0101
        /*0dd2*/ 	.byte	0x3f
	.zero		1


	//   ....[26]....
        /*0dd4*/ 	.word	0x0000a980
        /*0dd8*/ 	.word	0x00000059
        /*0ddc*/ 	.word	0x000388b0
        /*0de0*/ 	.short	0x010a
        /*0de2*/ 	.byte	0x3f
	.zero		1


	//   ....[27]....
        /*0de4*/ 	.word	0x0000b0d0
        /*0de8*/ 	.word	0x00000059
        /*0dec*/ 	.word	0x00000000
        /*0df0*/ 	.short	0x0101
        /*0df2*/ 	.byte	0x3f
	.zero		1


	//   ....[28]....
        /*0df4*/ 	.word	0x0000b8a0
        /*0df8*/ 	.word	0x00000016
        /*0dfc*/ 	.word	0x00038800
        /*0e00*/ 	.short	0x010a
        /*0e02*/ 	.byte	0x3f
	.zero		1


	//   ....[29]....
        /*0e04*/ 	.word	0x0000b8f0
        /*0e08*/ 	.word	0x00000016
        /*0e0c*/ 	.word	0x00038800
        /*0e10*/ 	.short	0x010a
        /*0e12*/ 	.byte	0x3f
	.zero		1


	//   ....[30]....
        /*0e14*/ 	.word	0x0000c120
        /*0e18*/ 	.word	0x00000016
        /*0e1c*/ 	.word	0x00038800
        /*0e20*/ 	.short	0x010a
        /*0e22*/ 	.byte	0x3f
	.zero		1


	//   ....[31]....
        /*0e24*/ 	.word	0x0000f2d0
        /*0e28*/ 	.word	0x00000016
        /*0e2c*/ 	.word	0x00038800
        /*0e30*/ 	.short	0x010a
        /*0e32*/ 	.byte	0x3f
	.zero		1


	//   ....[32]....
        /*0e34*/ 	.word	0x00012960
        /*0e38*/ 	.word	0x00000000
        /*0e3c*/ 	.word	0x00038830
        /*0e40*/ 	.short	0x010a
        /*0e42*/ 	.byte	0x3f
	.zero		1


	//   ....[33]....
        /*0e44*/ 	.word	0x000129b0
        /*0e48*/ 	.word	0x00000000
        /*0e4c*/ 	.word	0x00038830
        /*0e50*/ 	.short	0x010a
        /*0e52*/ 	.byte	0x3f
	.zero		1


	//   ....[34]....
        /*0e54*/ 	.word	0x00016880
        /*0e58*/ 	.word	0x00000000
        /*0e5c*/ 	.word	0x00000000
        /*0e60*/ 	.short	0x0101
        /*0e62*/ 	.byte	0x3f
	.zero		1


	//   ....[35]....
        /*0e64*/ 	.word	0x000177e0
        /*0e68*/ 	.word	0x00000009
        /*0e6c*/ 	.word	0x00038830
        /*0e70*/ 	.short	0x010a
        /*0e72*/ 	.byte	0x3f
	.zero		1


	//   ....[36]....
        /*0e74*/ 	.word	0x00017870
        /*0e78*/ 	.word	0x00000009
        /*0e7c*/ 	.word	0x00038830
        /*0e80*/ 	.short	0x010a
        /*0e82*/ 	.byte	0x3f
	.zero		1


	//   ....[37]....
        /*0e84*/ 	.word	0x0001af80
        /*0e88*/ 	.word	0x00000006
        /*0e8c*/ 	.word	0x00038850
        /*0e90*/ 	.short	0x010a
        /*0e92*/ 	.byte	0x3f
	.zero		1


	//   ....[38]....
        /*0e94*/ 	.word	0x0001afd0
        /*0e98*/ 	.word	0x00000006
        /*0e9c*/ 	.word	0x00038850
        /*0ea0*/ 	.short	0x010a
        /*0ea2*/ 	.byte	0x3f
	.zero		1


	//   ....[39]....
        /*0ea4*/ 	.word	0x0001bb30
        /*0ea8*/ 	.word	0x000000a1
        /*0eac*/ 	.word	0x00000000
        /*0eb0*/ 	.short	0x0101
        /*0eb2*/ 	.byte	0x3f
	.zero		1


	//   ....[40]....
        /*0eb4*/ 	.word	0x0001bed0
        /*0eb8*/ 	.word	0x00000006
        /*0ebc*/ 	.word	0x00000000
        /*0ec0*/ 	.short	0x0101
        /*0ec2*/ 	.byte	0x3f
	.zero		1


	//   ....[41]....
        /*0ec4*/ 	.word	0x0001c890
        /*0ec8*/ 	.word	0x00000008
        /*0ecc*/ 	.word	0x00038850
        /*0ed0*/ 	.short	0x010a
        /*0ed2*/ 	.byte	0x3f
	.zero		1


	//   ....[42]....
        /*0ed4*/ 	.word	0x0001c930
        /*0ed8*/ 	.word	0x00000008
        /*0edc*/ 	.word	0x00038850
        /*0ee0*/ 	.short	0x010a
        /*0ee2*/ 	.byte	0x3f
	.zero		1


	//   ....[43]....
        /*0ee4*/ 	.word	0x0001d5e0
        /*0ee8*/ 	.word	0x00000005
        /*0eec*/ 	.word	0x00000000
        /*0ef0*/ 	.short	0x0101
        /*0ef2*/ 	.byte	0x3f
	.zero		1


	//   ....[44]....
        /*0ef4*/ 	.word	0x0001f230
        /*0ef8*/ 	.word	0x00000000
        /*0efc*/ 	.word	0x00000000
        /*0f00*/ 	.short	0x0101
        /*0f02*/ 	.byte	0x3f
	.zero		1


	//   ....[45]....
        /*0f04*/ 	.word	0x00021910
        /*0f08*/ 	.word	0x00000016
        /*0f0c*/ 	.word	0x00038820
        /*0f10*/ 	.short	0x010a
        /*0f12*/ 	.byte	0x3f
	.zero		1


	//   ....[46]....
        /*0f14*/ 	.word	0x000219a0
        /*0f18*/ 	.word	0x00000009
        /*0f1c*/ 	.word	0x000388a0
        /*0f20*/ 	.short	0x010a
        /*0f22*/ 	.byte	0x3f
	.zero		1


	//   ....[47]....
        /*0f24*/ 	.word	0x00021ef0
        /*0f28*/ 	.word	0x00000009
        /*0f2c*/ 	.word	0x000388c0
        /*0f30*/ 	.short	0x010a
        /*0f32*/ 	.byte	0x3f
	.zero		1


	//   ....[48]....
        /*0f34*/ 	.word	0x000224f0
        /*0f38*/ 	.word	0x00000008
        /*0f3c*/ 	.word	0x000388a0
        /*0f40*/ 	.short	0x010a
        /*0f42*/ 	.byte	0x3f
	.zero		1


	//   ....[49]....
        /*0f44*/ 	.word	0x00022a30
        /*0f48*/ 	.word	0x00000008
        /*0f4c*/ 	.word	0x000388c0
        /*0f50*/ 	.short	0x010a
        /*0f52*/ 	.byte	0x3f
	.zero		1


	//   ....[50]....
        /*0f54*/ 	.word	0x00023aa0
        /*0f58*/ 	.word	0x00000005
        /*0f5c*/ 	.word	0x00038840
        /*0f60*/ 	.short	0x010a
        /*0f62*/ 	.byte	0x3f
	.zero		1


	//   ....[51]....
        /*0f64*/ 	.word	0x000240d0
        /*0f68*/ 	.word	0x00000005
        /*0f6c*/ 	.word	0x00038830
        /*0f70*/ 	.short	0x0107
        /*0f72*/ 	.byte	0x3f
	.zero		1


	//   ....[52]....
        /*0f74*/ 	.word	0x000241b0
        /*0f78*/ 	.word	0x00000005
        /*0f7c*/ 	.word	0x00038830
        /*0f80*/ 	.short	0x0101
        /*0f82*/ 	.byte	0x3f
	.zero		1


	//   ....[53]....
        /*0f84*/ 	.word	0x00024e10
        /*0f88*/ 	.word	0x00000016
        /*0f8c*/ 	.word	0x00038800
        /*0f90*/ 	.short	0x0107
        /*0f92*/ 	.byte	0x3f
	.zero		1


	//   ....[54]....
        /*0f94*/ 	.word	0x00024f10
        /*0f98*/ 	.word	0x00000016
        /*0f9c*/ 	.word	0x00038800
        /*0fa0*/ 	.short	0x0101
        /*0fa2*/ 	.byte	0x3f
	.zero		1


	//   ....[55]....
        /*0fa4*/ 	.word	0x00024f30
        /*0fa8*/ 	.word	0x00000016
        /*0fac*/ 	.word	0x00038820
        /*0fb0*/ 	.short	0x010a
        /*0fb2*/ 	.byte	0x3f
	.zero		1


	//   ....[56]....
        /*0fb4*/ 	.word	0x00025360
        /*0fb8*/ 	.word	0x00000006
        /*0fbc*/ 	.word	0x00038840
        /*0fc0*/ 	.short	0x010a
        /*0fc2*/ 	.byte	0x3f
	.zero		1


	//   ....[57]....
        /*0fc4*/ 	.word	0x00025900
        /*0fc8*/ 	.word	0x00000006
        /*0fcc*/ 	.word	0x00038830
        /*0fd0*/ 	.short	0x0107
        /*0fd2*/ 	.byte	0x3f
	.zero		1


	//   ....[58]....
        /*0fd4*/ 	.word	0x000259c0
        /*0fd8*/ 	.word	0x00000006
        /*0fdc*/ 	.word	0x00038830
        /*0fe0*/ 	.short	0x0101
        /*0fe2*/ 	.byte	0x3f
	.zero		1


	//   ....[59]....
        /*0fe4*/ 	.word	0x00025a20
        /*0fe8*/ 	.word	0x00000006
        /*0fec*/ 	.word	0x00038860
        /*0ff0*/ 	.short	0x010a
        /*0ff2*/ 	.byte	0x3f
	.zero		1


	//   ....[60]....
        /*0ff4*/ 	.word	0x00025f30
        /*0ff8*/ 	.word	0x00000006
        /*0ffc*/ 	.word	0x00038850
        /*1000*/ 	.short	0x0107
        /*1002*/ 	.byte	0x3f
	.zero		1


	//   ....[61]....
        /*1004*/ 	.word	0x00026110
        /*1008*/ 	.word	0x00000006
        /*100c*/ 	.word	0x00038850
        /*1010*/ 	.short	0x0101
        /*1012*/ 	.byte	0x3f
	.zero		1


	//   ....[62]....
        /*1014*/ 	.word	0x00026330
        /*1018*/ 	.word	0x00000004
        /*101c*/ 	.word	0x00038860
        /*1020*/ 	.short	0x010a
        /*1022*/ 	.byte	0x3f
	.zero		1


	//   ....[63]....
        /*1024*/ 	.word	0x000268a0
        /*1028*/ 	.word	0x00000004
        /*102c*/ 	.word	0x00038850
        /*1030*/ 	.short	0x0107
        /*1032*/ 	.byte	0x3f
	.zero		1


	//   ....[64]....
        /*1034*/ 	.word	0x00026960
        /*1038*/ 	.word	0x00000004
        /*103c*/ 	.word	0x00038850
        /*1040*/ 	.short	0x0101
        /*1042*/ 	.byte	0x3f
	.zero		1


	//   ....[65]....
        /*1044*/ 	.word	0x00027480
        /*1048*/ 	.word	0x00000005
        /*104c*/ 	.word	0x00038820
        /*1050*/ 	.short	0x010a
        /*1052*/ 	.byte	0x3f
	.zero		1


	//   ....[66]....
        /*1054*/ 	.word	0x000275f0
        /*1058*/ 	.word	0x00000003
        /*105c*/ 	.word	0x00038840
        /*1060*/ 	.short	0x010a
        /*1062*/ 	.byte	0x3f
	.zero		1


	//   ....[67]....
        /*1064*/ 	.word	0x00027690
        /*1068*/ 	.word	0x0000001b
        /*106c*/ 	.word	0x00038840
        /*1070*/ 	.short	0x010a
        /*1072*/ 	.byte	0x3f
	.zero		1


	//   ....[68]....
        /*1074*/ 	.word	0x000276d0
        /*1078*/ 	.word	0x00000003
        /*107c*/ 	.word	0x00038860
        /*1080*/ 	.short	0x010a
        /*1082*/ 	.byte	0x3f
	.zero		1


	//   ....[69]....
        /*1084*/ 	.word	0x00027710
        /*1088*/ 	.word	0x0000001b
        /*108c*/ 	.word	0x00038860
        /*1090*/ 	.short	0x010a
        /*1092*/ 	.byte	0x3f
	.zero		1


	//   ....[70]....
        /*1094*/ 	.word	0x00027770
        /*1098*/ 	.word	0x00000059
        /*109c*/ 	.word	0x00038890
        /*10a0*/ 	.short	0x010a
        /*10a2*/ 	.byte	0x3f
	.zero		1


	//   ....[71]....
        /*10a4*/ 	.word	0x00027b50
        /*10a8*/ 	.word	0x00000059
        /*10ac*/ 	.word	0x00038890
        /*10b0*/ 	.short	0x010a
        /*10b2*/ 	.byte	0x3f
	.zero		1


	//   ....[72]....
        /*10b4*/ 	.word	0x00027f30
        /*10b8*/ 	.word	0x00000059
        /*10bc*/ 	.word	0x00038890
        /*10c0*/ 	.short	0x010a
        /*10c2*/ 	.byte	0x3f
	.zero		1


	//   ....[73]....
        /*10c4*/ 	.word	0x00028310
        /*10c8*/ 	.word	0x00000059
        /*10cc*/ 	.word	0x000388b0
        /*10d0*/ 	.short	0x010a
        /*10d2*/ 	.byte	0x3f
	.zero		1


	//   ....[74]....
        /*10d4*/ 	.word	0x00028520
        /*10d8*/ 	.word	0x00000016
        /*10dc*/ 	.word	0x00038800
        /*10e0*/ 	.short	0x010a
        /*10e2*/ 	.byte	0x3f
	.zero		1


	//   ....[75]....
        /*10e4*/ 	.word	0x00028740
        /*10e8*/ 	.word	0x00000016
        /*10ec*/ 	.word	0x00038800
        /*10f0*/ 	.short	0x010a
        /*10f2*/ 	.byte	0x3f
	.zero		1


	//   ....[76]....
        /*10f4*/ 	.word	0x00028790
        /*10f8*/ 	.word	0x00000000
        /*10fc*/ 	.word	0x00038830
        /*1100*/ 	.short	0x010a
        /*1102*/ 	.byte	0x3f
	.zero		1


	//   ....[77]....
        /*1104*/ 	.word	0x000287e0
        /*1108*/ 	.word	0x00000009
        /*110c*/ 	.word	0x00038830
        /*1110*/ 	.short	0x010a
        /*1112*/ 	.byte	0x3f
	.zero		1


	//   ....[78]....
        /*1114*/ 	.word	0x00028830
        /*1118*/ 	.word	0x00000006
        /*111c*/ 	.word	0x00038850
        /*1120*/ 	.short	0x010a
        /*1122*/ 	.byte	0x3f
	.zero		1


	//   ....[79]....
        /*1124*/ 	.word	0x00028880
        /*1128*/ 	.word	0x00000008
        /*112c*/ 	.word	0x00038850
        /*1130*/ 	.short	0x010a
        /*1132*/ 	.byte	0x3f
	.zero		1


	//   ....[80]....
        /*1134*/ 	.word	0x00028a20
        /*1138*/ 	.word	0x00000016
        /*113c*/ 	.word	0x00038820
        /*1140*/ 	.short	0x010a
        /*1142*/ 	.byte	0x3f
	.zero		1


	//   ....[81]....
        /*1144*/ 	.word	0x00028a70
        /*1148*/ 	.word	0x00000009
        /*114c*/ 	.word	0x000388a0
        /*1150*/ 	.short	0x010a
        /*1152*/ 	.byte	0x3f
	.zero		1


	//   ....[82]....
        /*1154*/ 	.word	0x00028ac0
        /*1158*/ 	.word	0x00000009
        /*115c*/ 	.word	0x000388c0
        /*1160*/ 	.short	0x010a
        /*1162*/ 	.byte	0x3f
	.zero		1


	//   ....[83]....
        /*1164*/ 	.word	0x00028b10
        /*1168*/ 	.word	0x00000008
        /*116c*/ 	.word	0x000388a0
        /*1170*/ 	.short	0x010a
        /*1172*/ 	.byte	0x3f
	.zero		1


	//   ....[84]....
        /*1174*/ 	.word	0x00028b60
        /*1178*/ 	.word	0x00000008
        /*117c*/ 	.word	0x000388c0
        /*1180*/ 	.short	0x010a
        /*1182*/ 	.byte	0x3f
	.zero		1


	//   ....[85]....
        /*1184*/ 	.word	0x00028c80
        /*1188*/ 	.word	0x00000005
        /*118c*/ 	.word	0x00038840
        /*1190*/ 	.short	0x010a
        /*1192*/ 	.byte	0x3f
	.zero		1


	//   ....[86]....
        /*1194*/ 	.word	0x00029fe0
        /*1198*/ 	.word	0x00000016
        /*119c*/ 	.word	0x00038820
        /*11a0*/ 	.short	0x010a
        /*11a2*/ 	.byte	0x3f
	.zero		1


	//   ....[87]....
        /*11a4*/ 	.word	0x0002a030
        /*11a8*/ 	.word	0x00000006
        /*11ac*/ 	.word	0x00038840
        /*11b0*/ 	.short	0x010a
        /*11b2*/ 	.byte	0x3f
	.zero		1


	//   ....[88]....
        /*11b4*/ 	.word	0x0002a7d0
        /*11b8*/ 	.word	0x00000006
        /*11bc*/ 	.word	0x00038860
        /*11c0*/ 	.short	0x010a
        /*11c2*/ 	.byte	0x3f
	.zero		1


	//   ....[89]....
        /*11c4*/ 	.word	0x0002afa0
        /*11c8*/ 	.word	0x00000004
        /*11cc*/ 	.word	0x00038860
        /*11d0*/ 	.short	0x010a
        /*11d2*/ 	.byte	0x3f
	.zero		1


	//   ....[90]....
        /*11d4*/ 	.word	0x0002c0f0
        /*11d8*/ 	.word	0x00000005
        /*11dc*/ 	.word	0x00038820
        /*11e0*/ 	.short	0x010a
        /*11e2*/ 	.byte	0x3f
	.zero		1


	//   ....[91]....
        /*11e4*/ 	.word	0x0002c290
        /*11e8*/ 	.word	0x00000003
        /*11ec*/ 	.word	0x00038840
        /*11f0*/ 	.short	0x010a
        /*11f2*/ 	.byte	0x3f
	.zero		1


	//   ....[92]....
        /*11f4*/ 	.word	0x0002c2e0
        /*11f8*/ 	.word	0x0000001b
        /*11fc*/ 	.word	0x00038840
        /*1200*/ 	.short	0x010a
        /*1202*/ 	.byte	0x3f
	.zero		1


	//   ....[93]....
        /*1204*/ 	.word	0x0002c330
        /*1208*/ 	.word	0x00000003
        /*120c*/ 	.word	0x00038860
        /*1210*/ 	.short	0x010a
        /*1212*/ 	.byte	0x3f
	.zero		1


	//----- nvinfo : EIATTR_NUM_MBARRIERS
	.align		4
.L_153:
        /*1214*/ 	.byte	0x03, 0x38
        /*1216*/ 	.short	0x0016


	//----- nvinfo : EIATTR_EXIT_INSTR_OFFSETS
	.align		4
        /*1218*/ 	.byte	0x04, 0x1c
        /*121a*/ 	.short	(.L_155 - .L_154)


	//   ....[0]....
.L_154:
        /*121c*/ 	.word	0x00027760


	//----- nvinfo : EIATTR_MAX_THREADS
	.align		4
.L_155:
        /*1220*/ 	.byte	0x04, 0x05
        /*1222*/ 	.short	(.L_157 - .L_156)
.L_156:
        /*1224*/ 	.word	0x00000180
        /*1228*/ 	.word	0x00000001
        /*122c*/ 	.word	0x00000001


	//----- nvinfo : EIATTR_CRS_STACK_SIZE
	.align		4
.L_157:
        /*1230*/ 	.byte	0x04, 0x1e
        /*1232*/ 	.short	(.L_159 - .L_158)
.L_158:
        /*1234*/ 	.word	0x00000000


	//----- nvinfo : EIATTR_CBANK_PARAM_SIZE
	.align		4
.L_159:
        /*1238*/ 	.byte	0x03, 0x19
        /*123a*/ 	.short	0x0af0


	//----- nvinfo : EIATTR_PARAM_CBANK
	.align		4
        /*123c*/ 	.byte	0x04, 0x0a
        /*123e*/ 	.short	(.L_161 - .L_160)
	.align		4
.L_160:
        /*1240*/ 	.word	index@(.nv.constant0._ZN7cutlass13device_kernelIN5flash11enable_sm90INS1_16FlashAttnFwdSm90INS1_25CollectiveMainloopFwdSm90ILi2EN4cute5tupleIJNS5_1CILi1EEES8_S8_EEENS6_IJNS7_ILi128EEENS7_ILi80EEENS7_ILi256EEEEEELi256ENS_10bfloat16_tEfNS_4arch4Sm90ELb0ELb0ELb0ELb1ELb1ELb1ELb0ELb1ELb1ELb1ELb0ELb0EEENS1_21CollectiveEpilogueFwdINS6_IJSA_SC_SB_EEES9_SE_SG_Li256ELb1ELb1ELb0ELb0EEENS1_36VarlenDynamicPersistentTileSchedulerILi128ELi80ELi256ELi128ELb0ELb1ELb1ELb0ELb1ELb1EEEEEEEEEvNT_6ParamsE)
        /*1244*/ 	.short	0x0210
        /*1246*/ 	.short	0x0af0


	//----- nvinfo : EIATTR_SW_WAR
	.align		4
.L_161:
        /*1248*/ 	.byte	0x04, 0x36
        /*124a*/ 	.short	(.L_163 - .L_162)
.L_162:
        /*124c*/ 	.word	0x00000008
.L_163:


//--------------------- .nv.info._ZN7cutlass13device_kernelIN5flash11enable_sm90INS1_16FlashAttnFwdSm90INS1_25CollectiveMainloopFwdSm90ILi2EN4cute5tupleIJNS5_1CILi1EEES8_S8_EEENS6_IJNS7_ILi128EEENS7_ILi64EEENS7_ILi256EEEEEELi256ENS_10bfloat16_tEfNS_4arch4Sm90ELb0ELb1ELb0ELb0ELb1ELb0ELb0ELb1ELb1ELb1ELb0ELb0EEENS1_21CollectiveEpilogueFwdINS6_IJSA_SC_SB_EEES9_SE_SG_Li256ELb0ELb1ELb0ELb0EEENS1_30DynamicPersistentTileSchedulerILi256ELi128ELb0ELb1ELb1EEEEEEEEEvNT_6ParamsE --------------------------
	.section	.nv.info._ZN7cutlass13device_kernelIN5flash11enable_sm90INS1_16FlashAttnFwdSm90INS1_25CollectiveMainloopFwdSm90ILi2EN4cute5tupleIJNS5_1CILi1EEES8_S8_EEENS6_IJNS7_ILi128EEENS7_ILi64EEENS7_ILi256EEEEEELi256ENS_10bfloat16_tEfNS_4arch4Sm90ELb0ELb1ELb0ELb0ELb1ELb0ELb0ELb1ELb1ELb1ELb0ELb0EEENS1_21CollectiveEpilogueFwdINS6_IJSA_SC_SB_EEES9_SE_SG_Li256ELb0ELb1ELb0ELb0EEENS1_30DynamicPersistentTileSchedulerILi256ELi128ELb0ELb1ELb1EEEEEEEEEvNT_6ParamsE,"",@"SHT_CUDA_INFO"
	.sectionflags	@""
	.align	4


	//----- nvinfo : EIATTR_CUDA_API_VERSION
	.align		4
        /*0000*/ 	.byte	0x04, 0x37
        /*0002*/ 	.short	(.L_165 - .L_164)
.L_164:
        /*0004*/ 	.word	0x00000082


	//----- nvinfo : EIATTR_KPARAM_INFO
	.align		4
.L_165:
        /*0008*/ 	.byte	0x04, 0x17
        /*000a*/ 	.short	(.L_167 - .L_166)
.L_166:
        /*000c*/ 	.word	0x00000000
        /*0010*/ 	.short	0x0000
        /*0012*/ 	.short	0x0070
        /*0014*/ 	.byte	0x00, 0xf0, 0x01, 0x2a


	//----- nvinfo : EIATTR_SPARSE_MMA_MASK
	.align		4
.L_167:
        /*0018*/ 	.byte	0x03, 0x50
        /*001a*/ 	.short	0x0000


	//----- nvinfo : EIATTR_MAXREG_COUNT
	.align		4
        /*001c*/ 	.byte	0x03, 0x1b
        /*001e*/ 	.short	0x00a8


	//----- nvinfo : EIATTR_NUM_BARRIERS
	.align		4
        /*0020*/ 	.byte	0x02, 0x4c
        /*0022*/ 	.byte	0x09
	.zero		1


	//----- nvinfo : EIATTR_EXTERNS
	.align		4
        /*0024*/ 	.byte	0x04, 0x0f
        /*0026*/ 	.short	(.L_169 - .L_168)


	//   ....[0]....
	.align		4
.L_168:
        /*0028*/ 	.word	index@(__assertfail)


	//----- nvinfo : EIATTR_ANNOTATIONS
	.align		4
.L_169:
        /*002c*/ 	.byte	0x04, 0x55
        /*002e*/ 	.short	(.L_171 - .L_170)


	//   ....[0]....
.L_170:
        /*0030*/ 	.word	0x00000001
        /*0034*/ 	.byte	0xa0, 0x08, 0x00, 0x00, 0x01, 0x00, 0x00, 0x00, 0x60, 0x09, 0x00, 0x00, 0x01, 0x00, 0x00, 0x00
        /*0044*/ 	.byte	0xc0, 0xf4, 0x00, 0x00, 0x01, 0x00, 0x00, 0x00, 0x60, 0xf5, 0x00, 0x00, 0x01, 0x00, 0x00, 0x00
        /*0054*/ 	.byte	0x10, 0xf6, 0x00, 0x00, 0x01, 0x00, 0x00, 0x00, 0xe0, 0x1c, 0x01, 0x00, 0x01, 0x00, 0x00, 0x00
        /*0064*/ 	.byte	0x00, 0x1d, 0x01, 0x00, 0x01, 0x00, 0x00, 0x00, 0xf0, 0x34, 0x01, 0x00, 0x01, 0x00, 0x00, 0x00
        /*0074*/ 	.byte	0x90, 0x36, 0x01, 0x00


	//----- nvinfo : EIATTR_MERCURY_ISA_VERSION
	.align		4
.L_171:
        /*0078*/ 	.byte	0x03, 0x5f
        /*007a*/ 	.short	0x0101


	//----- nvinfo : EIATTR_INT_WARP_WIDE_INSTR_OFFSETS
	.align		4
        /*007c*/ 	.byte	0x04, 0x31
        /*007e*/ 	.short	(.L_173 - .L_172)


	//   ....[0]....
.L_172:
        /*0080*/ 	.word	0x000000c0


	//   ....[1]....
        /*0084*/ 	.word	0x000000d0


	//   ....[2]....
        /*0088*/ 	.word	0x00000170


	//   ....[3]....
        /*008c*/ 	.word	0x00010280


	//   ....[4]....
        /*0090*/ 	.word	0x00010310


	//   ....[5]....
        /*0094*/ 	.word	0x00012cf0


	//   ....[6]....
        /*0098*/ 	.word	0x00012d80


	//----- nvinfo : EIATTR_COOP_GROUP_MASK_REGIDS
	.align		4
.L_173:
        /*009c*/ 	.byte	0x04, 0x29
        /*009e*/ 	.short	(.L_175 - .L_174)


	//   ....[0]....
.L_174:
        /*00a0*/ 	.word	0xffffffff


	//   ....[1]....
        /*00a4*/ 	.word	0xffffffff


	//   ....[2]....
        /*00a8*/ 	.word	0xffffffff


	//   ....[3]....
        /*00ac*/ 	.word	0xffffffff


	//   ....[4]....
        /*00b0*/ 	.word	0xffffffff


	//   ....[5]....
        /*00b4*/ 	.word	0xffffffff


	//   ....[6]....
        /*00b8*/ 	.word	0xffffffff


	//   ....[7]....
        /*00bc*/ 	.word	0xffffffff


	//   ....[8]....
        /*00c0*/ 	.word	0xffffffff


	//   ....[9]....
        /*00c4*/ 	.word	0xffffffff


	//   ....[10]....
        /*00c8*/ 	.word	0xffffffff


	//   ....[11]....
        /*00cc*/ 	.word	0xffffffff


	//   ....[12]....
        /*00d0*/ 	.word	0xffffffff


	//   ....[13]....
        /*00d4*/ 	.word	0xffffffff


	//   ....[14]....
        /*00d8*/ 	.word	0xffffffff


	//   ....[15]....
        /*00dc*/ 	.word	0xffffffff


	//   ....[16]....
        /*00e0*/ 	.word	0xffffffff


	//   ....[17]....
        /*00e4*/ 	.word	0xffffffff


	//   ....[18]....
        /*00e8*/ 	.word	0xffffffff


	//   ....[19]....
        /*00ec*/ 	.word	0xffffffff


	//   ....[20]....
        /*00f0*/ 	.word	0xffffffff


	//   ....[21]....
        /*00f4*/ 	.word	0xffffffff


	//   ....[22]....
        /*00f8*/ 	.word	0xffffffff


	//   ....[23]....
        /*00fc*/ 	.word	0xffffffff


	//   ....[24]....
        /*0100*/ 	.word	0xffffffff


	//   ....[25]....
        /*0104*/ 	.word	0xffffffff


	//   ....[26]....
        /*0108*/ 	.word	0xffffffff


	//   ....[27]....
        /*010c*/ 	.word	0xffffffff


	//   ....[28]....
        /*0110*/ 	.word	0xffffffff


	//   ....[29]....
        /*0114*/ 	.word	0xffffffff


	//   ....[30]....
        /*0118*/ 	.word	0xffffffff


	//   ....[31]....
        /*011c*/ 	.word	0xffffffff


	//   ....[32]....
        /*0120*/ 	.word	0xffffffff


	//   ....[33]....
        /*0124*/ 	.word	0xffffffff


	//   ....[34]....
        /*0128*/ 	.word	0xffffffff


	//   ....[35]....
        /*012c*/ 	.word	0xffffffff


	//   ....[36]....
        /*0130*/ 	.word	0xffffffff


	//   ....[37]....
        /*0134*/ 	.word	0xffffffff


	//   ....[38]....
        /*0138*/ 	.word	0xffffffff


	//   ....[39]....
        /*013c*/ 	.word	0xffffffff


	//   ....[40]....
        /*0140*/ 	.word	0xffffffff


	//   ....[41]....
        /*0144*/ 	.word	0xffffffff


	//   ....[42]....
        /*0148*/ 	.word	0xffffffff


	//   ....[43]....
        /*014c*/ 	.word	0xffffffff


	//   ....[44]....
        /*0150*/ 	.word	0xffffffff


	//   ....[45]....
        /*0154*/ 	.word	0xffffffff


	//   ....[46]....
        /*0158*/ 	.word	0xffffffff


	//   ....[47]....
        /*015c*/ 	.word	0xffffffff


	//   ....[48]....
        /*0160*/ 	.word	0xffffffff


	//   ....[49]....
        /*0164*/ 	.word	0xffffffff


	//   ....[50]....
        /*0168*/ 	.word	0xffffffff


	//   ....[51]....
        /*016c*/ 	.word	0xffffffff


	//   ....[52]....
        /*0170*/ 	.word	0xffffffff


	//   ....[53]....
        /*0174*/ 	.word	0xffffffff


	//   ....[54]....
        /*0178*/ 	.word	0xffffffff


	//   ....[55]....
        /*017c*/ 	.word	0xffffffff


	//   ....[56]....
        /*0180*/ 	.word	0xffffffff


	//   ....[57]....
        /*0184*/ 	.word	0xffffffff


	//   ....[58]....
        /*0188*/ 	.word	0xffffffff


	//   ....[59]....
        /*018c*/ 	.word	0xffffffff


	//   ....[60]....
        /*0190*/ 	.word	0xffffffff


	//   ....[61]....
        /*0194*/ 	.word	0xffffffff


	//   ....[62]....
        /*0198*/ 	.word	0xffffffff


	//   ....[63]....
        /*019c*/ 	.word	0xffffffff


	//   ....[64]....
        /*01a0*/ 	.word	0xffffffff


	//   ....[65]....
        /*01a4*/ 	.word	0xffffffff


	//   ....[66]....
        /*01a8*/ 	.word	0xffffffff


	//   ....[67]....
        /*01ac*/ 	.word	0xffffffff


	//   ....[68]....
        /*01b0*/ 	.word	0xffffffff


	//   ....[69]....
        /*01b4*/ 	.word	0xffffffff


	//   ....[70]....
        /*01b8*/ 	.word	0xffffffff


	//   ....[71]....
        /*01bc*/ 	.word	0xffffffff


	//   ....[72]....
        /*01c0*/ 	.word	0xffffffff


	//   ....[73]....
        /*01c4*/ 	.word	0xffffffff


	//   ....[74]....
        /*01c8*/ 	.word	0xffffffff


	//   ....[75]....
        /*01cc*/ 	.word	0xffffffff


	//   ....[76]....
        /*01d0*/ 	.word	0xffffffff


	//   ....[77]....
        /*01d4*/ 	.word	0xffffffff


	//   ....[78]....
        /*01d8*/ 	.word	0xffffffff


	//   ....[79]....
        /*01dc*/ 	.word	0xffffffff


	//   ....[80]....
        /*01e0*/ 	.word	0xffffffff


	//   ....[81]....
        /*01e4*/ 	.word	0xffffffff


	//   ....[82]....
        /*01e8*/ 	.word	0xffffffff


	//   ....[83]....
        /*01ec*/ 	.word	0xffffffff


	//   ....[84]....
        /*01f0*/ 	.word	0xffffffff


	//   ....[85]....
        /*01f4*/ 	.word	0xffffffff


	//   ....[86]....
        /*01f8*/ 	.word	0xffffffff


	//   ....[87]....
        /*01fc*/ 	.word	0xffffffff


	//   ....[88]....
        /*0200*/ 	.word	0xffffffff


	//   ....[89]....
        /*0204*/ 	.word	0xffffffff


	//   ....[90]....
        /*0208*/ 	.word	0xffffffff


	//   ....[91]....
        /*020c*/ 	.word	0xffffffff


	//   ....[92]....
        /*0210*/ 	.word	0xffffffff


	//   ....[93]....
        /*0214*/ 	.word	0xffffffff


	//   ....[94]....
        /*0218*/ 	.word	0xffffffff


	//   ....[95]....
        /*021c*/ 	.word	0xffffffff


	//   ....[96]....
        /*0220*/ 	.word	0xffffffff


	//   ....[97]....
        /*0224*/ 	.word	0xffffffff


	//   ....[98]....
        /*0228*/ 	.word	0xffffffff


	//   ....[99]....
        /*022c*/ 	.word	0xffffffff


	//   ....[100]....
        /*0230*/ 	.word	0xffffffff


	//   ....[101]....
        /*0234*/ 	.word	0xffffffff


	//   ....[102]....
        /*0238*/ 	.word	0xffffffff


	//   ....[103]....
        /*023c*/ 	.word	0xffffffff


	//   ....[104]....
        /*0240*/ 	.word	0x0500000f


	//   ....[105]....
        /*0244*/ 	.word	0x0500000f


	//   ....[106]....
        /*0248*/ 	.word	0x0500000f


	//   ....[107]....
        /*024c*/ 	.word	0x0500000f


	//   ....[108]....
        /*0250*/ 	.word	0x0500000f


	//   ....[109]....
        /*0254*/ 	.word	0x0500000f


	//   ....[110]....
        /*0258*/ 	.word	0x0500000f


	//   ....[111]....
        /*025c*/ 	.word	0x0500000f


	//   ....[112]....
        /*0260*/ 	.word	0x0500000f


	//   ....[113]....
        /*0264*/ 	.word	0x0500000f


	//   ....[114]....
        /*0268*/ 	.word	0x0500000f


	//   ....[115]....
        /*026c*/ 	.word	0x0500000f


	//   ....[116]....
        /*0270*/ 	.word	0x0500000f


	//   ....[117]....
        /*0274*/ 	.word	0x0500000f


	//   ....[118]....
        /*0278*/ 	.word	0x0500000f


	//   ....[119]....
        /*027c*/ 	.word	0x0500000f


	//   ....[120]....
        /*0280*/ 	.word	0x0500000f


	//   ....[121]....
        /*0284*/ 	.word	0x0500000f


	//   ....[122]....
        /*0288*/ 	.word	0x0500000f


	//   ....[123]....
        /*028c*/ 	.word	0x0500000f


	//   ....[124]....
        /*0290*/ 	.word	0x0500000f


	//   ....[125]....
        /*0294*/ 	.word	0x0500000f


	//   ....[126]....
        /*0298*/ 	.word	0x0500000f


	//   ....[127]....
        /*029c*/ 	.word	0x0500000f


	//   ....[128]....
        /*02a0*/ 	.word	0x0500000f


	//   ....[129]....
        /*02a4*/ 	.word	0x0500000f


	//   ....[130]....
        /*02a8*/ 	.word	0x0500000f


	//   ....[131]....
        /*02ac*/ 	.word	0x0500000f


	//   ....[132]....
        /*02b0*/ 	.word	0x0500000f


	//   ....[133]....
        /*02b4*/ 	.word	0x0500000f


	//   ....[134]....
        /*02b8*/ 	.word	0x0500000f


	//   ....[135]....
        /*02bc*/ 	.word	0x0500000f


	//   ....[136]....
        /*02c0*/ 	.word	0x0500000f


	//   ....[137]....
        /*02c4*/ 	.word	0x0500000f


	//   ....[138]....
        /*02c8*/ 	.word	0x0500000f


	//   ....[139]....
        /*02cc*/ 	.word	0x0500000f


	//   ....[140]....
        /*02d0*/ 	.word	0x0500000f


	//   ....[141]....
        /*02d4*/ 	.word	0x0500000f


	//   ....[142]....
        /*02d8*/ 	.word	0x0500000f


	//   ....[143]....
        /*02dc*/ 	.word	0x0500000f


	//   ....[144]....
        /*02e0*/ 	.word	0x0500000f


	//   ....[145]....
        /*02e4*/ 	.word	0x0500000f


	//   ....[146]....
        /*02e8*/ 	.word	0x0500000f


	//   ....[147]....
        /*02ec*/ 	.word	0x0500000f


	//   ....[148]....
        /*02f0*/ 	.word	0x0500000f


	//   ....[149]....
        /*02f4*/ 	.word	0x0500000f


	//   ....[150]....
        /*02f8*/ 	.word	0x0500000f


	//   ....[151]....
        /*02fc*/ 	.word	0x0500000f


	//   ....[152]....
        /*0300*/ 	.word	0x0500000f


	//   ....[153]....
        /*0304*/ 	.word	0x0500000f


	//   ....[154]....
        /*0308*/ 	.word	0x0500000f


	//----- nvinfo : EIATTR_COOP_GROUP_INSTR_OFFSETS
	.align		4
.L_175:
        /*030c*/ 	.byte	0x04, 0x28
        /*030e*/ 	.short	(.L_177 - .L_176)


	//   ....[0]....
.L_176:
        /*0310*/ 	.word	0x00000070


	//   ....[1]....
        /*0314*/ 	.word	0x000000b0


	//   ....[2]....
        /*0318*/ 	.word	0x000002d0


	//   ....[3]....
        /*031c*/ 	.word	0x00000430


	//   ....[4]....
        /*0320*/ 	.word	0x00000550


	//   ....[5]....
        /*0324*/ 	.word	0x000006b0


	//   ....[6]....
        /*0328*/ 	.word	0x000019c0


	//   ....[7]....
        /*032c*/ 	.word	0x00002790


	//   ....[8]....
        /*0330*/ 	.word	0x000029f0


	//   ....[9]....
        /*0334*/ 	.word	0x00003380


	//   ....[10]....
        /*0338*/ 	.word	0x000034d0


	//   ....[11]....
        /*033c*/ 	.word	0x00003830


	//   ....[12]....
        /*0340*/ 	.word	0x000038c0


	//   ....[13]....
        /*0344*/ 	.word	0x000057d0


	//   ....[14]....
        /*0348*/ 	.word	0x00005a10


	//   ....[15]....
        /*034c*/ 	.word	0x00006100


	//   ....[16]....
        /*0350*/ 	.word	0x00006200


	//   ....[17]....
        /*0354*/ 	.word	0x00006590


	//   ....[18]....
        /*0358*/ 	.word	0x000065f0


	//   ....[19]....
        /*035c*/ 	.word	0x000083d0


	//   ....[20]....
        /*0360*/ 	.word	0x000083e0


	//   ....[21]....
        /*0364*/ 	.word	0x00008410


	//   ....[22]....
        /*0368*/ 	.word	0x00008420


	//   ....[23]....
        /*036c*/ 	.word	0x0000a020


	//   ....[24]....
        /*0370*/ 	.word	0x0000a250


	//   ....[25]....
        /*0374*/ 	.word	0x0000a940


	//   ....[26]....
        /*0378*/ 	.word	0x0000aa40


	//   ....[27]....
        /*037c*/ 	.word	0x0000add0


	//   ....[28]....
        /*0380*/ 	.word	0x0000ae30


	//   ....[29]....
        /*0384*/ 	.word	0x0000be60


	//   ....[30]....
        /*0388*/ 	.word	0x0000be90


	//   ....[31]....
        /*038c*/ 	.word	0x0000bf50


	//   ....[32]....
        /*0390*/ 	.word	0x0000bf60


	//   ....[33]....
        /*0394*/ 	.word	0x0000dcf0


	//   ....[34]....
        /*0398*/ 	.word	0x0000dd20


	//   ....[35]....
        /*039c*/ 	.word	0x0000dd50


	//   ....[36]....
        /*03a0*/ 	.word	0x0000ddb0


	//   ....[37]....
        /*03a4*/ 	.word	0x0000e2a0


	//   ....[38]....
        /*03a8*/ 	.word	0x0000e2e0


	//   ....[39]....
        /*03ac*/ 	.word	0x0000e420


	//   ....[40]....
        /*03b0*/ 	.word	0x0000e440


	//   ....[41]....
        /*03b4*/ 	.word	0x0000e580


	//   ....[42]....
        /*03b8*/ 	.word	0x0000e5a0


	//   ....[43]....
        /*03bc*/ 	.word	0x0000e6f0


	//   ....[44]....
        /*03c0*/ 	.word	0x0000e710


	//   ....[45]....
        /*03c4*/ 	.word	0x0000ee90


	//   ....[46]....
        /*03c8*/ 	.word	0x0000eeb0


	//   ....[47]....
        /*03cc*/ 	.word	0x0000eff0


	//   ....[48]....
        /*03d0*/ 	.word	0x0000f010


	//   ....[49]....
        /*03d4*/ 	.word	0x0000f150


	//   ....[50]....
        /*03d8*/ 	.word	0x0000f170


	//   ....[51]....
        /*03dc*/ 	.word	0x0000f2c0


	//   ....[52]....
        /*03e0*/ 	.word	0x0000f2e0


	//   ....[53]....
        /*03e4*/ 	.word	0x0000f4f0


	//   ....[54]....
        /*03e8*/ 	.word	0x00010e00


	//   ....[55]....
        /*03ec*/ 	.word	0x00010e20


	//   ....[56]....
        /*03f0*/ 	.word	0x00010e30


	//   ....[57]....
        /*03f4*/ 	.word	0x00010e70


	//   ....[58]....
        /*03f8*/ 	.word	0x00010f10


	//   ....[59]....
        /*03fc*/ 	.word	0x00010f30


	//   ....[60]....
        /*0400*/ 	.word	0x00010fd0


	//   ....[61]....
        /*0404*/ 	.word	0x00010ff0


	//   ....[62]....
        /*0408*/ 	.word	0x00011660


	//   ....[63]....
        /*040c*/ 	.word	0x00011680


	//   ....[64]....
        /*0410*/ 	.word	0x000116b0


	//   ....[65]....
        /*0414*/ 	.word	0x000116f0


	//   ....[66]....
        /*0418*/ 	.word	0x00011780


	//   ....[67]....
        /*041c*/ 	.word	0x000117b0


	//   ....[68]....
        /*0420*/ 	.word	0x00011840


	//   ....[69]....
        /*0424*/ 	.word	0x00011870


	//   ....[70]....
        /*0428*/ 	.word	0x00011900


	//   ....[71]....
        /*042c*/ 	.word	0x00011920


	//   ....[72]....
        /*0430*/ 	.word	0x000119c0


	//   ....[73]....
        /*0434*/ 	.word	0x000119f0


	//   ....[74]....
        /*0438*/ 	.word	0x00011a80


	//   ....[75]....
        /*043c*/ 	.word	0x00011ab0


	//   ....[76]....
        /*0440*/ 	.word	0x00011b40


	//   ....[77]....
        /*0444*/ 	.word	0x00011b60


	//   ....[78]....
        /*0448*/ 	.word	0x000122b0


	//   ....[79]....
        /*044c*/ 	.word	0x000122e0


	//   ....[80]....
        /*0450*/ 	.word	0x000122f0


	//   ....[81]....
        /*0454*/ 	.word	0x00012310


	//   ....[82]....
        /*0458*/ 	.word	0x00012380


	//   ....[83]....
        /*045c*/ 	.word	0x000123a0


	//   ....[84]....
        /*0460*/ 	.word	0x00012400


	//   ....[85]....
        /*0464*/ 	.word	0x00012420


	//   ....[86]....
        /*0468*/ 	.word	0x000126f0


	//   ....[87]....
        /*046c*/ 	.word	0x00012710


	//   ....[88]....
        /*0470*/ 	.word	0x00012730


	//   ....[89]....
        /*0474*/ 	.word	0x000127d0


	//   ....[90]....
        /*0478*/ 	.word	0x000127f0


	//   ....[91]....
        /*047c*/ 	.word	0x00012890


	//   ....[92]....
        /*0480*/ 	.word	0x000128b0


	//   ....[93]....
        /*0484*/ 	.word	0x000128c0


	//   ....[94]....
        /*0488*/ 	.word	0x00012ee0


	//   ....[95]....
        /*048c*/ 	.word	0x00012f00


	//   ....[96]....
        /*0490*/ 	.word	0x00012f10


	//   ....[97]....
        /*0494*/ 	.word	0x00012f30


	//   ....[98]....
        /*0498*/ 	.word	0x00012ff0


	//   ....[99]....
        /*049c*/ 	.word	0x00013020


	//   ....[100]....
        /*04a0*/ 	.word	0x00013030


	//   ....[101]....
        /*04a4*/ 	.word	0x000130c0


	//   ....[102]....
        /*04a8*/ 	.word	0x00013430


	//   ....[103]....
        /*04ac*/ 	.word	0x00013610


	//   ....[104]....
        /*04b0*/ 	.word	0x00013c80


	//   ....[105]....
        /*04b4*/ 	.word	0x00013d60


	//   ....[106]....
        /*04b8*/ 	.word	0x00013e00


	//   ....[107]....
        /*04bc*/ 	.word	0x00013e80


	//   ....[108]....
        /*04c0*/ 	.word	0x00013f50


	//   ....[109]....
        /*04c4*/ 	.word	0x00013fe0


	//   ....[110]....
        /*04c8*/ 	.word	0x000140c0


	//   ....[111]....
        /*04cc*/ 	.word	0x00014140


	//   ....[112]....
        /*04d0*/ 	.word	0x00014220


	//   ....[113]....
        /*04d4*/ 	.word	0x000142b0


	//   ....[114]....
        /*04d8*/ 	.word	0x00014320


	//   ....[115]....
        /*04dc*/ 	.word	0x000143a0


	//   ....[116]....
        /*04e0*/ 	.word	0x00014470


	//   ....[117]....
        /*04e4*/ 	.word	0x000144e0


	//   ....[118]....
        /*04e8*/ 	.word	0x000145e0


	//   ....[119]....
        /*04ec*/ 	.word	0x00014660


	//   ....[120]....
        /*04f0*/ 	.word	0x00014750


	//   ....[121]....
        /*04f4*/ 	.word	0x000147c0


	//   ....[122]....
        /*04f8*/ 	.word	0x000148c0


	//   ....[123]....
        /*04fc*/ 	.word	0x00014930


	//   ....[124]....
        /*0500*/ 	.word	0x00014a30


	//   ....[125]....
        /*0504*/ 	.word	0x00014aa0


	//   ....[126]....
        /*0508*/ 	.word	0x00014ba0


	//   ....[127]....
        /*050c*/ 	.word	0x00014c10


	//   ....[128]....
        /*0510*/ 	.word	0x00014cf0


	//   ....[129]....
        /*0514*/ 	.word	0x00014e20


	//   ....[130]....
        /*0518*/ 	.word	0x00014ec0


	//   ....[131]....
        /*051c*/ 	.word	0x00014f30


	//   ....[132]....
        /*0520*/ 	.word	0x00015000


	//   ....[133]....
        /*0524*/ 	.word	0x00015060


	//   ....[134]....
        /*0528*/ 	.word	0x00015130


	//   ....[135]....
        /*052c*/ 	.word	0x00015190


	//   ....[136]....
        /*0530*/ 	.word	0x00015260


	//   ....[137]....
        /*0534*/ 	.word	0x00015340


	//   ....[138]....
        /*0538*/ 	.word	0x000153e0


	//   ....[139]....
        /*053c*/ 	.word	0x00015440


	//   ....[140]....
        /*0540*/ 	.word	0x00015550


	//   ....[141]....
        /*0544*/ 	.word	0x000155b0


	//   ....[142]....
        /*0548*/ 	.word	0x000156c0


	//   ....[143]....
        /*054c*/ 	.word	0x00015720


	//   ....[144]....
        /*0550*/ 	.word	0x000157e0


	//   ....[145]....
        /*0554*/ 	.word	0x00015940


	//   ....[146]....
        /*0558*/ 	.word	0x000159e0


	//   ....[147]....
        /*055c*/ 	.word	0x00015a40


	//   ....[148]....
        /*0560*/ 	.word	0x00015b10


	//   ....[149]....
        /*0564*/ 	.word	0x00015bf0


	//   ....[150]....
        /*0568*/ 	.word	0x00015cb0


	//   ....[151]....
        /*056c*/ 	.word	0x00015d90


	//   ....[152]....
        /*0570*/ 	.word	0x00015e50


	//   ....[153]....
        /*0574*/ 	.word	0x00015f60


	//   ....[154]....
        /*0578*/ 	.word	0x00016080


	//----- nvinfo : EIATTR_REG_RECONFIG
	.align		4
.L_177:
        /*057c*/ 	.byte	0x01, 0x54
	.zero		2


	//----- nvinfo : EIATTR_SYSCALL_OFFSETS
	.align		4
        /*0580*/ 	.byte	0x04, 0x46
        /*0582*/ 	.short	(.L_179 - .L_178)


	//   ....[0]....
.L_178:
        /*0584*/ 	.word	0x00001ba0


	//   ....[1]....
        /*0588*/ 	.word	0x00010470


	//   ....[2]....
        /*058c*/ 	.word	0x000105c0


	//   ....[3]....
        /*0590*/ 	.word	0x000106b0


	//   ....[4]....
        /*0594*/ 	.word	0x00011310


	//----- nvinfo : EIATTR_MBARRIER_INSTR_OFFSETS
	.align		4
.L_179:
        /*0598*/ 	.byte	0x04, 0x39
        /*059a*/ 	.short	(.L_181 - .L_180)


	//   ....[0]....
.L_180:
        /*059c*/ 	.word	0x00000180
        /*05a0*/ 	.word	0x000000ff
        /*05a4*/ 	.word	0x00030800
        /*05a8*/ 	.short	0x0100
        /*05aa*/ 	.byte	0x08
	.zero		1


	//   ....[1]....
        /*05ac*/ 	.word	0x00000190
        /*05b0*/ 	.word	0x000000ff
        /*05b4*/ 	.word	0x00030820
        /*05b8*/ 	.short	0x0100
        /*05ba*/ 	.byte	0x08
	.zero		1


	//   ....[2]....
        /*05bc*/ 	.word	0x00000280
        /*05c0*/ 	.word	0x000000ff
        /*05c4*/ 	.word	0x00030830
        /*05c8*/ 	.short	0x0100
        /*05ca*/ 	.byte	0x08
	.zero		1


	//   ....[3]....
        /*05cc*/ 	.word	0x00000290
        /*05d0*/ 	.word	0x000000ff
        /*05d4*/ 	.word	0x00030840
        /*05d8*/ 	.short	0x0100
        /*05da*/ 	.byte	0x08
	.zero		1


	//   ....[4]....
        /*05dc*/ 	.word	0x000002a0
        /*05e0*/ 	.word	0x000000ff
        /*05e4*/ 	.word	0x00030838
        /*05e8*/ 	.short	0x0100
        /*05ea*/ 	.byte	0x08
	.zero		1


	//   ....[5]....
        /*05ec*/ 	.word	0x000002b0
        /*05f0*/ 	.word	0x000000ff
        /*05f4*/ 	.word	0x00030848
        /*05f8*/ 	.short	0x0100
        /*05fa*/ 	.byte	0x08
	.zero		1


	//   ....[6]....
        /*05fc*/ 	.word	0x000003e0
        /*0600*/ 	.word	0x000000ff
        /*0604*/ 	.word	0x00030850
        /*0608*/ 	.short	0x0100
        /*060a*/ 	.byte	0x08
	.zero		1


	//   ....[7]....
        /*060c*/ 	.word	0x000003f0
        /*0610*/ 	.word	0x000000ff
        /*0614*/ 	.word	0x00030860
        /*0618*/ 	.short	0x0100
        /*061a*/ 	.byte	0x08
	.zero		1


	//   ....[8]....
        /*061c*/ 	.word	0x00000400
        /*0620*/ 	.word	0x000000ff
        /*0624*/ 	.word	0x00030858
        /*0628*/ 	.short	0x0100
        /*062a*/ 	.byte	0x08
	.zero		1


	//   ....[9]....
        /*062c*/ 	.word	0x00000410
        /*0630*/ 	.word	0x000000ff
        /*0634*/ 	.word	0x00030868
        /*0638*/ 	.short	0x0100
        /*063a*/ 	.byte	0x08
	.zero		1


	//   ....[10]....
        /*063c*/ 	.word	0x00000500
        /*0640*/ 	.word	0x000000ff
        /*0644*/ 	.word	0x00030870
        /*0648*/ 	.short	0x0100
        /*064a*/ 	.byte	0x06
	.zero		1


	//   ....[11]....
        /*064c*/ 	.word	0x00000510
        /*0650*/ 	.word	0x000000ff
        /*0654*/ 	.word	0x00030880
        /*0658*/ 	.short	0x0100
        /*065a*/ 	.byte	0x06
	.zero		1


	//   ....[12]....
        /*065c*/ 	.word	0x00000520
        /*0660*/ 	.word	0x000000ff
        /*0664*/ 	.word	0x00030878
        /*0668*/ 	.short	0x0100
        /*066a*/ 	.byte	0x06
	.zero		1


	//   ....[13]....
        /*066c*/ 	.word	0x00000530
        /*0670*/ 	.word	0x000000ff
        /*0674*/ 	.word	0x00030888
        /*0678*/ 	.short	0x0100
        /*067a*/ 	.byte	0x06
	.zero		1


	//   ....[14]....
        /*067c*/ 	.word	0x00000660
        /*0680*/ 	.word	0x000000ff
        /*0684*/ 	.word	0x00030890
        /*0688*/ 	.short	0x0100
        /*068a*/ 	.byte	0x08
	.zero		1


	//   ....[15]....
        /*068c*/ 	.word	0x00000670
        /*0690*/ 	.word	0x000000ff
        /*0694*/ 	.word	0x000308a0
        /*0698*/ 	.short	0x0100
        /*069a*/ 	.byte	0x08
	.zero		1


	//   ....[16]....
        /*069c*/ 	.word	0x00000680
        /*06a0*/ 	.word	0x000000ff
        /*06a4*/ 	.word	0x00030898
        /*06a8*/ 	.short	0x0100
        /*06aa*/ 	.byte	0x08
	.zero		1


	//   ....[17]....
        /*06ac*/ 	.word	0x00000690
        /*06b0*/ 	.word	0x000000ff
        /*06b4*/ 	.word	0x000308a8
        /*06b8*/ 	.short	0x0100
        /*06ba*/ 	.byte	0x08
	.zero		1


	//   ....[18]....
        /*06bc*/ 	.word	0x000007d0
        /*06c0*/ 	.word	0x000000ff
        /*06c4*/ 	.word	0x000308b0
        /*06c8*/ 	.short	0x0100
        /*06ca*/ 	.byte	0x08
	.zero		1


	//   ....[19]....
        /*06cc*/ 	.word	0x000007e0
        /*06d0*/ 	.word	0x000000ff
        /*06d4*/ 	.word	0x000308c0
        /*06d8*/ 	.short	0x0100
        /*06da*/ 	.byte	0x08
	.zero		1


	//   ....[20]....
        /*06dc*/ 	.word	0x000007f0
        /*06e0*/ 	.word	0x000000ff
        /*06e4*/ 	.word	0x000308b8
        /*06e8*/ 	.short	0x0100
        /*06ea*/ 	.byte	0x08
	.zero		1


	//   ....[21]....
        /*06ec*/ 	.word	0x00000800
        /*06f0*/ 	.word	0x000000ff
        /*06f4*/ 	.word	0x000308c8
        /*06f8*/ 	.short	0x0100
        /*06fa*/ 	.byte	0x08
	.zero		1


	//   ....[22]....
        /*06fc*/ 	.word	0x00001c40
        /*0700*/ 	.word	0x000000ff
        /*0704*/ 	.word	0x00030800
        /*0708*/ 	.short	0x010a
        /*070a*/ 	.byte	0x28
	.zero		1


	//   ....[23]....
        /*070c*/ 	.word	0x00001cc0
        /*0710*/ 	.word	0x00000003
        /*0714*/ 	.word	0x00030830
        /*0718*/ 	.short	0x010a
        /*071a*/ 	.byte	0x3f
	.zero		1


	//   ....[24]....
        /*071c*/ 	.word	0x00001d00
        /*0720*/ 	.word	0x00000003
        /*0724*/ 	.word	0x00030830
        /*0728*/ 	.short	0x010a
        /*072a*/ 	.byte	0x3f
	.zero		1


	//   ....[25]....
        /*072c*/ 	.word	0x000027b0
        /*0730*/ 	.word	0x000000ff
        /*0734*/ 	.word	0x00000000
        /*0738*/ 	.short	0x0101
        /*073a*/ 	.byte	0x04
	.zero		1


	//   ....[26]....
        /*073c*/ 	.word	0x000045b0
        /*0740*/ 	.word	0x000000ff
        /*0744*/ 	.word	0x00030830
        /*0748*/ 	.short	0x010a
        /*074a*/ 	.byte	0x06
	.zero		1


	//   ....[27]....
        /*074c*/ 	.word	0x000045f0
        /*0750*/ 	.word	0x000000ff
        /*0754*/ 	.word	0x00030830
        /*0758*/ 	.short	0x010a
        /*075a*/ 	.byte	0x06
	.zero		1


	//   ....[28]....
        /*075c*/ 	.word	0x00005470
        /*0760*/ 	.word	0x000000ff
        /*0764*/ 	.word	0x00030850
        /*0768*/ 	.short	0x010a
        /*076a*/ 	.byte	0x05
	.zero		1


	//   ....[29]....
        /*076c*/ 	.word	0x000054b0
        /*0770*/ 	.word	0x000000ff
        /*0774*/ 	.word	0x00030850
        /*0778*/ 	.short	0x010a
        /*077a*/ 	.byte	0x05
	.zero		1


	//   ....[30]....
        /*077c*/ 	.word	0x00005830
        /*0780*/ 	.word	0x000000ff
        /*0784*/ 	.word	0x00000000
        /*0788*/ 	.short	0x0101
        /*078a*/ 	.byte	0x06
	.zero		1


	//   ....[31]....
        /*078c*/ 	.word	0x00006cd0
        /*0790*/ 	.word	0x000000ff
        /*0794*/ 	.word	0x00000000
        /*0798*/ 	.short	0x0101
        /*079a*/ 	.byte	0x05
	.zero		1


	//   ....[32]....
        /*079c*/ 	.word	0x00007080
        /*07a0*/ 	.word	0x000000ff
        /*07a4*/ 	.word	0x00030830
        /*07a8*/ 	.short	0x010a
        /*07aa*/ 	.byte	0x06
	.zero		1


	//   ....[33]....
        /*07ac*/ 	.word	0x000070c0
        /*07b0*/ 	.word	0x000000ff
        /*07b4*/ 	.word	0x00030830
        /*07b8*/ 	.short	0x010a
        /*07ba*/ 	.byte	0x06
	.zero		1


	//   ....[34]....
        /*07bc*/ 	.word	0x00007f40
        /*07c0*/ 	.word	0x000000ff
        /*07c4*/ 	.word	0x00030850
        /*07c8*/ 	.short	0x010a
        /*07ca*/ 	.byte	0x05
	.zero		1


	//   ....[35]....
        /*07cc*/ 	.word	0x00007f80
        /*07d0*/ 	.word	0x000000ff
        /*07d4*/ 	.word	0x00030850
        /*07d8*/ 	.short	0x010a
        /*07da*/ 	.byte	0x05
	.zero		1


	//   ....[36]....
        /*07dc*/ 	.word	0x000082f0
        /*07e0*/ 	.word	0x000000ff
        /*07e4*/ 	.word	0x00000000
        /*07e8*/ 	.short	0x0101
        /*07ea*/ 	.byte	0x06
	.zero		1


	//   ....[37]....
        /*07ec*/ 	.word	0x00008c60
        /*07f0*/ 	.word	0x000000ff
        /*07f4*/ 	.word	0x00000000
        /*07f8*/ 	.short	0x0101
        /*07fa*/ 	.byte	0x05
	.zero		1


	//   ....[38]....
        /*07fc*/ 	.word	0x00008e00
        /*0800*/ 	.word	0x000000ff
        /*0804*/ 	.word	0x00030830
        /*0808*/ 	.short	0x010a
        /*080a*/ 	.byte	0x05
	.zero		1


	//   ....[39]....
        /*080c*/ 	.word	0x00008e40
        /*0810*/ 	.word	0x000000ff
        /*0814*/ 	.word	0x00030830
        /*0818*/ 	.short	0x010a
        /*081a*/ 	.byte	0x05
	.zero		1


	//   ....[40]....
        /*081c*/ 	.word	0x00009cc0
        /*0820*/ 	.word	0x000000ff
        /*0824*/ 	.word	0x00030850
        /*0828*/ 	.short	0x010a
        /*082a*/ 	.byte	0x05
	.zero		1


	//   ....[41]....
        /*082c*/ 	.word	0x00009d00
        /*0830*/ 	.word	0x000000ff
        /*0834*/ 	.word	0x00030850
        /*0838*/ 	.short	0x010a
        /*083a*/ 	.byte	0x05
	.zero		1


	//   ....[42]....
        /*083c*/ 	.word	0x0000a040
        /*0840*/ 	.word	0x000000ff
        /*0844*/ 	.word	0x00000000
        /*0848*/ 	.short	0x0101
        /*084a*/ 	.byte	0x04
	.zero		1


	//   ....[43]....
        /*084c*/ 	.word	0x0000b530
        /*0850*/ 	.word	0x000000ff
        /*0854*/ 	.word	0x00000000
        /*0858*/ 	.short	0x0101
        /*085a*/ 	.byte	0x05
	.zero		1


	//   ....[44]....
        /*085c*/ 	.word	0x0000bdd0
        /*0860*/ 	.word	0x000000ff
        /*0864*/ 	.word	0x00030850
        /*0868*/ 	.short	0x010a
        /*086a*/ 	.byte	0x05
	.zero		1


	//   ....[45]....
        /*086c*/ 	.word	0x0000be10
        /*0870*/ 	.word	0x000000ff
        /*0874*/ 	.word	0x00030850
        /*0878*/ 	.short	0x010a
        /*087a*/ 	.byte	0x05
	.zero		1


	//   ....[46]....
        /*087c*/ 	.word	0x0000c3c0
        /*0880*/ 	.word	0x000000ff
        /*0884*/ 	.word	0x00000000
        /*0888*/ 	.short	0x0101
        /*088a*/ 	.byte	0x04
	.zero		1


	//   ....[47]....
        /*088c*/ 	.word	0x0000e2d0
        /*0890*/ 	.word	0x000000c5
        /*0894*/ 	.word	0x00000000
        /*0898*/ 	.short	0x0101
        /*089a*/ 	.byte	0x3f
	.zero		1


	//   ....[48]....
        /*089c*/ 	.word	0x00010c00
        /*08a0*/ 	.word	0x00000004
        /*08a4*/ 	.word	0x00030840
        /*08a8*/ 	.short	0x010a
        /*08aa*/ 	.byte	0x3f
	.zero		1


	//   ....[49]....
        /*08ac*/ 	.word	0x00011100
        /*08b0*/ 	.word	0x00000004
        /*08b4*/ 	.word	0x00030830
        /*08b8*/ 	.short	0x0107
        /*08ba*/ 	.byte	0x3f
	.zero		1


	//   ....[50]....
        /*08bc*/ 	.word	0x000111c0
        /*08c0*/ 	.word	0x00000004
        /*08c4*/ 	.word	0x00030830
        /*08c8*/ 	.short	0x0101
        /*08ca*/ 	.byte	0x3f
	.zero		1


	//   ....[51]....
        /*08cc*/ 	.word	0x00011c70
        /*08d0*/ 	.word	0x00000011
        /*08d4*/ 	.word	0x00030800
        /*08d8*/ 	.short	0x0107
        /*08da*/ 	.byte	0x3f
	.zero		1


	//   ....[52]....
        /*08dc*/ 	.word	0x00011d60
        /*08e0*/ 	.word	0x00000011
        /*08e4*/ 	.word	0x00030800
        /*08e8*/ 	.short	0x0101
        /*08ea*/ 	.byte	0x3f
	.zero		1


	//   ....[53]....
        /*08ec*/ 	.word	0x00011d80
        /*08f0*/ 	.word	0x00000011
        /*08f4*/ 	.word	0x00030820
        /*08f8*/ 	.short	0x010a
        /*08fa*/ 	.byte	0x3f
	.zero		1


	//   ....[54]....
        /*08fc*/ 	.word	0x000120d0
        /*0900*/ 	.word	0x00000007
        /*0904*/ 	.word	0x00030840
        /*0908*/ 	.short	0x010a
        /*090a*/ 	.byte	0x3f
	.zero		1


	//   ....[55]....
        /*090c*/ 	.word	0x00012510
        /*0910*/ 	.word	0x00000007
        /*0914*/ 	.word	0x00030830
        /*0918*/ 	.short	0x0107
        /*091a*/ 	.byte	0x3f
	.zero		1


	//   ....[56]....
        /*091c*/ 	.word	0x000125c0
        /*0920*/ 	.word	0x00000007
        /*0924*/ 	.word	0x00030830
        /*0928*/ 	.short	0x0101
        /*092a*/ 	.byte	0x3f
	.zero		1


	//   ....[57]....
        /*092c*/ 	.word	0x00012620
        /*0930*/ 	.word	0x00000007
        /*0934*/ 	.word	0x00030860
        /*0938*/ 	.short	0x010a
        /*093a*/ 	.byte	0x3f
	.zero		1


	//   ....[58]....
        /*093c*/ 	.word	0x00012ad0
        /*0940*/ 	.word	0x00000007
        /*0944*/ 	.word	0x00030850
        /*0948*/ 	.short	0x0107
        /*094a*/ 	.byte	0x3f
	.zero		1


	//   ....[59]....
        /*094c*/ 	.word	0x00012c20
        /*0950*/ 	.word	0x00000007
        /*0954*/ 	.word	0x00030850
        /*0958*/ 	.short	0x0101
        /*095a*/ 	.byte	0x3f
	.zero		1


	//   ....[60]....
        /*095c*/ 	.word	0x00012e20
        /*0960*/ 	.word	0x00000004
        /*0964*/ 	.word	0x00030860
        /*0968*/ 	.short	0x010a
        /*096a*/ 	.byte	0x3f
	.zero		1


	//   ....[61]....
        /*096c*/ 	.word	0x00013240
        /*0970*/ 	.word	0x00000004
        /*0974*/ 	.word	0x00030850
        /*0978*/ 	.short	0x0107
        /*097a*/ 	.byte	0x3f
	.zero		1


	//   ....[62]....
        /*097c*/ 	.word	0x000132f0
        /*0980*/ 	.word	0x00000004
        /*0984*/ 	.word	0x00030850
        /*0988*/ 	.short	0x0101
        /*098a*/ 	.byte	0x3f
	.zero		1


	//   ....[63]....
        /*098c*/ 	.word	0x00013590
        /*0990*/ 	.word	0x00000005
        /*0994*/ 	.word	0x00030820
        /*0998*/ 	.short	0x010a
        /*099a*/ 	.byte	0x3f
	.zero		1


	//   ....[64]....
        /*099c*/ 	.word	0x00013730
        /*09a0*/ 	.word	0x00000003
        /*09a4*/ 	.word	0x00030840
        /*09a8*/ 	.short	0x010a
        /*09aa*/ 	.byte	0x3f
	.zero		1


	//   ....[65]....
        /*09ac*/ 	.word	0x000137d0
        /*09b0*/ 	.word	0x00000017
        /*09b4*/ 	.word	0x00030840
        /*09b8*/ 	.short	0x010a
        /*09ba*/ 	.byte	0x3f
	.zero		1


	//   ....[66]....
        /*09bc*/ 	.word	0x00013810
        /*09c0*/ 	.word	0x00000003
        /*09c4*/ 	.word	0x00030860
        /*09c8*/ 	.short	0x010a
        /*09ca*/ 	.byte	0x3f
	.zero		1


	//   ....[67]....
        /*09cc*/ 	.word	0x00013850
        /*09d0*/ 	.word	0x00000017
        /*09d4*/ 	.word	0x00030860
        /*09d8*/ 	.short	0x010a
        /*09da*/ 	.byte	0x3f
	.zero		1


	//   ....[68]....
        /*09dc*/ 	.word	0x000138c0
        /*09e0*/ 	.word	0x00000003
        /*09e4*/ 	.word	0x00030800
        /*09e8*/ 	.short	0x010a
        /*09ea*/ 	.byte	0x3f
	.zero		1


	//   ....[69]....
        /*09ec*/ 	.word	0x00013910
        /*09f0*/ 	.word	0x00000003
        /*09f4*/ 	.word	0x00030830
        /*09f8*/ 	.short	0x010a
        /*09fa*/ 	.byte	0x3f
	.zero		1


	//   ....[70]....
        /*09fc*/ 	.word	0x00013970
        /*0a00*/ 	.word	0x00000004
        /*0a04*/ 	.word	0x00030830
        /*0a08*/ 	.short	0x010a
        /*0a0a*/ 	.byte	0x3f
	.zero		1


	//   ....[71]....
        /*0a0c*/ 	.word	0x000139d0
        /*0a10*/ 	.word	0x00000003
        /*0a14*/ 	.word	0x00030850
        /*0a18*/ 	.short	0x010a
        /*0a1a*/ 	.byte	0x3f
	.zero		1


	//   ....[72]....
        /*0a1c*/ 	.word	0x00013a30
        /*0a20*/ 	.word	0x00000004
        /*0a24*/ 	.word	0x00030830
        /*0a28*/ 	.short	0x010a
        /*0a2a*/ 	.byte	0x3f
	.zero		1


	//   ....[73]....
        /*0a2c*/ 	.word	0x00013a90
        /*0a30*/ 	.word	0x00000003
        /*0a34*/ 	.word	0x00030850
        /*0a38*/ 	.short	0x010a
        /*0a3a*/ 	.byte	0x3f
	.zero		1


	//   ....[74]....
        /*0a3c*/ 	.word	0x00013af0
        /*0a40*/ 	.word	0x00000004
        /*0a44*/ 	.word	0x00030830
        /*0a48*/ 	.short	0x010a
        /*0a4a*/ 	.byte	0x3f
	.zero		1


	//   ....[75]....
        /*0a4c*/ 	.word	0x00013b50
        /*0a50*/ 	.word	0x00000003
        /*0a54*/ 	.word	0x00030850
        /*0a58*/ 	.short	0x010a
        /*0a5a*/ 	.byte	0x3f
	.zero		1


	//   ....[76]....
        /*0a5c*/ 	.word	0x00013bb0
        /*0a60*/ 	.word	0x00000007
        /*0a64*/ 	.word	0x00030850
        /*0a68*/ 	.short	0x010a
        /*0a6a*/ 	.byte	0x3f
	.zero		1


	//   ....[77]....
        /*0a6c*/ 	.word	0x00013cb0
        /*0a70*/ 	.word	0x00000004
        /*0a74*/ 	.word	0x00030840
        /*0a78*/ 	.short	0x010a
        /*0a7a*/ 	.byte	0x3f
	.zero		1


	//   ....[78]....
        /*0a7c*/ 	.word	0x00014d20
        /*0a80*/ 	.word	0x00000011
        /*0a84*/ 	.word	0x00030820
        /*0a88*/ 	.short	0x010a
        /*0a8a*/ 	.byte	0x3f
	.zero		1


	//   ....[79]....
        /*0a8c*/ 	.word	0x00014d70
        /*0a90*/ 	.word	0x00000007
        /*0a94*/ 	.word	0x00030840
        /*0a98*/ 	.short	0x010a
        /*0a9a*/ 	.byte	0x3f
	.zero		1


	//   ....[80]....
        /*0a9c*/ 	.word	0x00015290
        /*0aa0*/ 	.word	0x00000007
        /*0aa4*/ 	.word	0x00030860
        /*0aa8*/ 	.short	0x010a
        /*0aaa*/ 	.byte	0x3f
	.zero		1


	//   ....[81]....
        /*0aac*/ 	.word	0x00015890
        /*0ab0*/ 	.word	0x00000004
        /*0ab4*/ 	.word	0x00030860
        /*0ab8*/ 	.short	0x010a
        /*0aba*/ 	.byte	0x3f
	.zero		1


	//   ....[82]....
        /*0abc*/ 	.word	0x00015fa0
        /*0ac0*/ 	.word	0x00000005
        /*0ac4*/ 	.word	0x00030820
        /*0ac8*/ 	.short	0x010a
        /*0aca*/ 	.byte	0x3f
	.zero		1


	//   ....[83]....
        /*0acc*/ 	.word	0x00016140
        /*0ad0*/ 	.word	0x00000003
        /*0ad4*/ 	.word	0x00030840
        /*0ad8*/ 	.short	0x010a
        /*0ada*/ 	.byte	0x3f
	.zero		1


	//   ....[84]....
        /*0adc*/ 	.word	0x00016190
        /*0ae0*/ 	.word	0x00000017
        /*0ae4*/ 	.word	0x00030840
        /*0ae8*/ 	.short	0x010a
        /*0aea*/ 	.byte	0x3f
	.zero		1


	//   ....[85]....
        /*0aec*/ 	.word	0x000161e0
        /*0af0*/ 	.word	0x00000003
        /*0af4*/ 	.word	0x00030860
        /*0af8*/ 	.short	0x010a
        /*0afa*/ 	.byte	0x3f
	.zero		1


	//----- nvinfo : EIATTR_NUM_MBARRIERS
	.align		4
.L_181:
        /*0afc*/ 	.byte	0x03, 0x38
        /*0afe*/ 	.short	0x0016


	//----- nvinfo : EIATTR_EXIT_INSTR_OFFSETS
	.align		4
        /*0b00*/ 	.byte	0x04, 0x1c
        /*0b02*/ 	.short	(.L_183 - .L_182)


	//   ....[0]....
.L_182:
        /*0b04*/ 	.word	0x00000950


	//   ....[1]....
        /*0b08*/ 	.word	0x0000f460


	//   ....[2]....
        /*0b0c*/ 	.word	0x000138a0


	//----- nvinfo : EIATTR_MAX_THREADS
	.align		4
.L_183:
        /*0b10*/ 	.byte	0x04, 0x05
        /*0b12*/ 	.short	(.L_185 - .L_184)
.L_184:
        /*0b14*/ 	.word	0x00000180
        /*0b18*/ 	.word	0x00000001
        /*0b1c*/ 	.word	0x00000001


	//----- nvinfo : EIATTR_CRS_STACK_SIZE
	.align		4
.L_185:
        /*0b20*/ 	.byte	0x04, 0x1e
        /*0b22*/ 	.short	(.L_187 - .L_186)
.L_186:
        /*0b24*/ 	.word	0x00000000


	//----- nvinfo : EIATTR_CBANK_PARAM_SIZE
	.align		4
.L_187:
        /*0b28*/ 	.byte	0x03, 0x19
        /*0b2a*/ 	.short	0x0af0


	//----- nvinfo : EIATTR_PARAM_CBANK
	.align		4
        /*0b2c*/ 	.byte	0x04, 0x0a
        /*0b2e*/ 	.short	(.L_189 - .L_188)
	.align		4
.L_188:
        /*0b30*/ 	.word	index@(.nv.constant0._ZN7cutlass13device_kernelIN5flash11enable_sm90INS1_16FlashAttnFwdSm90INS1_25CollectiveMainloopFwdSm90ILi2EN4cute5tupleIJNS5_1CILi1EEES8_S8_EEENS6_IJNS7_ILi128EEENS7_ILi64EEENS7_ILi256EEEEEELi256ENS_10bfloat16_tEfNS_4arch4Sm90ELb0ELb1ELb0ELb0ELb1ELb0ELb0ELb1ELb1ELb1ELb0ELb0EEENS1_21CollectiveEpilogueFwdINS6_IJSA_SC_SB_EEES9_SE_SG_Li256ELb0ELb1ELb0ELb0EEENS1_30DynamicPersistentTileSchedulerILi256ELi128ELb0ELb1ELb1EEEEEEEEEvNT_6ParamsE)
        /*0b34*/ 	.short	0x0210
        /*0b36*/ 	.short	0x0af0


	//----- nvinfo : EIATTR_SW_WAR
	.align		4
.L_189:
        /*0b38*/ 	.byte	0x04, 0x36
        /*0b3a*/ 	.short	(.L_191 - .L_190)
.L_190:
        /*0b3c*/ 	.word	0x00000008
.L_191:


//--------------------- .nv.info._ZN7cutlass13device_kernelIN5flash11enable_sm90INS1_16FlashAttnFwdSm90INS1_25CollectiveMainloopFwdSm90ILi2EN4cute5tupleIJNS5_1CILi1EEES8_S8_EEENS6_IJNS7_ILi128EEENS7_ILi64EEENS7_ILi256EEEEEELi256ENS_10bfloat16_tEfNS_4arch4Sm90ELb0ELb1ELb0ELb1ELb1ELb0ELb0ELb1ELb1ELb1ELb0ELb0EEENS1_21CollectiveEpilogueFwdINS6_IJSA_SC_SB_EEES9_SE_SG_Li256ELb1ELb1ELb0ELb0EEENS1_36VarlenDynamicPersistentTileSchedulerILi128ELi64ELi256ELi128ELb0ELb1ELb1ELb1ELb0ELb1EEEEEEEEEvNT_6ParamsE --------------------------
	.section	.nv.info._ZN7cutlass13device_kernelIN5flash11enable_sm90INS1_16FlashAttnFwdSm90INS1_25CollectiveMainloopFwdSm90ILi2EN4cute5tupleIJNS5_1CILi1EEES8_S8_EEENS6_IJNS7_ILi128EEENS7_ILi64EEENS7_ILi256EEEEEELi256ENS_10bfloat16_tEfNS_4arch4Sm90ELb0ELb1ELb0ELb1ELb1ELb0ELb0ELb1ELb1ELb1ELb0ELb0EEENS1_21CollectiveEpilogueFwdINS6_IJSA_SC_SB_EEES9_SE_SG_Li256ELb1ELb1ELb0ELb0EEENS1_36VarlenDynamicPersistentTileSchedulerILi128ELi64ELi256ELi128ELb0ELb1ELb1ELb1ELb0ELb1EEEEEEEEEvNT_6ParamsE,"",@"SHT_CUDA_INFO"
	.sectionflags	@""
	.align	4


	//----- nvinfo : EIATTR_CUDA_API_VERSION
	.align		4
        /*0000*/ 	.byte	0x04, 0x37
        /*0002*/ 	.short	(.L_193 - .L_192)
.L_192:
        /*0004*/ 	.word	0x00000082


	//----- nvinfo : EIATTR_KPARAM_INFO
	.align		4
.L_193:
        /*0008*/ 	.byte	0x04, 0x17
        /*000a*/ 	.short	(.L_195 - .L_194)
.L_194:
        /*000c*/ 	.word	0x00000000
        /*0010*/ 	.short	0x0000
        /*0012*/ 	.short	0x0070
        /*0014*/ 	.byte	0x00, 0xf0, 0x01, 0x2a


	//----- nvinfo : EIATTR_SPARSE_MMA_MASK
	.align		4
.L_195:
        /*0018*/ 	.byte	0x03, 0x50
        /*001a*/ 	.short	0x0000


	//----- nvinfo : EIATTR_MAXREG_COUNT
	.align		4
        /*001c*/ 	.byte	0x03, 0x1b
        /*001e*/ 	.short	0x00a8


	//----- nvinfo : EIATTR_NUM_BARRIERS
	.align		4
        /*0020*/ 	.byte	0x02, 0x4c
        /*0022*/ 	.byte	0x09
	.zero		1


	//----- nvinfo : EIATTR_EXTERNS
	.align		4
        /*0024*/ 	.byte	0x04, 0x0f
        /*0026*/ 	.short	(.L_197 - .L_196)


	//   ....[0]....
	.align		4
.L_196:
        /*0028*/ 	.word	index@(__assertfail)


	//----- nvinfo : EIATTR_ANNOTATIONS
	.align		4
.L_197:
        /*002c*/ 	.byte	0x04, 0x55
        /*002e*/ 	.short	(.L_199 - .L_198)


	//   ....[0]....
.L_198:
        /* <DEDUP_REMOVED lines=13> */


	//----- nvinfo : EIATTR_MERCURY_ISA_VERSION
	.align		4
.L_199:
        /*00f0*/ 	.byte	0x03, 0x5f
        /*00f2*/ 	.short	0x0101


	//----- nvinfo : EIATTR_UNUSED_LOAD_BYTE_OFFSET
	.align		4
        /*00f4*/ 	.byte	0x04, 0x44
        /*00f6*/ 	.short	(.L_201 - .L_200)


	//   ....[0]....
.L_200:
        /*00f8*/ 	.word	0x00000950
        /*00fc*/ 	.word	0x0000fff0


	//   ....[1]....
        /*0100*/ 	.word	0x0000cc90
        /*0104*/ 	.word	0x0000fff0


	//----- nvinfo : EIATTR_INT_WARP_WIDE_INSTR_OFFSETS
	.align		4
.L_201:
        /*0108*/ 	.byte	0x04, 0x31
        /*010a*/ 	.short	(.L_203 - .L_202)


	//   ....[0]....
.L_202:
        /*010c*/ 	.word	0x000000c0


	//   ....[1]....
        /*0110*/ 	.word	0x000000d0


	//   ....[2]....
        /*0114*/ 	.word	0x00000170


	//   ....[3]....
        /*0118*/ 	.word	0x00011070


	//   ....[4]....
        /*011c*/ 	.word	0x00011100


	//   ....[5]....
        /*0120*/ 	.word	0x00013e50


	//   ....[6]....
        /*0124*/ 	.word	0x00013ee0


	//----- nvinfo : EIATTR_COOP_GROUP_MASK_REGIDS
	.align		4
.L_203:
        /*0128*/ 	.byte	0x04, 0x29
        /*012a*/ 	.short	(.L_205 - .L_204)


	//   ....[0]....
.L_204:
        /*012c*/ 	.word	0xffffffff


	//   ....[1]....
        /*0130*/ 	.word	0xffffffff


	//   ....[2]....
        /*0134*/ 	.word	0xffffffff


	//   ....[3]....
        /*0138*/ 	.word	0xffffffff


	//   ....[4]....
        /*013c*/ 	.word	0xffffffff


	//   ....[5]....
        /*0140*/ 	.word	0xffffffff


	//   ....[6]....
        /*0144*/ 	.word	0xffffffff


	//   ....[7]....
        /*0148*/ 	.word	0xffffffff


	//   ....[8]....
        /*014c*/ 	.word	0xffffffff


	//   ....[9]....
        /*0150*/ 	.word	0xffffffff


	//   ....[10]....
        /*0154*/ 	.word	0xffffffff


	//   ....[11]....
        /*0158*/ 	.word	0xffffffff


	//   ....[12]....
        /*015c*/ 	.word	0xffffffff


	//   ....[13]....
        /*0160*/ 	.word	0xffffffff


	//   ....[14]....
        /*0164*/ 	.word	0xffffffff


	//   ....[15]....
        /*0168*/ 	.word	0xffffffff


	//   ....[16]....
        /*016c*/ 	.word	0xffffffff


	//   ....[17]....
        /*0170*/ 	.word	0xffffffff


	//   ....[18]....
        /*0174*/ 	.word	0xffffffff


	//   ....[19]....
        /*0178*/ 	.word	0xffffffff


	//   ....[20]....
        /*017c*/ 	.word	0xffffffff


	//   ....[21]....
        /*0180*/ 	.word	0xffffffff


	//   ....[22]....
        /*0184*/ 	.word	0xffffffff


	//   ....[23]....
        /*0188*/ 	.word	0xffffffff


	//   ....[24]....
        /*018c*/ 	.word	0xffffffff


	//   ....[25]....
        /*0190*/ 	.word	0xffffffff


	//   ....[26]....
        /*0194*/ 	.word	0xffffffff


	//   ....[27]....
        /*0198*/ 	.word	0xffffffff


	//   ....[28]....
        /*019c*/ 	.word	0xffffffff


	//   ....[29]....
        /*01a0*/ 	.word	0xffffffff


	//   ....[30]....
        /*01a4*/ 	.word	0xffffffff


	//   ....[31]....
        /*01a8*/ 	.word	0xffffffff


	//   ....[32]....
        /*01ac*/ 	.word	0xffffffff


	//   ....[33]....
        /*01b0*/ 	.word	0xffffffff


	//   ....[34]....
        /*01b4*/ 	.word	0xffffffff


	//   ....[35]....
        /*01b8*/ 	.word	0xffffffff


	//   ....[36]....
        /*01bc*/ 	.word	0xffffffff


	//   ....[37]....
        /*01c0*/ 	.word	0xffffffff


	//   ....[38]....
        /*01c4*/ 	.word	0xffffffff


	//   ....[39]....
        /*01c8*/ 	.word	0xffffffff


	//   ....[40]....
        /*01cc*/ 	.word	0xffffffff


	//   ....[41]....
        /*01d0*/ 	.word	0xffffffff


	//   ....[42]....
        /*01d4*/ 	.word	0xffffffff


	//   ....[43]....
        /*01d8*/ 	.word	0xffffffff


	//   ....[44]....
        /*01dc*/ 	.word	0xffffffff


	//   ....[45]....
        /*01e0*/ 	.word	0xffffffff


	//   ....[46]....
        /*01e4*/ 	.word	0xffffffff


	//   ....[47]....
        /*01e8*/ 	.word	0xffffffff


	//   ....[48]....
        /*01ec*/ 	.word	0xffffffff


	//   ....[49]....
        /*01f0*/ 	.word	0xffffffff


	//   ....[50]....
        /*01f4*/ 	.word	0xffffffff


	//   ....[51]....
        /*01f8*/ 	.word	0xffffffff


	//   ....[52]....
        /*01fc*/ 	.word	0xffffffff


	//   ....[53]....
        /*0200*/ 	.word	0xffffffff


	//   ....[54]....
        /*0204*/ 	.word	0xffffffff


	//   ....[55]....
        /*0208*/ 	.word	0xffffffff


	//   ....[56]....
        /*020c*/ 	.word	0xffffffff


	//   ....[57]....
        /*0210*/ 	.word	0xffffffff


	//   ....[58]....
        /*0214*/ 	.word	0xffffffff


	//   ....[59]....
        /*0218*/ 	.word	0xffffffff


	//   ....[60]....
        /*021c*/ 	.word	0xffffffff


	//   ....[61]....
        /*0220*/ 	.word	0xffffffff


	//   ....[62]....
        /*0224*/ 	.word	0xffffffff


	//   ....[63]....
        /*0228*/ 	.word	0xffffffff


	//   ....[64]....
        /*022c*/ 	.word	0xffffffff


	//   ....[65]....
        /*0230*/ 	.word	0xffffffff


	//   ....[66]....
        /*0234*/ 	.word	0xffffffff


	//   ....[67]....
        /*0238*/ 	.word	0xffffffff


	//   ....[68]....
        /*023c*/ 	.word	0xffffffff


	//   ....[69]....
        /*0240*/ 	.word	0xffffffff


	//   ....[70]....
        /*0244*/ 	.word	0xffffffff


	//   ....[71]....
        /*0248*/ 	.word	0xffffffff


	//   ....[72]....
        /*024c*/ 	.word	0xffffffff


	//   ....[73]....
        /*0250*/ 	.word	0xffffffff


	//   ....[74]....
        /*0254*/ 	.word	0xffffffff


	//   ....[75]....
        /*0258*/ 	.word	0xffffffff


	//   ....[76]....
        /*025c*/ 	.word	0xffffffff


	//   ....[77]....
        /*0260*/ 	.word	0xffffffff


	//   ....[78]....
        /*0264*/ 	.word	0xffffffff


	//   ....[79]....
        /*0268*/ 	.word	0xffffffff


	//   ....[80]....
        /*026c*/ 	.word	0xffffffff


	//   ....[81]....
        /*0270*/ 	.word	0xffffffff


	//   ....[82]....
        /*0274*/ 	.word	0xffffffff


	//   ....[83]....
        /*0278*/ 	.word	0xffffffff


	//   ....[84]....
        /*027c*/ 	.word	0xffffffff


	//   ....[85]....
        /*0280*/ 	.word	0xffffffff


	//   ....[86]....
        /*0284*/ 	.word	0xffffffff


	//   ....[87]....
        /*0288*/ 	.word	0xffffffff


	//   ....[88]....
        /*028c*/ 	.word	0xffffffff


	//   ....[89]....
        /*0290*/ 	.word	0xffffffff


	//   ....[90]....
        /*0294*/ 	.word	0xffffffff


	//   ....[91]....
        /*0298*/ 	.word	0xffffffff


	//   ....[92]....
        /*029c*/ 	.word	0xffffffff


	//   ....[93]....
        /*02a0*/ 	.word	0xffffffff


	//   ....[94]....
        /*02a4*/ 	.word	0xffffffff


	//   ....[95]....
        /*02a8*/ 	.word	0xffffffff


	//   ....[96]....
        /*02ac*/ 	.word	0xffffffff


	//   ....[97]....
        /*02b0*/ 	.word	0xffffffff


	//   ....[98]....
        /*02b4*/ 	.word	0xffffffff


	//   ....[99]....
        /*02b8*/ 	.word	0xffffffff


	//   ....[100]....
        /*02bc*/ 	.word	0xffffffff


	//   ....[101]....
        /*02c0*/ 	.word	0xffffffff


	//   ....[102]....
        /*02c4*/ 	.word	0xffffffff


	//   ....[103]....
        /*02c8*/ 	.word	0xffffffff


	//   ....[104]....
        /*02cc*/ 	.word	0xffffffff


	//   ....[105]....
        /*02d0*/ 	.word	0xffffffff


	//   ....[106]....
        /*02d4*/ 	.word	0xffffffff


	//   ....[107]....
        /*02d8*/ 	.word	0xffffffff


	//   ....[108]....
        /*02dc*/ 	.word	0xffffffff


	//   ....[109]....
        /*02e0*/ 	.word	0xffffffff


	//   ....[110]....
        /*02e4*/ 	.word	0xffffffff


	//   ....[111]....
        /*02e8*/ 	.word	0xffffffff


	//   ....[112]....
        /*02ec*/ 	.word	0xffffffff


	//   ....[113]....
        /*02f0*/ 	.word	0xffffffff


	//   ....[114]....
        /*02f4*/ 	.word	0xffffffff


	//   ....[115]....
        /*02f8*/ 	.word	0xffffffff


	//   ....[116]....
        /*02fc*/ 	.word	0xffffffff


	//   ....[117]....
        /*0300*/ 	.word	0xffffffff


	//   ....[118]....
        /*0304*/ 	.word	0xffffffff


	//   ....[119]....
        /*0308*/ 	.word	0xffffffff


	//   ....[120]....
        /*030c*/ 	.word	0xffffffff


	//   ....[121]....
        /*0310*/ 	.word	0xffffffff


	//   ....[122]....
        /*0314*/ 	.word	0xffffffff


	//   ....[123]....
        /*0318*/ 	.word	0xffffffff


	//   ....[124]....
        /*031c*/ 	.word	0xffffffff


	//   ....[125]....
        /*0320*/ 	.word	0xffffffff


	//   ....[126]....
        /*0324*/ 	.word	0xffffffff


	//   ....[127]....
        /*0328*/ 	.word	0xffffffff


	//   ....[128]....
        /*032c*/ 	.word	0xffffffff


	//   ....[129]....
        /*0330*/ 	.word	0xffffffff


	//   ....[130]....
        /*0334*/ 	.word	0xffffffff


	//   ....[131]....
        /*0338*/ 	.word	0xffffffff


	//   ....[132]....
        /*033c*/ 	.word	0xffffffff


	//   ....[133]....
        /*0340*/ 	.word	0xffffffff


	//   ....[134]....
        /*0344*/ 	.word	0xffffffff


	//   ....[135]....
        /*0348*/ 	.word	0x0500000f


	//   ....[136]....
        /*034c*/ 	.word	0x0500000f


	//   ....[137]....
        /*0350*/ 	.word	0x0500000f


	//   ....[138]....
        /*0354*/ 	.word	0x0500000f


	//   ....[139]....
        /*0358*/ 	.word	0x0500000f


	//   ....[140]....
        /*035c*/ 	.word	0x0500000f


	//   ....[141]....
        /*0360*/ 	.word	0x0500000f


	//   ....[142]....
        /*0364*/ 	.word	0x0500000f


	//   ....[143]....
        /*0368*/ 	.word	0x0500000f


	//   ....[144]....
        /*036c*/ 	.word	0x0500000f


	//   ....[145]....
        /*0370*/ 	.word	0x0500000f


	//   ....[146]....
        /*0374*/ 	.word	0x0500000f


	//   ....[147]....
        /*0378*/ 	.word	0x0500000f


	//   ....[148]....
        /*037c*/ 	.word	0x0500000f


	//   ....[149]....
        /*0380*/ 	.word	0x0500000f


	//   ....[150]....
        /*0384*/ 	.word	0x0500000f


	//   ....[151]....
        /*0388*/ 	.word	0x0500000f


	//   ....[152]....
        /*038c*/ 	.word	0x0500000f


	//   ....[153]....
        /*0390*/ 	.word	0x0500000f


	//   ....[154]....
        /*0394*/ 	.word	0x0500000f


	//   ....[155]....
        /*0398*/ 	.word	0x0500000f


	//   ....[156]....
        /*039c*/ 	.word	0x0500000f


	//   ....[157]....
        /*03a0*/ 	.word	0x0500000f


	//   ....[158]....
        /*03a4*/ 	.word	0x0500000f


	//   ....[159]....
        /*03a8*/ 	.word	0x0500000f


	//   ....[160]....
        /*03ac*/ 	.word	0x0500000f


	//   ....[161]....
        /*03b0*/ 	.word	0x0500000f


	//   ....[162]....
        /*03b4*/ 	.word	0x0500000f


	//   ....[163]....
        /*03b8*/ 	.word	0x0500000f


	//   ....[164]....
        /*03bc*/ 	.word	0x0500000f


	//   ....[165]....
        /*03c0*/ 	.word	0x0500000f


	//   ....[166]....
        /*03c4*/ 	.word	0x0500000f


	//   ....[167]....
        /*03c8*/ 	.word	0x0500000f


	//   ....[168]....
        /*03cc*/ 	.word	0x0500000f


	//   ....[169]....
        /*03d0*/ 	.word	0x0500000f


	//   ....[170]....
        /*03d4*/ 	.word	0x0500000f


	//   ....[171]....
        /*03d8*/ 	.word	0x0500000f


	//   ....[172]....
        /*03dc*/ 	.word	0x0500000f


	//   ....[173]....
        /*03e0*/ 	.word	0x0500000f


	//   ....[174]....
        /*03e4*/ 	.word	0x0500000f


	//   ....[175]....
        /*03e8*/ 	.word	0x0500000f


	//   ....[176]....
        /*03ec*/ 	.word	0x0500000f


	//   ....[177]....
        /*03f0*/ 	.word	0x0500000f


	//   ....[178]....
        /*03f4*/ 	.word	0x0500000f


	//   ....[179]....
        /*03f8*/ 	.word	0x0500000f


	//   ....[180]....
        /*03fc*/ 	.word	0x0500000f


	//   ....[181]....
        /*0400*/ 	.word	0x0500000f


	//   ....[182]....
        /*0404*/ 	.word	0x0500000f


	//   ....[183]....
        /*0408*/ 	.word	0x0500000f


	//   ....[184]....
        /*040c*/ 	.word	0x0500000f


	//   ....[185]....
        /*0410*/ 	.word	0x0500000f


	//   ....[186]....
        /*0414*/ 	.word	0x0500000f


	//   ....[187]....
        /*0418*/ 	.word	0x0500000f


	//   ....[188]....
        /*041c*/ 	.word	0x0500000f


	//   ....[189]....
        /*0420*/ 	.word	0x0500000f


	//   ....[190]....
        /*0424*/ 	.word	0x0500000f


	//   ....[191]....
        /*0428*/ 	.word	0x0500000f


	//   ....[192]....
        /*042c*/ 	.word	0x0500000f


	//   ....[193]....
        /*0430*/ 	.word	0x0500000f


	//   ....[194]....
        /*0434*/ 	.word	0x0500000f


	//   ....[195]....
        /*0438*/ 	.word	0x0500000f


	//   ....[196]....
        /*043c*/ 	.word	0x0500000f


	//   ....[197]....
        /*0440*/ 	.word	0x0500000f


	//   ....[198]....
        /*0444*/ 	.word	0x0500000f


	//   ....[199]....
        /*0448*/ 	.word	0x0500000f


	//   ....[200]....
        /*044c*/ 	.word	0x0500000f


	//   ....[201]....
        /*0450*/ 	.word	0x0500000f


	//----- nvinfo : EIATTR_COOP_GROUP_INSTR_OFFSETS
	.align		4
.L_205:
        /*0454*/ 	.byte	0x04, 0x28
        /*0456*/ 	.short	(.L_207 - .L_206)


	//   ....[0]....
.L_206:
        /*0458*/ 	.word	0x00000070


	//   ....[1]....
        /*045c*/ 	.word	0x000000b0


	//   ....[2]....
        /*0460*/ 	.word	0x000002d0


	//   ....[3]....
        /*0464*/ 	.word	0x00000430


	//   ....[4]....
        /*0468*/ 	.word	0x00000550


	//   ....[5]....
        /*046c*/ 	.word	0x000006b0


	//   ....[6]....
        /*0470*/ 	.word	0x00001b70


	//   ....[7]....
        /*0474*/ 	.word	0x00002920


	//   ....[8]....
        /*0478*/ 	.word	0x00002b90


	//   ....[9]....
        /*047c*/ 	.word	0x000034b0


	//   ....[10]....
        /*0480*/ 	.word	0x00003600


	//   ....[11]....
        /*0484*/ 	.word	0x00003980


	//   ....[12]....
        /*0488*/ 	.word	0x00003a60


	//   ....[13]....
        /*048c*/ 	.word	0x000059b0


	//   ....[14]....
        /*0490*/ 	.word	0x00005bb0


	//   ....[15]....
        /*0494*/ 	.word	0x000062a0


	//   ....[16]....
        /*0498*/ 	.word	0x000063a0


	//   ....[17]....
        /*049c*/ 	.word	0x00006740


	//   ....[18]....
        /*04a0*/ 	.word	0x000067a0


	//   ....[19]....
        /*04a4*/ 	.word	0x000085a0


	//   ....[20]....
        /*04a8*/ 	.word	0x000085b0


	//   ....[21]....
        /*04ac*/ 	.word	0x000085e0


	//   ....[22]....
        /*04b0*/ 	.word	0x000085f0


	//   ....[23]....
        /*04b4*/ 	.word	0x0000a210


	//   ....[24]....
        /*04b8*/ 	.word	0x0000a410


	//   ....[25]....
        /*04bc*/ 	.word	0x0000ab00


	//   ....[26]....
        /*04c0*/ 	.word	0x0000ac00


	//   ....[27]....
        /*04c4*/ 	.word	0x0000af90


	//   ....[28]....
        /*04c8*/ 	.word	0x0000aff0


	//   ....[29]....
        /*04cc*/ 	.word	0x0000c020


	//   ....[30]....
        /*04d0*/ 	.word	0x0000c050


	//   ....[31]....
        /*04d4*/ 	.word	0x0000c110


	//   ....[32]....
        /*04d8*/ 	.word	0x0000c120


	//   ....[33]....
        /*04dc*/ 	.word	0x0000dd90


	//   ....[34]....
        /*04e0*/ 	.word	0x0000ddc0


	//   ....[35]....
        /*04e4*/ 	.word	0x0000de00


	//   ....[36]....
        /*04e8*/ 	.word	0x0000de30


	//   ....[37]....
        /*04ec*/ 	.word	0x0000e6a0


	//   ....[38]....
        /*04f0*/ 	.word	0x0000e6e0


	//   ....[39]....
        /*04f4*/ 	.word	0x0000e820


	//   ....[40]....
        /*04f8*/ 	.word	0x0000e840


	//   ....[41]....
        /*04fc*/ 	.word	0x0000e980


	//   ....[42]....
        /*0500*/ 	.word	0x0000e9a0


	//   ....[43]....
        /*0504*/ 	.word	0x0000eaf0


	//   ....[44]....
        /*0508*/ 	.word	0x0000eb10


	//   ....[45]....
        /*050c*/ 	.word	0x0000f4b0


	//   ....[46]....
        /*0510*/ 	.word	0x0000f4d0


	//   ....[47]....
        /*0514*/ 	.word	0x0000f610


	//   ....[48]....
        /*0518*/ 	.word	0x0000f630


	//   ....[49]....
        /*051c*/ 	.word	0x0000f770


	//   ....[50]....
        /*0520*/ 	.word	0x0000f790


	//   ....[51]....
        /*0524*/ 	.word	0x0000f8e0


	//   ....[52]....
        /*0528*/ 	.word	0x0000f900


	//   ....[53]....
        /*052c*/ 	.word	0x0000fae0


	//   ....[54]....
        /*0530*/ 	.word	0x0000fc90


	//   ....[55]....
        /*0534*/ 	.word	0x0000fcc0


	//   ....[56]....
        /*0538*/ 	.word	0x0000fcf0


	//   ....[57]....
        /*053c*/ 	.word	0x0000fd20


	//   ....[58]....
        /*0540*/ 	.word	0x0000fd50


	//   ....[59]....
        /*0544*/ 	.word	0x0000fd80


	//   ....[60]....
        /*0548*/ 	.word	0x0000fed0


	//   ....[61]....
        /*054c*/ 	.word	0x0000ff00


	//   ....[62]....
        /*0550*/ 	.word	0x0000ff30


	//   ....[63]....
        /*0554*/ 	.word	0x0000ff60


	//   ....[64]....
        /*0558*/ 	.word	0x0000ff90


	//   ....[65]....
        /*055c*/ 	.word	0x0000ffc0


	//   ....[66]....
        /*0560*/ 	.word	0x00010050


	//   ....[67]....
        /*0564*/ 	.word	0x000100b0


	//   ....[68]....
        /*0568*/ 	.word	0x00010140


	//   ....[69]....
        /*056c*/ 	.word	0x00011cc0


	//   ....[70]....
        /*0570*/ 	.word	0x00011ce0


	//   ....[71]....
        /*0574*/ 	.word	0x00011cf0


	//   ....[72]....
        /*0578*/ 	.word	0x00011da0


	//   ....[73]....
        /*057c*/ 	.word	0x00011de0


	//   ....[74]....
        /*0580*/ 	.word	0x00011e40


	//   ....[75]....
        /*0584*/ 	.word	0x00011e80


	//   ....[76]....
        /*0588*/ 	.word	0x00011ed0


	//   ....[77]....
        /*058c*/ 	.word	0x00012600


	//   ....[78]....
        /*0590*/ 	.word	0x00012630


	//   ....[79]....
        /*0594*/ 	.word	0x00012650


	//   ....[80]....
        /*0598*/ 	.word	0x000126f0


	//   ....[81]....
        /*059c*/ 	.word	0x00012700


	//   ....[82]....
        /*05a0*/ 	.word	0x000127b0


	//   ....[83]....
        /*05a4*/ 	.word	0x000127c0


	//   ....[84]....
        /*05a8*/ 	.word	0x00012870


	//   ....[85]....
        /*05ac*/ 	.word	0x00012880


	//   ....[86]....
        /*05b0*/ 	.word	0x00012930


	//   ....[87]....
        /*05b4*/ 	.word	0x00012940


	//   ....[88]....
        /*05b8*/ 	.word	0x000129f0


	//   ....[89]....
        /*05bc*/ 	.word	0x00012a00


	//   ....[90]....
        /*05c0*/ 	.word	0x00012ab0


	//   ....[91]....
        /*05c4*/ 	.word	0x00012ac0


	//   ....[92]....
        /*05c8*/ 	.word	0x00012b10


	//   ....[93]....
        /*05cc*/ 	.word	0x00013310


	//   ....[94]....
        /*05d0*/ 	.word	0x00013350


	//   ....[95]....
        /*05d4*/ 	.word	0x00013370


	//   ....[96]....
        /*05d8*/ 	.word	0x00013430


	//   ....[97]....
        /*05dc*/ 	.word	0x00013460


	//   ....[98]....
        /*05e0*/ 	.word	0x000134b0


	//   ....[99]....
        /*05e4*/ 	.word	0x000134e0


	//   ....[100]....
        /*05e8*/ 	.word	0x00013550


	//   ....[101]....
        /*05ec*/ 	.word	0x00013830


	//   ....[102]....
        /*05f0*/ 	.word	0x00013850


	//   ....[103]....
        /*05f4*/ 	.word	0x00013910


	//   ....[104]....
        /*05f8*/ 	.word	0x00013920


	//   ....[105]....
        /*05fc*/ 	.word	0x000139d0


	//   ....[106]....
        /*0600*/ 	.word	0x000139e0


	//   ....[107]....
        /*0604*/ 	.word	0x000139f0


	//   ....[108]....
        /*0608*/ 	.word	0x00013aa0


	//   ....[109]....
        /*060c*/ 	.word	0x00014030


	//   ....[110]....
        /*0610*/ 	.word	0x00014070


	//   ....[111]....
        /*0614*/ 	.word	0x000140b0


	//   ....[112]....
        /*0618*/ 	.word	0x000140f0


	//   ....[113]....
        /*061c*/ 	.word	0x000141a0


	//   ....[114]....
        /*0620*/ 	.word	0x000141d0


	//   ....[115]....
        /*0624*/ 	.word	0x000141e0


	//   ....[116]....
        /*0628*/ 	.word	0x00014270


	//   ....[117]....
        /*062c*/ 	.word	0x000146a0


	//   ....[118]....
        /*0630*/ 	.word	0x000146d0


	//   ....[119]....
        /*0634*/ 	.word	0x00014700


	//   ....[120]....
        /*0638*/ 	.word	0x00014730


	//   ....[121]....
        /*063c*/ 	.word	0x00014760


	//   ....[122]....
        /*0640*/ 	.word	0x00014790


	//   ....[123]....
        /*0644*/ 	.word	0x000147c0


	//   ....[124]....
        /*0648*/ 	.word	0x000147f0


	//   ....[125]....
        /*064c*/ 	.word	0x00014970


	//   ....[126]....
        /*0650*/ 	.word	0x000149a0


	//   ....[127]....
        /*0654*/ 	.word	0x000149d0


	//   ....[128]....
        /*0658*/ 	.word	0x00014a00


	//   ....[129]....
        /*065c*/ 	.word	0x00014a30


	//   ....[130]....
        /*0660*/ 	.word	0x00014a60


	//   ....[131]....
        /*0664*/ 	.word	0x00014b20


	//   ....[132]....
        /*0668*/ 	.word	0x00014b40


	//   ....[133]....
        /*066c*/ 	.word	0x00014bb0


	//   ....[134]....
        /*0670*/ 	.word	0x00015250


	//   ....[135]....
        /*0674*/ 	.word	0x000158d0


	//   ....[136]....
        /*0678*/ 	.word	0x000159c0


	//   ....[137]....
        /*067c*/ 	.word	0x00015a60


	//   ....[138]....
        /*0680*/ 	.word	0x00015ac0


	//   ....[139]....
        /*0684*/ 	.word	0x00015b60


	//   ....[140]....
        /*0688*/ 	.word	0x00015c40


	//   ....[141]....
        /*068c*/ 	.word	0x00015d40


	//   ....[142]....
        /*0690*/ 	.word	0x00015db0


	//   ....[143]....
        /*0694*/ 	.word	0x00015e90


	//   ....[144]....
        /*0698*/ 	.word	0x00015f40


	//   ....[145]....
        /*069c*/ 	.word	0x00015fa0


	//   ....[146]....
        /*06a0*/ 	.word	0x00016000


	//   ....[147]....
        /*06a4*/ 	.word	0x00016110


	//   ....[148]....
        /*06a8*/ 	.word	0x00016170


	//   ....[149]....
        /*06ac*/ 	.word	0x00016290


	//   ....[150]....
        /*06b0*/ 	.word	0x000162f0


	//   ....[151]....
        /*06b4*/ 	.word	0x00016410


	//   ....[152]....
        /*06b8*/ 	.word	0x00016470


	//   ....[153]....
        /*06bc*/ 	.word	0x00016590


	//   ....[154]....
        /*06c0*/ 	.word	0x000165f0


	//   ....[155]....
        /*06c4*/ 	.word	0x00016710


	//   ....[156]....
        /*06c8*/ 	.word	0x00016770


	//   ....[157]....
        /*06cc*/ 	.word	0x00016890


	//   ....[158]....
        /*06d0*/ 	.word	0x000168f0


	//   ....[159]....
        /*06d4*/ 	.word	0x000169f0


	//   ....[160]....
        /*06d8*/ 	.word	0x00016b20


	//   ....[161]....
        /*06dc*/ 	.word	0x00016bf0


	//   ....[162]....
        /*06e0*/ 	.word	0x00016cc0


	//   ....[163]....
        /*06e4*/ 	.word	0x00016da0


	//   ....[164]....
        /*06e8*/ 	.word	0x00016e00


	//   ....[165]....
        /*06ec*/ 	.word	0x00016ee0


	//   ....[166]....
        /*06f0*/ 	.word	0x00016f40


	//   ....[167]....
        /*06f4*/ 	.word	0x00017050


	//   ....[168]....
        /*06f8*/ 	.word	0x00017140


	//   ....[169]....
        /*06fc*/ 	.word	0x000171e0


	//   ....[170]....
        /*0700*/ 	.word	0x00017240


	//   ....[171]....
        /*0704*/ 	.word	0x00017360


	//   ....[172]....
        /*0708*/ 	.word	0x000173c0


	//   ....[173]....
        /*070c*/ 	.word	0x000174e0


	//   ....[174]....
        /*0710*/ 	.word	0x00017540


	//   ....[175]....
        /*0714*/ 	.word	0x00017610


	//   ....[176]....
        /*0718*/ 	.word	0x00017780


	//   ....[177]....
        /*071c*/ 	.word	0x00017830


	//   ....[178]....
        /*0720*/ 	.word	0x00017980


	//   ....[179]....
        /*0724*/ 	.word	0x00017a30


	//   ....[180]....
        /*0728*/ 	.word	0x00017a90


	//   ....[181]....
        /*072c*/ 	.word	0x00017b50


	//   ....[182]....
        /*0730*/ 	.word	0x00017c30


	//   ....[183]....
        /*0734*/ 	.word	0x00017cf0


	//   ....[184]....
        /*0738*/ 	.word	0x00017e00


	//   ....[185]....
        /*073c*/ 	.word	0x00017ea0


	//   ....[186]....
        /*0740*/ 	.word	0x00017fc0


	//   ....[187]....
        /*0744*/ 	.word	0x00018030


	//   ....[188]....
        /*0748*/ 	.word	0x000180a0


	//   ....[189]....
        /*074c*/ 	.word	0x00018110


	//   ....[190]....
        /*0750*/ 	.word	0x00018180


	//   ....[191]....
        /*0754*/ 	.word	0x00018200


	//   ....[192]....
        /*0758*/ 	.word	0x00018290


	//   ....[193]....
        /*075c*/ 	.word	0x00018320


	//   ....[194]....
        /*0760*/ 	.word	0x00018390


	//   ....[195]....
        /*0764*/ 	.word	0x00018400


	//   ....[196]....
        /*0768*/ 	.word	0x00018470


	//   ....[197]....
        /*076c*/ 	.word	0x000184f0


	//   ....[198]....
        /*0770*/ 	.word	0x00018560


	//   ....[199]....
        /*0774*/ 	.word	0x00018600


	//   ....[200]....
        /*0778*/ 	.word	0x00018690


	//   ....[201]....
        /*077c*/ 	.word	0x000187b0


	//----- nvinfo : EIATTR_REG_RECONFIG
	.align		4
.L_207:
        /*0780*/ 	.byte	0x01, 0x54
	.zero		2


	//----- nvinfo : EIATTR_SYSCALL_OFFSETS
	.align		4
        /*0784*/ 	.byte	0x04, 0x46
        /*0786*/ 	.short	(.L_209 - .L_208)


	//   ....[0]....
.L_208:
        /*0788*/ 	.word	0x00001d50


	//   ....[1]....
        /*078c*/ 	.word	0x00011260


	//   ....[2]....
        /*0790*/ 	.word	0x000113b0


	//   ....[3]....
        /*0794*/ 	.word	0x000114a0


	//   ....[4]....
        /*0798*/ 	.word	0x00012220


	//----- nvinfo : EIATTR_MBARRIER_INSTR_OFFSETS
	.align		4
.L_209:
        /*079c*/ 	.byte	0x04, 0x39
        /*079e*/ 	.short	(.L_211 - .L_210)


	//   ....[0]....
.L_210:
        /*07a0*/ 	.word	0x00000180
        /*07a4*/ 	.word	0x000000ff
        /*07a8*/ 	.word	0x00030800
        /*07ac*/ 	.short	0x0100
        /*07ae*/ 	.byte	0x08
	.zero		1


	//   ....[1]....
        /*07b0*/ 	.word	0x00000190
        /*07b4*/ 	.word	0x000000ff
        /*07b8*/ 	.word	0x00030820
        /*07bc*/ 	.short	0x0100
        /*07be*/ 	.byte	0x08
	.zero		1


	//   ....[2]....
        /*07c0*/ 	.word	0x00000280
        /*07c4*/ 	.word	0x000000ff
        /*07c8*/ 	.word	0x00030830
        /*07cc*/ 	.short	0x0100
        /*07ce*/ 	.byte	0x08
	.zero		1


	//   ....[3]....
        /*07d0*/ 	.word	0x00000290
        /*07d4*/ 	.word	0x000000ff
        /*07d8*/ 	.word	0x00030840
        /*07dc*/ 	.short	0x0100
        /*07de*/ 	.byte	0x08
	.zero		1


	//   ....[4]....
        /*07e0*/ 	.word	0x000002a0
        /*07e4*/ 	.word	0x000000ff
        /*07e8*/ 	.word	0x00030838
        /*07ec*/ 	.short	0x0100
        /*07ee*/ 	.byte	0x08
	.zero		1


	//   ....[5]....
        /*07f0*/ 	.word	0x000002b0
        /*07f4*/ 	.word	0x000000ff
        /*07f8*/ 	.word	0x00030848
        /*07fc*/ 	.short	0x0100
        /*07fe*/ 	.byte	0x08
	.zero		1


	//   ....[6]....
        /*0800*/ 	.word	0x000003e0
        /*0804*/ 	.word	0x000000ff
        /*0808*/ 	.word	0x00030850
        /*080c*/ 	.short	0x0100
        /*080e*/ 	.byte	0x08
	.zero		1


	//   ....[7]....
        /*0810*/ 	.word	0x000003f0
        /*0814*/ 	.word	0x000000ff
        /*0818*/ 	.word	0x00030860
        /*081c*/ 	.short	0x0100
        /*081e*/ 	.byte	0x08
	.zero		1


	//   ....[8]....
        /*0820*/ 	.word	0x00000400
        /*0824*/ 	.word	0x000000ff
        /*0828*/ 	.word	0x00030858
        /*082c*/ 	.short	0x0100
        /*082e*/ 	.byte	0x08
	.zero		1


	//   ....[9]....
        /*0830*/ 	.word	0x00000410
        /*0834*/ 	.word	0x000000ff
        /*0838*/ 	.word	0x00030868
        /*083c*/ 	.short	0x0100
        /*083e*/ 	.byte	0x08
	.zero		1


	//   ....[10]....
        /*0840*/ 	.word	0x00000500
        /*0844*/ 	.word	0x000000ff
        /*0848*/ 	.word	0x00030870
        /*084c*/ 	.short	0x0100
        /*084e*/ 	.byte	0x06
	.zero		1


	//   ....[11]....
        /*0850*/ 	.word	0x00000510
        /*0854*/ 	.word	0x000000ff
        /*0858*/ 	.word	0x00030880
        /*085c*/ 	.short	0x0100
        /*085e*/ 	.byte	0x06
	.zero		1


	//   ....[12]....
        /*0860*/ 	.word	0x00000520
        /*0864*/ 	.word	0x000000ff
        /*0868*/ 	.word	0x00030878
        /*086c*/ 	.short	0x0100
        /*086e*/ 	.byte	0x06
	.zero		1


	//   ....[13]....
        /*0870*/ 	.word	0x00000530
        /*0874*/ 	.word	0x000000ff
        /*0878*/ 	.word	0x00030888
        /*087c*/ 	.short	0x0100
        /*087e*/ 	.byte	0x06
	.zero		1


	//   ....[14]....
        /*0880*/ 	.word	0x00000660
        /*0884*/ 	.word	0x000000ff
        /*0888*/ 	.word	0x00030890
        /*088c*/ 	.short	0x0100
        /*088e*/ 	.byte	0x08
	.zero		1


	//   ....[15]....
        /*0890*/ 	.word	0x00000670
        /*0894*/ 	.word	0x000000ff
        /*0898*/ 	.word	0x000308a0
        /*089c*/ 	.short	0x0100
        /*089e*/ 	.byte	0x08
	.zero		1


	//   ....[16]....
        /*08a0*/ 	.word	0x00000680
        /*08a4*/ 	.word	0x000000ff
        /*08a8*/ 	.word	0x00030898
        /*08ac*/ 	.short	0x0100
        /*08ae*/ 	.byte	0x08
	.zero		1


	//   ....[17]....
        /*08b0*/ 	.word	0x00000690
        /*08b4*/ 	.word	0x000000ff
        /*08b8*/ 	.word	0x000308a8
        /*08bc*/ 	.short	0x0100
        /*08be*/ 	.byte	0x08
	.zero		1


	//   ....[18]....
        /*08c0*/ 	.word	0x000007d0
        /*08c4*/ 	.word	0x000000ff
        /*08c8*/ 	.word	0x000308b0
        /*08cc*/ 	.short	0x0100
        /*08ce*/ 	.byte	0x08
	.zero		1


	//   ....[19]....
        /*08d0*/ 	.word	0x000007e0
        /*08d4*/ 	.word	0x000000ff
        /*08d8*/ 	.word	0x000308c0
        /*08dc*/ 	.short	0x0100
        /*08de*/ 	.byte	0x08
	.zero		1


	//   ....[20]....
        /*08e0*/ 	.word	0x000007f0
        /*08e4*/ 	.word	0x000000ff
        /*08e8*/ 	.word	0x000308b8
        /*08ec*/ 	.short	0x0100
        /*08ee*/ 	.byte	0x08
	.zero		1


	//   ....[21]....
        /*08f0*/ 	.word	0x00000800
        /*08f4*/ 	.word	0x000000ff
        /*08f8*/ 	.word	0x000308c8
        /*08fc*/ 	.short	0x0100
        /*08fe*/ 	.byte	0x08
	.zero		1


	//   ....[22]....
        /*0900*/ 	.word	0x00001df0
        /*0904*/ 	.word	0x000000ff
        /*0908*/ 	.word	0x00030800
        /*090c*/ 	.short	0x010a
        /*090e*/ 	.byte	0x28
	.zero		1


	//   ....[23]....
        /*0910*/ 	.word	0x00001e70
        /*0914*/ 	.word	0x00000003
        /*0918*/ 	.word	0x00030830
        /*091c*/ 	.short	0x010a
        /*091e*/ 	.byte	0x3f
	.zero		1


	//   ....[24]....
        /*0920*/ 	.word	0x00001eb0
        /*0924*/ 	.word	0x00000003
        /*0928*/ 	.word	0x00030830
        /*092c*/ 	.short	0x010a
        /*092e*/ 	.byte	0x3f
	.zero		1


	//   ....[25]....
        /*0930*/ 	.word	0x00002900
        /*0934*/ 	.word	0x000000ff
        /*0938*/ 	.word	0x00000000
        /*093c*/ 	.short	0x0101
        /*093e*/ 	.byte	0x04
	.zero		1


	//   ....[26]....
        /*0940*/ 	.word	0x00004760
        /*0944*/ 	.word	0x000000ff
        /*0948*/ 	.word	0x00030830
        /*094c*/ 	.short	0x010a
        /*094e*/ 	.byte	0x06
	.zero		1


	//   ....[27]....
        /*0950*/ 	.word	0x000047a0
        /*0954*/ 	.word	0x000000ff
        /*0958*/ 	.word	0x00030830
        /*095c*/ 	.short	0x010a
        /*095e*/ 	.byte	0x06
	.zero		1


	//   ....[28]....
        /*0960*/ 	.word	0x00005620
        /*0964*/ 	.word	0x000000ff
        /*0968*/ 	.word	0x00030850
        /*096c*/ 	.short	0x010a
        /*096e*/ 	.byte	0x05
	.zero		1


	//   ....[29]....
        /*0970*/ 	.word	0x00005660
        /*0974*/ 	.word	0x000000ff
        /*0978*/ 	.word	0x00030850
        /*097c*/ 	.short	0x010a
        /*097e*/ 	.byte	0x05
	.zero		1


	//   ....[30]....
        /*0980*/ 	.word	0x00005960
        /*0984*/ 	.word	0x000000ff
        /*0988*/ 	.word	0x00000000
        /*098c*/ 	.short	0x0101
        /*098e*/ 	.byte	0x06
	.zero		1


	//   ....[31]....
        /*0990*/ 	.word	0x00006e80
        /*0994*/ 	.word	0x000000ff
        /*0998*/ 	.word	0x00000000
        /*099c*/ 	.short	0x0101
        /*099e*/ 	.byte	0x05
	.zero		1


	//   ....[32]....
        /*09a0*/ 	.word	0x00007250
        /*09a4*/ 	.word	0x000000ff
        /*09a8*/ 	.word	0x00030830
        /*09ac*/ 	.short	0x010a
        /*09ae*/ 	.byte	0x06
	.zero		1


	//   ....[33]....
        /*09b0*/ 	.word	0x00007290
        /*09b4*/ 	.word	0x000000ff
        /*09b8*/ 	.word	0x00030830
        /*09bc*/ 	.short	0x010a
        /*09be*/ 	.byte	0x06
	.zero		1


	//   ....[34]....
        /*09c0*/ 	.word	0x00008110
        /*09c4*/ 	.word	0x000000ff
        /*09c8*/ 	.word	0x00030850
        /*09cc*/ 	.short	0x010a
        /*09ce*/ 	.byte	0x05
	.zero		1


	//   ....[35]....
        /*09d0*/ 	.word	0x00008150
        /*09d4*/ 	.word	0x000000ff
        /*09d8*/ 	.word	0x00030850
        /*09dc*/ 	.short	0x010a
        /*09de*/ 	.byte	0x05
	.zero		1


	//   ....[36]....
        /*09e0*/ 	.word	0x000084c0
        /*09e4*/ 	.word	0x000000ff
        /*09e8*/ 	.word	0x00000000
        /*09ec*/ 	.short	0x0101
        /*09ee*/ 	.byte	0x06
	.zero		1


	//   ....[37]....
        /*09f0*/ 	.word	0x00008e20
        /*09f4*/ 	.word	0x000000ff
        /*09f8*/ 	.word	0x00000000
        /*09fc*/ 	.short	0x0101
        /*09fe*/ 	.byte	0x05
	.zero		1


	//   ....[38]....
        /*0a00*/ 	.word	0x00008fd0
        /*0a04*/ 	.word	0x000000ff
        /*0a08*/ 	.word	0x00030830
        /*0a0c*/ 	.short	0x010a
        /*0a0e*/ 	.byte	0x05
	.zero		1


	//   ....[39]....
        /*0a10*/ 	.word	0x00009010
        /*0a14*/ 	.word	0x000000ff
        /*0a18*/ 	.word	0x00030830
        /*0a1c*/ 	.short	0x010a
        /*0a1e*/ 	.byte	0x05
	.zero		1


	//   ....[40]....
        /*0a20*/ 	.word	0x00009e90
        /*0a24*/ 	.word	0x000000ff
        /*0a28*/ 	.word	0x00030850
        /*0a2c*/ 	.short	0x010a
        /*0a2e*/ 	.byte	0x05
	.zero		1


	//   ....[41]....
        /*0a30*/ 	.word	0x00009ed0
        /*0a34*/ 	.word	0x000000ff
        /*0a38*/ 	.word	0x00030850
        /*0a3c*/ 	.short	0x010a
        /*0a3e*/ 	.byte	0x05
	.zero		1


	//   ....[42]....
        /*0a40*/ 	.word	0x0000a1d0
        /*0a44*/ 	.word	0x000000ff
        /*0a48*/ 	.word	0x00000000
        /*0a4c*/ 	.short	0x0101
        /*0a4e*/ 	.byte	0x04
	.zero		1


	//   ....[43]....
        /*0a50*/ 	.word	0x0000b6f0
        /*0a54*/ 	.word	0x000000ff
        /*0a58*/ 	.word	0x00000000
        /*0a5c*/ 	.short	0x0101
        /*0a5e*/ 	.byte	0x05
	.zero		1


	//   ....[44]....
        /*0a60*/ 	.word	0x0000bf90
        /*0a64*/ 	.word	0x000000ff
        /*0a68*/ 	.word	0x00030850
        /*0a6c*/ 	.short	0x010a
        /*0a6e*/ 	.byte	0x05
	.zero		1


	//   ....[45]....
        /*0a70*/ 	.word	0x0000bfd0
        /*0a74*/ 	.word	0x000000ff
        /*0a78*/ 	.word	0x00030850
        /*0a7c*/ 	.short	0x010a
        /*0a7e*/ 	.byte	0x05
	.zero		1


	//   ....[46]....
        /*0a80*/ 	.word	0x0000c580
        /*0a84*/ 	.word	0x000000ff
        /*0a88*/ 	.word	0x00000000
        /*0a8c*/ 	.short	0x0101
        /*0a8e*/ 	.byte	0x04
	.zero		1


	//   ....[47]....
        /*0a90*/ 	.word	0x0000e6d0
        /*0a94*/ 	.word	0x00000016
        /*0a98*/ 	.word	0x00000000
        /*0a9c*/ 	.short	0x0101
        /*0a9e*/ 	.byte	0x3f
	.zero		1


	//   ....[48]....
        /*0aa0*/ 	.word	0x00011a90
        /*0aa4*/ 	.word	0x00000006
        /*0aa8*/ 	.word	0x00030840
        /*0aac*/ 	.short	0x010a
        /*0aae*/ 	.byte	0x3f
	.zero		1


	//   ....[49]....
        /*0ab0*/ 	.word	0x00011fa0
        /*0ab4*/ 	.word	0x00000006
        /*0ab8*/ 	.word	0x00030830
        /*0abc*/ 	.short	0x0107
        /*0abe*/ 	.byte	0x3f
	.zero		1


	//   ....[50]....
        /*0ac0*/ 	.word	0x00012050
        /*0ac4*/ 	.word	0x00000006
        /*0ac8*/ 	.word	0x00030830
        /*0acc*/ 	.short	0x0101
        /*0ace*/ 	.byte	0x3f
	.zero		1


	//   ....[51]....
        /*0ad0*/ 	.word	0x00012c40
        /*0ad4*/ 	.word	0x00000016
        /*0ad8*/ 	.word	0x00030800
        /*0adc*/ 	.short	0x0107
        /*0ade*/ 	.byte	0x3f
	.zero		1


	//   ....[52]....
        /*0ae0*/ 	.word	0x00012d60
        /*0ae4*/ 	.word	0x00000016
        /*0ae8*/ 	.word	0x00030800
        /*0aec*/ 	.short	0x0101
        /*0aee*/ 	.byte	0x3f
	.zero		1


	//   ....[53]....
        /*0af0*/ 	.word	0x00012d80
        /*0af4*/ 	.word	0x00000016
        /*0af8*/ 	.word	0x00030820
        /*0afc*/ 	.short	0x010a
        /*0afe*/ 	.byte	0x3f
	.zero		1


	//   ....[54]....
        /*0b00*/ 	.word	0x00013160
        /*0b04*/ 	.word	0x00000007
        /*0b08*/ 	.word	0x00030840
        /*0b0c*/ 	.short	0x010a
        /*0b0e*/ 	.byte	0x3f
	.zero		1


	//   ....[55]....
        /*0b10*/ 	.word	0x00013660
        /*0b14*/ 	.word	0x00000007
        /*0b18*/ 	.word	0x00030830
        /*0b1c*/ 	.short	0x0107
        /*0b1e*/ 	.byte	0x3f
	.zero		1


	//   ....[56]....
        /*0b20*/ 	.word	0x00013710
        /*0b24*/ 	.word	0x00000007
        /*0b28*/ 	.word	0x00030830
        /*0b2c*/ 	.short	0x0101
        /*0b2e*/ 	.byte	0x3f
	.zero		1


	//   ....[57]....
        /*0b30*/ 	.word	0x00013770
        /*0b34*/ 	.word	0x00000007
        /*0b38*/ 	.word	0x00030860
        /*0b3c*/ 	.short	0x010a
        /*0b3e*/ 	.byte	0x3f
	.zero		1


	//   ....[58]....
        /*0b40*/ 	.word	0x00013c20
        /*0b44*/ 	.word	0x00000007
        /*0b48*/ 	.word	0x00030850
        /*0b4c*/ 	.short	0x0107
        /*0b4e*/ 	.byte	0x3f
	.zero		1


	//   ....[59]....
        /*0b50*/ 	.word	0x00013d70
        /*0b54*/ 	.word	0x00000007
        /*0b58*/ 	.word	0x00030850
        /*0b5c*/ 	.short	0x0101
        /*0b5e*/ 	.byte	0x3f
	.zero		1


	//   ....[60]....
        /*0b60*/ 	.word	0x00013f80
        /*0b64*/ 	.word	0x00000000
        /*0b68*/ 	.word	0x00030860
        /*0b6c*/ 	.short	0x010a
        /*0b6e*/ 	.byte	0x3f
	.zero		1


	//   ....[61]....
        /*0b70*/ 	.word	0x000143f0
        /*0b74*/ 	.word	0x00000000
        /*0b78*/ 	.word	0x00030850
        /*0b7c*/ 	.short	0x0107
        /*0b7e*/ 	.byte	0x3f
	.zero		1


	//   ....[62]....
        /*0b80*/ 	.word	0x000144a0
        /*0b84*/ 	.word	0x00000000
        /*0b88*/ 	.word	0x00030850
        /*0b8c*/ 	.short	0x0101
        /*0b8e*/ 	.byte	0x3f
	.zero		1


	//   ....[63]....
        /*0b90*/ 	.word	0x000151d0
        /*0b94*/ 	.word	0x00000004
        /*0b98*/ 	.word	0x00030820
        /*0b9c*/ 	.short	0x010a
        /*0b9e*/ 	.byte	0x3f
	.zero		1


	//   ....[64]....
        /*0ba0*/ 	.word	0x00015370
        /*0ba4*/ 	.word	0x00000005
        /*0ba8*/ 	.word	0x00030840
        /*0bac*/ 	.short	0x010a
        /*0bae*/ 	.byte	0x3f
	.zero		1


	//   ....[65]....
        /*0bb0*/ 	.word	0x00015410
        /*0bb4*/ 	.word	0x00000019
        /*0bb8*/ 	.word	0x00030840
        /*0bbc*/ 	.short	0x010a
        /*0bbe*/ 	.byte	0x3f
	.zero		1


	//   ....[66]....
        /*0bc0*/ 	.word	0x00015450
        /*0bc4*/ 	.word	0x00000005
        /*0bc8*/ 	.word	0x00030860
        /*0bcc*/ 	.short	0x010a
        /*0bce*/ 	.byte	0x3f
	.zero		1


	//   ....[67]....
        /*0bd0*/ 	.word	0x00015490
        /*0bd4*/ 	.word	0x00000019
        /*0bd8*/ 	.word	0x00030860
        /*0bdc*/ 	.short	0x010a
        /*0bde*/ 	.byte	0x3f
	.zero		1


	//   ....[68]....
        /*0be0*/ 	.word	0x00015500
        /*0be4*/ 	.word	0x00000003
        /*0be8*/ 	.word	0x00030800
        /*0bec*/ 	.short	0x010a
        /*0bee*/ 	.byte	0x3f
	.zero		1


	//   ....[69]....
        /*0bf0*/ 	.word	0x00015550
        /*0bf4*/ 	.word	0x00000003
        /*0bf8*/ 	.word	0x00030830
        /*0bfc*/ 	.short	0x010a
        /*0bfe*/ 	.byte	0x3f
	.zero		1


	//   ....[70]....
        /*0c00*/ 	.word	0x000155b0
        /*0c04*/ 	.word	0x00000004
        /*0c08*/ 	.word	0x00030830
        /*0c0c*/ 	.short	0x010a
        /*0c0e*/ 	.byte	0x3f
	.zero		1


	//   ....[71]....
        /*0c10*/ 	.word	0x00015610
        /*0c14*/ 	.word	0x00000003
        /*0c18*/ 	.word	0x00030850
        /*0c1c*/ 	.short	0x010a
        /*0c1e*/ 	.byte	0x3f
	.zero		1


	//   ....[72]....
        /*0c20*/ 	.word	0x00015670
        /*0c24*/ 	.word	0x00000004
        /*0c28*/ 	.word	0x00030830
        /*0c2c*/ 	.short	0x010a
        /*0c2e*/ 	.byte	0x3f
	.zero		1


	//   ....[73]....
        /*0c30*/ 	.word	0x000156d0
        /*0c34*/ 	.word	0x00000003
        /*0c38*/ 	.word	0x00030850
        /*0c3c*/ 	.short	0x010a
        /*0c3e*/ 	.byte	0x3f
	.zero		1


	//   ....[74]....
        /*0c40*/ 	.word	0x00015730
        /*0c44*/ 	.word	0x00000004
        /*0c48*/ 	.word	0x00030830
        /*0c4c*/ 	.short	0x010a
        /*0c4e*/ 	.byte	0x3f
	.zero		1


	//   ....[75]....
        /*0c50*/ 	.word	0x00015790
        /*0c54*/ 	.word	0x00000003
        /*0c58*/ 	.word	0x00030850
        /*0c5c*/ 	.short	0x010a
        /*0c5e*/ 	.byte	0x3f
	.zero		1


	//   ....[76]....
        /*0c60*/ 	.word	0x000157f0
        /*0c64*/ 	.word	0x00000007
        /*0c68*/ 	.word	0x00030850
        /*0c6c*/ 	.short	0x010a
        /*0c6e*/ 	.byte	0x3f
	.zero		1


	//   ....[77]....
        /*0c70*/ 	.word	0x00015910
        /*0c74*/ 	.word	0x00000006
        /*0c78*/ 	.word	0x00030840
        /*0c7c*/ 	.short	0x010a
        /*0c7e*/ 	.byte	0x3f
	.zero		1


	//   ....[78]....
        /*0c80*/ 	.word	0x00016a20
        /*0c84*/ 	.word	0x00000016
        /*0c88*/ 	.word	0x00030820
        /*0c8c*/ 	.short	0x010a
        /*0c8e*/ 	.byte	0x3f
	.zero		1


	//   ....[79]....
        /*0c90*/ 	.word	0x00016a70
        /*0c94*/ 	.word	0x00000007
        /*0c98*/ 	.word	0x00030840
        /*0c9c*/ 	.short	0x010a
        /*0c9e*/ 	.byte	0x3f
	.zero		1


	//   ....[80]....
        /*0ca0*/ 	.word	0x00017090
        /*0ca4*/ 	.word	0x00000007
        /*0ca8*/ 	.word	0x00030860
        /*0cac*/ 	.short	0x010a
        /*0cae*/ 	.byte	0x3f
	.zero		1


	//   ....[81]....
        /*0cb0*/ 	.word	0x000176d0
        /*0cb4*/ 	.word	0x00000000
        /*0cb8*/ 	.word	0x00030860
        /*0cbc*/ 	.short	0x010a
        /*0cbe*/ 	.byte	0x3f
	.zero		1


	//   ....[82]....
        /*0cc0*/ 	.word	0x000186d0
        /*0cc4*/ 	.word	0x00000004
        /*0cc8*/ 	.word	0x00030820
        /*0ccc*/ 	.short	0x010a
        /*0cce*/ 	.byte	0x3f
	.zero		1


	//   ....[83]....
        /*0cd0*/ 	.word	0x00018870
        /*0cd4*/ 	.word	0x00000005
        /*0cd8*/ 	.word	0x00030840
        /*0cdc*/ 	.short	0x010a
        /*0cde*/ 	.byte	0x3f
	.zero		1


	//   ....[84]....
        /*0ce0*/ 	.word	0x000188c0
        /*0ce4*/ 	.word	0x00000019
        /*0ce8*/ 	.word	0x00030840
        /*0cec*/ 	.short	0x010a
        /*0cee*/ 	.byte	0x3f
	.zero		1


	//   ....[85]....
        /*0cf0*/ 	.word	0x00018910
        /*0cf4*/ 	.word	0x00000005
        /*0cf8*/ 	.word	0x00030860
        /*0cfc*/ 	.short	0x010a
        /*0cfe*/ 	.byte	0x3f
	.zero		1


	//----- nvinfo : EIATTR_NUM_MBARRIERS
	.align		4
.L_211:
        /*0d00*/ 	.byte	0x03, 0x38
        /*0d02*/ 	.short	0x0016


	//----- nvinfo : EIATTR_EXIT_INSTR_OFFSETS
	.align		4
        /*0d04*/ 	.byte	0x04, 0x1c
        /*0d06*/ 	.short	(.L_213 - .L_212)


	//   ....[0]....
.L_212:
        /*0d08*/ 	.word	0x00000990


	//   ....[1]....
        /*0d0c*/ 	.word	0x0000fa80


	//   ....[2]....
        /*0d10*/ 	.word	0x000154e0


	//----- nvinfo : EIATTR_MAX_THREADS
	.align		4
.L_213:
        /*0d14*/ 	.byte	0x04, 0x05
        /*0d16*/ 	.short	(.L_215 - .L_214)
.L_214:
        /*0d18*/ 	.word	0x00000180
        /*0d1c*/ 	.word	0x00000001
        /*0d20*/ 	.word	0x00000001


	//----- nvinfo : EIATTR_CRS_STACK_SIZE
	.align		4
.L_215:
        /*0d24*/ 	.byte	0x04, 0x1e
        /*0d26*/ 	.short	(.L_217 - .L_216)
.L_216:
        /*0d28*/ 	.word	0x00000000


	//----- nvinfo : EIATTR_CBANK_PARAM_SIZE
	.align		4
.L_217:
        /*0d2c*/ 	.byte	0x03, 0x19
        /*0d2e*/ 	.short	0x0af0


	//----- nvinfo : EIATTR_PARAM_CBANK
	.align		4
        /*0d30*/ 	.byte	0x04, 0x0a
        /*0d32*/ 	.short	(.L_219 - .L_218)
	.align		4
.L_218:
        /*0d34*/ 	.word	index@(.nv.constant0._ZN7cutlass13device_kernelIN5flash11enable_sm90INS1_16FlashAttnFwdSm90INS1_25CollectiveMainloopFwdSm90ILi2EN4cute5tupleIJNS5_1CILi1EEES8_S8_EEENS6_IJNS7_ILi128EEENS7_ILi64EEENS7_ILi256EEEEEELi256ENS_10bfloat16_tEfNS_4arch4Sm90ELb0ELb1ELb0ELb1ELb1ELb0ELb0ELb1ELb1ELb1ELb0ELb0EEENS1_21CollectiveEpilogueFwdINS6_IJSA_SC_SB_EEES9_SE_SG_Li256ELb1ELb1ELb0ELb0EEENS1_36VarlenDynamicPersistentTileSchedulerILi128ELi64ELi256ELi128ELb0ELb1ELb1ELb1ELb0ELb1EEEEEEEEEvNT_6ParamsE)
        /*0d38*/ 	.short	0x0210
        /*0d3a*/ 	.short	0x0af0


	//----- nvinfo : EIATTR_SW_WAR
	.align		4
.L_219:
        /*0d3c*/ 	.byte	0x04, 0x36
        /*0d3e*/ 	.short	(.L_221 - .L_220)
.L_220:
        /*0d40*/ 	.word	0x00000008
.L_221:


//--------------------- .nv.info._ZN7cutlass13device_kernelIN5flash11enable_sm90INS1_16FlashAttnFwdSm90INS1_25CollectiveMainloopFwdSm90ILi2EN4cute5tupleIJNS5_1CILi1EEES8_S8_EEENS6_IJNS7_ILi128EEENS7_ILi64EEENS7_ILi256EEEEEELi256ENS_10bfloat16_tEfNS_4arch4Sm90ELb0ELb1ELb0ELb1ELb1ELb1ELb0ELb1ELb1ELb1ELb0ELb0EEENS1_21CollectiveEpilogueFwdINS6_IJSA_SC_SB_EEES9_SE_SG_Li256ELb1ELb1ELb0ELb0EEENS1_36VarlenDynamicPersistentTileSchedulerILi128ELi64ELi256ELi128ELb0ELb1ELb1ELb1ELb0ELb1EEEEEEEEEvNT_6ParamsE --------------------------
	.section	.nv.info._ZN7cutlass13device_kernelIN5flash11enable_sm90INS1_16FlashAttnFwdSm90INS1_25CollectiveMainloopFwdSm90ILi2EN4cute5tupleIJNS5_1CILi1EEES8_S8_EEENS6_IJNS7_ILi128EEENS7_ILi64EEENS7_ILi256EEEEEELi256ENS_10bfloat16_tEfNS_4arch4Sm90ELb0ELb1ELb0ELb1ELb1ELb1ELb0ELb1ELb1ELb1ELb0ELb0EEENS1_21CollectiveEpilogueFwdINS6_IJSA_SC_SB_EEES9_SE_SG_Li256ELb1ELb1ELb0ELb0EEENS1_36VarlenDynamicPersistentTileSchedulerILi128ELi64ELi256ELi128ELb0ELb1ELb1ELb1ELb0ELb1EEEEEEEEEvNT_6ParamsE,"",@"SHT_CUDA_INFO"
	.sectionflags	@""
	.align	4


	//----- nvinfo : EIATTR_CUDA_API_VERSION
	.align		4
        /*0000*/ 	.byte	0x04, 0x37
        /*0002*/ 	.short	(.L_223 - .L_222)
.L_222:
        /*0004*/ 	.word	0x00000082


	//----- nvinfo : EIATTR_KPARAM_INFO
	.align		4
.L_223:
        /*0008*/ 	.byte	0x04, 0x17
        /*000a*/ 	.short	(.L_225 - .L_224)
.L_224:
        /*000c*/ 	.word	0x00000000
        /*0010*/ 	.short	0x0000
        /*0012*/ 	.short	0x0070
        /*0014*/ 	.byte	0x00, 0xf0, 0x01, 0x2a


	//----- nvinfo : EIATTR_SPARSE_MMA_MASK
	.align		4
.L_225:
        /*0018*/ 	.byte	0x03, 0x50
        /*001a*/ 	.short	0x0000


	//----- nvinfo : EIATTR_MAXREG_COUNT
	.align		4
        /*001c*/ 	.byte	0x03, 0x1b
        /*001e*/ 	.short	0x00a8


	//----- nvinfo : EIATTR_NUM_BARRIERS
	.align		4
        /*0020*/ 	.byte	0x02, 0x4c
        /*0022*/ 	.byte	0x10
	.zero		1


	//----- nvinfo : EIATTR_EXTERNS
	.align		4
        /*0024*/ 	.byte	0x04, 0x0f
        /*0026*/ 	.short	(.L_227 - .L_226)


	//   ....[0]....
	.align		4
.L_226:
        /*0028*/ 	.word	index@(__assertfail)


	//----- nvinfo : EIATTR_ANNOTATIONS
	.align		4
.L_227:
        /*002c*/ 	.byte	0x04, 0x55
        /*002e*/ 	.short	(.L_229 - .L_228)


	//   ....[0]....
.L_228:
        /* <DEDUP_REMOVED lines=119> */
        /*0794*/ 	.byte	0xa0, 0x9a, 0x02, 0x00


	//----- nvinfo : EIATTR_MERCURY_ISA_VERSION
	.align		4
.L_229:
        /*0798*/ 	.byte	0x03, 0x5f
        /*079a*/ 	.short	0x0101


	//----- nvinfo : EIATTR_UNUSED_LOAD_BYTE_OFFSET
	.align		4
        /*079c*/ 	.byte	0x04, 0x44
        /*079e*/ 	.short	(.L_231 - .L_230)


	//   ....[0]....
.L_230:
        /*07a0*/ 	.word	0x00000a30
        /*07a4*/ 	.word	0x0000fff0


	//   ....[1]....
        /*07a8*/ 	.word	0x0001f5d0
        /*07ac*/ 	.word	0x0000fff0


	//----- nvinfo : EIATTR_INT_WARP_WIDE_INSTR_OFFSETS
	.align		4
.L_231:
        /*07b0*/ 	.byte	0x04, 0x31
        /*07b2*/ 	.short	(.L_233 - .L_232)


	//   ....[0]....
.L_232:
        /*07b4*/ 	.word	0x00000120


	//   ....[1]....
        /*07b8*/ 	.word	0x00000160


	//   ....[2]....
        /*07bc*/ 	.word	0x00000220


	//   ....[3]....
        /*07c0*/ 	.word	0x000256d0


	//   ....[4]....
        /*07c4*/ 	.word	0x00025760


	//   ....[5]....
        /*07c8*/ 	.word	0x000285f0


	//   ....[6]....
        /*07cc*/ 	.word	0x00028680


	//----- nvinfo : EIATTR_COOP_GROUP_MASK_REGIDS
	.align		4
.L_233:
        /*07d0*/ 	.byte	0x04, 0x29
        /*07d2*/ 	.short	(.L_235 - .L_234)


	//   ....[0]....
.L_234:
        /*07d4*/ 	.word	0xffffffff


	//   ....[1]....
        /*07d8*/ 	.word	0xffffffff


	//   ....[2]....
        /*07dc*/ 	.word	0xffffffff


	//   ....[3]....
        /*07e0*/ 	.word	0xffffffff


	//   ....[4]....
        /*07e4*/ 	.word	0xffffffff


	//   ....[5]....
        /*07e8*/ 	.word	0xffffffff


	//   ....[6]....
        /*07ec*/ 	.word	0xffffffff


	//   ....[7]....
        /*07f0*/ 	.word	0xffffffff


	//   ....[8]....
        /*07f4*/ 	.word	0xffffffff


	//   ....[9]....
        /*07f8*/ 	.word	0xffffffff


	//   ....[10]....
        /*07fc*/ 	.word	0xffffffff


	//   ....[11]....
        /*0800*/ 	.word	0xffffffff


	//   ....[12]....
        /*0804*/ 	.word	0xffffffff


	//   ....[13]....
        /*0808*/ 	.word	0xffffffff


	//   ....[14]....
        /*080c*/ 	.word	0xffffffff


	//   ....[15]....
        /*0810*/ 	.word	0xffffffff


	//   ....[16]....
        /*0814*/ 	.word	0xffffffff


	//   ....[17]....
        /*0818*/ 	.word	0xffffffff


	//   ....[18]....
        /*081c*/ 	.word	0xffffffff


	//   ....[19]....
        /*0820*/ 	.word	0xffffffff


	//   ....[20]....
        /*0824*/ 	.word	0xffffffff


	//   ....[21]....
        /*0828*/ 	.word	0xffffffff


	//   ....[22]....
        /*082c*/ 	.word	0xffffffff


	//   ....[23]....
        /*0830*/ 	.word	0xffffffff


	//   ....[24]....
        /*0834*/ 	.word	0xffffffff


	//   ....[25]....
        /*0838*/ 	.word	0xffffffff


	//   ....[26]....
        /*083c*/ 	.word	0xffffffff


	//   ....[27]....
        /*0840*/ 	.word	0xffffffff


	//   ....[28]....
        /*0844*/ 	.word	0xffffffff


	//   ....[29]....
        /*0848*/ 	.word	0xffffffff


	//   ....[30]....
        /*084c*/ 	.word	0xffffffff


	//   ....[31]....
        /*0850*/ 	.word	0xffffffff


	//   ....[32]....
        /*0854*/ 	.word	0xffffffff


	//   ....[33]....
        /*0858*/ 	.word	0xffffffff


	//   ....[34]....
        /*085c*/ 	.word	0xffffffff


	//   ....[35]....
        /*0860*/ 	.word	0xffffffff


	//   ....[36]....
        /*0864*/ 	.word	0xffffffff


	//   ....[37]....
        /*0868*/ 	.word	0xffffffff


	//   ....[38]....
        /*086c*/ 	.word	0xffffffff


	//   ....[39]....
        /*0870*/ 	.word	0xffffffff


	//   ....[40]....
        /*0874*/ 	.word	0xffffffff


	//   ....[41]....
        /*0878*/ 	.word	0xffffffff


	//   ....[42]....
        /*087c*/ 	.word	0xffffffff


	//   ....[43]....
        /*0880*/ 	.word	0xffffffff


	//   ....[44]....
        /*0884*/ 	.word	0xffffffff


	//   ....[45]....
        /*0888*/ 	.word	0xffffffff


	//   ....[46]....
        /*088c*/ 	.word	0xffffffff


	//   ....[47]....
        /*0890*/ 	.word	0xffffffff


	//   ....[48]....
        /*0894*/ 	.word	0xffffffff


	//   ....[49]....
        /*0898*/ 	.word	0xffffffff


	//   ....[50]....
        /*089c*/ 	.word	0xffffffff


	//   ....[51]....
        /*08a0*/ 	.word	0xffffffff


	//   ....[52]....
        /*08a4*/ 	.word	0xffffffff


	//   ....[53]....
        /*08a8*/ 	.word	0xffffffff


	//   ....[54]....
        /*08ac*/ 	.word	0xffffffff


	//   ....[55]....
        /*08b0*/ 	.word	0xffffffff


	//   ....[56]....
        /*08b4*/ 	.word	0xffffffff


	//   ....[57]....
        /*08b8*/ 	.word	0xffffffff


	//   ....[58]....
        /*08bc*/ 	.word	0xffffffff


	//   ....[59]....
        /*08c0*/ 	.word	0xffffffff


	//   ....[60]....
        /*08c4*/ 	.word	0xffffffff


	//   ....[61]....
        /*08c8*/ 	.word	0xffffffff


	//   ....[62]....
        /*08cc*/ 	.word	0xffffffff


	//   ....[63]....
        /*08d0*/ 	.word	0xffffffff


	//   ....[64]....
        /*08d4*/ 	.word	0xffffffff


	//   ....[65]....
        /*08d8*/ 	.word	0xffffffff


	//   ....[66]....
        /*08dc*/ 	.word	0xffffffff


	//   ....[67]....
        /*08e0*/ 	.word	0xffffffff


	//   ....[68]....
        /*08e4*/ 	.word	0xffffffff


	//   ....[69]....
        /*08e8*/ 	.word	0xffffffff


	//   ....[70]....
        /*08ec*/ 	.word	0xffffffff


	//   ....[71]....
        /*08f0*/ 	.word	0xffffffff


	//   ....[72]....
        /*08f4*/ 	.word	0xffffffff


	//   ....[73]....
        /*08f8*/ 	.word	0xffffffff


	//   ....[74]....
        /*08fc*/ 	.word	0xffffffff


	//   ....[75]....
        /*0900*/ 	.word	0xffffffff


	//   ....[76]....
        /*0904*/ 	.word	0xffffffff


	//   ....[77]....
        /*0908*/ 	.word	0xffffffff


	//   ....[78]....
        /*090c*/ 	.word	0xffffffff


	//   ....[79]....
        /*0910*/ 	.word	0xffffffff


	//   ....[80]....
        /*0914*/ 	.word	0xffffffff


	//   ....[81]....
        /*0918*/ 	.word	0xffffffff


	//   ....[82]....
        /*091c*/ 	.word	0xffffffff


	//   ....[83]....
        /*0920*/ 	.word	0xffffffff


	//   ....[84]....
        /*0924*/ 	.word	0xffffffff


	//   ....[85]....
        /*0928*/ 	.word	0xffffffff


	//   ....[86]....
        /*092c*/ 	.word	0xffffffff


	//   ....[87]....
        /*0930*/ 	.word	0xffffffff


	//   ....[88]....
        /*0934*/ 	.word	0xffffffff


	//   ....[89]....
        /*0938*/ 	.word	0xffffffff


	//   ....[90]....
        /*093c*/ 	.word	0xffffffff


	//   ....[91]....
        /*0940*/ 	.word	0xffffffff


	//   ....[92]....
        /*0944*/ 	.word	0xffffffff


	//   ....[93]....
        /*0948*/ 	.word	0xffffffff


	//   ....[94]....
        /*094c*/ 	.word	0xffffffff


	//   ....[95]....
        /*0950*/ 	.word	0xffffffff


	//   ....[96]....
        /*0954*/ 	.word	0xffffffff


	//   ....[97]....
        /*0958*/ 	.word	0xffffffff


	//   ....[98]....
        /*095c*/ 	.word	0xffffffff


	//   ....[99]....
        /*0960*/ 	.word	0xffffffff


	//   ....[100]....
        /*0964*/ 	.word	0xffffffff


	//   ....[101]....
        /*0968*/ 	.word	0xffffffff


	//   ....[102]....
        /*096c*/ 	.word	0xffffffff


	//   ....[103]....
        /*0970*/ 	.word	0xffffffff


	//   ....[104]....
        /*0974*/ 	.word	0xffffffff


	//   ....[105]....
        /*0978*/ 	.word	0xffffffff


	//   ....[106]....
        /*097c*/ 	.word	0xffffffff


	//   ....[107]....
        /*0980*/ 	.word	0xffffffff


	//   ....[108]....
        /*0984*/ 	.word	0xffffffff


	//   ....[109]....
        /*0988*/ 	.word	0xffffffff


	//   ....[110]....
        /*098c*/ 	.word	0xffffffff


	//   ....[111]....
        /*0990*/ 	.word	0xffffffff


	//   ....[112]....
        /*0994*/ 	.word	0xffffffff


	//   ....[113]....
        /*0998*/ 	.word	0xffffffff


	//   ....[114]....
        /*099c*/ 	.word	0xffffffff


	//   ....[115]....
        /*09a0*/ 	.word	0xffffffff


	//   ....[116]....
        /*09a4*/ 	.word	0xffffffff


	//   ....[117]....
        /*09a8*/ 	.word	0xffffffff


	//   ....[118]....
        /*09ac*/ 	.word	0xffffffff


	//   ....[119]....
        /*09b0*/ 	.word	0xffffffff


	//   ....[120]....
        /*09b4*/ 	.word	0xffffffff


	//   ....[121]....
        /*09b8*/ 	.word	0xffffffff


	//   ....[122]....
        /*09bc*/ 	.word	0xffffffff


	//   ....[123]....
        /*09c0*/ 	.word	0xffffffff


	//   ....[124]....
        /*09c4*/ 	.word	0xffffffff


	//   ....[125]....
        /*09c8*/ 	.word	0xffffffff


	//   ....[126]....
        /*09cc*/ 	.word	0xffffffff


	//   ....[127]....
        /*09d0*/ 	.word	0xffffffff


	//   ....[128]....
        /*09d4*/ 	.word	0xffffffff


	//   ....[129]....
        /*09d8*/ 	.word	0xffffffff


	//   ....[130]....
        /*09dc*/ 	.word	0xffffffff


	//   ....[131]....
        /*09e0*/ 	.word	0xffffffff


	//   ....[132]....
        /*09e4*/ 	.word	0xffffffff


	//   ....[133]....
        /*09e8*/ 	.word	0xffffffff


	//   ....[134]....
        /*09ec*/ 	.word	0xffffffff


	//   ....[135]....
        /*09f0*/ 	.word	0xffffffff


	//   ....[136]....
        /*09f4*/ 	.word	0xffffffff


	//   ....[137]....
        /*09f8*/ 	.word	0xffffffff


	//   ....[138]....
        /*09fc*/ 	.word	0xffffffff


	//   ....[139]....
        /*0a00*/ 	.word	0xffffffff


	//   ....[140]....
        /*0a04*/ 	.word	0xffffffff


	//   ....[141]....
        /*0a08*/ 	.word	0xffffffff


	//   ....[142]....
        /*0a0c*/ 	.word	0xffffffff


	//   ....[143]....
        /*0a10*/ 	.word	0xffffffff


	//   ....[144]....
        /*0a14*/ 	.word	0xffffffff


	//   ....[145]....
        /*0a18*/ 	.word	0xffffffff


	//   ....[146]....
        /*0a1c*/ 	.word	0xffffffff


	//   ....[147]....
        /*0a20*/ 	.word	0xffffffff


	//   ....[148]....
        /*0a24*/ 	.word	0xffffffff


	//   ....[149]....
        /*0a28*/ 	.word	0xffffffff


	//   ....[150]....
        /*0a2c*/ 	.word	0xffffffff


	//   ....[151]....
        /*0a30*/ 	.word	0xffffffff


	//   ....[152]....
        /*0a34*/ 	.word	0xffffffff


	//   ....[153]....
        /*0a38*/ 	.word	0xffffffff


	//   ....[154]....
        /*0a3c*/ 	.word	0xffffffff


	//   ....[155]....
        /*0a40*/ 	.word	0xffffffff


	//   ....[156]....
        /*0a44*/ 	.word	0xffffffff


	//   ....[157]....
        /*0a48*/ 	.word	0xffffffff


	//   ....[158]....
        /*0a4c*/ 	.word	0xffffffff


	//   ....[159]....
        /*0a50*/ 	.word	0xffffffff


	//   ....[160]....
        /*0a54*/ 	.word	0xffffffff


	//   ....[161]....
        /*0a58*/ 	.word	0xffffffff


	//   ....[162]....
        /*0a5c*/ 	.word	0xffffffff


	//   ....[163]....
        /*0a60*/ 	.word	0xffffffff


	//   ....[164]....
        /*0a64*/ 	.word	0xffffffff


	//   ....[165]....
        /*0a68*/ 	.word	0xffffffff


	//   ....[166]....
        /*0a6c*/ 	.word	0xffffffff


	//   ....[167]....
        /*0a70*/ 	.word	0xffffffff


	//   ....[168]....
        /*0a74*/ 	.word	0xffffffff


	//   ....[169]....
        /*0a78*/ 	.word	0xffffffff


	//   ....[170]....
        /*0a7c*/ 	.word	0xffffffff


	//   ....[171]....
        /*0a80*/ 	.word	0xffffffff


	//   ....[172]....
        /*0a84*/ 	.word	0xffffffff


	//   ....[173]....
        /*0a88*/ 	.word	0xffffffff


	//   ....[174]....
        /*0a8c*/ 	.word	0xffffffff


	//   ....[175]....
        /*0a90*/ 	.word	0xffffffff


	//   ....[176]....
        /*0a94*/ 	.word	0xffffffff


	//   ....[177]....
        /*0a98*/ 	.word	0xffffffff


	//   ....[178]....
        /*0a9c*/ 	.word	0xffffffff


	//   ....[179]....
        /*0aa0*/ 	.word	0xffffffff


	//   ....[180]....
        /*0aa4*/ 	.word	0xffffffff


	//   ....[181]....
        /*0aa8*/ 	.word	0xffffffff


	//   ....[182]....
        /*0aac*/ 	.word	0xffffffff


	//   ....[183]....
        /*0ab0*/ 	.word	0xffffffff


	//   ....[184]....
        /*0ab4*/ 	.word	0xffffffff


	//   ....[185]....
        /*0ab8*/ 	.word	0x0500000f


	//   ....[186]....
        /*0abc*/ 	.word	0x0500000f


	//   ....[187]....
        /*0ac0*/ 	.word	0x0500000f


	//   ....[188]....
        /*0ac4*/ 	.word	0x0500000f


	//   ....[189]....
        /*0ac8*/ 	.word	0x0500000f


	//   ....[190]....
        /*0acc*/ 	.word	0x0500000f


	//   ....[191]....
        /*0ad0*/ 	.word	0x0500000f


	//   ....[192]....
        /*0ad4*/ 	.word	0x0500000f


	//   ....[193]....
        /*0ad8*/ 	.word	0x0500000f


	//   ....[194]....
        /*0adc*/ 	.word	0x0500000f


	//   ....[195]....
        /*0ae0*/ 	.word	0x0500000f


	//   ....[196]....
        /*0ae4*/ 	.word	0x0500000f


	//   ....[197]....
        /*0ae8*/ 	.word	0x0500000f


	//   ....[198]....
        /*0aec*/ 	.word	0x0500000f


	//   ....[199]....
        /*0af0*/ 	.word	0x0500000f


	//   ....[200]....
        /*0af4*/ 	.word	0x0500000f


	//   ....[201]....
        /*0af8*/ 	.word	0x0500000f


	//   ....[202]....
        /*0afc*/ 	.word	0x0500000f


	//   ....[203]....
        /*0b00*/ 	.word	0x0500000f


	//   ....[204]....
        /*0b04*/ 	.word	0x0500000f


	//   ....[205]....
        /*0b08*/ 	.word	0x0500000f


	//   ....[206]....
        /*0b0c*/ 	.word	0x0500000f


	//   ....[207]....
        /*0b10*/ 	.word	0x0500000f


	//   ....[208]....
        /*0b14*/ 	.word	0x0500000f


	//   ....[209]....
        /*0b18*/ 	.word	0x0500000f


	//   ....[210]....
        /*0b1c*/ 	.word	0x0500000f


	//   ....[211]....
        /*0b20*/ 	.word	0x0500000f


	//   ....[212]....
        /*0b24*/ 	.word	0x0500000f


	//   ....[213]....
        /*0b28*/ 	.word	0x0500000f


	//   ....[214]....
        /*0b2c*/ 	.word	0x0500000f


	//   ....[215]....
        /*0b30*/ 	.word	0x0500000f


	//   ....[216]....
        /*0b34*/ 	.word	0x0500000f


	//   ....[217]....
        /*0b38*/ 	.word	0x0500000f


	//   ....[218]....
        /*0b3c*/ 	.word	0x0500000f


	//   ....[219]....
        /*0b40*/ 	.word	0x0500000f


	//   ....[220]....
        /*0b44*/ 	.word	0x0500000f


	//   ....[221]....
        /*0b48*/ 	.word	0x0500000f


	//   ....[222]....
        /*0b4c*/ 	.word	0x0500000f


	//   ....[223]....
        /*0b50*/ 	.word	0x0500000f


	//   ....[224]....
        /*0b54*/ 	.word	0x0500000f


	//   ....[225]....
        /*0b58*/ 	.word	0x0500000f


	//   ....[226]....
        /*0b5c*/ 	.word	0x0500000f


	//   ....[227]....
        /*0b60*/ 	.word	0x0500000f


	//   ....[228]....
        /*0b64*/ 	.word	0x0500000f


	//   ....[229]....
        /*0b68*/ 	.word	0x0500000f


	//   ....[230]....
        /*0b6c*/ 	.word	0x0500000f


	//   ....[231]....
        /*0b70*/ 	.word	0x0500000f


	//   ....[232]....
        /*0b74*/ 	.word	0x0500000f


	//   ....[233]....
        /*0b78*/ 	.word	0x0500000f


	//   ....[234]....
        /*0b7c*/ 	.word	0x0500000f


	//   ....[235]....
        /*0b80*/ 	.word	0x0500000f


	//   ....[236]....
        /*0b84*/ 	.word	0x0500000f


	//   ....[237]....
        /*0b88*/ 	.word	0x0500000f


	//   ....[238]....
        /*0b8c*/ 	.word	0x0500000f


	//   ....[239]....
        /*0b90*/ 	.word	0x0500000f


	//   ....[240]....
        /*0b94*/ 	.word	0x0500000f


	//   ....[241]....
        /*0b98*/ 	.word	0x0500000f


	//   ....[242]....
        /*0b9c*/ 	.word	0x0500000f


	//   ....[243]....
        /*0ba0*/ 	.word	0x0500000f


	//   ....[244]....
        /*0ba4*/ 	.word	0x0500000f


	//   ....[245]....
        /*0ba8*/ 	.word	0x0500000f


	//   ....[246]....
        /*0bac*/ 	.word	0x0500000f


	//   ....[247]....
        /*0bb0*/ 	.word	0x0500000f


	//   ....[248]....
        /*0bb4*/ 	.word	0x0500000f


	//   ....[249]....
        /*0bb8*/ 	.word	0x0500000f


	//   ....[250]....
        /*0bbc*/ 	.word	0x0500000f


	//   ....[251]....
        /*0bc0*/ 	.word	0x0500000f


	//   ....[252]....
        /*0bc4*/ 	.word	0x0500000f


	//   ....[253]....
        /*0bc8*/ 	.word	0x0500000f


	//   ....[254]....
        /*0bcc*/ 	.word	0x0500000f


	//   ....[255]....
        /*0bd0*/ 	.word	0x0500000f


	//   ....[0]....
        /*0bd4*/ 	.word	0x0500000f


	//   ....[1]....
        /*0bd8*/ 	.word	0x0500000f


	//   ....[2]....
        /*0bdc*/ 	.word	0x0500000f


	//   ....[3]....
        /*0be0*/ 	.word	0x0500000f


	//   ....[4]....
        /*0be4*/ 	.word	0x0500000f


	//   ....[5]....
        /*0be8*/ 	.word	0x0500000f


	//   ....[6]....
        /*0bec*/ 	.word	0x0500000f


	//   ....[7]....
        /*0bf0*/ 	.word	0x0500000f


	//   ....[8]....
        /*0bf4*/ 	.word	0x0500000f


	//   ....[9]....
        /*0bf8*/ 	.word	0x0500000f


	//   ....[10]....
        /*0bfc*/ 	.word	0x0500000f


	//   ....[11]....
        /*0c00*/ 	.word	0x0500000f


	//   ....[12]....
        /*0c04*/ 	.word	0x0500000f


	//   ....[13]....
        /*0c08*/ 	.word	0x0500000f


	//   ....[14]....
        /*0c0c*/ 	.word	0x0500000f


	//   ....[15]....
        /*0c10*/ 	.word	0x0500000f


	//   ....[16]....
        /*0c14*/ 	.word	0x0500000f


	//   ....[17]....
        /*0c18*/ 	.word	0x0500000f


	//   ....[18]....
        /*0c1c*/ 	.word	0x0500000f


	//   ....[19]....
        /*0c20*/ 	.word	0x0500000f


	//   ....[20]....
        /*0c24*/ 	.word	0x0500000f


	//   ....[21]....
        /*0c28*/ 	.word	0x0500000f


	//   ....[22]....
        /*0c2c*/ 	.word	0x0500000f


	//   ....[23]....
        /*0c30*/ 	.word	0x0500000f


	//   ....[24]....
        /*0c34*/ 	.word	0x0500000f


	//   ....[25]....
        /*0c38*/ 	.word	0x0500000f


	//   ....[26]....
        /*0c3c*/ 	.word	0x0500000f


	//   ....[27]....
        /*0c40*/ 	.word	0x0500000f


	//   ....[28]....
        /*0c44*/ 	.word	0x0500000f


	//   ....[29]....
        /*0c48*/ 	.word	0x0500000f


	//   ....[30]....
        /*0c4c*/ 	.word	0x0500000f


	//   ....[31]....
        /*0c50*/ 	.word	0x0500000f


	//   ....[32]....
        /*0c54*/ 	.word	0x0500000f


	//   ....[33]....
        /*0c58*/ 	.word	0x0500000f


	//   ....[34]....
        /*0c5c*/ 	.word	0x0500000f


	//   ....[35]....
        /*0c60*/ 	.word	0x0500000f


	//   ....[36]....
        /*0c64*/ 	.word	0x0500000f


	//   ....[37]....
        /*0c68*/ 	.word	0x0500000f


	//   ....[38]....
        /*0c6c*/ 	.word	0x0500000f


	//   ....[39]....
        /*0c70*/ 	.word	0x0500000f


	//   ....[40]....
        /*0c74*/ 	.word	0x0500000f


	//----- nvinfo : EIATTR_COOP_GROUP_INSTR_OFFSETS
	.align		4
.L_235:
        /*0c78*/ 	.byte	0x04, 0x28
        /*0c7a*/ 	.short	(.L_237 - .L_236)


	//   ....[0]....
.L_236:
        /*0c7c*/ 	.word	0x00000060


	//   ....[1]....
        /*0c80*/ 	.word	0x00000130


	//   ....[2]....
        /*0c84*/ 	.word	0x00000230


	//   ....[3]....
        /*0c88*/ 	.word	0x000003a0


	//   ....[4]....
        /*0c8c*/ 	.word	0x00000500


	//   ....[5]....
        /*0c90*/ 	.word	0x00000620


	//   ....[6]....
        /*0c94*/ 	.word	0x00000780


	//   ....[7]....
        /*0c98*/ 	.word	0x00003660


	//   ....[8]....
        /*0c9c*/ 	.word	0x00003670


	//   ....[9]....
        /*0ca0*/ 	.word	0x00004520


	//   ....[10]....
        /*0ca4*/ 	.word	0x00004530


	//   ....[11]....
        /*0ca8*/ 	.word	0x00005d50


	//   ....[12]....
        /*0cac*/ 	.word	0x00005d60


	//   ....[13]....
        /*0cb0*/ 	.word	0x00006d80


	//   ....[14]....
        /*0cb4*/ 	.word	0x00006d90


	//   ....[15]....
        /*0cb8*/ 	.word	0x00007fe0


	//   ....[16]....
        /*0cbc*/ 	.word	0x00007ff0


	//   ....[17]....
        /*0cc0*/ 	.word	0x000081b0


	//   ....[18]....
        /*0cc4*/ 	.word	0x000081c0


	//   ....[19]....
        /*0cc8*/ 	.word	0x00008610


	//   ....[20]....
        /*0ccc*/ 	.word	0x00008620


	//   ....[21]....
        /*0cd0*/ 	.word	0x000087d0


	//   ....[22]....
        /*0cd4*/ 	.word	0x000087f0


	//   ....[23]....
        /*0cd8*/ 	.word	0x000093b0


	//   ....[24]....
        /*0cdc*/ 	.word	0x00009b70


	//   ....[25]....
        /*0ce0*/ 	.word	0x00009b80


	//   ....[26]....
        /*0ce4*/ 	.word	0x00009b90


	//   ....[27]....
        /*0ce8*/ 	.word	0x00009ba0


	//   ....[28]....
        /*0cec*/ 	.word	0x0000a150


	//   ....[29]....
        /*0cf0*/ 	.word	0x0000a160


	//   ....[30]....
        /*0cf4*/ 	.word	0x0000a170


	//   ....[31]....
        /*0cf8*/ 	.word	0x0000a180


	//   ....[32]....
        /*0cfc*/ 	.word	0x0000a710


	//   ....[33]....
        /*0d00*/ 	.word	0x0000a720


	//   ....[34]....
        /*0d04*/ 	.word	0x0000a730


	//   ....[35]....
        /*0d08*/ 	.word	0x0000a740


	//   ....[36]....
        /*0d0c*/ 	.word	0x0000acf0


	//   ....[37]....
        /*0d10*/ 	.word	0x0000ad00


	//   ....[38]....
        /*0d14*/ 	.word	0x0000ad10


	//   ....[39]....
        /*0d18*/ 	.word	0x0000ad20


	//   ....[40]....
        /*0d1c*/ 	.word	0x0000e7e0


	//   ....[41]....
        /*0d20*/ 	.word	0x0000e7f0


	//   ....[42]....
        /*0d24*/ 	.word	0x0000e800


	//   ....[43]....
        /*0d28*/ 	.word	0x0000e810


	//   ....[44]....
        /*0d2c*/ 	.word	0x0000ecd0


	//   ....[45]....
        /*0d30*/ 	.word	0x0000ece0


	//   ....[46]....
        /*0d34*/ 	.word	0x0000ecf0


	//   ....[47]....
        /*0d38*/ 	.word	0x0000ed00


	//   ....[48]....
        /*0d3c*/ 	.word	0x0000f1a0


	//   ....[49]....
        /*0d40*/ 	.word	0x0000f1b0


	//   ....[50]....
        /*0d44*/ 	.word	0x0000f1c0


	//   ....[51]....
        /*0d48*/ 	.word	0x0000f1d0


	//   ....[52]....
        /*0d4c*/ 	.word	0x0000f690


	//   ....[53]....
        /*0d50*/ 	.word	0x0000f6a0


	//   ....[54]....
        /*0d54*/ 	.word	0x0000f6b0


	//   ....[55]....
        /*0d58*/ 	.word	0x0000f6c0


	//   ....[56]....
        /*0d5c*/ 	.word	0x00014250


	//   ....[57]....
        /*0d60*/ 	.word	0x000144b0


	//   ....[58]....
        /*0d64*/ 	.word	0x00014d90


	//   ....[59]....
        /*0d68*/ 	.word	0x00014ea0


	//   ....[60]....
        /*0d6c*/ 	.word	0x000152a0


	//   ....[61]....
        /*0d70*/ 	.word	0x00015340


	//   ....[62]....
        /*0d74*/ 	.word	0x000175d0


	//   ....[63]....
        /*0d78*/ 	.word	0x00017840


	//   ....[64]....
        /*0d7c*/ 	.word	0x00017f20


	//   ....[65]....
        /*0d80*/ 	.word	0x000180c0


	//   ....[66]....
        /*0d84*/ 	.word	0x000185a0


	//   ....[67]....
        /*0d88*/ 	.word	0x00018600


	//   ....[68]....
        /*0d8c*/ 	.word	0x0001a780


	//   ....[69]....
        /*0d90*/ 	.word	0x0001a7b0


	//   ....[70]....
        /*0d94*/ 	.word	0x0001a8d0


	//   ....[71]....
        /*0d98*/ 	.word	0x0001a8f0


	//   ....[72]....
        /*0d9c*/ 	.word	0x0001c970


	//   ....[73]....
        /*0da0*/ 	.word	0x0001cba0


	//   ....[74]....
        /*0da4*/ 	.word	0x0001d310


	//   ....[75]....
        /*0da8*/ 	.word	0x0001d410


	//   ....[76]....
        /*0dac*/ 	.word	0x0001d880


	//   ....[77]....
        /*0db0*/ 	.word	0x0001d8e0


	//   ....[78]....
        /*0db4*/ 	.word	0x0001ea70


	//   ....[79]....
        /*0db8*/ 	.word	0x0001ea90


	//   ....[80]....
        /*0dbc*/ 	.word	0x0001eb50


	//   ....[81]....
        /*0dc0*/ 	.word	0x0001eb70


	//   ....[82]....
        /*0dc4*/ 	.word	0x000205d0


	//   ....[83]....
        /*0dc8*/ 	.word	0x000206c0


	//   ....[84]....
        /*0dcc*/ 	.word	0x00020760


	//   ....[85]....
        /*0dd0*/ 	.word	0x00020770


	//   ....[86]....
        /*0dd4*/ 	.word	0x00020fa0


	//   ....[87]....
        /*0dd8*/ 	.word	0x00020fe0


	//   ....[88]....
        /*0ddc*/ 	.word	0x00021120


	//   ....[89]....
        /*0de0*/ 	.word	0x00021140


	//   ....[90]....
        /*0de4*/ 	.word	0x00021280


	//   ....[91]....
        /*0de8*/ 	.word	0x000212a0


	//   ....[92]....
        /*0dec*/ 	.word	0x000213f0


	//   ....[93]....
        /*0df0*/ 	.word	0x00021410


	//   ....[94]....
        /*0df4*/ 	.word	0x00021d10


	//   ....[95]....
        /*0df8*/ 	.word	0x00021d30


	//   ....[96]....
        /*0dfc*/ 	.word	0x00021e70


	//   ....[97]....
        /*0e00*/ 	.word	0x00021e90


	//   ....[98]....
        /*0e04*/ 	.word	0x00021fd0


	//   ....[99]....
        /*0e08*/ 	.word	0x00021ff0


	//   ....[100]....
        /*0e0c*/ 	.word	0x00022140


	//   ....[101]....
        /*0e10*/ 	.word	0x00022160


	//   ....[102]....
        /*0e14*/ 	.word	0x00022330


	//   ....[103]....
        /*0e18*/ 	.word	0x000224e0


	//   ....[104]....
        /*0e1c*/ 	.word	0x00022510


	//   ....[105]....
        /*0e20*/ 	.word	0x00022540


	//   ....[106]....
        /*0e24*/ 	.word	0x00022570


	//   ....[107]....
        /*0e28*/ 	.word	0x000225a0


	//   ....[108]....
        /*0e2c*/ 	.word	0x000225d0


	//   ....[109]....
        /*0e30*/ 	.word	0x00022740


	//   ....[110]....
        /*0e34*/ 	.word	0x00022770


	//   ....[111]....
        /*0e38*/ 	.word	0x000227a0


	//   ....[112]....
        /*0e3c*/ 	.word	0x000227d0


	//   ....[113]....
        /*0e40*/ 	.word	0x00022800


	//   ....[114]....
        /*0e44*/ 	.word	0x00022830


	//   ....[115]....
        /*0e48*/ 	.word	0x000228c0


	//   ....[116]....
        /*0e4c*/ 	.word	0x00022920


	//   ....[117]....
        /*0e50*/ 	.word	0x000229b0


	//   ....[118]....
        /*0e54*/ 	.word	0x00023a50


	//   ....[119]....
        /*0e58*/ 	.word	0x00026340


	//   ....[120]....
        /*0e5c*/ 	.word	0x00026360


	//   ....[121]....
        /*0e60*/ 	.word	0x00026370


	//   ....[122]....
        /*0e64*/ 	.word	0x00026420


	//   ....[123]....
        /*0e68*/ 	.word	0x00026460


	//   ....[124]....
        /*0e6c*/ 	.word	0x000264c0


	//   ....[125]....
        /*0e70*/ 	.word	0x000264e0


	//   ....[126]....
        /*0e74*/ 	.word	0x00026510


	//   ....[127]....
        /*0e78*/ 	.word	0x00026cf0


	//   ....[128]....
        /*0e7c*/ 	.word	0x00026d20


	//   ....[129]....
        /*0e80*/ 	.word	0x00026d50


	//   ....[130]....
        /*0e84*/ 	.word	0x00026e10


	//   ....[131]....
        /*0e88*/ 	.word	0x00026e20


	//   ....[132]....
        /*0e8c*/ 	.word	0x00026ee0


	//   ....[133]....
        /*0e90*/ 	.word	0x00026ef0


	//   ....[134]....
        /*0e94*/ 	.word	0x00026fb0


	//   ....[135]....
        /*0e98*/ 	.word	0x00026fc0


	//   ....[136]....
        /*0e9c*/ 	.word	0x00027080


	//   ....[137]....
        /*0ea0*/ 	.word	0x00027090


	//   ....[138]....
        /*0ea4*/ 	.word	0x00027150


	//   ....[139]....
        /*0ea8*/ 	.word	0x00027160


	//   ....[140]....
        /*0eac*/ 	.word	0x00027210


	//   ....[141]....
        /*0eb0*/ 	.word	0x00027220


	//   ....[142]....
        /*0eb4*/ 	.word	0x00027230


	//   ....[143]....
        /*0eb8*/ 	.word	0x00027a90


	//   ....[144]....
        /*0ebc*/ 	.word	0x00027ac0


	//   ....[145]....
        /*0ec0*/ 	.word	0x00027af0


	//   ....[146]....
        /*0ec4*/ 	.word	0x00027bb0


	//   ....[147]....
        /*0ec8*/ 	.word	0x00027be0


	//   ....[148]....
        /*0ecc*/ 	.word	0x00027c30


	//   ....[149]....
        /*0ed0*/ 	.word	0x00027c60


	//   ....[150]....
        /*0ed4*/ 	.word	0x00027cd0


	//   ....[151]....
        /*0ed8*/ 	.word	0x00027fc0


	//   ....[152]....
        /*0edc*/ 	.word	0x00027fe0


	//   ....[153]....
        /*0ee0*/ 	.word	0x000280a0


	//   ....[154]....
        /*0ee4*/ 	.word	0x000280b0


	//   ....[155]....
        /*0ee8*/ 	.word	0x00028160


	//   ....[156]....
        /*0eec*/ 	.word	0x00028170


	//   ....[157]....
        /*0ef0*/ 	.word	0x00028180


	//   ....[158]....
        /*0ef4*/ 	.word	0x00028230


	//   ....[159]....
        /*0ef8*/ 	.word	0x000287e0


	//   ....[160]....
        /*0efc*/ 	.word	0x00028820


	//   ....[161]....
        /*0f00*/ 	.word	0x000288b0


	//   ....[162]....
        /*0f04*/ 	.word	0x000288e0


	//   ....[163]....
        /*0f08*/ 	.word	0x00028970


	//   ....[164]....
        /*0f0c*/ 	.word	0x000289a0


	//   ....[165]....
        /*0f10*/ 	.word	0x000289b0


	//   ....[166]....
        /*0f14*/ 	.word	0x00028a40


	//   ....[167]....
        /*0f18*/ 	.word	0x00028e80


	//   ....[168]....
        /*0f1c*/ 	.word	0x00028ed0


	//   ....[169]....
        /*0f20*/ 	.word	0x00028f00


	//   ....[170]....
        /*0f24*/ 	.word	0x00028f30


	//   ....[171]....
        /*0f28*/ 	.word	0x00028f40


	//   ....[172]....
        /*0f2c*/ 	.word	0x00028f70


	//   ....[173]....
        /*0f30*/ 	.word	0x00028fa0


	//   ....[174]....
        /*0f34*/ 	.word	0x00028fd0


	//   ....[175]....
        /*0f38*/ 	.word	0x00029150


	//   ....[176]....
        /*0f3c*/ 	.word	0x00029180


	//   ....[177]....
        /*0f40*/ 	.word	0x000291b0


	//   ....[178]....
        /*0f44*/ 	.word	0x000291e0


	//   ....[179]....
        /*0f48*/ 	.word	0x00029210


	//   ....[180]....
        /*0f4c*/ 	.word	0x00029240


	//   ....[181]....
        /*0f50*/ 	.word	0x00029300


	//   ....[182]....
        /*0f54*/ 	.word	0x00029320


	//   ....[183]....
        /*0f58*/ 	.word	0x00029390


	//   ....[184]....
        /*0f5c*/ 	.word	0x00029a30


	//   ....[185]....
        /*0f60*/ 	.word	0x00029d50


	//   ....[186]....
        /*0f64*/ 	.word	0x00029de0


	//   ....[187]....
        /*0f68*/ 	.word	0x00029e80


	//   ....[188]....
        /*0f6c*/ 	.word	0x00029f10


	//   ....[189]....
        /*0f70*/ 	.word	0x0002a000


	//   ....[190]....
        /*0f74*/ 	.word	0x0002a090


	//   ....[191]....
        /*0f78*/ 	.word	0x0002a130


	//   ....[192]....
        /*0f7c*/ 	.word	0x0002a1c0


	//   ....[193]....
        /*0f80*/ 	.word	0x0002a2b0


	//   ....[194]....
        /*0f84*/ 	.word	0x0002a340


	//   ....[195]....
        /*0f88*/ 	.word	0x0002a3e0


	//   ....[196]....
        /*0f8c*/ 	.word	0x0002a470


	//   ....[197]....
        /*0f90*/ 	.word	0x0002a560


	//   ....[198]....
        /*0f94*/ 	.word	0x0002a5f0


	//   ....[199]....
        /*0f98*/ 	.word	0x0002a640


	//   ....[200]....
        /*0f9c*/ 	.word	0x0002a690


	//   ....[201]....
        /*0fa0*/ 	.word	0x0002a720


	//   ....[202]....
        /*0fa4*/ 	.word	0x0002a7b0


	//   ....[203]....
        /*0fa8*/ 	.word	0x0002a800


	//   ....[204]....
        /*0fac*/ 	.word	0x0002a850


	//   ....[205]....
        /*0fb0*/ 	.word	0x0002a8e0


	//   ....[206]....
        /*0fb4*/ 	.word	0x0002a970


	//   ....[207]....
        /*0fb8*/ 	.word	0x0002a9c0


	//   ....[208]....
        /*0fbc*/ 	.word	0x0002aa10


	//   ....[209]....
        /*0fc0*/ 	.word	0x0002aaa0


	//   ....[210]....
        /*0fc4*/ 	.word	0x0002ab30


	//   ....[211]....
        /*0fc8*/ 	.word	0x0002ab80


	//   ....[212]....
        /*0fcc*/ 	.word	0x0002abd0


	//   ....[213]....
        /*0fd0*/ 	.word	0x0002acc0


	//   ....[214]....
        /*0fd4*/ 	.word	0x0002ad50


	//   ....[215]....
        /*0fd8*/ 	.word	0x0002ada0


	//   ....[216]....
        /*0fdc*/ 	.word	0x0002adf0


	//   ....[217]....
        /*0fe0*/ 	.word	0x0002ae80


	//   ....[218]....
        /*0fe4*/ 	.word	0x0002af10


	//   ....[219]....
        /*0fe8*/ 	.word	0x0002af60


	//   ....[220]....
        /*0fec*/ 	.word	0x0002afb0


	//   ....[221]....
        /*0ff0*/ 	.word	0x0002b040


	//   ....[222]....
        /*0ff4*/ 	.word	0x0002b0d0


	//   ....[223]....
        /*0ff8*/ 	.word	0x0002b120


	//   ....[224]....
        /*0ffc*/ 	.word	0x0002b170


	//   ....[225]....
        /*1000*/ 	.word	0x0002b200


	//   ....[226]....
        /*1004*/ 	.word	0x0002b290


	//   ....[227]....
        /*1008*/ 	.word	0x0002b2e0


	//   ....[228]....
        /*100c*/ 	.word	0x0002b330


	//   ....[229]....
        /*1010*/ 	.word	0x0002b6d0


	//   ....[230]....
        /*1014*/ 	.word	0x0002b9b0


	//   ....[231]....
        /*1018*/ 	.word	0x0002baa0


	//   ....[232]....
        /*101c*/ 	.word	0x0002bb40


	//   ....[233]....
        /*1020*/ 	.word	0x0002bba0


	//   ....[234]....
        /*1024*/ 	.word	0x0002bc40


	//   ....[235]....
        /*1028*/ 	.word	0x0002bd20


	//   ....[236]....
        /*102c*/ 	.word	0x0002be20


	//   ....[237]....
        /*1030*/ 	.word	0x0002be90


	//   ....[238]....
        /*1034*/ 	.word	0x0002bf70


	//   ....[239]....
        /*1038*/ 	.word	0x0002c020


	//   ....[240]....
        /*103c*/ 	.word	0x0002c090


	//   ....[241]....
        /*1040*/ 	.word	0x0002c0f0


	//   ....[242]....
        /*1044*/ 	.word	0x0002c210


	//   ....[243]....
        /*1048*/ 	.word	0x0002c270


	//   ....[244]....
        /*104c*/ 	.word	0x0002c3a0


	//   ....[245]....
        /*1050*/ 	.word	0x0002c400


	//   ....[246]....
        /*1054*/ 	.word	0x0002c530


	//   ....[247]....
        /*1058*/ 	.word	0x0002c590


	//   ....[248]....
        /*105c*/ 	.word	0x0002c6c0


	//   ....[249]....
        /*1060*/ 	.word	0x0002c720


	//   ....[250]....
        /*1064*/ 	.word	0x0002c850


	//   ....[251]....
        /*1068*/ 	.word	0x0002c8b0


	//   ....[252]....
        /*106c*/ 	.word	0x0002c9e0


	//   ....[253]....
        /*1070*/ 	.word	0x0002ca40


	//   ....[254]....
        /*1074*/ 	.word	0x0002cb50


	//   ....[255]....
        /*1078*/ 	.word	0x0002cc80


	//   ....[0]....
        /*107c*/ 	.word	0x0002cd50


	//   ....[1]....
        /*1080*/ 	.word	0x0002ce20


	//   ....[2]....
        /*1084*/ 	.word	0x0002cf00


	//   ....[3]....
        /*1088*/ 	.word	0x0002cf60


	//   ....[4]....
        /*108c*/ 	.word	0x0002d040


	//   ....[5]....
        /*1090*/ 	.word	0x0002d0a0


	//   ....[6]....
        /*1094*/ 	.word	0x0002d1b0


	//   ....[7]....
        /*1098*/ 	.word	0x0002d2a0


	//   ....[8]....
        /*109c*/ 	.word	0x0002d340


	//   ....[9]....
        /*10a0*/ 	.word	0x0002d3a0


	//   ....[10]....
        /*10a4*/ 	.word	0x0002d4c0


	//   ....[11]....
        /*10a8*/ 	.word	0x0002d520


	//   ....[12]....
        /*10ac*/ 	.word	0x0002d640


	//   ....[13]....
        /*10b0*/ 	.word	0x0002d6a0


	//   ....[14]....
        /*10b4*/ 	.word	0x0002d770


	//   ....[15]....
        /*10b8*/ 	.word	0x0002d8e0


	//   ....[16]....
        /*10bc*/ 	.word	0x0002d9a0


	//   ....[17]....
        /*10c0*/ 	.word	0x0002db00


	//   ....[18]....
        /*10c4*/ 	.word	0x0002dbb0


	//   ....[19]....
        /*10c8*/ 	.word	0x0002dc10


	//   ....[20]....
        /*10cc*/ 	.word	0x0002dcd0


	//   ....[21]....
        /*10d0*/ 	.word	0x0002ddb0


	//   ....[22]....
        /*10d4*/ 	.word	0x0002de70


	//   ....[23]....
        /*10d8*/ 	.word	0x0002df80


	//   ....[24]....
        /*10dc*/ 	.word	0x0002e020


	//   ....[25]....
        /*10e0*/ 	.word	0x0002e140


	//   ....[26]....
        /*10e4*/ 	.word	0x0002e1b0


	//   ....[27]....
        /*10e8*/ 	.word	0x0002e220


	//   ....[28]....
        /*10ec*/ 	.word	0x0002e290


	//   ....[29]....
        /*10f0*/ 	.word	0x0002e300


	//   ....[30]....
        /*10f4*/ 	.word	0x0002e380


	//   ....[31]....
        /*10f8*/ 	.word	0x0002e410


	//   ....[32]....
        /*10fc*/ 	.word	0x0002e4a0


	//   ....[33]....
        /*1100*/ 	.word	0x0002e510


	//   ....[34]....
        /*1104*/ 	.word	0x0002e580


	//   ....[35]....
        /*1108*/ 	.word	0x0002e5f0


	//   ....[36]....
        /*110c*/ 	.word	0x0002e670


	//   ....[37]....
        /*1110*/ 	.word	0x0002e6e0


	//   ....[38]....
        /*1114*/ 	.word	0x0002e780


	//   ....[39]....
        /*1118*/ 	.word	0x0002e810


	//   ....[40]....
        /*111c*/ 	.word	0x0002e930


	//----- nvinfo : EIATTR_REG_RECONFIG
	.align		4
.L_237:
        /*1120*/ 	.byte	0x01, 0x54
	.zero		2


	//----- nvinfo : EIATTR_SYSCALL_OFFSETS
	.align		4
        /*1124*/ 	.byte	0x04, 0x46
        /*1126*/ 	.short	(.L_239 - .L_238)


	//   ....[0]....
.L_238:
        /*1128*/ 	.word	0x00001f30


	//   ....[1]....
        /*112c*/ 	.word	0x00002080


	//   ....[2]....
        /*1130*/ 	.word	0x00009550


	//   ....[3]....
        /*1134*/ 	.word	0x00009870


	//   ....[4]....
        /*1138*/ 	.word	0x000258c0


	//   ....[5]....
        /*113c*/ 	.word	0x00025a10


	//   ....[6]....
        /*1140*/ 	.word	0x00025b00


	//   ....[7]....
        /*1144*/ 	.word	0x00026930


	//----- nvinfo : EIATTR_MBARRIER_INSTR_OFFSETS
	.align		4
.L_239:
        /*1148*/ 	.byte	0x04, 0x39
        /*114a*/ 	.short	(.L_241 - .L_240)


	//   ....[0]....
.L_240:
        /*114c*/ 	.word	0x00000250
        /*1150*/ 	.word	0x000000ff
        /*1154*/ 	.word	0x00030800
        /*1158*/ 	.short	0x0100
        /*115a*/ 	.byte	0x08
	.zero		1


	//   ....[1]....
        /*115c*/ 	.word	0x00000260
        /*1160*/ 	.word	0x000000ff
        /*1164*/ 	.word	0x00030820
        /*1168*/ 	.short	0x0100
        /*116a*/ 	.byte	0x08
	.zero		1


	//   ....[2]....
        /*116c*/ 	.word	0x00000350
        /*1170*/ 	.word	0x000000ff
        /*1174*/ 	.word	0x00030830
        /*1178*/ 	.short	0x0100
        /*117a*/ 	.byte	0x08
	.zero		1


	//   ....[3]....
        /*117c*/ 	.word	0x00000360
        /*1180*/ 	.word	0x000000ff
        /*1184*/ 	.word	0x00030840
        /*1188*/ 	.short	0x0100
        /*118a*/ 	.byte	0x08
	.zero		1


	//   ....[4]....
        /*118c*/ 	.word	0x00000370
        /*1190*/ 	.word	0x000000ff
        /*1194*/ 	.word	0x00030838
        /*1198*/ 	.short	0x0100
        /*119a*/ 	.byte	0x08
	.zero		1


	//   ....[5]....
        /*119c*/ 	.word	0x00000380
        /*11a0*/ 	.word	0x000000ff
        /*11a4*/ 	.word	0x00030848
        /*11a8*/ 	.short	0x0100
        /*11aa*/ 	.byte	0x08
	.zero		1


	//   ....[6]....
        /*11ac*/ 	.word	0x000004b0
        /*11b0*/ 	.word	0x000000ff
        /*11b4*/ 	.word	0x00030850
        /*11b8*/ 	.short	0x0100
        /*11ba*/ 	.byte	0x08
	.zero		1


	//   ....[7]....
        /*11bc*/ 	.word	0x000004c0
        /*11c0*/ 	.word	0x000000ff
        /*11c4*/ 	.word	0x00030860
        /*11c8*/ 	.short	0x0100
        /*11ca*/ 	.byte	0x08
	.zero		1


	//   ....[8]....
        /*11cc*/ 	.word	0x000004d0
        /*11d0*/ 	.word	0x000000ff
        /*11d4*/ 	.word	0x00030858
        /*11d8*/ 	.short	0x0100
        /*11da*/ 	.byte	0x08
	.zero		1


	//   ....[9]....
        /*11dc*/ 	.word	0x000004e0
        /*11e0*/ 	.word	0x000000ff
        /*11e4*/ 	.word	0x00030868
        /*11e8*/ 	.short	0x0100
        /*11ea*/ 	.byte	0x08
	.zero		1


	//   ....[10]....
        /*11ec*/ 	.word	0x000005d0
        /*11f0*/ 	.word	0x000000ff
        /*11f4*/ 	.word	0x00030870
        /*11f8*/ 	.short	0x0100
        /*11fa*/ 	.byte	0x06
	.zero		1


	//   ....[11]....
        /*11fc*/ 	.word	0x000005e0
        /*1200*/ 	.word	0x000000ff
        /*1204*/ 	.word	0x00030880
        /*1208*/ 	.short	0x0100
        /*120a*/ 	.byte	0x06
	.zero		1


	//   ....[12]....
        /*120c*/ 	.word	0x000005f0
        /*1210*/ 	.word	0x000000ff
        /*1214*/ 	.word	0x00030878
        /*1218*/ 	.short	0x0100
        /*121a*/ 	.byte	0x06
	.zero		1


	//   ....[13]....
        /*121c*/ 	.word	0x00000600
        /*1220*/ 	.word	0x000000ff
        /*1224*/ 	.word	0x00030888
        /*1228*/ 	.short	0x0100
        /*122a*/ 	.byte	0x06
	.zero		1


	//   ....[14]....
        /*122c*/ 	.word	0x00000730
        /*1230*/ 	.word	0x000000ff
        /*1234*/ 	.word	0x00030890
        /*1238*/ 	.short	0x0100
        /*123a*/ 	.byte	0x08
	.zero		1


	//   ....[15]....
        /*123c*/ 	.word	0x00000740
        /*1240*/ 	.word	0x000000ff
        /*1244*/ 	.word	0x000308a0
        /*1248*/ 	.short	0x0100
        /*124a*/ 	.byte	0x08
	.zero		1


	//   ....[16]....
        /*124c*/ 	.word	0x00000750
        /*1250*/ 	.word	0x000000ff
        /*1254*/ 	.word	0x00030898
        /*1258*/ 	.short	0x0100
        /*125a*/ 	.byte	0x08
	.zero		1


	//   ....[17]....
        /*125c*/ 	.word	0x00000760
        /*1260*/ 	.word	0x000000ff
        /*1264*/ 	.word	0x000308a8
        /*1268*/ 	.short	0x0100
        /*126a*/ 	.byte	0x08
	.zero		1


	//   ....[18]....
        /*126c*/ 	.word	0x00000890
        /*1270*/ 	.word	0x000000ff
        /*1274*/ 	.word	0x000308b0
        /*1278*/ 	.short	0x0100
        /*127a*/ 	.byte	0x08
	.zero		1


	//   ....[19]....
        /*127c*/ 	.word	0x000008a0
        /*1280*/ 	.word	0x000000ff
        /*1284*/ 	.word	0x000308c0
        /*1288*/ 	.short	0x0100
        /*128a*/ 	.byte	0x08
	.zero		1


	//   ....[20]....
        /*128c*/ 	.word	0x000008b0
        /*1290*/ 	.word	0x000000ff
        /*1294*/ 	.word	0x000308b8
        /*1298*/ 	.short	0x0100
        /*129a*/ 	.byte	0x08
	.zero		1


	//   ....[21]....
        /*129c*/ 	.word	0x000008c0
        /*12a0*/ 	.word	0x000000ff
        /*12a4*/ 	.word	0x000308c8
        /*12a8*/ 	.short	0x0100
        /*12aa*/ 	.byte	0x08
	.zero		1


	//   ....[22]....
        /*12ac*/ 	.word	0x00003610
        /*12b0*/ 	.word	0x00000059
        /*12b4*/ 	.word	0x00030890
        /*12b8*/ 	.short	0x010a
        /*12ba*/ 	.byte	0x3f
	.zero		1


	//   ....[23]....
        /*12bc*/ 	.word	0x00005cf0
        /*12c0*/ 	.word	0x00000059
        /*12c4*/ 	.word	0x00030890
        /*12c8*/ 	.short	0x010a
        /*12ca*/ 	.byte	0x3f
	.zero		1


	//   ....[24]....
        /*12cc*/ 	.word	0x00007e10
        /*12d0*/ 	.word	0x00000059
        /*12d4*/ 	.word	0x00030890
        /*12d8*/ 	.short	0x010a
        /*12da*/ 	.byte	0x3f
	.zero		1


	//   ....[25]....
        /*12dc*/ 	.word	0x00008440
        /*12e0*/ 	.word	0x0000000b
        /*12e4*/ 	.word	0x00000000
        /*12e8*/ 	.short	0x0101
        /*12ea*/ 	.byte	0x3f
	.zero		1


	//   ....[26]....
        /*12ec*/ 	.word	0x00008480
        /*12f0*/ 	.word	0x00000059
        /*12f4*/ 	.word	0x000308b0
        /*12f8*/ 	.short	0x010a
        /*12fa*/ 	.byte	0x3f
	.zero		1


	//   ....[27]....
        /*12fc*/ 	.word	0x00008a50
        /*1300*/ 	.word	0x00000059
        /*1304*/ 	.word	0x00000000
        /*1308*/ 	.short	0x0101
        /*130a*/ 	.byte	0x3f
	.zero		1


	//   ....[28]....
        /*130c*/ 	.word	0x000095f0
        /*1310*/ 	.word	0x00000012
        /*1314*/ 	.word	0x00030800
        /*1318*/ 	.short	0x010a
        /*131a*/ 	.byte	0x3f
	.zero		1


	//   ....[29]....
        /*131c*/ 	.word	0x00009640
        /*1320*/ 	.word	0x00000012
        /*1324*/ 	.word	0x00030800
        /*1328*/ 	.short	0x010a
        /*132a*/ 	.byte	0x3f
	.zero		1


	//   ....[30]....
        /*132c*/ 	.word	0x0000b0e0
        /*1330*/ 	.word	0x00000012
        /*1334*/ 	.word	0x00030800
        /*1338*/ 	.short	0x010a
        /*133a*/ 	.byte	0x3f
	.zero		1


	//   ....[31]....
        /*133c*/ 	.word	0x0000f9a0
        /*1340*/ 	.word	0x00000012
        /*1344*/ 	.word	0x00030800
        /*1348*/ 	.short	0x010a
        /*134a*/ 	.byte	0x3f
	.zero		1


	//   ....[32]....
        /*134c*/ 	.word	0x000134c0
        /*1350*/ 	.word	0x00000008
        /*1354*/ 	.word	0x00030830
        /*1358*/ 	.short	0x010a
        /*135a*/ 	.byte	0x3f
	.zero		1


	//   ....[33]....
        /*135c*/ 	.word	0x00013570
        /*1360*/ 	.word	0x00000008
        /*1364*/ 	.word	0x00030830
        /*1368*/ 	.short	0x010a
        /*136a*/ 	.byte	0x3f
	.zero		1


	//   ....[34]....
        /*136c*/ 	.word	0x000142c0
        /*1370*/ 	.word	0x00000000
        /*1374*/ 	.word	0x00000000
        /*1378*/ 	.short	0x0101
        /*137a*/ 	.byte	0x3f
	.zero		1


	//   ....[35]....
        /*137c*/ 	.word	0x00015f90
        /*1380*/ 	.word	0x000000df
        /*1384*/ 	.word	0x00030830
        /*1388*/ 	.short	0x010a
        /*138a*/ 	.byte	0x3f
	.zero		1


	//   ....[36]....
        /*138c*/ 	.word	0x00016020
        /*1390*/ 	.word	0x000000df
        /*1394*/ 	.word	0x00030830
        /*1398*/ 	.short	0x010a
        /*139a*/ 	.byte	0x3f
	.zero		1


	//   ....[37]....
        /*139c*/ 	.word	0x00017210
        /*13a0*/ 	.word	0x000000da
        /*13a4*/ 	.word	0x00030850
        /*13a8*/ 	.short	0x010a
        /*13aa*/ 	.byte	0x3f
	.zero		1


	//   ....[38]....
        /*13ac*/ 	.word	0x00017260
        /*13b0*/ 	.word	0x000000da
        /*13b4*/ 	.word	0x00030850
        /*13b8*/ 	.short	0x010a
        /*13ba*/ 	.byte	0x3f
	.zero		1


	//   ....[39]....
        /*13bc*/ 	.word	0x00017600
        /*13c0*/ 	.word	0x000000df
        /*13c4*/ 	.word	0x00000000
        /*13c8*/ 	.short	0x0101
        /*13ca*/ 	.byte	0x3f
	.zero		1


	//   ....[40]....
        /*13cc*/ 	.word	0x00018b70
        /*13d0*/ 	.word	0x000000da
        /*13d4*/ 	.word	0x00000000
        /*13d8*/ 	.short	0x0101
        /*13da*/ 	.byte	0x3f
	.zero		1


	//   ....[41]....
        /*13dc*/ 	.word	0x000190e0
        /*13e0*/ 	.word	0x000000df
        /*13e4*/ 	.word	0x00030830
        /*13e8*/ 	.short	0x010a
        /*13ea*/ 	.byte	0x3f
	.zero		1


	//   ....[42]....
        /*13ec*/ 	.word	0x00019170
        /*13f0*/ 	.word	0x000000df
        /*13f4*/ 	.word	0x00030830
        /*13f8*/ 	.short	0x010a
        /*13fa*/ 	.byte	0x3f
	.zero		1


	//   ....[43]....
        /*13fc*/ 	.word	0x0001a380
        /*1400*/ 	.word	0x00000008
        /*1404*/ 	.word	0x00030850
        /*1408*/ 	.short	0x010a
        /*140a*/ 	.byte	0x3f
	.zero		1


	//   ....[44]....
        /*140c*/ 	.word	0x0001a3d0
        /*1410*/ 	.word	0x00000008
        /*1414*/ 	.word	0x00030850
        /*1418*/ 	.short	0x010a
        /*141a*/ 	.byte	0x3f
	.zero		1


	//   ....[45]....
        /*141c*/ 	.word	0x0001ac60
        /*1420*/ 	.word	0x000000df
        /*1424*/ 	.word	0x00000000
        /*1428*/ 	.short	0x0101
        /*142a*/ 	.byte	0x3f
	.zero		1


	//   ....[46]....
        /*142c*/ 	.word	0x0001b060
        /*1430*/ 	.word	0x00000008
        /*1434*/ 	.word	0x00000000
        /*1438*/ 	.short	0x0101
        /*143a*/ 	.byte	0x3f
	.zero		1


	//   ....[47]....
        /*143c*/ 	.word	0x0001b2d0
        /*1440*/ 	.word	0x000000df
        /*1444*/ 	.word	0x00030830
        /*1448*/ 	.short	0x010a
        /*144a*/ 	.byte	0x3f
	.zero		1


	//   ....[48]....
        /*144c*/ 	.word	0x0001b360
        /*1450*/ 	.word	0x000000df
        /*1454*/ 	.word	0x00030830
        /*1458*/ 	.short	0x010a
        /*145a*/ 	.byte	0x3f
	.zero		1


	//   ....[49]....
        /*145c*/ 	.word	0x0001c570
        /*1460*/ 	.word	0x000000de
        /*1464*/ 	.word	0x00030850
        /*1468*/ 	.short	0x010a
        /*146a*/ 	.byte	0x3f
	.zero		1


	//   ....[50]....
        /*146c*/ 	.word	0x0001c5c0
        /*1470*/ 	.word	0x000000de
        /*1474*/ 	.word	0x00030850
        /*1478*/ 	.short	0x010a
        /*147a*/ 	.byte	0x3f
	.zero		1


	//   ....[51]....
        /*147c*/ 	.word	0x0001c960
        /*1480*/ 	.word	0x000000df
        /*1484*/ 	.word	0x00000000
        /*1488*/ 	.short	0x0101
        /*148a*/ 	.byte	0x3f
	.zero		1


	//   ....[52]....
        /*148c*/ 	.word	0x0001dee0
        /*1490*/ 	.word	0x000000de
        /*1494*/ 	.word	0x00000000
        /*1498*/ 	.short	0x0101
        /*149a*/ 	.byte	0x3f
	.zero		1


	//   ....[53]....
        /*149c*/ 	.word	0x0001e860
        /*14a0*/ 	.word	0x00000008
        /*14a4*/ 	.word	0x00030850
        /*14a8*/ 	.short	0x010a
        /*14aa*/ 	.byte	0x3f
	.zero		1


	//   ....[54]....
        /*14ac*/ 	.word	0x0001e900
        /*14b0*/ 	.word	0x00000008
        /*14b4*/ 	.word	0x00030850
        /*14b8*/ 	.short	0x010a
        /*14ba*/ 	.byte	0x3f
	.zero		1


	//   ....[55]....
        /*14bc*/ 	.word	0x0001f520
        /*14c0*/ 	.word	0x00000004
        /*14c4*/ 	.word	0x00000000
        /*14c8*/ 	.short	0x0101
        /*14ca*/ 	.byte	0x3f
	.zero		1


	//   ....[56]....
        /*14cc*/ 	.word	0x00020fc0
        /*14d0*/ 	.word	0x00000000
        /*14d4*/ 	.word	0x00000000
        /*14d8*/ 	.short	0x0101
        /*14da*/ 	.byte	0x3f
	.zero		1


	//   ....[57]....
        /*14dc*/ 	.word	0x00023b30
        /*14e0*/ 	.word	0x00000017
        /*14e4*/ 	.word	0x00030820
        /*14e8*/ 	.short	0x010a
        /*14ea*/ 	.byte	0x3f
	.zero		1


	//   ....[58]....
        /*14ec*/ 	.word	0x00023bc0
        /*14f0*/ 	.word	0x0000000d
        /*14f4*/ 	.word	0x000308a0
        /*14f8*/ 	.short	0x010a
        /*14fa*/ 	.byte	0x3f
	.zero		1


	//   ....[59]....
        /*14fc*/ 	.word	0x00024120
        /*1500*/ 	.word	0x0000000d
        /*1504*/ 	.word	0x000308c0
        /*1508*/ 	.short	0x010a
        /*150a*/ 	.byte	0x3f
	.zero		1


	//   ....[60]....
        /*150c*/ 	.word	0x00024730
        /*1510*/ 	.word	0x00000006
        /*1514*/ 	.word	0x000308a0
        /*1518*/ 	.short	0x010a
        /*151a*/ 	.byte	0x3f
	.zero		1


	//   ....[61]....
        /*151c*/ 	.word	0x00024c70
        /*1520*/ 	.word	0x00000006
        /*1524*/ 	.word	0x000308c0
        /*1528*/ 	.short	0x010a
        /*152a*/ 	.byte	0x3f
	.zero		1


	//   ....[62]....
        /*152c*/ 	.word	0x00026100
        /*1530*/ 	.word	0x00000004
        /*1534*/ 	.word	0x00030840
        /*1538*/ 	.short	0x010a
        /*153a*/ 	.byte	0x3f
	.zero		1


	//   ....[63]....
        /*153c*/ 	.word	0x00026620
        /*1540*/ 	.word	0x00000004
        /*1544*/ 	.word	0x00030830
        /*1548*/ 	.short	0x0107
        /*154a*/ 	.byte	0x3f
	.zero		1


	//   ....[64]....
        /*154c*/ 	.word	0x000266e0
        /*1550*/ 	.word	0x00000004
        /*1554*/ 	.word	0x00030830
        /*1558*/ 	.short	0x0101
        /*155a*/ 	.byte	0x3f
	.zero		1


	//   ....[65]....
        /*155c*/ 	.word	0x000273b0
        /*1560*/ 	.word	0x00000017
        /*1564*/ 	.word	0x00030800
        /*1568*/ 	.short	0x0107
        /*156a*/ 	.byte	0x3f
	.zero		1


	//   ....[66]....
        /*156c*/ 	.word	0x000274d0
        /*1570*/ 	.word	0x00000017
        /*1574*/ 	.word	0x00030800
        /*1578*/ 	.short	0x0101
        /*157a*/ 	.byte	0x3f
	.zero		1


	//   ....[67]....
        /*157c*/ 	.word	0x000274f0
        /*1580*/ 	.word	0x00000017
        /*1584*/ 	.word	0x00030820
        /*1588*/ 	.short	0x010a
        /*158a*/ 	.byte	0x3f
	.zero		1


	//   ....[68]....
        /*158c*/ 	.word	0x000278e0
        /*1590*/ 	.word	0x00000007
        /*1594*/ 	.word	0x00030840
        /*1598*/ 	.short	0x010a
        /*159a*/ 	.byte	0x3f
	.zero		1


	//   ....[69]....
        /*159c*/ 	.word	0x00027de0
        /*15a0*/ 	.word	0x00000007
        /*15a4*/ 	.word	0x00030830
        /*15a8*/ 	.short	0x0107
        /*15aa*/ 	.byte	0x3f
	.zero		1


	//   ....[70]....
        /*15ac*/ 	.word	0x00027ea0
        /*15b0*/ 	.word	0x00000007
        /*15b4*/ 	.word	0x00030830
        /*15b8*/ 	.short	0x0101
        /*15ba*/ 	.byte	0x3f
	.zero		1


	//   ....[71]....
        /*15bc*/ 	.word	0x00027f00
        /*15c0*/ 	.word	0x00000007
        /*15c4*/ 	.word	0x00030860
        /*15c8*/ 	.short	0x010a
        /*15ca*/ 	.byte	0x3f
	.zero		1


	//   ....[72]....
        /*15cc*/ 	.word	0x000283b0
        /*15d0*/ 	.word	0x00000007
        /*15d4*/ 	.word	0x00030850
        /*15d8*/ 	.short	0x0107
        /*15da*/ 	.byte	0x3f
	.zero		1


	//   ....[73]....
        /*15dc*/ 	.word	0x00028510
        /*15e0*/ 	.word	0x00000007
        /*15e4*/ 	.word	0x00030850
        /*15e8*/ 	.short	0x0101
        /*15ea*/ 	.byte	0x3f
	.zero		1


	//   ....[74]....
        /*15ec*/ 	.word	0x00028730
        /*15f0*/ 	.word	0x00000004
        /*15f4*/ 	.word	0x00030860
        /*15f8*/ 	.short	0x010a
        /*15fa*/ 	.byte	0x3f
	.zero		1


	//   ....[75]....
        /*15fc*/ 	.word	0x00028bc0
        /*1600*/ 	.word	0x00000004
        /*1604*/ 	.word	0x00030850
        /*1608*/ 	.short	0x0107
        /*160a*/ 	.byte	0x3f
	.zero		1


	//   ....[76]....
        /*160c*/ 	.word	0x00028c80
        /*1610*/ 	.word	0x00000004
        /*1614*/ 	.word	0x00030850
        /*1618*/ 	.short	0x0101
        /*161a*/ 	.byte	0x3f
	.zero		1


	//   ....[77]....
        /*161c*/ 	.word	0x000299b0
        /*1620*/ 	.word	0x00000005
        /*1624*/ 	.word	0x00030820
        /*1628*/ 	.short	0x010a
        /*162a*/ 	.byte	0x3f
	.zero		1


	//   ....[78]....
        /*162c*/ 	.word	0x00029b20
        /*1630*/ 	.word	0x00000003
        /*1634*/ 	.word	0x00030840
        /*1638*/ 	.short	0x010a
        /*163a*/ 	.byte	0x3f
	.zero		1


	//   ....[79]....
        /*163c*/ 	.word	0x00029bc0
        /*1640*/ 	.word	0x00000019
        /*1644*/ 	.word	0x00030840
        /*1648*/ 	.short	0x010a
        /*164a*/ 	.byte	0x3f
	.zero		1


	//   ....[80]....
        /*164c*/ 	.word	0x00029c00
        /*1650*/ 	.word	0x00000003
        /*1654*/ 	.word	0x00030860
        /*1658*/ 	.short	0x010a
        /*165a*/ 	.byte	0x3f
	.zero		1


	//   ....[81]....
        /*165c*/ 	.word	0x00029c40
        /*1660*/ 	.word	0x00000019
        /*1664*/ 	.word	0x00030860
        /*1668*/ 	.short	0x010a
        /*166a*/ 	.byte	0x3f
	.zero		1


	//   ....[82]....
        /*166c*/ 	.word	0x00029ca0
        /*1670*/ 	.word	0x00000059
        /*1674*/ 	.word	0x00030890
        /*1678*/ 	.short	0x010a
        /*167a*/ 	.byte	0x3f
	.zero		1


	//   ....[83]....
        /*167c*/ 	.word	0x00029f50
        /*1680*/ 	.word	0x00000059
        /*1684*/ 	.word	0x00030890
        /*1688*/ 	.short	0x010a
        /*168a*/ 	.byte	0x3f
	.zero		1


	//   ....[84]....
        /*168c*/ 	.word	0x0002a200
        /*1690*/ 	.word	0x00000059
        /*1694*/ 	.word	0x00030890
        /*1698*/ 	.short	0x010a
        /*169a*/ 	.byte	0x3f
	.zero		1


	//   ....[85]....
        /*169c*/ 	.word	0x0002a4b0
        /*16a0*/ 	.word	0x00000059
        /*16a4*/ 	.word	0x000308b0
        /*16a8*/ 	.short	0x010a
        /*16aa*/ 	.byte	0x3f
	.zero		1


	//   ....[86]....
        /*16ac*/ 	.word	0x0002ac10
        /*16b0*/ 	.word	0x00000012
        /*16b4*/ 	.word	0x00030800
        /*16b8*/ 	.short	0x010a
        /*16ba*/ 	.byte	0x3f
	.zero		1


	//   ....[87]....
        /*16bc*/ 	.word	0x0002b370
        /*16c0*/ 	.word	0x00000012
        /*16c4*/ 	.word	0x00030800
        /*16c8*/ 	.short	0x010a
        /*16ca*/ 	.byte	0x3f
	.zero		1


	//   ....[88]....
        /*16cc*/ 	.word	0x0002b3c0
        /*16d0*/ 	.word	0x00000008
        /*16d4*/ 	.word	0x00030830
        /*16d8*/ 	.short	0x010a
        /*16da*/ 	.byte	0x3f
	.zero		1


	//   ....[89]....
        /*16dc*/ 	.word	0x0002b410
        /*16e0*/ 	.word	0x000000df
        /*16e4*/ 	.word	0x00030830
        /*16e8*/ 	.short	0x010a
        /*16ea*/ 	.byte	0x3f
	.zero		1


	//   ....[90]....
        /*16ec*/ 	.word	0x0002b460
        /*16f0*/ 	.word	0x000000da
        /*16f4*/ 	.word	0x00030850
        /*16f8*/ 	.short	0x010a
        /*16fa*/ 	.byte	0x3f
	.zero		1


	//   ....[91]....
        /*16fc*/ 	.word	0x0002b4b0
        /*1700*/ 	.word	0x000000df
        /*1704*/ 	.word	0x00030830
        /*1708*/ 	.short	0x010a
        /*170a*/ 	.byte	0x3f
	.zero		1


	//   ....[92]....
        /*170c*/ 	.word	0x0002b500
        /*1710*/ 	.word	0x00000008
        /*1714*/ 	.word	0x00030850
        /*1718*/ 	.short	0x010a
        /*171a*/ 	.byte	0x3f
	.zero		1


	//   ....[93]....
        /*171c*/ 	.word	0x0002b550
        /*1720*/ 	.word	0x000000df
        /*1724*/ 	.word	0x00030830
        /*1728*/ 	.short	0x010a
        /*172a*/ 	.byte	0x3f
	.zero		1


	//   ....[94]....
        /*172c*/ 	.word	0x0002b5a0
        /*1730*/ 	.word	0x000000de
        /*1734*/ 	.word	0x00030850
        /*1738*/ 	.short	0x010a
        /*173a*/ 	.byte	0x3f
	.zero		1


	//   ....[95]....
        /*173c*/ 	.word	0x0002b5f0
        /*1740*/ 	.word	0x00000008
        /*1744*/ 	.word	0x00030850
        /*1748*/ 	.short	0x010a
        /*174a*/ 	.byte	0x3f
	.zero		1


	//   ....[96]....
        /*174c*/ 	.word	0x0002b790
        /*1750*/ 	.word	0x00000017
        /*1754*/ 	.word	0x00030820
        /*1758*/ 	.short	0x010a
        /*175a*/ 	.byte	0x3f
	.zero		1


	//   ....[97]....
        /*175c*/ 	.word	0x0002b7e0
        /*1760*/ 	.word	0x0000000d
        /*1764*/ 	.word	0x000308a0
        /*1768*/ 	.short	0x010a
        /*176a*/ 	.byte	0x3f
	.zero		1


	//   ....[98]....
        /*176c*/ 	.word	0x0002b830
        /*1770*/ 	.word	0x0000000d
        /*1774*/ 	.word	0x000308c0
        /*1778*/ 	.short	0x010a
        /*177a*/ 	.byte	0x3f
	.zero		1


	//   ....[99]....
        /*177c*/ 	.word	0x0002b880
        /*1780*/ 	.word	0x00000006
        /*1784*/ 	.word	0x000308a0
        /*1788*/ 	.short	0x010a
        /*178a*/ 	.byte	0x3f
	.zero		1


	//   ....[100]....
        /*178c*/ 	.word	0x0002b8d0
        /*1790*/ 	.word	0x00000006
        /*1794*/ 	.word	0x000308c0
        /*1798*/ 	.short	0x010a
        /*179a*/ 	.byte	0x3f
	.zero		1


	//   ....[101]....
        /*179c*/ 	.word	0x0002b9f0
        /*17a0*/ 	.word	0x00000004
        /*17a4*/ 	.word	0x00030840
        /*17a8*/ 	.short	0x010a
        /*17aa*/ 	.byte	0x3f
	.zero		1


	//   ....[102]....
        /*17ac*/ 	.word	0x0002cb80
        /*17b0*/ 	.word	0x00000017
        /*17b4*/ 	.word	0x00030820
        /*17b8*/ 	.short	0x010a
        /*17ba*/ 	.byte	0x3f
	.zero		1


	//   ....[103]....
        /*17bc*/ 	.word	0x0002cbd0
        /*17c0*/ 	.word	0x00000007
        /*17c4*/ 	.word	0x00030840
        /*17c8*/ 	.short	0x010a
        /*17ca*/ 	.byte	0x3f
	.zero		1


	//   ....[104]....
        /*17cc*/ 	.word	0x0002d1f0
        /*17d0*/ 	.word	0x00000007
        /*17d4*/ 	.word	0x00030860
        /*17d8*/ 	.short	0x010a
        /*17da*/ 	.byte	0x3f
	.zero		1


	//   ....[105]....
        /*17dc*/ 	.word	0x0002d830
        /*17e0*/ 	.word	0x00000004
        /*17e4*/ 	.word	0x00030860
        /*17e8*/ 	.short	0x010a
        /*17ea*/ 	.byte	0x3f
	.zero		1


	//   ....[106]....
        /*17ec*/ 	.word	0x0002e850
        /*17f0*/ 	.word	0x00000005
        /*17f4*/ 	.word	0x00030820
        /*17f8*/ 	.short	0x010a
        /*17fa*/ 	.byte	0x3f
	.zero		1


	//   ....[107]....
        /*17fc*/ 	.word	0x0002e9f0
        /*1800*/ 	.word	0x00000003
        /*1804*/ 	.word	0x00030840
        /*1808*/ 	.short	0x010a
        /*180a*/ 	.byte	0x3f
	.zero		1


	//   ....[108]....
        /*180c*/ 	.word	0x0002ea40
        /*1810*/ 	.word	0x00000019
        /*1814*/ 	.word	0x00030840
        /*1818*/ 	.short	0x010a
        /*181a*/ 	.byte	0x3f
	.zero		1


	//   ....[109]....
        /*181c*/ 	.word	0x0002ea90
        /*1820*/ 	.word	0x00000003
        /*1824*/ 	.word	0x00030860
        /*1828*/ 	.short	0x010a
        /*182a*/ 	.byte	0x3f
	.zero		1


	//----- nvinfo : EIATTR_NUM_MBARRIERS
	.align		4
.L_241:
        /*182c*/ 	.byte	0x03, 0x38
        /*182e*/ 	.short	0x0016


	//----- nvinfo : EIATTR_EXIT_INSTR_OFFSETS
	.align		4
        /*1830*/ 	.byte	0x04, 0x1c
        /*1832*/ 	.short	(.L_243 - .L_242)


	//   ....[0]....
.L_242:
        /*1834*/ 	.word	0x00029c90


	//----- nvinfo : EIATTR_MAX_THREADS
	.align		4
.L_243:
        /*1838*/ 	.byte	0x04, 0x05
        /*183a*/ 	.short	(.L_245 - .L_244)
.L_244:
        /*183c*/ 	.word	0x00000180
        /*1840*/ 	.word	0x00000001
        /*1844*/ 	.word	0x00000001


	//----- nvinfo : EIATTR_CRS_STACK_SIZE
	.align		4
.L_245:
        /*1848*/ 	.byte	0x04, 0x1e
        /*184a*/ 	.short	(.L_247 - .L_246)
.L_246:
        /*184c*/ 	.word	0x00000000


	//----- nvinfo : EIATTR_CBANK_PARAM_SIZE
	.align		4
.L_247:
        /*1850*/ 	.byte	0x03, 0x19
        /*1852*/ 	.short	0x0af0


	//----- nvinfo : EIATTR_PARAM_CBANK
	.align		4
        /*1854*/ 	.byte	0x04, 0x0a
        /*1856*/ 	.short	(.L_249 - .L_248)
	.align		4
.L_248:
        /*1858*/ 	.word	index@(.nv.constant0._ZN7cutlass13device_kernelIN5flash11enable_sm90INS1_16FlashAttnFwdSm90INS1_25CollectiveMainloopFwdSm90ILi2EN4cute5tupleIJNS5_1CILi1EEES8_S8_EEENS6_IJNS7_ILi128EEENS7_ILi64EEENS7_ILi256EEEEEELi256ENS_10bfloat16_tEfNS_4arch4Sm90ELb0ELb1ELb0ELb1ELb1ELb1ELb0ELb1ELb1ELb1ELb0ELb0EEENS1_21CollectiveEpilogueFwdINS6_IJSA_SC_SB_EEES9_SE_SG_Li256ELb1ELb1ELb0ELb0EEENS1_36VarlenDynamicPersistentTileSchedulerILi128ELi64ELi256ELi128ELb0ELb1ELb1ELb1ELb0ELb1EEEEEEEEEvNT_6ParamsE)
        /*185c*/ 	.short	0x0210
        /*185e*/ 	.short	0x0af0


	//----- nvinfo : EIATTR_SW_WAR
	.align		4
.L_249:
        /*1860*/ 	.byte	0x04, 0x36
        /*1862*/ 	.short	(.L_251 - .L_250)
.L_250:
        /*1864*/ 	.word	0x00000008
.L_251:


//--------------------- .nv.info._ZN7cutlass13device_kernelIN5flash11enable_sm90INS1_16FlashAttnFwdSm90INS1_25CollectiveMainloopFwdSm90ILi2EN4cute5tupleIJNS5_1CILi1EEES8_S8_EEENS6_IJNS7_ILi128EEENS7_ILi80EEENS7_ILi256EEEEEELi256ENS_10bfloat16_tEfNS_4arch4Sm90ELb1ELb0ELb0ELb0ELb1ELb0ELb0ELb1ELb1ELb1ELb0ELb0EEENS1_21CollectiveEpilogueFwdINS6_IJSA_SC_SB_EEES9_SE_SG_Li256ELb0ELb1ELb0ELb0EEENS1_30DynamicPersistentTileSchedulerILi256ELi128ELb0ELb1ELb1EEEEEEEEEvNT_6ParamsE --------------------------
	.section	.nv.info._ZN7cutlass13device_kernelIN5flash11enable_sm90INS1_16FlashAttnFwdSm90INS1_25CollectiveMainloopFwdSm90ILi2EN4cute5tupleIJNS5_1CILi1EEES8_S8_EEENS6_IJNS7_ILi128EEENS7_ILi80EEENS7_ILi256EEEEEELi256ENS_10bfloat16_tEfNS_4arch4Sm90ELb1ELb0ELb0ELb0ELb1ELb0ELb0ELb1ELb1ELb1ELb0ELb0EEENS1_21CollectiveEpilogueFwdINS6_IJSA_SC_SB_EEES9_SE_SG_Li256ELb0ELb1ELb0ELb0EEENS1_30DynamicPersistentTileSchedulerILi256ELi128ELb0ELb1ELb1EEEEEEEEEvNT_6ParamsE,"",@"SHT_CUDA_INFO"
	.sectionflags	@""
	.align	4


	//----- nvinfo : EIATTR_CUDA_API_VERSION
	.align		4
        /*0000*/ 	.byte	0x04, 0x37
        /*0002*/ 	.short	(.L_253 - .L_252)
.L_252:
        /*0004*/ 	.word	0x00000082


	//----- nvinfo : EIATTR_KPARAM_INFO
	.align		4
.L_253:
        /*0008*/ 	.byte	0x04, 0x17
        /*000a*/ 	.short	(.L_255 - .L_254)
.L_254:
        /*000c*/ 	.word	0x00000000
        /*0010*/ 	.short	0x0000
        /*0012*/ 	.short	0x0070
        /*0014*/ 	.byte	0x00, 0xf0, 0x01, 0x2a


	//----- nvinfo : EIATTR_SPARSE_MMA_MASK
	.align		4
.L_255:
        /*0018*/ 	.byte	0x03, 0x50
        /*001a*/ 	.short	0x0000


	//----- nvinfo : EIATTR_MAXREG_COUNT
	.align		4
        /*001c*/ 	.byte	0x03, 0x1b
        /*001e*/ 	.short	0x00a8


	//----- nvinfo : EIATTR_NUM_BARRIERS
	.align		4
        /*0020*/ 	.byte	0x02, 0x4c
        /*0022*/ 	.byte	0x09
	.zero		1


	//----- nvinfo : EIATTR_EXTERNS
	.align		4
        /*0024*/ 	.byte	0x04, 0x0f
        /*0026*/ 	.short	(.L_257 - .L_256)


	//   ....[0]....
	.align		4
.L_256:
        /*0028*/ 	.word	index@(__assertfail)


	//----- nvinfo : EIATTR_ANNOTATIONS
	.align		4
.L_257:
        /*002c*/ 	.byte	0x04, 0x55
        /*002e*/ 	.short	(.L_259 - .L_258)


	//   ....[0]....
.L_258:
        /*0030*/ 	.word	0x00000001
        /*0034*/ 	.byte	0xa0, 0x08, 0x00, 0x00, 0x01, 0x00, 0x00, 0x00, 0x60, 0x09, 0x00, 0x00, 0x01, 0x00, 0x00, 0x00
        /*0044*/ 	.byte	0xb0, 0x0c, 0x00, 0x00, 0x01, 0x00, 0x00, 0x00, 0x70, 0x18, 0x00, 0x00, 0x01, 0x00, 0x00, 0x00
        /*0054*/ 	.byte	0xc0, 0x10, 0x01, 0x00, 0x01, 0x00, 0x00, 0x00, 0x60, 0x11, 0x01, 0x00, 0x01, 0x00, 0x00, 0x00
        /*0064*/ 	.byte	0xe0, 0x11, 0x01, 0x00, 0x01, 0x00, 0x00, 0x00, 0xa0, 0x36, 0x01, 0x00, 0x01, 0x00, 0x00, 0x00
        /*0074*/ 	.byte	0xc0, 0x36, 0x01, 0x00, 0x01, 0x00, 0x00, 0x00, 0xb0, 0x50, 0x01, 0x00, 0x01, 0x00, 0x00, 0x00
        /*0084*/ 	.byte	0x50, 0x52, 0x01, 0x00


	//----- nvinfo : EIATTR_MERCURY_ISA_VERSION
	.align		4
.L_259:
        /*0088*/ 	.byte	0x03, 0x5f
        /*008a*/ 	.short	0x0101


	//----- nvinfo : EIATTR_INT_WARP_WIDE_INSTR_OFFSETS
	.align		4
        /*008c*/ 	.byte	0x04, 0x31
        /*008e*/ 	.short	(.L_261 - .L_260)


	//   ....[0]....
.L_260:
        /*0090*/ 	.word	0x000000c0


	//   ....[1]....
        /*0094*/ 	.word	0x000000d0


	//   ....[2]....
        /*0098*/ 	.word	0x00000170


	//   ....[3]....
        /*009c*/ 	.word	0x00011af0


	//   ....[4]....
        /*00a0*/ 	.word	0x00011b80


	//   ....[5]....
        /*00a4*/ 	.word	0x000147f0


	//   ....[6]....
        /*00a8*/ 	.word	0x00014880


	//----- nvinfo : EIATTR_COOP_GROUP_MASK_REGIDS
	.align		4
.L_261:
        /*00ac*/ 	.byte	0x04, 0x29
        /*00ae*/ 	.short	(.L_263 - .L_262)


	//   ....[0]....
.L_262:
        /*00b0*/ 	.word	0xffffffff


	//   ....[1]....
        /*00b4*/ 	.word	0xffffffff


	//   ....[2]....
        /*00b8*/ 	.word	0xffffffff


	//   ....[3]....
        /*00bc*/ 	.word	0xffffffff


	//   ....[4]....
        /*00c0*/ 	.word	0xffffffff


	//   ....[5]....
        /*00c4*/ 	.word	0xffffffff


	//   ....[6]....
        /*00c8*/ 	.word	0xffffffff


	//   ....[7]....
        /*00cc*/ 	.word	0xffffffff


	//   ....[8]....
        /*00d0*/ 	.word	0xffffffff


	//   ....[9]....
        /*00d4*/ 	.word	0xffffffff


	//   ....[10]....
        /*00d8*/ 	.word	0xffffffff


	//   ....[11]....
        /*00dc*/ 	.word	0xffffffff


	//   ....[12]....
        /*00e0*/ 	.word	0xffffffff


	//   ....[13]....
        /*00e4*/ 	.word	0xffffffff


	//   ....[14]....
        /*00e8*/ 	.word	0xffffffff


	//   ....[15]....
        /*00ec*/ 	.word	0xffffffff


	//   ....[16]....
        /*00f0*/ 	.word	0xffffffff


	//   ....[17]....
        /*00f4*/ 	.word	0xffffffff


	//   ....[18]....
        /*00f8*/ 	.word	0xffffffff


	//   ....[19]....
        /*00fc*/ 	.word	0xffffffff


	//   ....[20]....
        /*0100*/ 	.word	0xffffffff


	//   ....[21]....
        /*0104*/ 	.word	0xffffffff


	//   ....[22]....
        /*0108*/ 	.word	0xffffffff


	//   ....[23]....
        /*010c*/ 	.word	0xffffffff


	//   ....[24]....
        /*0110*/ 	.word	0xffffffff


	//   ....[25]....
        /*0114*/ 	.word	0xffffffff


	//   ....[26]....
        /*0118*/ 	.word	0xffffffff


	//   ....[27]....
        /*011c*/ 	.word	0xffffffff


	//   ....[28]....
        /*0120*/ 	.word	0xffffffff


	//   ....[29]....
        /*0124*/ 	.word	0xffffffff


	//   ....[30]....
        /*0128*/ 	.word	0xffffffff


	//   ....[31]....
        /*012c*/ 	.word	0xffffffff


	//   ....[32]....
        /*0130*/ 	.word	0xffffffff


	//   ....[33]....
        /*0134*/ 	.word	0xffffffff


	//   ....[34]....
        /*0138*/ 	.word	0xffffffff


	//   ....[35]....
        /*013c*/ 	.word	0xffffffff


	//   ....[36]....
        /*0140*/ 	.word	0xffffffff


	//   ....[37]....
        /*0144*/ 	.word	0xffffffff


	//   ....[38]....
        /*0148*/ 	.word	0xffffffff


	//   ....[39]....
        /*014c*/ 	.word	0xffffffff


	//   ....[40]....
        /*0150*/ 	.word	0xffffffff


	//   ....[41]....
        /*0154*/ 	.word	0xffffffff


	//   ....[42]....
        /*0158*/ 	.word	0xffffffff


	//   ....[43]....
        /*015c*/ 	.word	0xffffffff


	//   ....[44]....
        /*0160*/ 	.word	0xffffffff


	//   ....[45]....
        /*0164*/ 	.word	0xffffffff


	//   ....[46]....
        /*0168*/ 	.word	0xffffffff


	//   ....[47]....
        /*016c*/ 	.word	0xffffffff


	//   ....[48]....
        /*0170*/ 	.word	0xffffffff


	//   ....[49]....
        /*0174*/ 	.word	0xffffffff


	//   ....[50]....
        /*0178*/ 	.word	0xffffffff


	//   ....[51]....
        /*017c*/ 	.word	0xffffffff


	//   ....[52]....
        /*0180*/ 	.word	0xffffffff


	//   ....[53]....
        /*0184*/ 	.word	0xffffffff


	//   ....[54]....
        /*0188*/ 	.word	0xffffffff


	//   ....[55]....
        /*018c*/ 	.word	0xffffffff


	//   ....[56]....
        /*0190*/ 	.word	0xffffffff


	//   ....[57]....
        /*0194*/ 	.word	0xffffffff


	//   ....[58]....
        /*0198*/ 	.word	0xffffffff


	//   ....[59]....
        /*019c*/ 	.word	0xffffffff


	//   ....[60]....
        /*01a0*/ 	.word	0xffffffff


	//   ....[61]....
        /*01a4*/ 	.word	0xffffffff


	//   ....[62]....
        /*01a8*/ 	.word	0xffffffff


	//   ....[63]....
        /*01ac*/ 	.word	0xffffffff


	//   ....[64]....
        /*01b0*/ 	.word	0xffffffff


	//   ....[65]....
        /*01b4*/ 	.word	0xffffffff


	//   ....[66]....
        /*01b8*/ 	.word	0xffffffff


	//   ....[67]....
        /*01bc*/ 	.word	0xffffffff


	//   ....[68]....
        /*01c0*/ 	.word	0xffffffff


	//   ....[69]....
        /*01c4*/ 	.word	0xffffffff


	//   ....[70]....
        /*01c8*/ 	.word	0xffffffff


	//   ....[71]....
        /*01cc*/ 	.word	0xffffffff


	//   ....[72]....
        /*01d0*/ 	.word	0xffffffff


	//   ....[73]....
        /*01d4*/ 	.word	0xffffffff


	//   ....[74]....
        /*01d8*/ 	.word	0xffffffff


	//   ....[75]....
        /*01dc*/ 	.word	0xffffffff


	//   ....[76]....
        /*01e0*/ 	.word	0xffffffff


	//   ....[77]....
        /*01e4*/ 	.word	0xffffffff


	//   ....[78]....
        /*01e8*/ 	.word	0xffffffff


	//   ....[79]....
        /*01ec*/ 	.word	0xffffffff


	//   ....[80]....
        /*01f0*/ 	.word	0xffffffff


	//   ....[81]....
        /*01f4*/ 	.word	0xffffffff


	//   ....[82]....
        /*01f8*/ 	.word	0xffffffff


	//   ....[83]....
        /*01fc*/ 	.word	0xffffffff


	//   ....[84]....
        /*0200*/ 	.word	0xffffffff


	//   ....[85]....
        /*0204*/ 	.word	0xffffffff


	//   ....[86]....
        /*0208*/ 	.word	0xffffffff


	//   ....[87]....
        /*020c*/ 	.word	0xffffffff


	//   ....[88]....
        /*0210*/ 	.word	0xffffffff


	//   ....[89]....
        /*0214*/ 	.word	0xffffffff


	//   ....[90]....
        /*0218*/ 	.word	0xffffffff


	//   ....[91]....
        /*021c*/ 	.word	0xffffffff


	//   ....[92]....
        /*0220*/ 	.word	0xffffffff


	//   ....[93]....
        /*0224*/ 	.word	0xffffffff


	//   ....[94]....
        /*0228*/ 	.word	0xffffffff


	//   ....[95]....
        /*022c*/ 	.word	0xffffffff


	//   ....[96]....
        /*0230*/ 	.word	0xffffffff


	//   ....[97]....
        /*0234*/ 	.word	0xffffffff


	//   ....[98]....
        /*0238*/ 	.word	0xffffffff


	//   ....[99]....
        /*023c*/ 	.word	0xffffffff


	//   ....[100]....
        /*0240*/ 	.word	0xffffffff


	//   ....[101]....
        /*0244*/ 	.word	0xffffffff


	//   ....[102]....
        /*0248*/ 	.word	0xffffffff


	//   ....[103]....
        /*024c*/ 	.word	0xffffffff


	//   ....[104]....
        /*0250*/ 	.word	0xffffffff


	//   ....[105]....
        /*0254*/ 	.word	0xffffffff


	//   ....[106]....
        /*0258*/ 	.word	0x0500000f


	//   ....[107]....
        /*025c*/ 	.word	0x0500000f


	//   ....[108]....
        /*0260*/ 	.word	0x0500000f


	//   ....[109]....
        /*0264*/ 	.word	0x0500000f


	//   ....[110]....
        /*0268*/ 	.word	0x0500000f


	//   ....[111]....
        /*026c*/ 	.word	0x0500000f


	//   ....[112]....
        /*0270*/ 	.word	0x0500000f


	//   ....[113]....
        /*0274*/ 	.word	0x0500000f


	//   ....[114]....
        /*0278*/ 	.word	0x0500000f


	//   ....[115]....
        /*027c*/ 	.word	0x0500000f


	//   ....[116]....
        /*0280*/ 	.word	0x0500000f


	//   ....[117]....
        /*0284*/ 	.word	0x0500000f


	//   ....[118]....
        /*0288*/ 	.word	0x0500000f


	//   ....[119]....
        /*028c*/ 	.word	0x0500000f


	//   ....[120]....
        /*0290*/ 	.word	0x0500000f


	//   ....[121]....
        /*0294*/ 	.word	0x0500000f


	//   ....[122]....
        /*0298*/ 	.word	0x0500000f


	//   ....[123]....
        /*029c*/ 	.word	0x0500000f


	//   ....[124]....
        /*02a0*/ 	.word	0x0500000f


	//   ....[125]....
        /*02a4*/ 	.word	0x0500000f


	//   ....[126]....
        /*02a8*/ 	.word	0x0500000f


	//   ....[127]....
        /*02ac*/ 	.word	0x0500000f


	//   ....[128]....
        /*02b0*/ 	.word	0x0500000f


	//   ....[129]....
        /*02b4*/ 	.word	0x0500000f


	//   ....[130]....
        /*02b8*/ 	.word	0x0500000f


	//   ....[131]....
        /*02bc*/ 	.word	0x0500000f


	//   ....[132]....
        /*02c0*/ 	.word	0x0500000f


	//   ....[133]....
        /*02c4*/ 	.word	0x0500000f


	//   ....[134]....
        /*02c8*/ 	.word	0x0500000f


	//   ....[135]....
        /*02cc*/ 	.word	0x0500000f


	//   ....[136]....
        /*02d0*/ 	.word	0x0500000f


	//   ....[137]....
        /*02d4*/ 	.word	0x0500000f


	//   ....[138]....
        /*02d8*/ 	.word	0x0500000f


	//   ....[139]....
        /*02dc*/ 	.word	0x0500000f


	//   ....[140]....
        /*02e0*/ 	.word	0x0500000f


	//   ....[141]....
        /*02e4*/ 	.word	0x0500000f


	//   ....[142]....
        /*02e8*/ 	.word	0x0500000f


	//   ....[143]....
        /*02ec*/ 	.word	0x0500000f


	//   ....[144]....
        /*02f0*/ 	.word	0x0500000f


	//   ....[145]....
        /*02f4*/ 	.word	0x0500000f


	//   ....[146]....
        /*02f8*/ 	.word	0x0500000f


	//   ....[147]....
        /*02fc*/ 	.word	0x0500000f


	//   ....[148]....
        /*0300*/ 	.word	0x0500000f


	//   ....[149]....
        /*0304*/ 	.word	0x0500000f


	//   ....[150]....
        /*0308*/ 	.word	0x0500000f


	//   ....[151]....
        /*030c*/ 	.word	0x0500000f


	//   ....[152]....
        /*0310*/ 	.word	0x0500000f


	//   ....[153]....
        /*0314*/ 	.word	0x0500000f


	//   ....[154]....
        /*0318*/ 	.word	0x0500000f


	//   ....[155]....
        /*031c*/ 	.word	0x0500000f


	//   ....[156]....
        /*0320*/ 	.word	0x0500000f


	//   ....[157]....
        /*0324*/ 	.word	0x0500000f


	//   ....[158]....
        /*0328*/ 	.word	0x0500000f


	//   ....[159]....
        /*032c*/ 	.word	0x0500000f


	//   ....[160]....
        /*0330*/ 	.word	0x0500000f


	//   ....[161]....
        /*0334*/ 	.word	0x0500000f


	//   ....[162]....
        /*0338*/ 	.word	0x0500000f


	//   ....[163]....
        /*033c*/ 	.word	0x0500000f


	//   ....[164]....
        /*0340*/ 	.word	0x0500000f


	//----- nvinfo : EIATTR_COOP_GROUP_INSTR_OFFSETS
	.align		4
.L_263:
        /*0344*/ 	.byte	0x04, 0x28
        /*0346*/ 	.short	(.L_265 - .L_264)


	//   ....[0]....
.L_264:
        /*0348*/ 	.word	0x00000070


	//   ....[1]....
        /*034c*/ 	.word	0x000000b0


	//   ....[2]....
        /*0350*/ 	.word	0x000002d0


	//   ....[3]....
        /*0354*/ 	.word	0x00000430


	//   ....[4]....
        /*0358*/ 	.word	0x00000550


	//   ....[5]....
        /*035c*/ 	.word	0x000006b0


	//   ....[6]....
        /*0360*/ 	.word	0x00001670


	//   ....[7]....
        /*0364*/ 	.word	0x000040e0


	//   ....[8]....
        /*0368*/ 	.word	0x00004120


	//   ....[9]....
        /*036c*/ 	.word	0x000047e0


	//   ....[10]....
        /*0370*/ 	.word	0x00004900


	//   ....[11]....
        /*0374*/ 	.word	0x00004bc0


	//   ....[12]....
        /*0378*/ 	.word	0x00004d30


	//   ....[13]....
        /*037c*/ 	.word	0x00008160


	//   ....[14]....
        /*0380*/ 	.word	0x00008560


	//   ....[15]....
        /*0384*/ 	.word	0x00008580


	//   ....[16]....
        /*0388*/ 	.word	0x00008600


	//   ....[17]....
        /*038c*/ 	.word	0x00008bb0


	//   ....[18]....
        /*0390*/ 	.word	0x00008c30


	//   ....[19]....
        /*0394*/ 	.word	0x0000c4d0


	//   ....[20]....
        /*0398*/ 	.word	0x0000c4e0


	//   ....[21]....
        /*039c*/ 	.word	0x0000c540


	//   ....[22]....
        /*03a0*/ 	.word	0x0000c560


	//   ....[23]....
        /*03a4*/ 	.word	0x0000d8b0


	//   ....[24]....
        /*03a8*/ 	.word	0x0000d8e0


	//   ....[25]....
        /*03ac*/ 	.word	0x0000d980


	//   ....[26]....
        /*03b0*/ 	.word	0x0000d9e0


	//   ....[27]....
        /*03b4*/ 	.word	0x0000f5f0


	//   ....[28]....
        /*03b8*/ 	.word	0x0000f620


	//   ....[29]....
        /*03bc*/ 	.word	0x0000f650


	//   ....[30]....
        /*03c0*/ 	.word	0x0000f6b0


	//   ....[31]....
        /*03c4*/ 	.word	0x0000fde0


	//   ....[32]....
        /*03c8*/ 	.word	0x0000fe10


	//   ....[33]....
        /*03cc*/ 	.word	0x0000ffa0


	//   ....[34]....
        /*03d0*/ 	.word	0x0000ffc0


	//   ....[35]....
        /*03d4*/ 	.word	0x00010100


	//   ....[36]....
        /*03d8*/ 	.word	0x00010120


	//   ....[37]....
        /*03dc*/ 	.word	0x00010270


	//   ....[38]....
        /*03e0*/ 	.word	0x00010290


	//   ....[39]....
        /*03e4*/ 	.word	0x00010a90


	//   ....[40]....
        /*03e8*/ 	.word	0x00010ab0


	//   ....[41]....
        /*03ec*/ 	.word	0x00010bf0


	//   ....[42]....
        /*03f0*/ 	.word	0x00010c10


	//   ....[43]....
        /*03f4*/ 	.word	0x00010d50


	//   ....[44]....
        /*03f8*/ 	.word	0x00010d70


	//   ....[45]....
        /*03fc*/ 	.word	0x00010ec0


	//   ....[46]....
        /*0400*/ 	.word	0x00010ee0


	//   ....[47]....
        /*0404*/ 	.word	0x000110f0


	//   ....[48]....
        /*0408*/ 	.word	0x00012630


	//   ....[49]....
        /*040c*/ 	.word	0x00012670


	//   ....[50]....
        /*0410*/ 	.word	0x000126a0


	//   ....[51]....
        /*0414*/ 	.word	0x000126e0


	//   ....[52]....
        /*0418*/ 	.word	0x00012780


	//   ....[53]....
        /*041c*/ 	.word	0x000127a0


	//   ....[54]....
        /*0420*/ 	.word	0x00012840


	//   ....[55]....
        /*0424*/ 	.word	0x00012860


	//   ....[56]....
        /*0428*/ 	.word	0x00012900


	//   ....[57]....
        /*042c*/ 	.word	0x00012920


	//   ....[58]....
        /*0430*/ 	.word	0x00013010


	//   ....[59]....
        /*0434*/ 	.word	0x00013030


	//   ....[60]....
        /*0438*/ 	.word	0x00013050


	//   ....[61]....
        /*043c*/ 	.word	0x000130b0


	//   ....[62]....
        /*0440*/ 	.word	0x00013140


	//   ....[63]....
        /*0444*/ 	.word	0x00013170


	//   ....[64]....
        /*0448*/ 	.word	0x00013200


	//   ....[65]....
        /*044c*/ 	.word	0x00013220


	//   ....[66]....
        /*0450*/ 	.word	0x000132c0


	//   ....[67]....
        /*0454*/ 	.word	0x000132f0


	//   ....[68]....
        /*0458*/ 	.word	0x00013380


	//   ....[69]....
        /*045c*/ 	.word	0x000133b0


	//   ....[70]....
        /*0460*/ 	.word	0x00013440


	//   ....[71]....
        /*0464*/ 	.word	0x00013470


	//   ....[72]....
        /*0468*/ 	.word	0x00013500


	//   ....[73]....
        /*046c*/ 	.word	0x00013520


	//   ....[74]....
        /*0470*/ 	.word	0x00013c70


	//   ....[75]....
        /*0474*/ 	.word	0x00013ca0


	//   ....[76]....
        /*0478*/ 	.word	0x00013cb0


	//   ....[77]....
        /*047c*/ 	.word	0x00013cd0


	//   ....[78]....
        /*0480*/ 	.word	0x00013d40


	//   ....[79]....
        /*0484*/ 	.word	0x00013d60


	//   ....[80]....
        /*0488*/ 	.word	0x00013dc0


	//   ....[81]....
        /*048c*/ 	.word	0x00013de0


	//   ....[82]....
        /*0490*/ 	.word	0x00013e40


	//   ....[83]....
        /*0494*/ 	.word	0x00013e60


	//   ....[84]....
        /*0498*/ 	.word	0x00014130


	//   ....[85]....
        /*049c*/ 	.word	0x00014150


	//   ....[86]....
        /*04a0*/ 	.word	0x00014170


	//   ....[87]....
        /*04a4*/ 	.word	0x00014210


	//   ....[88]....
        /*04a8*/ 	.word	0x00014230


	//   ....[89]....
        /*04ac*/ 	.word	0x000142d0


	//   ....[90]....
        /*04b0*/ 	.word	0x000142f0


	//   ....[91]....
        /*04b4*/ 	.word	0x00014390


	//   ....[92]....
        /*04b8*/ 	.word	0x000143b0


	//   ....[93]....
        /*04bc*/ 	.word	0x000143c0


	//   ....[94]....
        /*04c0*/ 	.word	0x000149e0


	//   ....[95]....
        /*04c4*/ 	.word	0x00014a00


	//   ....[96]....
        /*04c8*/ 	.word	0x00014a10


	//   ....[97]....
        /*04cc*/ 	.word	0x00014a30


	//   ....[98]....
        /*04d0*/ 	.word	0x00014af0


	//   ....[99]....
        /*04d4*/ 	.word	0x00014b20


	//   ....[100]....
        /*04d8*/ 	.word	0x00014bb0


	//   ....[101]....
        /*04dc*/ 	.word	0x00014be0


	//   ....[102]....
        /*04e0*/ 	.word	0x00014bf0


	//   ....[103]....
        /*04e4*/ 	.word	0x00014c80


	//   ....[104]....
        /*04e8*/ 	.word	0x00014ff0


	//   ....[105]....
        /*04ec*/ 	.word	0x000151d0


	//   ....[106]....
        /*04f0*/ 	.word	0x00015790


	//   ....[107]....
        /*04f4*/ 	.word	0x00015870


	//   ....[108]....
        /*04f8*/ 	.word	0x00015940


	//   ....[109]....
        /*04fc*/ 	.word	0x000159d0


	//   ....[110]....
        /*0500*/ 	.word	0x00015aa0


	//   ....[111]....
        /*0504*/ 	.word	0x00015b20


	//   ....[112]....
        /*0508*/ 	.word	0x00015c10


	//   ....[113]....
        /*050c*/ 	.word	0x00015c90


	//   ....[114]....
        /*0510*/ 	.word	0x00015d80


	//   ....[115]....
        /*0514*/ 	.word	0x00015e00


	//   ....[116]....
        /*0518*/ 	.word	0x00015ee0


	//   ....[117]....
        /*051c*/ 	.word	0x00015f70


	//   ....[118]....
        /*0520*/ 	.word	0x00015ff0


	//   ....[119]....
        /*0524*/ 	.word	0x00016070


	//   ....[120]....
        /*0528*/ 	.word	0x00016140


	//   ....[121]....
        /*052c*/ 	.word	0x000161b0


	//   ....[122]....
        /*0530*/ 	.word	0x000162b0


	//   ....[123]....
        /*0534*/ 	.word	0x00016320


	//   ....[124]....
        /*0538*/ 	.word	0x00016420


	//   ....[125]....
        /*053c*/ 	.word	0x00016490


	//   ....[126]....
        /*0540*/ 	.word	0x00016590


	//   ....[127]....
        /*0544*/ 	.word	0x00016600


	//   ....[128]....
        /*0548*/ 	.word	0x00016700


	//   ....[129]....
        /*054c*/ 	.word	0x00016780


	//   ....[130]....
        /*0550*/ 	.word	0x00016870


	//   ....[131]....
        /*0554*/ 	.word	0x000168e0


	//   ....[132]....
        /*0558*/ 	.word	0x000169c0


	//   ....[133]....
        /*055c*/ 	.word	0x00016af0


	//   ....[134]....
        /*0560*/ 	.word	0x00016ba0


	//   ....[135]....
        /*0564*/ 	.word	0x00016c00


	//   ....[136]....
        /*0568*/ 	.word	0x00016cd0


	//   ....[137]....
        /*056c*/ 	.word	0x00016d30


	//   ....[138]....
        /*0570*/ 	.word	0x00016e00


	//   ....[139]....
        /*0574*/ 	.word	0x00016e60


	//   ....[140]....
        /*0578*/ 	.word	0x00016f30


	//   ....[141]....
        /*057c*/ 	.word	0x00016f90


	//   ....[142]....
        /*0580*/ 	.word	0x00017060


	//   ....[143]....
        /*0584*/ 	.word	0x00017140


	//   ....[144]....
        /*0588*/ 	.word	0x000171e0


	//   ....[145]....
        /*058c*/ 	.word	0x00017240


	//   ....[146]....
        /*0590*/ 	.word	0x00017350


	//   ....[147]....
        /*0594*/ 	.word	0x000173b0


	//   ....[148]....
        /*0598*/ 	.word	0x000174c0


	//   ....[149]....
        /*059c*/ 	.word	0x00017520


	//   ....[150]....
        /*05a0*/ 	.word	0x00017630


	//   ....[151]....
        /*05a4*/ 	.word	0x00017690


	//   ....[152]....
        /*05a8*/ 	.word	0x00017750


	//   ....[153]....
        /*05ac*/ 	.word	0x000178b0


	//   ....[154]....
        /*05b0*/ 	.word	0x00017950


	//   ....[155]....
        /*05b4*/ 	.word	0x000179b0


	//   ....[156]....
        /*05b8*/ 	.word	0x00017a80


	//   ....[157]....
        /*05bc*/ 	.word	0x00017b60


	//   ....[158]....
        /*05c0*/ 	.word	0x00017c20


	//   ....[159]....
        /*05c4*/ 	.word	0x00017d00


	//   ....[160]....
        /*05c8*/ 	.word	0x00017dc0


	//   ....[161]....
        /*05cc*/ 	.word	0x00017ea0


	//   ....[162]....
        /*05d0*/ 	.word	0x00017f60


	//   ....[163]....
        /*05d4*/ 	.word	0x00018070


	//   ....[164]....
        /*05d8*/ 	.word	0x00018190


	//----- nvinfo : EIATTR_REG_RECONFIG
	.align		4
.L_265:
        /*05dc*/ 	.byte	0x01, 0x54
	.zero		2


	//----- nvinfo : EIATTR_SYSCALL_OFFSETS
	.align		4
        /*05e0*/ 	.byte	0x04, 0x46
        /*05e2*/ 	.short	(.L_267 - .L_266)


	//   ....[0]....
.L_266:
        /*05e4*/ 	.word	0x00001860


	//   ....[1]....
        /*05e8*/ 	.word	0x00011ce0


	//   ....[2]....
        /*05ec*/ 	.word	0x00011e30


	//   ....[3]....
        /*05f0*/ 	.word	0x00011f20


	//   ....[4]....
        /*05f4*/ 	.word	0x00012cb0


	//----- nvinfo : EIATTR_MBARRIER_INSTR_OFFSETS
	.align		4
.L_267:
        /*05f8*/ 	.byte	0x04, 0x39
        /*05fa*/ 	.short	(.L_269 - .L_268)


	//   ....[0]....
.L_268:
        /*05fc*/ 	.word	0x00000180
        /*0600*/ 	.word	0x000000ff
        /*0604*/ 	.word	0x00038800
        /*0608*/ 	.short	0x0100
        /*060a*/ 	.byte	0x08
	.zero		1


	//   ....[1]....
        /*060c*/ 	.word	0x00000190
        /*0610*/ 	.word	0x000000ff
        /*0614*/ 	.word	0x00038820
        /*0618*/ 	.short	0x0100
        /*061a*/ 	.byte	0x08
	.zero		1


	//   ....[2]....
        /*061c*/ 	.word	0x00000280
        /*0620*/ 	.word	0x000000ff
        /*0624*/ 	.word	0x00038830
        /*0628*/ 	.short	0x0100
        /*062a*/ 	.byte	0x08
	.zero		1


	//   ....[3]....
        /*062c*/ 	.word	0x00000290
        /*0630*/ 	.word	0x000000ff
        /*0634*/ 	.word	0x00038840
        /*0638*/ 	.short	0x0100
        /*063a*/ 	.byte	0x08
	.zero		1


	//   ....[4]....
        /*063c*/ 	.word	0x000002a0
        /*0640*/ 	.word	0x000000ff
        /*0644*/ 	.word	0x00038838
        /*0648*/ 	.short	0x0100
        /*064a*/ 	.byte	0x08
	.zero		1


	//   ....[5]....
        /*064c*/ 	.word	0x000002b0
        /*0650*/ 	.word	0x000000ff
        /*0654*/ 	.word	0x00038848
        /*0658*/ 	.short	0x0100
        /*065a*/ 	.byte	0x08
	.zero		1


	//   ....[6]....
        /*065c*/ 	.word	0x000003e0
        /*0660*/ 	.word	0x000000ff
        /*0664*/ 	.word	0x00038850
        /*0668*/ 	.short	0x0100
        /*066a*/ 	.byte	0x08
	.zero		1


	//   ....[7]....
        /*066c*/ 	.word	0x000003f0
        /*0670*/ 	.word	0x000000ff
        /*0674*/ 	.word	0x00038860
        /*0678*/ 	.short	0x0100
        /*067a*/ 	.byte	0x08
	.zero		1


	//   ....[8]....
        /*067c*/ 	.word	0x00000400
        /*0680*/ 	.word	0x000000ff
        /*0684*/ 	.word	0x00038858
        /*0688*/ 	.short	0x0100
        /*068a*/ 	.byte	0x08
	.zero		1


	//   ....[9]....
        /*068c*/ 	.word	0x00000410
        /*0690*/ 	.word	0x000000ff
        /*0694*/ 	.word	0x00038868
        /*0698*/ 	.short	0x0100
        /*069a*/ 	.byte	0x08
	.zero		1


	//   ....[10]....
        /*069c*/ 	.word	0x00000500
        /*06a0*/ 	.word	0x000000ff
        /*06a4*/ 	.word	0x00038870
        /*06a8*/ 	.short	0x0100
        /*06aa*/ 	.byte	0x06
	.zero		1


	//   ....[11]....
        /*06ac*/ 	.word	0x00000510
        /*06b0*/ 	.word	0x000000ff
        /*06b4*/ 	.word	0x00038880
        /*06b8*/ 	.short	0x0100
        /*06ba*/ 	.byte	0x06
	.zero		1


	//   ....[12]....
        /*06bc*/ 	.word	0x00000520
        /*06c0*/ 	.word	0x000000ff
        /*06c4*/ 	.word	0x00038878
        /*06c8*/ 	.short	0x0100
        /*06ca*/ 	.byte	0x06
	.zero		1


	//   ....[13]....
        /*06cc*/ 	.word	0x00000530
        /*06d0*/ 	.word	0x000000ff
        /*06d4*/ 	.word	0x00038888
        /*06d8*/ 	.short	0x0100
        /*06da*/ 	.byte	0x06
	.zero		1


	//   ....[14]....
        /*06dc*/ 	.word	0x00000660
        /*06e0*/ 	.word	0x000000ff
        /*06e4*/ 	.word	0x00038890
        /*06e8*/ 	.short	0x0100
        /*06ea*/ 	.byte	0x08
	.zero		1


	//   ....[15]....
        /*06ec*/ 	.word	0x00000670
        /*06f0*/ 	.word	0x000000ff
        /*06f4*/ 	.word	0x000388a0
        /*06f8*/ 	.short	0x0100
        /*06fa*/ 	.byte	0x08
	.zero		1


	//   ....[16]....
        /*06fc*/ 	.word	0x00000680
        /*0700*/ 	.word	0x000000ff
        /*0704*/ 	.word	0x00038898
        /*0708*/ 	.short	0x0100
        /*070a*/ 	.byte	0x08
	.zero		1


	//   ....[17]....
        /*070c*/ 	.word	0x00000690
        /*0710*/ 	.word	0x000000ff
        /*0714*/ 	.word	0x000388a8
        /*0718*/ 	.short	0x0100
        /*071a*/ 	.byte	0x08
	.zero		1


	//   ....[18]....
        /*071c*/ 	.word	0x000007d0
        /*0720*/ 	.word	0x000000ff
        /*0724*/ 	.word	0x000388b0
        /*0728*/ 	.short	0x0100
        /*072a*/ 	.byte	0x08
	.zero		1


	//   ....[19]....
        /*072c*/ 	.word	0x000007e0
        /*0730*/ 	.word	0x000000ff
        /*0734*/ 	.word	0x000388c0
        /*0738*/ 	.short	0x0100
        /*073a*/ 	.byte	0x08
	.zero		1


	//   ....[20]....
        /*073c*/ 	.word	0x000007f0
        /*0740*/ 	.word	0x000000ff
        /*0744*/ 	.word	0x000388b8
        /*0748*/ 	.short	0x0100
        /*074a*/ 	.byte	0x08
	.zero		1


	//   ....[21]....
        /*074c*/ 	.word	0x00000800
        /*0750*/ 	.word	0x000000ff
        /*0754*/ 	.word	0x000388c8
        /*0758*/ 	.short	0x0100
        /*075a*/ 	.byte	0x08
	.zero		1


	//   ....[22]....
        /*075c*/ 	.word	0x000018f0
        /*0760*/ 	.word	0x000000ff
        /*0764*/ 	.word	0x00038800
        /*0768*/ 	.short	0x010a
        /*076a*/ 	.byte	0x06
	.zero		1


	//   ....[23]....
        /*076c*/ 	.word	0x000019c0
        /*0770*/ 	.word	0x00000000
        /*0774*/ 	.word	0x00038830
        /*0778*/ 	.short	0x010a
        /*077a*/ 	.byte	0x3f
	.zero		1


	//   ....[24]....
        /*077c*/ 	.word	0x00001a00
        /*0780*/ 	.word	0x00000000
        /*0784*/ 	.word	0x00038830
        /*0788*/ 	.short	0x010a
        /*078a*/ 	.byte	0x3f
	.zero		1


	//   ....[25]....
        /*078c*/ 	.word	0x00004430
        /*0790*/ 	.word	0x000000ff
        /*0794*/ 	.word	0x00000000
        /*0798*/ 	.short	0x0101
        /*079a*/ 	.byte	0x04
	.zero		1


	//   ....[26]....
        /*079c*/ 	.word	0x000057e0
        /*07a0*/ 	.word	0x000000ff
        /*07a4*/ 	.word	0x00038830
        /*07a8*/ 	.short	0x010a
        /*07aa*/ 	.byte	0x3d
	.zero		1


	//   ....[27]....
        /*07ac*/ 	.word	0x00005820
        /*07b0*/ 	.word	0x000000ff
        /*07b4*/ 	.word	0x00038830
        /*07b8*/ 	.short	0x010a
        /*07ba*/ 	.byte	0x3d
	.zero		1


	//   ....[28]....
        /*07bc*/ 	.word	0x00007da0
        /*07c0*/ 	.word	0x000000ff
        /*07c4*/ 	.word	0x00038850
        /*07c8*/ 	.short	0x010a
        /*07ca*/ 	.byte	0x04
	.zero		1


	//   ....[29]....
        /*07cc*/ 	.word	0x00007de0
        /*07d0*/ 	.word	0x000000ff
        /*07d4*/ 	.word	0x00038850
        /*07d8*/ 	.short	0x010a
        /*07da*/ 	.byte	0x04
	.zero		1


	//   ....[30]....
        /*07dc*/ 	.word	0x000086d0
        /*07e0*/ 	.word	0x000000ff
        /*07e4*/ 	.word	0x00000000
        /*07e8*/ 	.short	0x0101
        /*07ea*/ 	.byte	0x3d
	.zero		1


	//   ....[31]....
        /*07ec*/ 	.word	0x00009400
        /*07f0*/ 	.word	0x000000ff
        /*07f4*/ 	.word	0x00000000
        /*07f8*/ 	.short	0x0101
        /*07fa*/ 	.byte	0x04
	.zero		1


	//   ....[32]....
        /*07fc*/ 	.word	0x000095d0
        /*0800*/ 	.word	0x000000ff
        /*0804*/ 	.word	0x00038830
        /*0808*/ 	.short	0x010a
        /*080a*/ 	.byte	0x04
	.zero		1


	//   ....[33]....
        /*080c*/ 	.word	0x00009610
        /*0810*/ 	.word	0x000000ff
        /*0814*/ 	.word	0x00038830
        /*0818*/ 	.short	0x010a
        /*081a*/ 	.byte	0x04
	.zero		1


	//   ....[34]....
        /*081c*/ 	.word	0x0000bf70
        /*0820*/ 	.word	0x000000ff
        /*0824*/ 	.word	0x00038850
        /*0828*/ 	.short	0x010a
        /*082a*/ 	.byte	0x04
	.zero		1


	//   ....[35]....
        /*082c*/ 	.word	0x0000bfb0
        /*0830*/ 	.word	0x000000ff
        /*0834*/ 	.word	0x00038850
        /*0838*/ 	.short	0x010a
        /*083a*/ 	.byte	0x04
	.zero		1


	//   ....[36]....
        /*083c*/ 	.word	0x0000c550
        /*0840*/ 	.word	0x000000ff
        /*0844*/ 	.word	0x00000000
        /*0848*/ 	.short	0x0101
        /*084a*/ 	.byte	0x06
	.zero		1


	//   ....[37]....
        /*084c*/ 	.word	0x0000cf00
        /*0850*/ 	.word	0x000000ff
        /*0854*/ 	.word	0x00000000
        /*0858*/ 	.short	0x0101
        /*085a*/ 	.byte	0x04
	.zero		1


	//   ....[38]....
        /*085c*/ 	.word	0x0000d820
        /*0860*/ 	.word	0x000000ff
        /*0864*/ 	.word	0x00038850
        /*0868*/ 	.short	0x010a
        /*086a*/ 	.byte	0x07
	.zero		1


	//   ....[39]....
        /*086c*/ 	.word	0x0000d860
        /*0870*/ 	.word	0x000000ff
        /*0874*/ 	.word	0x00038850
        /*0878*/ 	.short	0x010a
        /*087a*/ 	.byte	0x07
	.zero		1


	//   ....[40]....
        /*087c*/ 	.word	0x0000deb0
        /*0880*/ 	.word	0x000000ff
        /*0884*/ 	.word	0x00000000
        /*0888*/ 	.short	0x0101
        /*088a*/ 	.byte	0x04
	.zero		1


	//   ....[41]....
        /*088c*/ 	.word	0x0000fe00
        /*0890*/ 	.word	0x000000ff
        /*0894*/ 	.word	0x00000000
        /*0898*/ 	.short	0x0101
        /*089a*/ 	.byte	0x05
	.zero		1


	//   ....[42]....
        /*089c*/ 	.word	0x00012470
        /*08a0*/ 	.word	0x00000000
        /*08a4*/ 	.word	0x00038840
        /*08a8*/ 	.short	0x010a
        /*08aa*/ 	.byte	0x3f
	.zero		1


	//   ....[43]....
        /*08ac*/ 	.word	0x00012a90
        /*08b0*/ 	.word	0x00000000
        /*08b4*/ 	.word	0x00038830
        /*08b8*/ 	.short	0x0107
        /*08ba*/ 	.byte	0x3f
	.zero		1


	//   ....[44]....
        /*08bc*/ 	.word	0x00012b50
        /*08c0*/ 	.word	0x00000000
        /*08c4*/ 	.word	0x00038830
        /*08c8*/ 	.short	0x0101
        /*08ca*/ 	.byte	0x3f
	.zero		1


	//   ....[45]....
        /*08cc*/ 	.word	0x00013630
        /*08d0*/ 	.word	0x00000011
        /*08d4*/ 	.word	0x00038800
        /*08d8*/ 	.short	0x0107
        /*08da*/ 	.byte	0x3f
	.zero		1


	//   ....[46]....
        /*08dc*/ 	.word	0x00013720
        /*08e0*/ 	.word	0x00000011
        /*08e4*/ 	.word	0x00038800
        /*08e8*/ 	.short	0x0101
        /*08ea*/ 	.byte	0x3f
	.zero		1


	//   ....[47]....
        /*08ec*/ 	.word	0x00013740
        /*08f0*/ 	.word	0x00000011
        /*08f4*/ 	.word	0x00038820
        /*08f8*/ 	.short	0x010a
        /*08fa*/ 	.byte	0x3f
	.zero		1


	//   ....[48]....
        /*08fc*/ 	.word	0x00013a90
        /*0900*/ 	.word	0x00000006
        /*0904*/ 	.word	0x00038840
        /*0908*/ 	.short	0x010a
        /*090a*/ 	.byte	0x3f
	.zero		1


	//   ....[49]....
        /*090c*/ 	.word	0x00013f50
        /*0910*/ 	.word	0x00000006
        /*0914*/ 	.word	0x00038830
        /*0918*/ 	.short	0x0107
        /*091a*/ 	.byte	0x3f
	.zero		1


	//   ....[50]....
        /*091c*/ 	.word	0x00014000
        /*0920*/ 	.word	0x00000006
        /*0924*/ 	.word	0x00038830
        /*0928*/ 	.short	0x0101
        /*092a*/ 	.byte	0x3f
	.zero		1


	//   ....[51]....
        /*092c*/ 	.word	0x00014060
        /*0930*/ 	.word	0x00000006
        /*0934*/ 	.word	0x00038860
        /*0938*/ 	.short	0x010a
        /*093a*/ 	.byte	0x3f
	.zero		1


	//   ....[52]....
        /*093c*/ 	.word	0x00014560
        /*0940*/ 	.word	0x00000006
        /*0944*/ 	.word	0x00038850
        /*0948*/ 	.short	0x0107
        /*094a*/ 	.byte	0x3f
	.zero		1


	//   ....[53]....
        /*094c*/ 	.word	0x00014720
        /*0950*/ 	.word	0x00000006
        /*0954*/ 	.word	0x00038850
        /*0958*/ 	.short	0x0101
        /*095a*/ 	.byte	0x3f
	.zero		1


	//   ....[54]....
        /*095c*/ 	.word	0x00014920
        /*0960*/ 	.word	0x00000004
        /*0964*/ 	.word	0x00038860
        /*0968*/ 	.short	0x010a
        /*096a*/ 	.byte	0x3f
	.zero		1


	//   ....[55]....
        /*096c*/ 	.word	0x00014e00
        /*0970*/ 	.word	0x00000004
        /*0974*/ 	.word	0x00038850
        /*0978*/ 	.short	0x0107
        /*097a*/ 	.byte	0x3f
	.zero		1


	//   ....[56]....
        /*097c*/ 	.word	0x00014eb0
        /*0980*/ 	.word	0x00000004
        /*0984*/ 	.word	0x00038850
        /*0988*/ 	.short	0x0101
        /*098a*/ 	.byte	0x3f
	.zero		1


	//   ....[57]....
        /*098c*/ 	.word	0x00015150
        /*0990*/ 	.word	0x00000004
        /*0994*/ 	.word	0x00038820
        /*0998*/ 	.short	0x010a
        /*099a*/ 	.byte	0x3f
	.zero		1


	//   ....[58]....
        /*099c*/ 	.word	0x000152f0
        /*09a0*/ 	.word	0x00000005
        /*09a4*/ 	.word	0x00038840
        /*09a8*/ 	.short	0x010a
        /*09aa*/ 	.byte	0x3f
	.zero		1


	//   ....[59]....
        /*09ac*/ 	.word	0x00015390
        /*09b0*/ 	.word	0x00000017
        /*09b4*/ 	.word	0x00038840
        /*09b8*/ 	.short	0x010a
        /*09ba*/ 	.byte	0x3f
	.zero		1


	//   ....[60]....
        /*09bc*/ 	.word	0x000153d0
        /*09c0*/ 	.word	0x00000005
        /*09c4*/ 	.word	0x00038860
        /*09c8*/ 	.short	0x010a
        /*09ca*/ 	.byte	0x3f
	.zero		1


	//   ....[61]....
        /*09cc*/ 	.word	0x00015410
        /*09d0*/ 	.word	0x00000017
        /*09d4*/ 	.word	0x00038860
        /*09d8*/ 	.short	0x010a
        /*09da*/ 	.byte	0x3f
	.zero		1


	//   ....[62]....
        /*09dc*/ 	.word	0x00015490
        /*09e0*/ 	.word	0x00000003
        /*09e4*/ 	.word	0x00038800
        /*09e8*/ 	.short	0x010a
        /*09ea*/ 	.byte	0x3f
	.zero		1


	//   ....[63]....
        /*09ec*/ 	.word	0x000154e0
        /*09f0*/ 	.word	0x00000000
        /*09f4*/ 	.word	0x00038830
        /*09f8*/ 	.short	0x010a
        /*09fa*/ 	.byte	0x3f
	.zero		1


	//   ....[64]....
        /*09fc*/ 	.word	0x00015540
        /*0a00*/ 	.word	0x00000004
        /*0a04*/ 	.word	0x00038830
        /*0a08*/ 	.short	0x010a
        /*0a0a*/ 	.byte	0x3f
	.zero		1


	//   ....[65]....
        /*0a0c*/ 	.word	0x000155a0
        /*0a10*/ 	.word	0x00000002
        /*0a14*/ 	.word	0x00038850
        /*0a18*/ 	.short	0x010a
        /*0a1a*/ 	.byte	0x3f
	.zero		1


	//   ....[66]....
        /*0a1c*/ 	.word	0x00015600
        /*0a20*/ 	.word	0x00000004
        /*0a24*/ 	.word	0x00038830
        /*0a28*/ 	.short	0x010a
        /*0a2a*/ 	.byte	0x3f
	.zero		1


	//   ....[67]....
        /*0a2c*/ 	.word	0x00015660
        /*0a30*/ 	.word	0x00000002
        /*0a34*/ 	.word	0x00038850
        /*0a38*/ 	.short	0x010a
        /*0a3a*/ 	.byte	0x3f
	.zero		1


	//   ....[68]....
        /*0a3c*/ 	.word	0x000156c0
        /*0a40*/ 	.word	0x00000007
        /*0a44*/ 	.word	0x00038850
        /*0a48*/ 	.short	0x010a
        /*0a4a*/ 	.byte	0x3f
	.zero		1


	//   ....[69]....
        /*0a4c*/ 	.word	0x000157c0
        /*0a50*/ 	.word	0x00000000
        /*0a54*/ 	.word	0x00038840
        /*0a58*/ 	.short	0x010a
        /*0a5a*/ 	.byte	0x3f
	.zero		1


	//   ....[70]....
        /*0a5c*/ 	.word	0x000169f0
        /*0a60*/ 	.word	0x00000011
        /*0a64*/ 	.word	0x00038820
        /*0a68*/ 	.short	0x010a
        /*0a6a*/ 	.byte	0x3f
	.zero		1


	//   ....[71]....
        /*0a6c*/ 	.word	0x00016a40
        /*0a70*/ 	.word	0x00000006
        /*0a74*/ 	.word	0x00038840
        /*0a78*/ 	.short	0x010a
        /*0a7a*/ 	.byte	0x3f
	.zero		1


	//   ....[72]....
        /*0a7c*/ 	.word	0x00017090
        /*0a80*/ 	.word	0x00000006
        /*0a84*/ 	.word	0x00038860
        /*0a88*/ 	.short	0x010a
        /*0a8a*/ 	.byte	0x3f
	.zero		1


	//   ....[73]....
        /*0a8c*/ 	.word	0x00017800
        /*0a90*/ 	.word	0x00000004
        /*0a94*/ 	.word	0x00038860
        /*0a98*/ 	.short	0x010a
        /*0a9a*/ 	.byte	0x3f
	.zero		1


	//   ....[74]....
        /*0a9c*/ 	.word	0x000180b0
        /*0aa0*/ 	.word	0x00000004
        /*0aa4*/ 	.word	0x00038820
        /*0aa8*/ 	.short	0x010a
        /*0aaa*/ 	.byte	0x3f
	.zero		1


	//   ....[75]....
        /*0aac*/ 	.word	0x00018250
        /*0ab0*/ 	.word	0x00000005
        /*0ab4*/ 	.word	0x00038840
        /*0ab8*/ 	.short	0x010a
        /*0aba*/ 	.byte	0x3f
	.zero		1


	//   ....[76]....
        /*0abc*/ 	.word	0x000182a0
        /*0ac0*/ 	.word	0x00000017
        /*0ac4*/ 	.word	0x00038840
        /*0ac8*/ 	.short	0x010a
        /*0aca*/ 	.byte	0x3f
	.zero		1


	//   ....[77]....
        /*0acc*/ 	.word	0x000182f0
        /*0ad0*/ 	.word	0x00000005
        /*0ad4*/ 	.word	0x00038860
        /*0ad8*/ 	.short	0x010a
        /*0ada*/ 	.byte	0x3f
	.zero		1


	//----- nvinfo : EIATTR_NUM_MBARRIERS
	.align		4
.L_269:
        /*0adc*/ 	.byte	0x03, 0x38
        /*0ade*/ 	.short	0x0016


	//----- nvinfo : EIATTR_EXIT_INSTR_OFFSETS
	.align		4
        /*0ae0*/ 	.byte	0x04, 0x1c
        /*0ae2*/ 	.short	(.L_271 - .L_270)


	//   ....[0]....
.L_270:
        /*0ae4*/ 	.word	0x00000950


	//   ....[1]....
        /*0ae8*/ 	.word	0x00011060


	//   ....[2]....
        /*0aec*/ 	.word	0x00015460


	//----- nvinfo : EIATTR_MAX_THREADS
	.align		4
.L_271:
        /*0af0*/ 	.byte	0x04, 0x05
        /*0af2*/ 	.short	(.L_273 - .L_272)
.L_272:
        /*0af4*/ 	.word	0x00000180
        /*0af8*/ 	.word	0x00000001
        /*0afc*/ 	.word	0x00000001


	//----- nvinfo : EIATTR_CRS_STACK_SIZE
	.align		4
.L_273:
        /*0b00*/ 	.byte	0x04, 0x1e
        /*0b02*/ 	.short	(.L_275 - .L_274)
.L_274:
        /*0b04*/ 	.word	0x00000000


	//----- nvinfo : EIATTR_CBANK_PARAM_SIZE
	.align		4
.L_275:
        /*0b08*/ 	.byte	0x03, 0x19
        /*0b0a*/ 	.short	0x0af0


	//----- nvinfo : EIATTR_PARAM_CBANK
	.align		4
        /*0b0c*/ 	.byte	0x04, 0x0a
        /*0b0e*/ 	.short	(.L_277 - .L_276)
	.align		4
.L_276:
        /*0b10*/ 	.word	index@(.nv.constant0._ZN7cutlass13device_kernelIN5flash11enable_sm90INS1_16FlashAttnFwdSm90INS1_25CollectiveMainloopFwdSm90ILi2EN4cute5tupleIJNS5_1CILi1EEES8_S8_EEENS6_IJNS7_ILi128EEENS7_ILi80EEENS7_ILi256EEEEEELi256ENS_10bfloat16_tEfNS_4arch4Sm90ELb1ELb0ELb0ELb0ELb1ELb0ELb0ELb1ELb1ELb1ELb0ELb0EEENS1_21CollectiveEpilogueFwdINS6_IJSA_SC_SB_EEES9_SE_SG_Li256ELb0ELb1ELb0ELb0EEENS1_30DynamicPersistentTileSchedulerILi256ELi128ELb0ELb1ELb1EEEEEEEEEvNT_6ParamsE)
        /*0b14*/ 	.short	0x0210
        /*0b16*/ 	.short	0x0af0


	//----- nvinfo : EIATTR_SW_WAR
	.align		4
.L_277:
        /*0b18*/ 	.byte	0x04, 0x36
        /*0b1a*/ 	.short	(.L_279 - .L_278)
.L_278:
        /*0b1c*/ 	.word	0x00000008
.L_279:


//--------------------- .nv.info._ZN7cutlass13device_kernelIN5flash11enable_sm90INS1_16FlashAttnFwdSm90INS1_25CollectiveMainloopFwdSm90ILi2EN4cute5tupleIJNS5_1CILi1EEES8_S8_EEENS6_IJNS7_ILi128EEENS7_ILi80EEENS7_ILi256EEEEEELi256ENS_10bfloat16_tEfNS_4arch4Sm90ELb1ELb0ELb0ELb1ELb1ELb0ELb0ELb1ELb1ELb1ELb0ELb0EEENS1_21CollectiveEpilogueFwdINS6_IJSA_SC_SB_EEES9_SE_SG_Li256ELb1ELb1ELb0ELb0EEENS1_36VarlenDynamicPersistentTileSchedulerILi128ELi80ELi256ELi128ELb0ELb1ELb1ELb1ELb1ELb1EEEEEEEEEvNT_6ParamsE --------------------------
	.section	.nv.info._ZN7cutlass13device_kernelIN5flash11enable_sm90INS1_16FlashAttnFwdSm90INS1_25CollectiveMainloopFwdSm90ILi2EN4cute5tupleIJNS5_1CILi1EEES8_S8_EEENS6_IJNS7_ILi128EEENS7_ILi80EEENS7_ILi256EEEEEELi256ENS_10bfloat16_tEfNS_4arch4Sm90ELb1ELb0ELb0ELb1ELb1ELb0ELb0ELb1ELb1ELb1ELb0ELb0EEENS1_21CollectiveEpilogueFwdINS6_IJSA_SC_SB_EEES9_SE_SG_Li256ELb1ELb1ELb0ELb0EEENS1_36VarlenDynamicPersistentTileSchedulerILi128ELi80ELi256ELi128ELb0ELb1ELb1ELb1ELb1ELb1EEEEEEEEEvNT_6ParamsE,"",@"SHT_CUDA_INFO"
	.sectionflags	@""
	.align	4


	//----- nvinfo : EIATTR_CUDA_API_VERSION
	.align		4
        /*0000*/ 	.byte	0x04, 0x37
        /*0002*/ 	.short	(.L_281 - .L_280)
.L_280:
        /*0004*/ 	.word	0x00000082


	//----- nvinfo : EIATTR_KPARAM_INFO
	.align		4
.L_281:
        /*0008*/ 	.byte	0x04, 0x17
        /*000a*/ 	.short	(.L_283 - .L_282)
.L_282:
        /*000c*/ 	.word	0x00000000
        /*0010*/ 	.short	0x0000
        /*0012*/ 	.short	0x0070
        /*0014*/ 	.byte	0x00, 0xf0, 0x01, 0x2a


	//----- nvinfo : EIATTR_SPARSE_MMA_MASK
	.align		4
.L_283:
        /*0018*/ 	.byte	0x03, 0x50
        /*001a*/ 	.short	0x0000


	//----- nvinfo : EIATTR_MAXREG_COUNT
	.align		4
        /*001c*/ 	.byte	0x03, 0x1b
        /*001e*/ 	.short	0x00a8


	//----- nvinfo : EIATTR_NUM_BARRIERS
	.align		4
        /*0020*/ 	.byte	0x02, 0x4c
        /*0022*/ 	.byte	0x09
	.zero		1


	//----- nvinfo : EIATTR_EXTERNS
	.align		4
        /*0024*/ 	.byte	0x04, 0x0f
        /*0026*/ 	.short	(.L_285 - .L_284)


	//   ....[0]....
	.align		4
.L_284:
        /*0028*/ 	.word	index@(__assertfail)


	//----- nvinfo : EIATTR_ANNOTATIONS
	.align		4
.L_285:
        /*002c*/ 	.byte	0x04, 0x55
        /*002e*/ 	.short	(.L_287 - .L_286)


	//   ....[0]....
.L_286:
        /* <DEDUP_REMOVED lines=20> */


	//----- nvinfo : EIATTR_MERCURY_ISA_VERSION
	.align		4
.L_287:
        /*0160*/ 	.byte	0x03, 0x5f
        /*0162*/ 	.short	0x0101


	//----- nvinfo : EIATTR_UNUSED_LOAD_BYTE_OFFSET
	.align		4
        /*0164*/ 	.byte	0x04, 0x44
        /*0166*/ 	.short	(.L_289 - .L_288)


	//   ....[0]....
.L_288:
        /*0168*/ 	.word	0x00000950
        /*016c*/ 	.word	0x0000fff0


	//   ....[1]....
        /*0170*/ 	.word	0x0000e7d0
        /*0174*/ 	.word	0x0000fff0


	//----- nvinfo : EIATTR_INT_WARP_WIDE_INSTR_OFFSETS
	.align		4
.L_289:
        /*0178*/ 	.byte	0x04, 0x31
        /*017a*/ 	.short	(.L_291 - .L_290)


	//   ....[0]....
.L_290:
        /*017c*/ 	.word	0x000000c0


	//   ....[1]....
        /*0180*/ 	.word	0x000000d0


	//   ....[2]....
        /*0184*/ 	.word	0x00000170


	//   ....[3]....
        /*0188*/ 	.word	0x00012a60


	//   ....[4]....
        /*018c*/ 	.word	0x00012af0


	//   ....[5]....
        /*0190*/ 	.word	0x00015aa0


	//   ....[6]....
        /*0194*/ 	.word	0x00015b30


	//----- nvinfo : EIATTR_COOP_GROUP_MASK_REGIDS
	.align		4
.L_291:
        /*0198*/ 	.byte	0x04, 0x29
        /*019a*/ 	.short	(.L_293 - .L_292)


	//   ....[0]....
.L_292:
        /*019c*/ 	.word	0xffffffff


	//   ....[1]....
        /*01a0*/ 	.word	0xffffffff


	//   ....[2]....
        /*01a4*/ 	.word	0xffffffff


	//   ....[3]....
        /*01a8*/ 	.word	0xffffffff


	//   ....[4]....
        /*01ac*/ 	.word	0xffffffff


	//   ....[5]....
        /*01b0*/ 	.word	0xffffffff


	//   ....[6]....
        /*01b4*/ 	.word	0xffffffff


	//   ....[7]....
        /*01b8*/ 	.word	0xffffffff


	//   ....[8]....
        /*01bc*/ 	.word	0xffffffff


	//   ....[9]....
        /*01c0*/ 	.word	0xffffffff


	//   ....[10]....
        /*01c4*/ 	.word	0xffffffff


	//   ....[11]....
        /*01c8*/ 	.word	0xffffffff


	//   ....[12]....
        /*01cc*/ 	.word	0xffffffff


	//   ....[13]....
        /*01d0*/ 	.word	0xffffffff


	//   ....[14]....
        /*01d4*/ 	.word	0xffffffff


	//   ....[15]....
        /*01d8*/ 	.word	0xffffffff


	//   ....[16]....
        /*01dc*/ 	.word	0xffffffff


	//   ....[17]....
        /*01e0*/ 	.word	0xffffffff


	//   ....[18]....
        /*01e4*/ 	.word	0xffffffff


	//   ....[19]....
        /*01e8*/ 	.word	0xffffffff


	//   ....[20]....
        /*01ec*/ 	.word	0xffffffff


	//   ....[21]....
        /*01f0*/ 	.word	0xffffffff


	//   ....[22]....
        /*01f4*/ 	.word	0xffffffff


	//   ....[23]....
        /*01f8*/ 	.word	0xffffffff


	//   ....[24]....
        /*01fc*/ 	.word	0xffffffff


	//   ....[25]....
        /*0200*/ 	.word	0xffffffff


	//   ....[26]....
        /*0204*/ 	.word	0xffffffff


	//   ....[27]....
        /*0208*/ 	.word	0xffffffff


	//   ....[28]....
        /*020c*/ 	.word	0xffffffff


	//   ....[29]....
        /*0210*/ 	.word	0xffffffff


	//   ....[30]....
        /*0214*/ 	.word	0xffffffff


	//   ....[31]....
        /*0218*/ 	.word	0xffffffff


	//   ....[32]....
        /*021c*/ 	.word	0xffffffff


	//   ....[33]....
        /*0220*/ 	.word	0xffffffff


	//   ....[34]....
        /*0224*/ 	.word	0xffffffff


	//   ....[35]....
        /*0228*/ 	.word	0xffffffff


	//   ....[36]....
        /*022c*/ 	.word	0xffffffff


	//   ....[37]....
        /*0230*/ 	.word	0xffffffff


	//   ....[38]....
        /*0234*/ 	.word	0xffffffff


	//   ....[39]....
        /*0238*/ 	.word	0xffffffff


	//   ....[40]....
        /*023c*/ 	.word	0xffffffff


	//   ....[41]....
        /*0240*/ 	.word	0xffffffff


	//   ....[42]....
        /*0244*/ 	.word	0xffffffff


	//   ....[43]....
        /*0248*/ 	.word	0xffffffff


	//   ....[44]....
        /*024c*/ 	.word	0xffffffff


	//   ....[45]....
        /*0250*/ 	.word	0xffffffff


	//   ....[46]....
        /*0254*/ 	.word	0xffffffff


	//   ....[47]....
        /*0258*/ 	.word	0xffffffff


	//   ....[48]....
        /*025c*/ 	.word	0xffffffff


	//   ....[49]....
        /*0260*/ 	.word	0xffffffff


	//   ....[50]....
        /*0264*/ 	.word	0xffffffff


	//   ....[51]....
        /*0268*/ 	.word	0xffffffff


	//   ....[52]....
        /*026c*/ 	.word	0xffffffff


	//   ....[53]....
        /*0270*/ 	.word	0xffffffff


	//   ....[54]....
        /*0274*/ 	.word	0xffffffff


	//   ....[55]....
        /*0278*/ 	.word	0xffffffff


	//   ....[56]....
        /*027c*/ 	.word	0xffffffff


	//   ....[57]....
        /*0280*/ 	.word	0xffffffff


	//   ....[58]....
        /*0284*/ 	.word	0xffffffff


	//   ....[59]....
        /*0288*/ 	.word	0xffffffff


	//   ....[60]....
        /*028c*/ 	.word	0xffffffff


	//   ....[61]....
        /*0290*/ 	.word	0xffffffff


	//   ....[62]....
        /*0294*/ 	.word	0xffffffff


	//   ....[63]....
        /*0298*/ 	.word	0xffffffff


	//   ....[64]....
        /*029c*/ 	.word	0xffffffff


	//   ....[65]....
        /*02a0*/ 	.word	0xffffffff


	//   ....[66]....
        /*02a4*/ 	.word	0xffffffff


	//   ....[67]....
        /*02a8*/ 	.word	0xffffffff


	//   ....[68]....
        /*02ac*/ 	.word	0xffffffff


	//   ....[69]....
        /*02b0*/ 	.word	0xffffffff


	//   ....[70]....
        /*02b4*/ 	.word	0xffffffff


	//   ....[71]....
        /*02b8*/ 	.word	0xffffffff


	//   ....[72]....
        /*02bc*/ 	.word	0xffffffff


	//   ....[73]....
        /*02c0*/ 	.word	0xffffffff


	//   ....[74]....
        /*02c4*/ 	.word	0xffffffff


	//   ....[75]....
        /*02c8*/ 	.word	0xffffffff


	//   ....[76]....
        /*02cc*/ 	.word	0xffffffff


	//   ....[77]....
        /*02d0*/ 	.word	0xffffffff


	//   ....[78]....
        /*02d4*/ 	.word	0xffffffff


	//   ....[79]....
        /*02d8*/ 	.word	0xffffffff


	//   ....[80]....
        /*02dc*/ 	.word	0xffffffff


	//   ....[81]....
        /*02e0*/ 	.word	0xffffffff


	//   ....[82]....
        /*02e4*/ 	.word	0xffffffff


	//   ....[83]....
        /*02e8*/ 	.word	0xffffffff


	//   ....[84]....
        /*02ec*/ 	.word	0xffffffff


	//   ....[85]....
        /*02f0*/ 	.word	0xffffffff


	//   ....[86]....
        /*02f4*/ 	.word	0xffffffff


	//   ....[87]....
        /*02f8*/ 	.word	0xffffffff


	//   ....[88]....
        /*02fc*/ 	.word	0xffffffff


	//   ....[89]....
        /*0300*/ 	.word	0xffffffff


	//   ....[90]....
        /*0304*/ 	.word	0xffffffff


	//   ....[91]....
        /*0308*/ 	.word	0xffffffff


	//   ....[92]....
        /*030c*/ 	.word	0xffffffff


	//   ....[93]....
        /*0310*/ 	.word	0xffffffff


	//   ....[94]....
        /*0314*/ 	.word	0xffffffff


	//   ....[95]....
        /*0318*/ 	.word	0xffffffff


	//   ....[96]....
        /*031c*/ 	.word	0xffffffff


	//   ....[97]....
        /*0320*/ 	.word	0xffffffff


	//   ....[98]....
        /*0324*/ 	.word	0xffffffff


	//   ....[99]....
        /*0328*/ 	.word	0xffffffff


	//   ....[100]....
        /*032c*/ 	.word	0xffffffff


	//   ....[101]....
        /*0330*/ 	.word	0xffffffff


	//   ....[102]....
        /*0334*/ 	.word	0xffffffff


	//   ....[103]....
        /*0338*/ 	.word	0xffffffff


	//   ....[104]....
        /*033c*/ 	.word	0xffffffff


	//   ....[105]....
        /*0340*/ 	.word	0xffffffff


	//   ....[106]....
        /*0344*/ 	.word	0xffffffff


	//   ....[107]....
        /*0348*/ 	.word	0xffffffff


	//   ....[108]....
        /*034c*/ 	.word	0xffffffff


	//   ....[109]....
        /*0350*/ 	.word	0xffffffff


	//   ....[110]....
        /*0354*/ 	.word	0xffffffff


	//   ....[111]....
        /*0358*/ 	.word	0xffffffff


	//   ....[112]....
        /*035c*/ 	.word	0xffffffff


	//   ....[113]....
        /*0360*/ 	.word	0xffffffff


	//   ....[114]....
        /*0364*/ 	.word	0xffffffff


	//   ....[115]....
        /*0368*/ 	.word	0xffffffff


	//   ....[116]....
        /*036c*/ 	.word	0xffffffff


	//   ....[117]....
        /*0370*/ 	.word	0xffffffff


	//   ....[118]....
        /*0374*/ 	.word	0xffffffff


	//   ....[119]....
        /*0378*/ 	.word	0xffffffff


	//   ....[120]....
        /*037c*/ 	.word	0xffffffff


	//   ....[121]....
        /*0380*/ 	.word	0xffffffff


	//   ....[122]....
        /*0384*/ 	.word	0xffffffff


	//   ....[123]....
        /*0388*/ 	.word	0xffffffff


	//   ....[124]....
        /*038c*/ 	.word	0xffffffff


	//   ....[125]....
        /*0390*/ 	.word	0xffffffff


	//   ....[126]....
        /*0394*/ 	.word	0xffffffff


	//   ....[127]....
        /*0398*/ 	.word	0xffffffff


	//   ....[128]....
        /*039c*/ 	.word	0xffffffff


	//   ....[129]....
        /*03a0*/ 	.word	0xffffffff


	//   ....[130]....
        /*03a4*/ 	.word	0xffffffff


	//   ....[131]....
        /*03a8*/ 	.word	0xffffffff


	//   ....[132]....
        /*03ac*/ 	.word	0xffffffff


	//   ....[133]....
        /*03b0*/ 	.word	0xffffffff


	//   ....[134]....
        /*03b4*/ 	.word	0xffffffff


	//   ....[135]....
        /*03b8*/ 	.word	0xffffffff


	//   ....[136]....
        /*03bc*/ 	.word	0xffffffff


	//   ....[137]....
        /*03c0*/ 	.word	0x0500000f


	//   ....[138]....
        /*03c4*/ 	.word	0x0500000f


	//   ....[139]....
        /*03c8*/ 	.word	0x0500000f


	//   ....[140]....
        /*03cc*/ 	.word	0x0500000f


	//   ....[141]....
        /*03d0*/ 	.word	0x0500000f


	//   ....[142]....
        /*03d4*/ 	.word	0x0500000f


	//   ....[143]....
        /*03d8*/ 	.word	0x0500000f


	//   ....[144]....
        /*03dc*/ 	.word	0x0500000f


	//   ....[145]....
        /*03e0*/ 	.word	0x0500000f


	//   ....[146]....
        /*03e4*/ 	.word	0x0500000f


	//   ....[147]....
        /*03e8*/ 	.word	0x0500000f


	//   ....[148]....
        /*03ec*/ 	.word	0x0500000f


	//   ....[149]....
        /*03f0*/ 	.word	0x0500000f


	//   ....[150]....
        /*03f4*/ 	.word	0x0500000f


	//   ....[151]....
        /*03f8*/ 	.word	0x0500000f


	//   ....[152]....
        /*03fc*/ 	.word	0x0500000f


	//   ....[153]....
        /*0400*/ 	.word	0x0500000f


	//   ....[154]....
        /*0404*/ 	.word	0x0500000f


	//   ....[155]....
        /*0408*/ 	.word	0x0500000f


	//   ....[156]....
        /*040c*/ 	.word	0x0500000f


	//   ....[157]....
        /*0410*/ 	.word	0x0500000f


	//   ....[158]....
        /*0414*/ 	.word	0x0500000f


	//   ....[159]....
        /*0418*/ 	.word	0x0500000f


	//   ....[160]....
        /*041c*/ 	.word	0x0500000f


	//   ....[161]....
        /*0420*/ 	.word	0x0500000f


	//   ....[162]....
        /*0424*/ 	.word	0x0500000f


	//   ....[163]....
        /*0428*/ 	.word	0x0500000f


	//   ....[164]....
        /*042c*/ 	.word	0x0500000f


	//   ....[165]....
        /*0430*/ 	.word	0x0500000f


	//   ....[166]....
        /*0434*/ 	.word	0x0500000f


	//   ....[167]....
        /*0438*/ 	.word	0x0500000f


	//   ....[168]....
        /*043c*/ 	.word	0x0500000f


	//   ....[169]....
        /*0440*/ 	.word	0x0500000f


	//   ....[170]....
        /*0444*/ 	.word	0x0500000f


	//   ....[171]....
        /*0448*/ 	.word	0x0500000f


	//   ....[172]....
        /*044c*/ 	.word	0x0500000f


	//   ....[173]....
        /*0450*/ 	.word	0x0500000f


	//   ....[174]....
        /*0454*/ 	.word	0x0500000f


	//   ....[175]....
        /*0458*/ 	.word	0x0500000f


	//   ....[176]....
        /*045c*/ 	.word	0x0500000f


	//   ....[177]....
        /*0460*/ 	.word	0x0500000f


	//   ....[178]....
        /*0464*/ 	.word	0x0500000f


	//   ....[179]....
        /*0468*/ 	.word	0x0500000f


	//   ....[180]....
        /*046c*/ 	.word	0x0500000f


	//   ....[181]....
        /*0470*/ 	.word	0x0500000f


	//   ....[182]....
        /*0474*/ 	.word	0x0500000f


	//   ....[183]....
        /*0478*/ 	.word	0x0500000f


	//   ....[184]....
        /*047c*/ 	.word	0x0500000f


	//   ....[185]....
        /*0480*/ 	.word	0x0500000f


	//   ....[186]....
        /*0484*/ 	.word	0x0500000f


	//   ....[187]....
        /*0488*/ 	.word	0x0500000f


	//   ....[188]....
        /*048c*/ 	.word	0x0500000f


	//   ....[189]....
        /*0490*/ 	.word	0x0500000f


	//   ....[190]....
        /*0494*/ 	.word	0x0500000f


	//   ....[191]....
        /*0498*/ 	.word	0x0500000f


	//   ....[192]....
        /*049c*/ 	.word	0x0500000f


	//   ....[193]....
        /*04a0*/ 	.word	0x0500000f


	//   ....[194]....
        /*04a4*/ 	.word	0x0500000f


	//   ....[195]....
        /*04a8*/ 	.word	0x0500000f


	//   ....[196]....
        /*04ac*/ 	.word	0x0500000f


	//   ....[197]....
        /*04b0*/ 	.word	0x0500000f


	//   ....[198]....
        /*04b4*/ 	.word	0x0500000f


	//   ....[199]....
        /*04b8*/ 	.word	0x0500000f


	//   ....[200]....
        /*04bc*/ 	.word	0x0500000f


	//   ....[201]....
        /*04c0*/ 	.word	0x0500000f


	//   ....[202]....
        /*04c4*/ 	.word	0x0500000f


	//   ....[203]....
        /*04c8*/ 	.word	0x0500000f


	//   ....[204]....
        /*04cc*/ 	.word	0x0500000f


	//   ....[205]....
        /*04d0*/ 	.word	0x0500000f


	//   ....[206]....
        /*04d4*/ 	.word	0x0500000f


	//   ....[207]....
        /*04d8*/ 	.word	0x0500000f


	//   ....[208]....
        /*04dc*/ 	.word	0x0500000f


	//   ....[209]....
        /*04e0*/ 	.word	0x0500000f


	//   ....[210]....
        /*04e4*/ 	.word	0x0500000f


	//   ....[211]....
        /*04e8*/ 	.word	0x0500000f


	//----- nvinfo : EIATTR_COOP_GROUP_INSTR_OFFSETS
	.align		4
.L_293:
        /*04ec*/ 	.byte	0x04, 0x28
        /*04ee*/ 	.short	(.L_295 - .L_294)


	//   ....[0]....
.L_294:
        /*04f0*/ 	.word	0x00000070


	//   ....[1]....
        /*04f4*/ 	.word	0x000000b0


	//   ....[2]....
        /*04f8*/ 	.word	0x000002d0


	//   ....[3]....
        /*04fc*/ 	.word	0x00000430


	//   ....[4]....
        /*0500*/ 	.word	0x00000550


	//   ....[5]....
        /*0504*/ 	.word	0x000006b0


	//   ....[6]....
        /*0508*/ 	.word	0x000018f0


	//   ....[7]....
        /*050c*/ 	.word	0x00004360


	//   ....[8]....
        /*0510*/ 	.word	0x000043a0


	//   ....[9]....
        /*0514*/ 	.word	0x00004a10


	//   ....[10]....
        /*0518*/ 	.word	0x00004b40


	//   ....[11]....
        /*051c*/ 	.word	0x00004e00


	//   ....[12]....
        /*0520*/ 	.word	0x00004f70


	//   ....[13]....
        /*0524*/ 	.word	0x00008390


	//   ....[14]....
        /*0528*/ 	.word	0x000087c0


	//   ....[15]....
        /*052c*/ 	.word	0x000087e0


	//   ....[16]....
        /*0530*/ 	.word	0x00008840


	//   ....[17]....
        /*0534*/ 	.word	0x00008de0


	//   ....[18]....
        /*0538*/ 	.word	0x00008e40


	//   ....[19]....
        /*053c*/ 	.word	0x0000c6f0


	//   ....[20]....
        /*0540*/ 	.word	0x0000c700


	//   ....[21]....
        /*0544*/ 	.word	0x0000c760


	//   ....[22]....
        /*0548*/ 	.word	0x0000c780


	//   ....[23]....
        /*054c*/ 	.word	0x0000dad0


	//   ....[24]....
        /*0550*/ 	.word	0x0000db00


	//   ....[25]....
        /*0554*/ 	.word	0x0000db90


	//   ....[26]....
        /*0558*/ 	.word	0x0000dbb0


	//   ....[27]....
        /*055c*/ 	.word	0x0000f940


	//   ....[28]....
        /*0560*/ 	.word	0x0000f970


	//   ....[29]....
        /*0564*/ 	.word	0x0000f9a0


	//   ....[30]....
        /*0568*/ 	.word	0x0000fa10


	//   ....[31]....
        /*056c*/ 	.word	0x00010290


	//   ....[32]....
        /*0570*/ 	.word	0x000102d0


	//   ....[33]....
        /*0574*/ 	.word	0x00010420


	//   ....[34]....
        /*0578*/ 	.word	0x00010440


	//   ....[35]....
        /*057c*/ 	.word	0x00010580


	//   ....[36]....
        /*0580*/ 	.word	0x000105a0


	//   ....[37]....
        /*0584*/ 	.word	0x000106f0


	//   ....[38]....
        /*0588*/ 	.word	0x00010710


	//   ....[39]....
        /*058c*/ 	.word	0x00011130


	//   ....[40]....
        /*0590*/ 	.word	0x00011150


	//   ....[41]....
        /*0594*/ 	.word	0x00011290


	//   ....[42]....
        /*0598*/ 	.word	0x000112b0


	//   ....[43]....
        /*059c*/ 	.word	0x000113f0


	//   ....[44]....
        /*05a0*/ 	.word	0x00011410


	//   ....[45]....
        /*05a4*/ 	.word	0x00011560


	//   ....[46]....
        /*05a8*/ 	.word	0x00011580


	//   ....[47]....
        /*05ac*/ 	.word	0x00011740


	//   ....[48]....
        /*05b0*/ 	.word	0x00011910


	//   ....[49]....
        /*05b4*/ 	.word	0x00011940


	//   ....[50]....
        /*05b8*/ 	.word	0x00011970


	//   ....[51]....
        /*05bc*/ 	.word	0x000119a0


	//   ....[52]....
        /*05c0*/ 	.word	0x000119d0


	//   ....[53]....
        /*05c4*/ 	.word	0x00011a00


	//   ....[54]....
        /*05c8*/ 	.word	0x00011b50


	//   ....[55]....
        /*05cc*/ 	.word	0x00011b80


	//   ....[56]....
        /*05d0*/ 	.word	0x00011bb0


	//   ....[57]....
        /*05d4*/ 	.word	0x00011be0


	//   ....[58]....
        /*05d8*/ 	.word	0x00011c10


	//   ....[59]....
        /*05dc*/ 	.word	0x00011c40


	//   ....[60]....
        /*05e0*/ 	.word	0x00011cd0


	//   ....[61]....
        /*05e4*/ 	.word	0x00011d30


	//   ....[62]....
        /*05e8*/ 	.word	0x00011dc0


	//   ....[63]....
        /*05ec*/ 	.word	0x00013670


	//   ....[64]....
        /*05f0*/ 	.word	0x000136b0


	//   ....[65]....
        /*05f4*/ 	.word	0x000136e0


	//   ....[66]....
        /*05f8*/ 	.word	0x00013790


	//   ....[67]....
        /*05fc*/ 	.word	0x000137d0


	//   ....[68]....
        /*0600*/ 	.word	0x00013830


	//   ....[69]....
        /*0604*/ 	.word	0x00013870


	//   ....[70]....
        /*0608*/ 	.word	0x000138d0


	//   ....[71]....
        /*060c*/ 	.word	0x000138f0


	//   ....[72]....
        /*0610*/ 	.word	0x00013920


	//   ....[73]....
        /*0614*/ 	.word	0x00014140


	//   ....[74]....
        /*0618*/ 	.word	0x00014170


	//   ....[75]....
        /*061c*/ 	.word	0x000141d0


	//   ....[76]....
        /*0620*/ 	.word	0x00014240


	//   ....[77]....
        /*0624*/ 	.word	0x00014280


	//   ....[78]....
        /*0628*/ 	.word	0x00014300


	//   ....[79]....
        /*062c*/ 	.word	0x00014350


	//   ....[80]....
        /*0630*/ 	.word	0x000143c0


	//   ....[81]....
        /*0634*/ 	.word	0x00014410


	//   ....[82]....
        /*0638*/ 	.word	0x00014480


	//   ....[83]....
        /*063c*/ 	.word	0x000144d0


	//   ....[84]....
        /*0640*/ 	.word	0x00014540


	//   ....[85]....
        /*0644*/ 	.word	0x00014580


	//   ....[86]....
        /*0648*/ 	.word	0x000145f0


	//   ....[87]....
        /*064c*/ 	.word	0x00014600


	//   ....[88]....
        /*0650*/ 	.word	0x00014650


	//   ....[89]....
        /*0654*/ 	.word	0x00014e40


	//   ....[90]....
        /*0658*/ 	.word	0x00014e80


	//   ....[91]....
        /*065c*/ 	.word	0x00014ea0


	//   ....[92]....
        /*0660*/ 	.word	0x00014f60


	//   ....[93]....
        /*0664*/ 	.word	0x00014f90


	//   ....[94]....
        /*0668*/ 	.word	0x00014fe0


	//   ....[95]....
        /*066c*/ 	.word	0x00015010


	//   ....[96]....
        /*0670*/ 	.word	0x00015060


	//   ....[97]....
        /*0674*/ 	.word	0x00015090


	//   ....[98]....
        /*0678*/ 	.word	0x00015100


	//   ....[99]....
        /*067c*/ 	.word	0x000153e0


	//   ....[100]....
        /*0680*/ 	.word	0x00015400


	//   ....[101]....
        /*0684*/ 	.word	0x00015410


	//   ....[102]....
        /*0688*/ 	.word	0x000154c0


	//   ....[103]....
        /*068c*/ 	.word	0x000154d0


	//   ....[104]....
        /*0690*/ 	.word	0x00015580


	//   ....[105]....
        /*0694*/ 	.word	0x00015590


	//   ....[106]....
        /*0698*/ 	.word	0x00015640


	//   ....[107]....
        /*069c*/ 	.word	0x00015650


	//   ....[108]....
        /*06a0*/ 	.word	0x00015660


	//   ....[109]....
        /*06a4*/ 	.word	0x00015c80


	//   ....[110]....
        /*06a8*/ 	.word	0x00015cc0


	//   ....[111]....
        /*06ac*/ 	.word	0x00015d00


	//   ....[112]....
        /*06b0*/ 	.word	0x00015d30


	//   ....[113]....
        /*06b4*/ 	.word	0x00015d50


	//   ....[114]....
        /*06b8*/ 	.word	0x00015e00


	//   ....[115]....
        /*06bc*/ 	.word	0x00015eb0


	//   ....[116]....
        /*06c0*/ 	.word	0x00015ee0


	//   ....[117]....
        /*06c4*/ 	.word	0x00015ef0


	//   ....[118]....
        /*06c8*/ 	.word	0x00015f80


	//   ....[119]....
        /*06cc*/ 	.word	0x000163b0


	//   ....[120]....
        /*06d0*/ 	.word	0x000163e0


	//   ....[121]....
        /*06d4*/ 	.word	0x00016410


	//   ....[122]....
        /*06d8*/ 	.word	0x00016440


	//   ....[123]....
        /*06dc*/ 	.word	0x00016470


	//   ....[124]....
        /*06e0*/ 	.word	0x000164a0


	//   ....[125]....
        /*06e4*/ 	.word	0x000164d0


	//   ....[126]....
        /*06e8*/ 	.word	0x00016500


	//   ....[127]....
        /*06ec*/ 	.word	0x00016680


	//   ....[128]....
        /*06f0*/ 	.word	0x000166b0


	//   ....[129]....
        /*06f4*/ 	.word	0x000166e0


	//   ....[130]....
        /*06f8*/ 	.word	0x00016710


	//   ....[131]....
        /*06fc*/ 	.word	0x00016740


	//   ....[132]....
        /*0700*/ 	.word	0x00016770


	//   ....[133]....
        /*0704*/ 	.word	0x00016830


	//   ....[134]....
        /*0708*/ 	.word	0x00016850


	//   ....[135]....
        /*070c*/ 	.word	0x000168c0


	//   ....[136]....
        /*0710*/ 	.word	0x00016f60


	//   ....[137]....
        /*0714*/ 	.word	0x00017530


	//   ....[138]....
        /*0718*/ 	.word	0x00017620


	//   ....[139]....
        /*071c*/ 	.word	0x000176f0


	//   ....[140]....
        /*0720*/ 	.word	0x00017760


	//   ....[141]....
        /*0724*/ 	.word	0x00017800


	//   ....[142]....
        /*0728*/ 	.word	0x000178e0


	//   ....[143]....
        /*072c*/ 	.word	0x000179e0


	//   ....[144]....
        /*0730*/ 	.word	0x00017a50


	//   ....[145]....
        /*0734*/ 	.word	0x00017b40


	//   ....[146]....
        /*0738*/ 	.word	0x00017bb0


	//   ....[147]....
        /*073c*/ 	.word	0x00017c90


	//   ....[148]....
        /*0740*/ 	.word	0x00017d40


	//   ....[149]....
        /*0744*/ 	.word	0x00017db0


	//   ....[150]....
        /*0748*/ 	.word	0x00017e30


	//   ....[151]....
        /*074c*/ 	.word	0x00017f10


	//   ....[152]....
        /*0750*/ 	.word	0x00017f90


	//   ....[153]....
        /*0754*/ 	.word	0x00018080


	//   ....[154]....
        /*0758*/ 	.word	0x00018100


	//   ....[155]....
        /*075c*/ 	.word	0x000181f0


	//   ....[156]....
        /*0760*/ 	.word	0x00018270


	//   ....[157]....
        /*0764*/ 	.word	0x00018360


	//   ....[158]....
        /*0768*/ 	.word	0x000183e0


	//   ....[159]....
        /*076c*/ 	.word	0x000184d0


	//   ....[160]....
        /*0770*/ 	.word	0x00018550


	//   ....[161]....
        /*0774*/ 	.word	0x00018630


	//   ....[162]....
        /*0778*/ 	.word	0x000186b0


	//   ....[163]....
        /*077c*/ 	.word	0x00018780


	//   ....[164]....
        /*0780*/ 	.word	0x000188b0


	//   ....[165]....
        /*0784*/ 	.word	0x00018980


	//   ....[166]....
        /*0788*/ 	.word	0x00018a50


	//   ....[167]....
        /*078c*/ 	.word	0x00018b30


	//   ....[168]....
        /*0790*/ 	.word	0x00018b90


	//   ....[169]....
        /*0794*/ 	.word	0x00018c70


	//   ....[170]....
        /*0798*/ 	.word	0x00018cd0


	//   ....[171]....
        /*079c*/ 	.word	0x00018db0


	//   ....[172]....
        /*07a0*/ 	.word	0x00018e10


	//   ....[173]....
        /*07a4*/ 	.word	0x00018f20


	//   ....[174]....
        /*07a8*/ 	.word	0x00019010


	//   ....[175]....
        /*07ac*/ 	.word	0x000190b0


	//   ....[176]....
        /*07b0*/ 	.word	0x00019110


	//   ....[177]....
        /*07b4*/ 	.word	0x00019230


	//   ....[178]....
        /*07b8*/ 	.word	0x00019290


	//   ....[179]....
        /*07bc*/ 	.word	0x000193b0


	//   ....[180]....
        /*07c0*/ 	.word	0x00019410


	//   ....[181]....
        /*07c4*/ 	.word	0x00019530


	//   ....[182]....
        /*07c8*/ 	.word	0x00019590


	//   ....[183]....
        /*07cc*/ 	.word	0x00019660


	//   ....[184]....
        /*07d0*/ 	.word	0x000197c0


	//   ....[185]....
        /*07d4*/ 	.word	0x00019870


	//   ....[186]....
        /*07d8*/ 	.word	0x000199c0


	//   ....[187]....
        /*07dc*/ 	.word	0x00019a70


	//   ....[188]....
        /*07e0*/ 	.word	0x00019ad0


	//   ....[189]....
        /*07e4*/ 	.word	0x00019b90


	//   ....[190]....
        /*07e8*/ 	.word	0x00019c70


	//   ....[191]....
        /*07ec*/ 	.word	0x00019d30


	//   ....[192]....
        /*07f0*/ 	.word	0x00019e10


	//   ....[193]....
        /*07f4*/ 	.word	0x00019ed0


	//   ....[194]....
        /*07f8*/ 	.word	0x00019fe0


	//   ....[195]....
        /*07fc*/ 	.word	0x0001a080


	//   ....[196]....
        /*0800*/ 	.word	0x0001a1a0


	//   ....[197]....
        /*0804*/ 	.word	0x0001a210


	//   ....[198]....
        /*0808*/ 	.word	0x0001a280


	//   ....[199]....
        /*080c*/ 	.word	0x0001a2f0


	//   ....[200]....
        /*0810*/ 	.word	0x0001a360


	//   ....[201]....
        /*0814*/ 	.word	0x0001a3e0


	//   ....[202]....
        /*0818*/ 	.word	0x0001a470


	//   ....[203]....
        /*081c*/ 	.word	0x0001a500


	//   ....[204]....
        /*0820*/ 	.word	0x0001a570


	//   ....[205]....
        /*0824*/ 	.word	0x0001a5e0


	//   ....[206]....
        /*0828*/ 	.word	0x0001a650


	//   ....[207]....
        /*082c*/ 	.word	0x0001a6d0


	//   ....[208]....
        /*0830*/ 	.word	0x0001a740


	//   ....[209]....
        /*0834*/ 	.word	0x0001a7e0


	//   ....[210]....
        /*0838*/ 	.word	0x0001a870


	//   ....[211]....
        /*083c*/ 	.word	0x0001a990


	//----- nvinfo : EIATTR_REG_RECONFIG
	.align		4
.L_295:
        /*0840*/ 	.byte	0x01, 0x54
	.zero		2


	//----- nvinfo : EIATTR_SYSCALL_OFFSETS
	.align		4
        /*0844*/ 	.byte	0x04, 0x46
        /*0846*/ 	.short	(.L_297 - .L_296)


	//   ....[0]....
.L_296:
        /*0848*/ 	.word	0x00001ae0


	//   ....[1]....
        /*084c*/ 	.word	0x00012c50


	//   ....[2]....
        /*0850*/ 	.word	0x00012da0


	//   ....[3]....
        /*0854*/ 	.word	0x00012e90


	//   ....[4]....
        /*0858*/ 	.word	0x00013d70


	//----- nvinfo : EIATTR_MBARRIER_INSTR_OFFSETS
	.align		4
.L_297:
        /*085c*/ 	.byte	0x04, 0x39
        /*085e*/ 	.short	(.L_299 - .L_298)


	//   ....[0]....
.L_298:
        /*0860*/ 	.word	0x00000180
        /*0864*/ 	.word	0x000000ff
        /*0868*/ 	.word	0x00038800
        /*086c*/ 	.short	0x0100
        /*086e*/ 	.byte	0x08
	.zero		1


	//   ....[1]....
        /*0870*/ 	.word	0x00000190
        /*0874*/ 	.word	0x000000ff
        /*0878*/ 	.word	0x00038820
        /*087c*/ 	.short	0x0100
        /*087e*/ 	.byte	0x08
	.zero		1


	//   ....[2]....
        /*0880*/ 	.word	0x00000280
        /*0884*/ 	.word	0x000000ff
        /*0888*/ 	.word	0x00038830
        /*088c*/ 	.short	0x0100
        /*088e*/ 	.byte	0x08
	.zero		1


	//   ....[3]....
        /*0890*/ 	.word	0x00000290
        /*0894*/ 	.word	0x000000ff
        /*0898*/ 	.word	0x00038840
        /*089c*/ 	.short	0x0100
        /*089e*/ 	.byte	0x08
	.zero		1


	//   ....[4]....
        /*08a0*/ 	.word	0x000002a0
        /*08a4*/ 	.word	0x000000ff
        /*08a8*/ 	.word	0x00038838
        /*08ac*/ 	.short	0x0100
        /*08ae*/ 	.byte	0x08
	.zero		1


	//   ....[5]....
        /*08b0*/ 	.word	0x000002b0
        /*08b4*/ 	.word	0x000000ff
        /*08b8*/ 	.word	0x00038848
        /*08bc*/ 	.short	0x0100
        /*08be*/ 	.byte	0x08
	.zero		1


	//   ....[6]....
        /*08c0*/ 	.word	0x000003e0
        /*08c4*/ 	.word	0x000000ff
        /*08c8*/ 	.word	0x00038850
        /*08cc*/ 	.short	0x0100
        /*08ce*/ 	.byte	0x08
	.zero		1


	//   ....[7]....
        /*08d0*/ 	.word	0x000003f0
        /*08d4*/ 	.word	0x000000ff
        /*08d8*/ 	.word	0x00038860
        /*08dc*/ 	.short	0x0100
        /*08de*/ 	.byte	0x08
	.zero		1


	//   ....[8]....
        /*08e0*/ 	.word	0x00000400
        /*08e4*/ 	.word	0x000000ff
        /*08e8*/ 	.word	0x00038858
        /*08ec*/ 	.short	0x0100
        /*08ee*/ 	.byte	0x08
	.zero		1


	//   ....[9]....
        /*08f0*/ 	.word	0x00000410
        /*08f4*/ 	.word	0x000000ff
        /*08f8*/ 	.word	0x00038868
        /*08fc*/ 	.short	0x0100
        /*08fe*/ 	.byte	0x08
	.zero		1


	//   ....[10]....
        /*0900*/ 	.word	0x00000500
        /*0904*/ 	.word	0x000000ff
        /*0908*/ 	.word	0x00038870
        /*090c*/ 	.short	0x0100
        /*090e*/ 	.byte	0x06
	.zero		1


	//   ....[11]....
        /*0910*/ 	.word	0x00000510
        /*0914*/ 	.word	0x000000ff
        /*0918*/ 	.word	0x00038880
        /*091c*/ 	.short	0x0100
        /*091e*/ 	.byte	0x06
	.zero		1


	//   ....[12]....
        /*0920*/ 	.word	0x00000520
        /*0924*/ 	.word	0x000000ff
        /*0928*/ 	.word	0x00038878
        /*092c*/ 	.short	0x0100
        /*092e*/ 	.byte	0x06
	.zero		1


	//   ....[13]....
        /*0930*/ 	.word	0x00000530
        /*0934*/ 	.word	0x000000ff
        /*0938*/ 	.word	0x00038888
        /*093c*/ 	.short	0x0100
        /*093e*/ 	.byte	0x06
	.zero		1


	//   ....[14]....
        /*0940*/ 	.word	0x00000660
        /*0944*/ 	.word	0x000000ff
        /*0948*/ 	.word	0x00038890
        /*094c*/ 	.short	0x0100
        /*094e*/ 	.byte	0x08
	.zero		1


	//   ....[15]....
        /*0950*/ 	.word	0x00000670
        /*0954*/ 	.word	0x000000ff
        /*0958*/ 	.word	0x000388a0
        /*095c*/ 	.short	0x0100
        /*095e*/ 	.byte	0x08
	.zero		1


	//   ....[16]....
        /*0960*/ 	.word	0x00000680
        /*0964*/ 	.word	0x000000ff
        /*0968*/ 	.word	0x00038898
        /*096c*/ 	.short	0x0100
        /*096e*/ 	.byte	0x08
	.zero		1


	//   ....[17]....
        /*0970*/ 	.word	0x00000690
        /*0974*/ 	.word	0x000000ff
        /*0978*/ 	.word	0x000388a8
        /*097c*/ 	.short	0x0100
        /*097e*/ 	.byte	0x08
	.zero		1


	//   ....[18]....
        /*0980*/ 	.word	0x000007d0
        /*0984*/ 	.word	0x000000ff
        /*0988*/ 	.word	0x000388b0
        /*098c*/ 	.short	0x0100
        /*098e*/ 	.byte	0x08
	.zero		1


	//   ....[19]....
        /*0990*/ 	.word	0x000007e0
        /*0994*/ 	.word	0x000000ff
        /*0998*/ 	.word	0x000388c0
        /*099c*/ 	.short	0x0100
        /*099e*/ 	.byte	0x08
	.zero		1


	//   ....[20]....
        /*09a0*/ 	.word	0x000007f0
        /*09a4*/ 	.word	0x000000ff
        /*09a8*/ 	.word	0x000388b8
        /*09ac*/ 	.short	0x0100
        /*09ae*/ 	.byte	0x08
	.zero		1


	//   ....[21]....
        /*09b0*/ 	.word	0x00000800
        /*09b4*/ 	.word	0x000000ff
        /*09b8*/ 	.word	0x000388c8
        /*09bc*/ 	.short	0x0100
        /*09be*/ 	.byte	0x08
	.zero		1


	//   ....[22]....
        /*09c0*/ 	.word	0x00001b70
        /*09c4*/ 	.word	0x000000ff
        /*09c8*/ 	.word	0x00038800
        /*09cc*/ 	.short	0x010a
        /*09ce*/ 	.byte	0x06
	.zero		1


	//   ....[23]....
        /*09d0*/ 	.word	0x00001c40
        /*09d4*/ 	.word	0x00000000
        /*09d8*/ 	.word	0x00038830
        /*09dc*/ 	.short	0x010a
        /*09de*/ 	.byte	0x3f
	.zero		1


	//   ....[24]....
        /*09e0*/ 	.word	0x00001c80
        /*09e4*/ 	.word	0x00000000
        /*09e8*/ 	.word	0x00038830
        /*09ec*/ 	.short	0x010a
        /*09ee*/ 	.byte	0x3f
	.zero		1


	//   ....[25]....
        /*09f0*/ 	.word	0x000045b0
        /*09f4*/ 	.word	0x000000ff
        /*09f8*/ 	.word	0x00000000
        /*09fc*/ 	.short	0x0101
        /*09fe*/ 	.byte	0x04
	.zero		1


	//   ....[26]....
        /*0a00*/ 	.word	0x00005a20
        /*0a04*/ 	.word	0x000000ff
        /*0a08*/ 	.word	0x00038830
        /*0a0c*/ 	.short	0x010a
        /*0a0e*/ 	.byte	0x3d
	.zero		1


	//   ....[27]....
        /*0a10*/ 	.word	0x00005a60
        /*0a14*/ 	.word	0x000000ff
        /*0a18*/ 	.word	0x00038830
        /*0a1c*/ 	.short	0x010a
        /*0a1e*/ 	.byte	0x3d
	.zero		1


	//   ....[28]....
        /*0a20*/ 	.word	0x00007fd0
        /*0a24*/ 	.word	0x000000ff
        /*0a28*/ 	.word	0x00038850
        /*0a2c*/ 	.short	0x010a
        /*0a2e*/ 	.byte	0x04
	.zero		1


	//   ....[29]....
        /*0a30*/ 	.word	0x00008010
        /*0a34*/ 	.word	0x000000ff
        /*0a38*/ 	.word	0x00038850
        /*0a3c*/ 	.short	0x010a
        /*0a3e*/ 	.byte	0x04
	.zero		1


	//   ....[30]....
        /*0a40*/ 	.word	0x00008480
        /*0a44*/ 	.word	0x000000ff
        /*0a48*/ 	.word	0x00000000
        /*0a4c*/ 	.short	0x0101
        /*0a4e*/ 	.byte	0x3d
	.zero		1


	//   ....[31]....
        /*0a50*/ 	.word	0x00009630
        /*0a54*/ 	.word	0x000000ff
        /*0a58*/ 	.word	0x00000000
        /*0a5c*/ 	.short	0x0101
        /*0a5e*/ 	.byte	0x04
	.zero		1


	//   ....[32]....
        /*0a60*/ 	.word	0x00009800
        /*0a64*/ 	.word	0x000000ff
        /*0a68*/ 	.word	0x00038830
        /*0a6c*/ 	.short	0x010a
        /*0a6e*/ 	.byte	0x04
	.zero		1


	//   ....[33]....
        /*0a70*/ 	.word	0x00009840
        /*0a74*/ 	.word	0x000000ff
        /*0a78*/ 	.word	0x00038830
        /*0a7c*/ 	.short	0x010a
        /*0a7e*/ 	.byte	0x04
	.zero		1


	//   ....[34]....
        /*0a80*/ 	.word	0x0000c190
        /*0a84*/ 	.word	0x000000ff
        /*0a88*/ 	.word	0x00038850
        /*0a8c*/ 	.short	0x010a
        /*0a8e*/ 	.byte	0x04
	.zero		1


	//   ....[35]....
        /*0a90*/ 	.word	0x0000c1d0
        /*0a94*/ 	.word	0x000000ff
        /*0a98*/ 	.word	0x00038850
        /*0a9c*/ 	.short	0x010a
        /*0a9e*/ 	.byte	0x04
	.zero		1


	//   ....[36]....
        /*0aa0*/ 	.word	0x0000c770
        /*0aa4*/ 	.word	0x000000ff
        /*0aa8*/ 	.word	0x00000000
        /*0aac*/ 	.short	0x0101
        /*0aae*/ 	.byte	0x06
	.zero		1


	//   ....[37]....
        /*0ab0*/ 	.word	0x0000d130
        /*0ab4*/ 	.word	0x000000ff
        /*0ab8*/ 	.word	0x00000000
        /*0abc*/ 	.short	0x0101
        /*0abe*/ 	.byte	0x04
	.zero		1


	//   ....[38]....
        /*0ac0*/ 	.word	0x0000da40
        /*0ac4*/ 	.word	0x000000ff
        /*0ac8*/ 	.word	0x00038850
        /*0acc*/ 	.short	0x010a
        /*0ace*/ 	.byte	0x08
	.zero		1


	//   ....[39]....
        /*0ad0*/ 	.word	0x0000da80
        /*0ad4*/ 	.word	0x000000ff
        /*0ad8*/ 	.word	0x00038850
        /*0adc*/ 	.short	0x010a
        /*0ade*/ 	.byte	0x08
	.zero		1


	//   ....[40]....
        /*0ae0*/ 	.word	0x0000e0a0
        /*0ae4*/ 	.word	0x000000ff
        /*0ae8*/ 	.word	0x00000000
        /*0aec*/ 	.short	0x0101
        /*0aee*/ 	.byte	0x04
	.zero		1


	//   ....[41]....
        /*0af0*/ 	.word	0x000102e0
        /*0af4*/ 	.word	0x000000ff
        /*0af8*/ 	.word	0x00000000
        /*0afc*/ 	.short	0x0101
        /*0afe*/ 	.byte	0x07
	.zero		1


	//   ....[42]....
        /*0b00*/ 	.word	0x00013480
        /*0b04*/ 	.word	0x00000005
        /*0b08*/ 	.word	0x00038840
        /*0b0c*/ 	.short	0x010a
        /*0b0e*/ 	.byte	0x3f
	.zero		1


	//   ....[43]....
        /*0b10*/ 	.word	0x00013a90
        /*0b14*/ 	.word	0x00000005
        /*0b18*/ 	.word	0x00038830
        /*0b1c*/ 	.short	0x0107
        /*0b1e*/ 	.byte	0x3f
	.zero		1


	//   ....[44]....
        /*0b20*/ 	.word	0x00013b70
        /*0b24*/ 	.word	0x00000005
        /*0b28*/ 	.word	0x00038830
        /*0b2c*/ 	.short	0x0101
        /*0b2e*/ 	.byte	0x3f
	.zero		1


	//   ....[45]....
        /*0b30*/ 	.word	0x00014780
        /*0b34*/ 	.word	0x00000016
        /*0b38*/ 	.word	0x00038800
        /*0b3c*/ 	.short	0x0107
        /*0b3e*/ 	.byte	0x3f
	.zero		1


	//   ....[46]....
        /*0b40*/ 	.word	0x00014880
        /*0b44*/ 	.word	0x00000016
        /*0b48*/ 	.word	0x00038800
        /*0b4c*/ 	.short	0x0101
        /*0b4e*/ 	.byte	0x3f
	.zero		1


	//   ....[47]....
        /*0b50*/ 	.word	0x000148a0
        /*0b54*/ 	.word	0x00000016
        /*0b58*/ 	.word	0x00038820
        /*0b5c*/ 	.short	0x010a
        /*0b5e*/ 	.byte	0x3f
	.zero		1


	//   ....[48]....
        /*0b60*/ 	.word	0x00014c90
        /*0b64*/ 	.word	0x00000006
        /*0b68*/ 	.word	0x00038840
        /*0b6c*/ 	.short	0x010a
        /*0b6e*/ 	.byte	0x3f
	.zero		1


	//   ....[49]....
        /*0b70*/ 	.word	0x00015210
        /*0b74*/ 	.word	0x00000006
        /*0b78*/ 	.word	0x00038830
        /*0b7c*/ 	.short	0x0107
        /*0b7e*/ 	.byte	0x3f
	.zero		1


	//   ....[50]....
        /*0b80*/ 	.word	0x000152c0
        /*0b84*/ 	.word	0x00000006
        /*0b88*/ 	.word	0x00038830
        /*0b8c*/ 	.short	0x0101
        /*0b8e*/ 	.byte	0x3f
	.zero		1


	//   ....[51]....
        /*0b90*/ 	.word	0x00015320
        /*0b94*/ 	.word	0x00000006
        /*0b98*/ 	.word	0x00038860
        /*0b9c*/ 	.short	0x010a
        /*0b9e*/ 	.byte	0x3f
	.zero		1


	//   ....[52]....
        /*0ba0*/ 	.word	0x00015810
        /*0ba4*/ 	.word	0x00000006
        /*0ba8*/ 	.word	0x00038850
        /*0bac*/ 	.short	0x0107
        /*0bae*/ 	.byte	0x3f
	.zero		1


	//   ....[53]....
        /*0bb0*/ 	.word	0x000159d0
        /*0bb4*/ 	.word	0x00000006
        /*0bb8*/ 	.word	0x00038850
        /*0bbc*/ 	.short	0x0101
        /*0bbe*/ 	.byte	0x3f
	.zero		1


	//   ....[54]....
        /*0bc0*/ 	.word	0x00015bd0
        /*0bc4*/ 	.word	0x00000004
        /*0bc8*/ 	.word	0x00038860
        /*0bcc*/ 	.short	0x010a
        /*0bce*/ 	.byte	0x3f
	.zero		1


	//   ....[55]....
        /*0bd0*/ 	.word	0x00016100
        /*0bd4*/ 	.word	0x00000004
        /*0bd8*/ 	.word	0x00038850
        /*0bdc*/ 	.short	0x0107
        /*0bde*/ 	.byte	0x3f
	.zero		1


	//   ....[56]....
        /*0be0*/ 	.word	0x000161b0
        /*0be4*/ 	.word	0x00000004
        /*0be8*/ 	.word	0x00038850
        /*0bec*/ 	.short	0x0101
        /*0bee*/ 	.byte	0x3f
	.zero		1


	//   ....[57]....
        /*0bf0*/ 	.word	0x00016ee0
        /*0bf4*/ 	.word	0x00000004
        /*0bf8*/ 	.word	0x00038820
        /*0bfc*/ 	.short	0x010a
        /*0bfe*/ 	.byte	0x3f
	.zero		1


	//   ....[58]....
        /*0c00*/ 	.word	0x00017080
        /*0c04*/ 	.word	0x00000005
        /*0c08*/ 	.word	0x00038840
        /*0c0c*/ 	.short	0x010a
        /*0c0e*/ 	.byte	0x3f
	.zero		1


	//   ....[59]....
        /*0c10*/ 	.word	0x00017120
        /*0c14*/ 	.word	0x0000001b
        /*0c18*/ 	.word	0x00038840
        /*0c1c*/ 	.short	0x010a
        /*0c1e*/ 	.byte	0x3f
	.zero		1


	//   ....[60]....
        /*0c20*/ 	.word	0x00017160
        /*0c24*/ 	.word	0x00000005
        /*0c28*/ 	.word	0x00038860
        /*0c2c*/ 	.short	0x010a
        /*0c2e*/ 	.byte	0x3f
	.zero		1


	//   ....[61]....
        /*0c30*/ 	.word	0x000171a0
        /*0c34*/ 	.word	0x0000001b
        /*0c38*/ 	.word	0x00038860
        /*0c3c*/ 	.short	0x010a
        /*0c3e*/ 	.byte	0x3f
	.zero		1


	//   ....[62]....
        /*0c40*/ 	.word	0x00017220
        /*0c44*/ 	.word	0x00000003
        /*0c48*/ 	.word	0x00038800
        /*0c4c*/ 	.short	0x010a
        /*0c4e*/ 	.byte	0x3f
	.zero		1


	//   ....[63]....
        /*0c50*/ 	.word	0x00017270
        /*0c54*/ 	.word	0x00000000
        /*0c58*/ 	.word	0x00038830
        /*0c5c*/ 	.short	0x010a
        /*0c5e*/ 	.byte	0x3f
	.zero		1


	//   ....[64]....
        /*0c60*/ 	.word	0x000172d0
        /*0c64*/ 	.word	0x00000004
        /*0c68*/ 	.word	0x00038830
        /*0c6c*/ 	.short	0x010a
        /*0c6e*/ 	.byte	0x3f
	.zero		1


	//   ....[65]....
        /*0c70*/ 	.word	0x00017330
        /*0c74*/ 	.word	0x00000002
        /*0c78*/ 	.word	0x00038850
        /*0c7c*/ 	.short	0x010a
        /*0c7e*/ 	.byte	0x3f
	.zero		1


	//   ....[66]....
        /*0c80*/ 	.word	0x00017390
        /*0c84*/ 	.word	0x00000004
        /*0c88*/ 	.word	0x00038830
        /*0c8c*/ 	.short	0x010a
        /*0c8e*/ 	.byte	0x3f
	.zero		1


	//   ....[67]....
        /*0c90*/ 	.word	0x000173f0
        /*0c94*/ 	.word	0x00000002
        /*0c98*/ 	.word	0x00038850
        /*0c9c*/ 	.short	0x010a
        /*0c9e*/ 	.byte	0x3f
	.zero		1


	//   ....[68]....
        /*0ca0*/ 	.word	0x00017450
        /*0ca4*/ 	.word	0x00000007
        /*0ca8*/ 	.word	0x00038850
        /*0cac*/ 	.short	0x010a
        /*0cae*/ 	.byte	0x3f
	.zero		1


	//   ....[69]....
        /*0cb0*/ 	.word	0x00017570
        /*0cb4*/ 	.word	0x00000005
        /*0cb8*/ 	.word	0x00038840
        /*0cbc*/ 	.short	0x010a
        /*0cbe*/ 	.byte	0x3f
	.zero		1


	//   ....[70]....
        /*0cc0*/ 	.word	0x000187b0
        /*0cc4*/ 	.word	0x00000016
        /*0cc8*/ 	.word	0x00038820
        /*0ccc*/ 	.short	0x010a
        /*0cce*/ 	.byte	0x3f
	.zero		1


	//   ....[71]....
        /*0cd0*/ 	.word	0x00018800
        /*0cd4*/ 	.word	0x00000006
        /*0cd8*/ 	.word	0x00038840
        /*0cdc*/ 	.short	0x010a
        /*0cde*/ 	.byte	0x3f
	.zero		1


	//   ....[72]....
        /*0ce0*/ 	.word	0x00018f60
        /*0ce4*/ 	.word	0x00000006
        /*0ce8*/ 	.word	0x00038860
        /*0cec*/ 	.short	0x010a
        /*0cee*/ 	.byte	0x3f
	.zero		1


	//   ....[73]....
        /*0cf0*/ 	.word	0x00019710
        /*0cf4*/ 	.word	0x00000004
        /*0cf8*/ 	.word	0x00038860
        /*0cfc*/ 	.short	0x010a
        /*0cfe*/ 	.byte	0x3f
	.zero		1


	//   ....[74]....
        /*0d00*/ 	.word	0x0001a8b0
        /*0d04*/ 	.word	0x00000004
        /*0d08*/ 	.word	0x00038820
        /*0d0c*/ 	.short	0x010a
        /*0d0e*/ 	.byte	0x3f
	.zero		1


	//   ....[75]....
        /*0d10*/ 	.word	0x0001aa50
        /*0d14*/ 	.word	0x00000005
        /*0d18*/ 	.word	0x00038840
        /*0d1c*/ 	.short	0x010a
        /*0d1e*/ 	.byte	0x3f
	.zero		1


	//   ....[76]....
        /*0d20*/ 	.word	0x0001aaa0
        /*0d24*/ 	.word	0x0000001b
        /*0d28*/ 	.word	0x00038840
        /*0d2c*/ 	.short	0x010a
        /*0d2e*/ 	.byte	0x3f
	.zero		1


	//   ....[77]....
        /*0d30*/ 	.word	0x0001aaf0
        /*0d34*/ 	.word	0x00000005
        /*0d38*/ 	.word	0x00038860
        /*0d3c*/ 	.short	0x010a
        /*0d3e*/ 	.byte	0x3f
	.zero		1


	//----- nvinfo : EIATTR_NUM_MBARRIERS
	.align		4
.L_299:
        /*0d40*/ 	.byte	0x03, 0x38
        /*0d42*/ 	.short	0x0016


	//----- nvinfo : EIATTR_EXIT_INSTR_OFFSETS
	.align		4
        /*0d44*/ 	.byte	0x04, 0x1c
        /*0d46*/ 	.short	(.L_301 - .L_300)


	//   ....[0]....
.L_300:
        /*0d48*/ 	.word	0x00000990


	//   ....[1]....
        /*0d4c*/ 	.word	0x000116f0


	//   ....[2]....
        /*0d50*/ 	.word	0x000171f0


	//----- nvinfo : EIATTR_MAX_THREADS
	.align		4
.L_301:
        /*0d54*/ 	.byte	0x04, 0x05
        /*0d56*/ 	.short	(.L_303 - .L_302)
.L_302:
        /*0d58*/ 	.word	0x00000180
        /*0d5c*/ 	.word	0x00000001
        /*0d60*/ 	.word	0x00000001


	//----- nvinfo : EIATTR_CRS_STACK_SIZE
	.align		4
.L_303:
        /*0d64*/ 	.byte	0x04, 0x1e
        /*0d66*/ 	.short	(.L_305 - .L_304)
.L_304:
        /*0d68*/ 	.word	0x00000000


	//----- nvinfo : EIATTR_CBANK_PARAM_SIZE
	.align		4
.L_305:
        /*0d6c*/ 	.byte	0x03, 0x19
        /*0d6e*/ 	.short	0x0af0


	//----- nvinfo : EIATTR_PARAM_CBANK
	.align		4
        /*0d70*/ 	.byte	0x04, 0x0a
        /*0d72*/ 	.short	(.L_307 - .L_306)
	.align		4
.L_306:
        /*0d74*/ 	.word	index@(.nv.constant0._ZN7cutlass13device_kernelIN5flash11enable_sm90INS1_16FlashAttnFwdSm90INS1_25CollectiveMainloopFwdSm90ILi2EN4cute5tupleIJNS5_1CILi1EEES8_S8_EEENS6_IJNS7_ILi128EEENS7_ILi80EEENS7_ILi256EEEEEELi256ENS_10bfloat16_tEfNS_4arch4Sm90ELb1ELb0ELb0ELb1ELb1ELb0ELb0ELb1ELb1ELb1ELb0ELb0EEENS1_21CollectiveEpilogueFwdINS6_IJSA_SC_SB_EEES9_SE_SG_Li256ELb1ELb1ELb0ELb0EEENS1_36VarlenDynamicPersistentTileSchedulerILi128ELi80ELi256ELi128ELb0ELb1ELb1ELb1ELb1ELb1EEEEEEEEEvNT_6ParamsE)
        /*0d78*/ 	.short	0x0210
        /*0d7a*/ 	.short	0x0af0


	//----- nvinfo : EIATTR_SW_WAR
	.align		4
.L_307:
        /*0d7c*/ 	.byte	0x04, 0x36
        /*0d7e*/ 	.short	(.L_309 - .L_308)
.L_308:
        /*0d80*/ 	.word	0x00000008
.L_309:


//--------------------- .nv.info._ZN7cutlass13device_kernelIN5flash11enable_sm90INS1_16FlashAttnFwdSm90INS1_25CollectiveMainloopFwdSm90ILi2EN4cute5tupleIJNS5_1CILi1EEES8_S8_EEENS6_IJNS7_ILi128EEENS7_ILi80EEENS7_ILi256EEEEEELi256ENS_10bfloat16_tEfNS_4arch4Sm90ELb1ELb0ELb0ELb1ELb1ELb1ELb0ELb1ELb1ELb1ELb0ELb0EEENS1_21CollectiveEpilogueFwdINS6_IJSA_SC_SB_EEES9_SE_SG_Li256ELb1ELb1ELb0ELb0EEENS1_36VarlenDynamicPersistentTileSchedulerILi128ELi80ELi256ELi128ELb0ELb1ELb1ELb1ELb1ELb1EEEEEEEEEvNT_6ParamsE --------------------------
	.section	.nv.info._ZN7cutlass13device_kernelIN5flash11enable_sm90INS1_16FlashAttnFwdSm90INS1_25CollectiveMainloopFwdSm90ILi2EN4cute5tupleIJNS5_1CILi1EEES8_S8_EEENS6_IJNS7_ILi128EEENS7_ILi80EEENS7_ILi256EEEEEELi256ENS_10bfloat16_tEfNS_4arch4Sm90ELb1ELb0ELb0ELb1ELb1ELb1ELb0ELb1ELb1ELb1ELb0ELb0EEENS1_21CollectiveEpilogueFwdINS6_IJSA_SC_SB_EEES9_SE_SG_Li256ELb1ELb1ELb0ELb0EEENS1_36VarlenDynamicPersistentTileSchedulerILi128ELi80ELi256ELi128ELb0ELb1ELb1ELb1ELb1ELb1EEEEEEEEEvNT_6ParamsE,"",@"SHT_CUDA_INFO"
	.sectionflags	@""
	.align	4


	//----- nvinfo : EIATTR_CUDA_API_VERSION
	.align		4
        /*0000*/ 	.byte	0x04, 0x37
        /*0002*/ 	.short	(.L_311 - .L_310)
.L_310:
        /*0004*/ 	.word	0x00000082


	//----- nvinfo : EIATTR_KPARAM_INFO
	.align		4
.L_311:
        /*0008*/ 	.byte	0x04, 0x17
        /*000a*/ 	.short	(.L_313 - .L_312)
.L_312:
        /*000c*/ 	.word	0x00000000
        /*0010*/ 	.short	0x0000
        /*0012*/ 	.short	0x0070
        /*0014*/ 	.byte	0x00, 0xf0, 0x01, 0x2a


	//----- nvinfo : EIATTR_SPARSE_MMA_MASK
	.align		4
.L_313:
        /*0018*/ 	.byte	0x03, 0x50
        /*001a*/ 	.short	0x0000


	//----- nvinfo : EIATTR_MAXREG_COUNT
	.align		4
        /*001c*/ 	.byte	0x03, 0x1b
        /*001e*/ 	.short	0x00a8


	//----- nvinfo : EIATTR_NUM_BARRIERS
	.align		4
        /*0020*/ 	.byte	0x02, 0x4c
        /*0022*/ 	.byte	0x10
	.zero		1


	//----- nvinfo : EIATTR_EXTERNS
	.align		4
        /*0024*/ 	.byte	0x04, 0x0f
        /*0026*/ 	.short	(.L_315 - .L_314)


	//   ....[0]....
	.align		4
.L_314:
        /*0028*/ 	.word	index@(__assertfail)


	//----- nvinfo : EIATTR_ANNOTATIONS
	.align		4
.L_315:
        /*002c*/ 	.byte	0x04, 0x55
        /*002e*/ 	.short	(.L_317 - .L_316)


	//   ....[0]....
.L_316:
        /* <DEDUP_REMOVED lines=66> */


	//----- nvinfo : EIATTR_MERCURY_ISA_VERSION
	.align		4
.L_317:
        /*0440*/ 	.byte	0x03, 0x5f
        /*0442*/ 	.short	0x0101


	//----- nvinfo : EIATTR_UNUSED_LOAD_BYTE_OFFSET
	.align		4
        /*0444*/ 	.byte	0x04, 0x44
        /*0446*/ 	.short	(.L_319 - .L_318)


	//   ....[0]....
.L_318:
        /*0448*/ 	.word	0x00000a30
        /*044c*/ 	.word	0x0000fff0


	//   ....[1]....
        /*0450*/ 	.word	0x000255e0
        /*0454*/ 	.word	0x0000fff0


	//----- nvinfo : EIATTR_INT_WARP_WIDE_INSTR_OFFSETS
	.align		4
.L_319:
        /*0458*/ 	.byte	0x04, 0x31
        /*045a*/ 	.short	(.L_321 - .L_320)


	//   ....[0]....
.L_320:
        /*045c*/ 	.word	0x00000130


	//   ....[1]....
        /*0460*/ 	.word	0x00000170


	//   ....[2]....
        /*0464*/ 	.word	0x000001e0


	//   ....[3]....
        /*0468*/ 	.word	0x0002b3b0


	//   ....[4]....
        /*046c*/ 	.word	0x0002b450


	//   ....[5]....
        /*0470*/ 	.word	0x0002e500


	//   ....[6]....
        /*0474*/ 	.word	0x0002e5a0


	//----- nvinfo : EIATTR_COOP_GROUP_MASK_REGIDS
	.align		4
.L_321:
        /*0478*/ 	.byte	0x04, 0x29
        /*047a*/ 	.short	(.L_323 - .L_322)


	//   ....[0]....
.L_322:
        /*047c*/ 	.word	0xffffffff


	//   ....[1]....
        /*0480*/ 	.word	0xffffffff


	//   ....[2]....
        /*0484*/ 	.word	0xffffffff


	//   ....[3]....
        /*0488*/ 	.word	0xffffffff


	//   ....[4]....
        /*048c*/ 	.word	0xffffffff


	//   ....[5]....
        /*0490*/ 	.word	0xffffffff


	//   ....[6]....
        /*0494*/ 	.word	0xffffffff


	//   ....[7]....
        /*0498*/ 	.word	0xffffffff


	//   ....[8]....
        /*049c*/ 	.word	0xffffffff


	//   ....[9]....
        /*04a0*/ 	.word	0xffffffff


	//   ....[10]....
        /*04a4*/ 	.word	0xffffffff


	//   ....[11]....
        /*04a8*/ 	.word	0xffffffff


	//   ....[12]....
        /*04ac*/ 	.word	0xffffffff


	//   ....[13]....
        /*04b0*/ 	.word	0xffffffff


	//   ....[14]....
        /*04b4*/ 	.word	0xffffffff


	//   ....[15]....
        /*04b8*/ 	.word	0xffffffff


	//   ....[16]....
        /*04bc*/ 	.word	0xffffffff


	//   ....[17]....
        /*04c0*/ 	.word	0xffffffff


	//   ....[18]....
        /*04c4*/ 	.word	0xffffffff


	//   ....[19]....
        /*04c8*/ 	.word	0xffffffff


	//   ....[20]....
        /*04cc*/ 	.word	0xffffffff


	//   ....[21]....
        /*04d0*/ 	.word	0xffffffff


	//   ....[22]....
        /*04d4*/ 	.word	0xffffffff


	//   ....[23]....
        /*04d8*/ 	.word	0xffffffff


	//   ....[24]....
        /*04dc*/ 	.word	0xffffffff


	//   ....[25]....
        /*04e0*/ 	.word	0xffffffff


	//   ....[26]....
        /*04e4*/ 	.word	0xffffffff


	//   ....[27]....
        /*04e8*/ 	.word	0xffffffff


	//   ....[28]....
        /*04ec*/ 	.word	0xffffffff


	//   ....[29]....
        /*04f0*/ 	.word	0xffffffff


	//   ....[30]....
        /*04f4*/ 	.word	0xffffffff


	//   ....[31]....
        /*04f8*/ 	.word	0xffffffff


	//   ....[32]....
        /*04fc*/ 	.word	0xffffffff


	//   ....[33]....
        /*0500*/ 	.word	0xffffffff


	//   ....[34]....
        /*0504*/ 	.word	0xffffffff


	//   ....[35]....
        /*0508*/ 	.word	0xffffffff


	//   ....[36]....
        /*050c*/ 	.word	0xffffffff


	//   ....[37]....
        /*0510*/ 	.word	0xffffffff


	//   ....[38]....
        /*0514*/ 	.word	0xffffffff


	//   ....[39]....
        /*0518*/ 	.word	0xffffffff


	//   ....[40]....
        /*051c*/ 	.word	0xffffffff


	//   ....[41]....
        /*0520*/ 	.word	0xffffffff


	//   ....[42]....
        /*0524*/ 	.word	0xffffffff


	//   ....[43]....
        /*0528*/ 	.word	0xffffffff


	//   ....[44]....
        /*052c*/ 	.word	0xffffffff


	//   ....[45]....
        /*0530*/ 	.word	0xffffffff


	//   ....[46]....
        /*0534*/ 	.word	0xffffffff


	//   ....[47]....
        /*0538*/ 	.word	0xffffffff


	//   ....[48]....
        /*053c*/ 	.word	0xffffffff


	//   ....[49]....
        /*0540*/ 	.word	0xffffffff


	//   ....[50]....
        /*0544*/ 	.word	0xffffffff


	//   ....[51]....
        /*0548*/ 	.word	0xffffffff


	//   ....[52]....
        /*054c*/ 	.word	0xffffffff


	//   ....[53]....
        /*0550*/ 	.word	0xffffffff


	//   ....[54]....
        /*0554*/ 	.word	0xffffffff


	//   ....[55]....
        /*0558*/ 	.word	0xffffffff


	//   ....[56]....
        /*055c*/ 	.word	0xffffffff


	//   ....[57]....
        /*0560*/ 	.word	0xffffffff


	//   ....[58]....
        /*0564*/ 	.word	0xffffffff


	//   ....[59]....
        /*0568*/ 	.word	0xffffffff


	//   ....[60]....
        /*056c*/ 	.word	0xffffffff


	//   ....[61]....
        /*0570*/ 	.word	0xffffffff


	//   ....[62]....
        /*0574*/ 	.word	0xffffffff


	//   ....[63]....
        /*0578*/ 	.word	0xffffffff


	//   ....[64]....
        /*057c*/ 	.word	0xffffffff


	//   ....[65]....
        /*0580*/ 	.word	0xffffffff


	//   ....[66]....
        /*0584*/ 	.word	0xffffffff


	//   ....[67]....
        /*0588*/ 	.word	0xffffffff


	//   ....[68]....
        /*058c*/ 	.word	0xffffffff


	//   ....[69]....
        /*0590*/ 	.word	0xffffffff


	//   ....[70]....
        /*0594*/ 	.word	0xffffffff


	//   ....[71]....
        /*0598*/ 	.word	0xffffffff


	//   ....[72]....
        /*059c*/ 	.word	0xffffffff


	//   ....[73]....
        /*05a0*/ 	.word	0xffffffff


	//   ....[74]....
        /*05a4*/ 	.word	0xffffffff


	//   ....[75]....
        /*05a8*/ 	.word	0xffffffff


	//   ....[76]....
        /*05ac*/ 	.word	0xffffffff


	//   ....[77]....
        /*05b0*/ 	.word	0xffffffff


	//   ....[78]....
        /*05b4*/ 	.word	0xffffffff


	//   ....[79]....
        /*05b8*/ 	.word	0xffffffff


	//   ....[80]....
        /*05bc*/ 	.word	0xffffffff


	//   ....[81]....
        /*05c0*/ 	.word	0xffffffff


	//   ....[82]....
        /*05c4*/ 	.word	0xffffffff


	//   ....[83]....
        /*05c8*/ 	.word	0xffffffff


	//   ....[84]....
        /*05cc*/ 	.word	0xffffffff


	//   ....[85]....
        /*05d0*/ 	.word	0xffffffff


	//   ....[86]....
        /*05d4*/ 	.word	0xffffffff


	//   ....[87]....
        /*05d8*/ 	.word	0xffffffff


	//   ....[88]....
        /*05dc*/ 	.word	0xffffffff


	//   ....[89]....
        /*05e0*/ 	.word	0xffffffff


	//   ....[90]....
        /*05e4*/ 	.word	0xffffffff


	//   ....[91]....
        /*05e8*/ 	.word	0xffffffff


	//   ....[92]....
        /*05ec*/ 	.word	0xffffffff


	//   ....[93]....
        /*05f0*/ 	.word	0xffffffff


	//   ....[94]....
        /*05f4*/ 	.word	0xffffffff


	//   ....[95]....
        /*05f8*/ 	.word	0xffffffff


	//   ....[96]....
        /*05fc*/ 	.word	0xffffffff


	//   ....[97]....
        /*0600*/ 	.word	0xffffffff


	//   ....[98]....
        /*0604*/ 	.word	0xffffffff


	//   ....[99]....
        /*0608*/ 	.word	0xffffffff


	//   ....[100]....
        /*060c*/ 	.word	0xffffffff


	//   ....[101]....
        /*0610*/ 	.word	0xffffffff


	//   ....[102]....
        /*0614*/ 	.word	0xffffffff


	//   ....[103]....
        /*0618*/ 	.word	0xffffffff


	//   ....[104]....
        /*061c*/ 	.word	0xffffffff


	//   ....[105]....
        /*0620*/ 	.word	0xffffffff


	//   ....[106]....
        /*0624*/ 	.word	0xffffffff


	//   ....[107]....
        /*0628*/ 	.word	0xffffffff


	//   ....[108]....
        /*062c*/ 	.word	0xffffffff


	//   ....[109]....
        /*0630*/ 	.word	0xffffffff


	//   ....[110]....
        /*0634*/ 	.word	0xffffffff


	//   ....[111]....
        /*0638*/ 	.word	0xffffffff


	//   ....[112]....
        /*063c*/ 	.word	0xffffffff


	//   ....[113]....
        /*0640*/ 	.word	0xffffffff


	//   ....[114]....
        /*0644*/ 	.word	0xffffffff


	//   ....[115]....
        /*0648*/ 	.word	0xffffffff


	//   ....[116]....
        /*064c*/ 	.word	0xffffffff


	//   ....[117]....
        /*0650*/ 	.word	0xffffffff


	//   ....[118]....
        /*0654*/ 	.word	0xffffffff


	//   ....[119]....
        /*0658*/ 	.word	0xffffffff


	//   ....[120]....
        /*065c*/ 	.word	0xffffffff


	//   ....[121]....
        /*0660*/ 	.word	0xffffffff


	//   ....[122]....
        /*0664*/ 	.word	0xffffffff


	//   ....[123]....
        /*0668*/ 	.word	0xffffffff


	//   ....[124]....
        /*066c*/ 	.word	0xffffffff


	//   ....[125]....
        /*0670*/ 	.word	0xffffffff


	//   ....[126]....
        /*0674*/ 	.word	0xffffffff


	//   ....[127]....
        /*0678*/ 	.word	0xffffffff


	//   ....[128]....
        /*067c*/ 	.word	0xffffffff


	//   ....[129]....
        /*0680*/ 	.word	0xffffffff


	//   ....[130]....
        /*0684*/ 	.word	0xffffffff


	//   ....[131]....
        /*0688*/ 	.word	0xffffffff


	//   ....[132]....
        /*068c*/ 	.word	0xffffffff


	//   ....[133]....
        /*0690*/ 	.word	0xffffffff


	//   ....[134]....
        /*0694*/ 	.word	0xffffffff


	//   ....[135]....
        /*0698*/ 	.word	0xffffffff


	//   ....[136]....
        /*069c*/ 	.word	0xffffffff


	//   ....[137]....
        /*06a0*/ 	.word	0xffffffff


	//   ....[138]....
        /*06a4*/ 	.word	0xffffffff


	//   ....[139]....
        /*06a8*/ 	.word	0xffffffff


	//   ....[140]....
        /*06ac*/ 	.word	0xffffffff


	//   ....[141]....
        /*06b0*/ 	.word	0xffffffff


	//   ....[142]....
        /*06b4*/ 	.word	0xffffffff


	//   ....[143]....
        /*06b8*/ 	.word	0xffffffff


	//   ....[144]....
        /*06bc*/ 	.word	0xffffffff


	//   ....[145]....
        /*06c0*/ 	.word	0xffffffff


	//   ....[146]....
        /*06c4*/ 	.word	0xffffffff


	//   ....[147]....
        /*06c8*/ 	.word	0xffffffff


	//   ....[148]....
        /*06cc*/ 	.word	0xffffffff


	//   ....[149]....
        /*06d0*/ 	.word	0xffffffff


	//   ....[150]....
        /*06d4*/ 	.word	0xffffffff


	//   ....[151]....
        /*06d8*/ 	.word	0xffffffff


	//   ....[152]....
        /*06dc*/ 	.word	0xffffffff


	//   ....[153]....
        /*06e0*/ 	.word	0xffffffff


	//   ....[154]....
        /*06e4*/ 	.word	0xffffffff


	//   ....[155]....
        /*06e8*/ 	.word	0xffffffff


	//   ....[156]....
        /*06ec*/ 	.word	0xffffffff


	//   ....[157]....
        /*06f0*/ 	.word	0xffffffff


	//   ....[158]....
        /*06f4*/ 	.word	0xffffffff


	//   ....[159]....
        /*06f8*/ 	.word	0xffffffff


	//   ....[160]....
        /*06fc*/ 	.word	0xffffffff


	//   ....[161]....
        /*0700*/ 	.word	0xffffffff


	//   ....[162]....
        /*0704*/ 	.word	0xffffffff


	//   ....[163]....
        /*0708*/ 	.word	0xffffffff


	//   ....[164]....
        /*070c*/ 	.word	0xffffffff


	//   ....[165]....
        /*0710*/ 	.word	0xffffffff


	//   ....[166]....
        /*0714*/ 	.word	0xffffffff


	//   ....[167]....
        /*0718*/ 	.word	0xffffffff


	//   ....[168]....
        /*071c*/ 	.word	0xffffffff


	//   ....[169]....
        /*0720*/ 	.word	0xffffffff


	//   ....[170]....
        /*0724*/ 	.word	0xffffffff


	//   ....[171]....
        /*0728*/ 	.word	0xffffffff


	//   ....[172]....
        /*072c*/ 	.word	0xffffffff


	//   ....[173]....
        /*0730*/ 	.word	0xffffffff


	//   ....[174]....
        /*0734*/ 	.word	0xffffffff


	//   ....[175]....
        /*0738*/ 	.word	0xffffffff


	//   ....[176]....
        /*073c*/ 	.word	0xffffffff


	//   ....[177]....
        /*0740*/ 	.word	0xffffffff


	//   ....[178]....
        /*0744*/ 	.word	0xffffffff


	//   ....[179]....
        /*0748*/ 	.word	0xffffffff


	//   ....[180]....
        /*074c*/ 	.word	0xffffffff


	//   ....[181]....
        /*0750*/ 	.word	0xffffffff


	//   ....[182]....
        /*0754*/ 	.word	0xffffffff


	//   ....[183]....
        /*0758*/ 	.word	0xffffffff


	//   ....[184]....
        /*075c*/ 	.word	0xffffffff


	//   ....[185]....
        /*0760*/ 	.word	0xffffffff


	//   ....[186]....
        /*0764*/ 	.word	0xffffffff


	//   ....[187]....
        /*0768*/ 	.word	0xffffffff


	//   ....[188]....
        /*076c*/ 	.word	0xffffffff


	//   ....[189]....
        /*0770*/ 	.word	0xffffffff


	//   ....[190]....
        /*0774*/ 	.word	0xffffffff


	//   ....[191]....
        /*0778*/ 	.word	0xffffffff


	//   ....[192]....
        /*077c*/ 	.word	0xffffffff


	//   ....[193]....
        /*0780*/ 	.word	0xffffffff


	//   ....[194]....
        /*0784*/ 	.word	0xffffffff


	//   ....[195]....
        /*0788*/ 	.word	0x0500000f


	//   ....[196]....
        /*078c*/ 	.word	0x0500000f


	//   ....[197]....
        /*0790*/ 	.word	0x0500000f


	//   ....[198]....
        /*0794*/ 	.word	0x0500000f


	//   ....[199]....
        /*0798*/ 	.word	0x0500000f


	//   ....[200]....
        /*079c*/ 	.word	0x0500000f


	//   ....[201]....
        /*07a0*/ 	.word	0x0500000f


	//   ....[202]....
        /*07a4*/ 	.word	0x0500000f


	//   ....[203]....
        /*07a8*/ 	.word	0x0500000f


	//   ....[204]....
        /*07ac*/ 	.word	0x0500000f


	//   ....[205]....
        /*07b0*/ 	.word	0x0500000f


	//   ....[206]....
        /*07b4*/ 	.word	0x0500000f


	//   ....[207]....
        /*07b8*/ 	.word	0x0500000f


	//   ....[208]....
        /*07bc*/ 	.word	0x0500000f


	//   ....[209]....
        /*07c0*/ 	.word	0x0500000f


	//   ....[210]....
        /*07c4*/ 	.word	0x0500000f


	//   ....[211]....
        /*07c8*/ 	.word	0x0500000f


	//   ....[212]....
        /*07cc*/ 	.word	0x0500000f


	//   ....[213]....
        /*07d0*/ 	.word	0x0500000f


	//   ....[214]....
        /*07d4*/ 	.word	0x0500000f


	//   ....[215]....
        /*07d8*/ 	.word	0x0500000f


	//   ....[216]....
        /*07dc*/ 	.word	0x0500000f


	//   ....[217]....
        /*07e0*/ 	.word	0x0500000f


	//   ....[218]....
        /*07e4*/ 	.word	0x0500000f


	//   ....[219]....
        /*07e8*/ 	.word	0x0500000f


	//   ....[220]....
        /*07ec*/ 	.word	0x0500000f


	//   ....[221]....
        /*07f0*/ 	.word	0x0500000f


	//   ....[222]....
        /*07f4*/ 	.word	0x0500000f


	//   ....[223]....
        /*07f8*/ 	.word	0x0500000f


	//   ....[224]....
        /*07fc*/ 	.word	0x0500000f


	//   ....[225]....
        /*0800*/ 	.word	0x0500000f


	//   ....[226]....
        /*0804*/ 	.word	0x0500000f


	//   ....[227]....
        /*0808*/ 	.word	0x0500000f


	//   ....[228]....
        /*080c*/ 	.word	0x0500000f


	//   ....[229]....
        /*0810*/ 	.word	0x0500000f


	//   ....[230]....
        /*0814*/ 	.word	0x0500000f


	//   ....[231]....
        /*0818*/ 	.word	0x0500000f


	//   ....[232]....
        /*081c*/ 	.word	0x0500000f


	//   ....[233]....
        /*0820*/ 	.word	0x0500000f


	//   ....[234]....
        /*0824*/ 	.word	0x0500000f


	//   ....[235]....
        /*0828*/ 	.word	0x0500000f


	//   ....[236]....
        /*082c*/ 	.word	0x0500000f


	//   ....[237]....
        /*0830*/ 	.word	0x0500000f


	//   ....[238]....
        /*0834*/ 	.word	0x0500000f


	//   ....[239]....
        /*0838*/ 	.word	0x0500000f


	//   ....[240]....
        /*083c*/ 	.word	0x0500000f


	//   ....[241]....
        /*0840*/ 	.word	0x0500000f


	//   ....[242]....
        /*0844*/ 	.word	0x0500000f


	//   ....[243]....
        /*0848*/ 	.word	0x0500000f


	//   ....[244]....
        /*084c*/ 	.word	0x0500000f


	//   ....[245]....
        /*0850*/ 	.word	0x0500000f


	//   ....[246]....
        /*0854*/ 	.word	0x0500000f


	//   ....[247]....
        /*0858*/ 	.word	0x0500000f


	//   ....[248]....
        /*085c*/ 	.word	0x0500000f


	//   ....[249]....
        /*0860*/ 	.word	0x0500000f


	//   ....[250]....
        /*0864*/ 	.word	0x0500000f


	//   ....[251]....
        /*0868*/ 	.word	0x0500000f


	//   ....[252]....
        /*086c*/ 	.word	0x0500000f


	//   ....[253]....
        /*0870*/ 	.word	0x0500000f


	//   ....[254]....
        /*0874*/ 	.word	0x0500000f


	//   ....[255]....
        /*0878*/ 	.word	0x0500000f


	//   ....[0]....
        /*087c*/ 	.word	0x0500000f


	//   ....[1]....
        /*0880*/ 	.word	0x0500000f


	//   ....[2]....
        /*0884*/ 	.word	0x0500000f


	//   ....[3]....
        /*0888*/ 	.word	0x0500000f


	//   ....[4]....
        /*088c*/ 	.word	0x0500000f


	//   ....[5]....
        /*0890*/ 	.word	0x0500000f


	//   ....[6]....
        /*0894*/ 	.word	0x0500000f


	//   ....[7]....
        /*0898*/ 	.word	0x0500000f


	//   ....[8]....
        /*089c*/ 	.word	0x0500000f


	//   ....[9]....
        /*08a0*/ 	.word	0x0500000f


	//   ....[10]....
        /*08a4*/ 	.word	0x0500000f


	//   ....[11]....
        /*08a8*/ 	.word	0x0500000f


	//   ....[12]....
        /*08ac*/ 	.word	0x0500000f


	//   ....[13]....
        /*08b0*/ 	.word	0x0500000f


	//   ....[14]....
        /*08b4*/ 	.word	0x0500000f


	//   ....[15]....
        /*08b8*/ 	.word	0x0500000f


	//   ....[16]....
        /*08bc*/ 	.word	0x0500000f


	//   ....[17]....
        /*08c0*/ 	.word	0x0500000f


	//   ....[18]....
        /*08c4*/ 	.word	0x0500000f


	//   ....[19]....
        /*08c8*/ 	.word	0x0500000f


	//   ....[20]....
        /*08cc*/ 	.word	0x0500000f


	//   ....[21]....
        /*08d0*/ 	.word	0x0500000f


	//   ....[22]....
        /*08d4*/ 	.word	0x0500000f


	//   ....[23]....
        /*08d8*/ 	.word	0x0500000f


	//   ....[24]....
        /*08dc*/ 	.word	0x0500000f


	//   ....[25]....
        /*08e0*/ 	.word	0x0500000f


	//   ....[26]....
        /*08e4*/ 	.word	0x0500000f


	//   ....[27]....
        /*08e8*/ 	.word	0x0500000f


	//   ....[28]....
        /*08ec*/ 	.word	0x0500000f


	//   ....[29]....
        /*08f0*/ 	.word	0x0500000f


	//   ....[30]....
        /*08f4*/ 	.word	0x0500000f


	//   ....[31]....
        /*08f8*/ 	.word	0x0500000f


	//   ....[32]....
        /*08fc*/ 	.word	0x0500000f


	//   ....[33]....
        /*0900*/ 	.word	0x0500000f


	//   ....[34]....
        /*0904*/ 	.word	0x0500000f


	//   ....[35]....
        /*0908*/ 	.word	0x0500000f


	//   ....[36]....
        /*090c*/ 	.word	0x0500000f


	//   ....[37]....
        /*0910*/ 	.word	0x0500000f


	//   ....[38]....
        /*0914*/ 	.word	0x0500000f


	//   ....[39]....
        /*0918*/ 	.word	0x0500000f


	//   ....[40]....
        /*091c*/ 	.word	0x0500000f


	//   ....[41]....
        /*0920*/ 	.word	0x0500000f


	//   ....[42]....
        /*0924*/ 	.word	0x0500000f


	//   ....[43]....
        /*0928*/ 	.word	0x0500000f


	//   ....[44]....
        /*092c*/ 	.word	0x0500000f


	//   ....[45]....
        /*0930*/ 	.word	0x0500000f


	//   ....[46]....
        /*0934*/ 	.word	0x0500000f


	//   ....[47]....
        /*0938*/ 	.word	0x0500000f


	//   ....[48]....
        /*093c*/ 	.word	0x0500000f


	//   ....[49]....
        /*0940*/ 	.word	0x0500000f


	//   ....[50]....
        /*0944*/ 	.word	0x0500000f


	//   ....[51]....
        /*0948*/ 	.word	0x0500000f


	//   ....[52]....
        /*094c*/ 	.word	0x0500000f


	//   ....[53]....
        /*0950*/ 	.word	0x0500000f


	//   ....[54]....
        /*0954*/ 	.word	0x0500000f


	//   ....[55]....
        /*0958*/ 	.word	0x0500000f


	//   ....[56]....
        /*095c*/ 	.word	0x0500000f


	//   ....[57]....
        /*0960*/ 	.word	0x0500000f


	//   ....[58]....
        /*0964*/ 	.word	0x0500000f


	//   ....[59]....
        /*0968*/ 	.word	0x0500000f


	//   ....[60]....
        /*096c*/ 	.word	0x0500000f


	//   ....[61]....
        /*0970*/ 	.word	0x0500000f


	//   ....[62]....
        /*0974*/ 	.word	0x0500000f


	//   ....[63]....
        /*0978*/ 	.word	0x0500000f


	//   ....[64]....
        /*097c*/ 	.word	0x0500000f


	//----- nvinfo : EIATTR_COOP_GROUP_INSTR_OFFSETS
	.align		4
.L_323:
        /*0980*/ 	.byte	0x04, 0x28
        /*0982*/ 	.short	(.L_325 - .L_324)


	//   ....[0]....
.L_324:
        /*0984*/ 	.word	0x00000060


	//   ....[1]....
        /*0988*/ 	.word	0x00000140


	//   ....[2]....
        /*098c*/ 	.word	0x00000190


	//   ....[3]....
        /*0990*/ 	.word	0x000003c0


	//   ....[4]....
        /*0994*/ 	.word	0x00000520


	//   ....[5]....
        /*0998*/ 	.word	0x00000640


	//   ....[6]....
        /*099c*/ 	.word	0x000007a0


	//   ....[7]....
        /*09a0*/ 	.word	0x00003720


	//   ....[8]....
        /*09a4*/ 	.word	0x00003730


	//   ....[9]....
        /*09a8*/ 	.word	0x00004600


	//   ....[10]....
        /*09ac*/ 	.word	0x00004610


	//   ....[11]....
        /*09b0*/ 	.word	0x000054f0


	//   ....[12]....
        /*09b4*/ 	.word	0x00005500


	//   ....[13]....
        /*09b8*/ 	.word	0x00007190


	//   ....[14]....
        /*09bc*/ 	.word	0x000071a0


	//   ....[15]....
        /*09c0*/ 	.word	0x000081b0


	//   ....[16]....
        /*09c4*/ 	.word	0x000081c0


	//   ....[17]....
        /*09c8*/ 	.word	0x000092c0


	//   ....[18]....
        /*09cc*/ 	.word	0x000092d0


	//   ....[19]....
        /*09d0*/ 	.word	0x0000a4e0


	//   ....[20]....
        /*09d4*/ 	.word	0x0000a4f0


	//   ....[21]....
        /*09d8*/ 	.word	0x0000a6b0


	//   ....[22]....
        /*09dc*/ 	.word	0x0000a6c0


	//   ....[23]....
        /*09e0*/ 	.word	0x0000a890


	//   ....[24]....
        /*09e4*/ 	.word	0x0000a8a0


	//   ....[25]....
        /*09e8*/ 	.word	0x0000ad10


	//   ....[26]....
        /*09ec*/ 	.word	0x0000ad20


	//   ....[27]....
        /*09f0*/ 	.word	0x0000aea0


	//   ....[28]....
        /*09f4*/ 	.word	0x0000aec0


	//   ....[29]....
        /*09f8*/ 	.word	0x0000b050


	//   ....[30]....
        /*09fc*/ 	.word	0x0000b070


	//   ....[31]....
        /*0a00*/ 	.word	0x0000b920


	//   ....[32]....
        /*0a04*/ 	.word	0x0000c130


	//   ....[33]....
        /*0a08*/ 	.word	0x0000c140


	//   ....[34]....
        /*0a0c*/ 	.word	0x0000c150


	//   ....[35]....
        /*0a10*/ 	.word	0x0000c160


	//   ....[36]....
        /*0a14*/ 	.word	0x0000c760


	//   ....[37]....
        /*0a18*/ 	.word	0x0000c770


	//   ....[38]....
        /*0a1c*/ 	.word	0x0000c780


	//   ....[39]....
        /*0a20*/ 	.word	0x0000c790


	//   ....[40]....
        /*0a24*/ 	.word	0x0000cd60


	//   ....[41]....
        /*0a28*/ 	.word	0x0000cd70


	//   ....[42]....
        /*0a2c*/ 	.word	0x0000cd80


	//   ....[43]....
        /*0a30*/ 	.word	0x0000cd90


	//   ....[44]....
        /*0a34*/ 	.word	0x0000d380


	//   ....[45]....
        /*0a38*/ 	.word	0x0000d390


	//   ....[46]....
        /*0a3c*/ 	.word	0x0000d3a0


	//   ....[47]....
        /*0a40*/ 	.word	0x0000d3b0


	//   ....[48]....
        /*0a44*/ 	.word	0x00010e70


	//   ....[49]....
        /*0a48*/ 	.word	0x00010e80


	//   ....[50]....
        /*0a4c*/ 	.word	0x00010e90


	//   ....[51]....
        /*0a50*/ 	.word	0x00010ea0


	//   ....[52]....
        /*0a54*/ 	.word	0x00011380


	//   ....[53]....
        /*0a58*/ 	.word	0x00011390


	//   ....[54]....
        /*0a5c*/ 	.word	0x000113a0


	//   ....[55]....
        /*0a60*/ 	.word	0x000113b0


	//   ....[56]....
        /*0a64*/ 	.word	0x00011860


	//   ....[57]....
        /*0a68*/ 	.word	0x00011870


	//   ....[58]....
        /*0a6c*/ 	.word	0x00011880


	//   ....[59]....
        /*0a70*/ 	.word	0x00011890


	//   ....[60]....
        /*0a74*/ 	.word	0x00011d60


	//   ....[61]....
        /*0a78*/ 	.word	0x00011d70


	//   ....[62]....
        /*0a7c*/ 	.word	0x00011d80


	//   ....[63]....
        /*0a80*/ 	.word	0x00011d90


	//   ....[64]....
        /*0a84*/ 	.word	0x00018f60


	//   ....[65]....
        /*0a88*/ 	.word	0x00019370


	//   ....[66]....
        /*0a8c*/ 	.word	0x000193b0


	//   ....[67]....
        /*0a90*/ 	.word	0x00019460


	//   ....[68]....
        /*0a94*/ 	.word	0x00019800


	//   ....[69]....
        /*0a98*/ 	.word	0x00019830


	//   ....[70]....
        /*0a9c*/ 	.word	0x0001e2d0


	//   ....[71]....
        /*0aa0*/ 	.word	0x0001e6a0


	//   ....[72]....
        /*0aa4*/ 	.word	0x0001e6f0


	//   ....[73]....
        /*0aa8*/ 	.word	0x0001e7a0


	//   ....[74]....
        /*0aac*/ 	.word	0x0001ed10


	//   ....[75]....
        /*0ab0*/ 	.word	0x0001ed80


	//   ....[76]....
        /*0ab4*/ 	.word	0x000234b0


	//   ....[77]....
        /*0ab8*/ 	.word	0x000234c0


	//   ....[78]....
        /*0abc*/ 	.word	0x000234f0


	//   ....[79]....
        /*0ac0*/ 	.word	0x00023500


	//   ....[80]....
        /*0ac4*/ 	.word	0x00024a70


	//   ....[81]....
        /*0ac8*/ 	.word	0x00024af0


	//   ....[82]....
        /*0acc*/ 	.word	0x00024b10


	//   ....[83]....
        /*0ad0*/ 	.word	0x00024b20


	//   ....[84]....
        /*0ad4*/ 	.word	0x00026a20


	//   ....[85]....
        /*0ad8*/ 	.word	0x00026a60


	//   ....[86]....
        /*0adc*/ 	.word	0x00026aa0


	//   ....[87]....
        /*0ae0*/ 	.word	0x00026af0


	//   ....[88]....
        /*0ae4*/ 	.word	0x00027120


	//   ....[89]....
        /*0ae8*/ 	.word	0x00027150


	//   ....[90]....
        /*0aec*/ 	.word	0x000272a0


	//   ....[91]....
        /*0af0*/ 	.word	0x000272c0


	//   ....[92]....
        /*0af4*/ 	.word	0x00027410


	//   ....[93]....
        /*0af8*/ 	.word	0x00027430


	//   ....[94]....
        /*0afc*/ 	.word	0x00027590


	//   ....[95]....
        /*0b00*/ 	.word	0x000275b0


	//   ....[96]....
        /*0b04*/ 	.word	0x00027f50


	//   ....[97]....
        /*0b08*/ 	.word	0x00027f60


	//   ....[98]....
        /*0b0c*/ 	.word	0x000280c0


	//   ....[99]....
        /*0b10*/ 	.word	0x000280e0


	//   ....[100]....
        /*0b14*/ 	.word	0x00028230


	//   ....[101]....
        /*0b18*/ 	.word	0x00028250


	//   ....[102]....
        /*0b1c*/ 	.word	0x000283b0


	//   ....[103]....
        /*0b20*/ 	.word	0x000283d0


	//   ....[104]....
        /*0b24*/ 	.word	0x000285b0


	//   ....[105]....
        /*0b28*/ 	.word	0x00028770


	//   ....[106]....
        /*0b2c*/ 	.word	0x000287a0


	//   ....[107]....
        /*0b30*/ 	.word	0x000287d0


	//   ....[108]....
        /*0b34*/ 	.word	0x00028800


	//   ....[109]....
        /*0b38*/ 	.word	0x00028830


	//   ....[110]....
        /*0b3c*/ 	.word	0x00028860


	//   ....[111]....
        /*0b40*/ 	.word	0x000289e0


	//   ....[112]....
        /*0b44*/ 	.word	0x00028a10


	//   ....[113]....
        /*0b48*/ 	.word	0x00028a40


	//   ....[114]....
        /*0b4c*/ 	.word	0x00028a70


	//   ....[115]....
        /*0b50*/ 	.word	0x00028aa0


	//   ....[116]....
        /*0b54*/ 	.word	0x00028ad0


	//   ....[117]....
        /*0b58*/ 	.word	0x00028b70


	//   ....[118]....
        /*0b5c*/ 	.word	0x00028bd0


	//   ....[119]....
        /*0b60*/ 	.word	0x00028c60


	//   ....[120]....
        /*0b64*/ 	.word	0x00029ab0


	//   ....[121]....
        /*0b68*/ 	.word	0x0002bfd0


	//   ....[122]....
        /*0b6c*/ 	.word	0x0002c010


	//   ....[123]....
        /*0b70*/ 	.word	0x0002c050


	//   ....[124]....
        /*0b74*/ 	.word	0x0002c110


	//   ....[125]....
        /*0b78*/ 	.word	0x0002c140


	//   ....[126]....
        /*0b7c*/ 	.word	0x0002c1a0


	//   ....[127]....
        /*0b80*/ 	.word	0x0002c1e0


	//   ....[128]....
        /*0b84*/ 	.word	0x0002c240


	//   ....[129]....
        /*0b88*/ 	.word	0x0002c260


	//   ....[130]....
        /*0b8c*/ 	.word	0x0002c290


	//   ....[131]....
        /*0b90*/ 	.word	0x0002cae0


	//   ....[132]....
        /*0b94*/ 	.word	0x0002cb20


	//   ....[133]....
        /*0b98*/ 	.word	0x0002cb40


	//   ....[134]....
        /*0b9c*/ 	.word	0x0002cbe0


	//   ....[135]....
        /*0ba0*/ 	.word	0x0002cbf0


	//   ....[136]....
        /*0ba4*/ 	.word	0x0002cca0


	//   ....[137]....
        /*0ba8*/ 	.word	0x0002ccb0


	//   ....[138]....
        /*0bac*/ 	.word	0x0002cd60


	//   ....[139]....
        /*0bb0*/ 	.word	0x0002cd70


	//   ....[140]....
        /*0bb4*/ 	.word	0x0002ce20


	//   ....[141]....
        /*0bb8*/ 	.word	0x0002ce30


	//   ....[142]....
        /*0bbc*/ 	.word	0x0002cee0


	//   ....[143]....
        /*0bc0*/ 	.word	0x0002cef0


	//   ....[144]....
        /*0bc4*/ 	.word	0x0002cfa0


	//   ....[145]....
        /*0bc8*/ 	.word	0x0002cfb0


	//   ....[146]....
        /*0bcc*/ 	.word	0x0002d000


	//   ....[147]....
        /*0bd0*/ 	.word	0x0002d830


	//   ....[148]....
        /*0bd4*/ 	.word	0x0002d870


	//   ....[149]....
        /*0bd8*/ 	.word	0x0002d8a0


	//   ....[150]....
        /*0bdc*/ 	.word	0x0002d960


	//   ....[151]....
        /*0be0*/ 	.word	0x0002d990


	//   ....[152]....
        /*0be4*/ 	.word	0x0002d9e0


	//   ....[153]....
        /*0be8*/ 	.word	0x0002da10


	//   ....[154]....
        /*0bec*/ 	.word	0x0002da60


	//   ....[155]....
        /*0bf0*/ 	.word	0x0002da90


	//   ....[156]....
        /*0bf4*/ 	.word	0x0002db00


	//   ....[157]....
        /*0bf8*/ 	.word	0x0002de00


	//   ....[158]....
        /*0bfc*/ 	.word	0x0002de30


	//   ....[159]....
        /*0c00*/ 	.word	0x0002def0


	//   ....[160]....
        /*0c04*/ 	.word	0x0002df00


	//   ....[161]....
        /*0c08*/ 	.word	0x0002dfb0


	//   ....[162]....
        /*0c0c*/ 	.word	0x0002dfc0


	//   ....[163]....
        /*0c10*/ 	.word	0x0002e070


	//   ....[164]....
        /*0c14*/ 	.word	0x0002e080


	//   ....[165]....
        /*0c18*/ 	.word	0x0002e090


	//   ....[166]....
        /*0c1c*/ 	.word	0x0002e140


	//   ....[167]....
        /*0c20*/ 	.word	0x0002e700


	//   ....[168]....
        /*0c24*/ 	.word	0x0002e740


	//   ....[169]....
        /*0c28*/ 	.word	0x0002e7e0


	//   ....[170]....
        /*0c2c*/ 	.word	0x0002e810


	//   ....[171]....
        /*0c30*/ 	.word	0x0002e8a0


	//   ....[172]....
        /*0c34*/ 	.word	0x0002e8d0


	//   ....[173]....
        /*0c38*/ 	.word	0x0002e960


	//   ....[174]....
        /*0c3c*/ 	.word	0x0002e990


	//   ....[175]....
        /*0c40*/ 	.word	0x0002e9a0


	//   ....[176]....
        /*0c44*/ 	.word	0x0002ea30


	//   ....[177]....
        /*0c48*/ 	.word	0x0002ee90


	//   ....[178]....
        /*0c4c*/ 	.word	0x0002eec0


	//   ....[179]....
        /*0c50*/ 	.word	0x0002eef0


	//   ....[180]....
        /*0c54*/ 	.word	0x0002ef20


	//   ....[181]....
        /*0c58*/ 	.word	0x0002ef50


	//   ....[182]....
        /*0c5c*/ 	.word	0x0002ef80


	//   ....[183]....
        /*0c60*/ 	.word	0x0002efb0


	//   ....[184]....
        /*0c64*/ 	.word	0x0002efe0


	//   ....[185]....
        /*0c68*/ 	.word	0x0002f170


	//   ....[186]....
        /*0c6c*/ 	.word	0x0002f1a0


	//   ....[187]....
        /*0c70*/ 	.word	0x0002f1d0


	//   ....[188]....
        /*0c74*/ 	.word	0x0002f200


	//   ....[189]....
        /*0c78*/ 	.word	0x0002f230


	//   ....[190]....
        /*0c7c*/ 	.word	0x0002f260


	//   ....[191]....
        /*0c80*/ 	.word	0x0002f320


	//   ....[192]....
        /*0c84*/ 	.word	0x0002f340


	//   ....[193]....
        /*0c88*/ 	.word	0x0002f3b0


	//   ....[194]....
        /*0c8c*/ 	.word	0x0002fa60


	//   ....[195]....
        /*0c90*/ 	.word	0x0002fd80


	//   ....[196]....
        /*0c94*/ 	.word	0x0002fe10


	//   ....[197]....
        /*0c98*/ 	.word	0x0002feb0


	//   ....[198]....
        /*0c9c*/ 	.word	0x0002ff40


	//   ....[199]....
        /*0ca0*/ 	.word	0x0002ffe0


	//   ....[200]....
        /*0ca4*/ 	.word	0x00030070


	//   ....[201]....
        /*0ca8*/ 	.word	0x00030160


	//   ....[202]....
        /*0cac*/ 	.word	0x000301f0


	//   ....[203]....
        /*0cb0*/ 	.word	0x00030290


	//   ....[204]....
        /*0cb4*/ 	.word	0x00030320


	//   ....[205]....
        /*0cb8*/ 	.word	0x000303c0


	//   ....[206]....
        /*0cbc*/ 	.word	0x00030450


	//   ....[207]....
        /*0cc0*/ 	.word	0x00030540


	//   ....[208]....
        /*0cc4*/ 	.word	0x000305d0


	//   ....[209]....
        /*0cc8*/ 	.word	0x00030670


	//   ....[210]....
        /*0ccc*/ 	.word	0x00030700


	//   ....[211]....
        /*0cd0*/ 	.word	0x000307a0


	//   ....[212]....
        /*0cd4*/ 	.word	0x00030830


	//   ....[213]....
        /*0cd8*/ 	.word	0x00030920


	//   ....[214]....
        /*0cdc*/ 	.word	0x000309b0


	//   ....[215]....
        /*0ce0*/ 	.word	0x00030a00


	//   ....[216]....
        /*0ce4*/ 	.word	0x00030a50


	//   ....[217]....
        /*0ce8*/ 	.word	0x00030ae0


	//   ....[218]....
        /*0cec*/ 	.word	0x00030b70


	//   ....[219]....
        /*0cf0*/ 	.word	0x00030bc0


	//   ....[220]....
        /*0cf4*/ 	.word	0x00030c10


	//   ....[221]....
        /*0cf8*/ 	.word	0x00030ca0


	//   ....[222]....
        /*0cfc*/ 	.word	0x00030d30


	//   ....[223]....
        /*0d00*/ 	.word	0x00030d80


	//   ....[224]....
        /*0d04*/ 	.word	0x00030dd0


	//   ....[225]....
        /*0d08*/ 	.word	0x00030e60


	//   ....[226]....
        /*0d0c*/ 	.word	0x00030ef0


	//   ....[227]....
        /*0d10*/ 	.word	0x00030f40


	//   ....[228]....
        /*0d14*/ 	.word	0x00030f90


	//   ....[229]....
        /*0d18*/ 	.word	0x00031070


	//   ....[230]....
        /*0d1c*/ 	.word	0x00031100


	//   ....[231]....
        /*0d20*/ 	.word	0x00031150


	//   ....[232]....
        /*0d24*/ 	.word	0x000311a0


	//   ....[233]....
        /*0d28*/ 	.word	0x00031230


	//   ....[234]....
        /*0d2c*/ 	.word	0x000312c0


	//   ....[235]....
        /*0d30*/ 	.word	0x00031310


	//   ....[236]....
        /*0d34*/ 	.word	0x00031360


	//   ....[237]....
        /*0d38*/ 	.word	0x000313f0


	//   ....[238]....
        /*0d3c*/ 	.word	0x00031480


	//   ....[239]....
        /*0d40*/ 	.word	0x000314d0


	//   ....[240]....
        /*0d44*/ 	.word	0x00031520


	//   ....[241]....
        /*0d48*/ 	.word	0x000315b0


	//   ....[242]....
        /*0d4c*/ 	.word	0x00031640


	//   ....[243]....
        /*0d50*/ 	.word	0x00031690


	//   ....[244]....
        /*0d54*/ 	.word	0x000316e0


	//   ....[245]....
        /*0d58*/ 	.word	0x000319e0


	//   ....[246]....
        /*0d5c*/ 	.word	0x00031cc0


	//   ....[247]....
        /*0d60*/ 	.word	0x00031db0


	//   ....[248]....
        /*0d64*/ 	.word	0x00031e90


	//   ....[249]....
        /*0d68*/ 	.word	0x00031fe0


	//   ....[250]....
        /*0d6c*/ 	.word	0x00032030


	//   ....[251]....
        /*0d70*/ 	.word	0x00032140


	//   ....[252]....
        /*0d74*/ 	.word	0x000321a0


	//   ....[253]....
        /*0d78*/ 	.word	0x000322b0


	//   ....[254]....
        /*0d7c*/ 	.word	0x00032310


	//   ....[255]....
        /*0d80*/ 	.word	0x00032410


	//   ....[0]....
        /*0d84*/ 	.word	0x00032460


	//   ....[1]....
        /*0d88*/ 	.word	0x00032510


	//   ....[2]....
        /*0d8c*/ 	.word	0x00032570


	//   ....[3]....
        /*0d90*/ 	.word	0x000326a0


	//   ....[4]....
        /*0d94*/ 	.word	0x000326f0


	//   ....[5]....
        /*0d98*/ 	.word	0x00032830


	//   ....[6]....
        /*0d9c*/ 	.word	0x00032880


	//   ....[7]....
        /*0da0*/ 	.word	0x000329c0


	//   ....[8]....
        /*0da4*/ 	.word	0x00032a10


	//   ....[9]....
        /*0da8*/ 	.word	0x00032b50


	//   ....[10]....
        /*0dac*/ 	.word	0x00032ba0


	//   ....[11]....
        /*0db0*/ 	.word	0x00032ce0


	//   ....[12]....
        /*0db4*/ 	.word	0x00032d30


	//   ....[13]....
        /*0db8*/ 	.word	0x00032e70


	//   ....[14]....
        /*0dbc*/ 	.word	0x00032ec0


	//   ....[15]....
        /*0dc0*/ 	.word	0x00032fe0


	//   ....[16]....
        /*0dc4*/ 	.word	0x00033030


	//   ....[17]....
        /*0dc8*/ 	.word	0x00033160


	//   ....[18]....
        /*0dcc*/ 	.word	0x00033230


	//   ....[19]....
        /*0dd0*/ 	.word	0x000333a0


	//   ....[20]....
        /*0dd4*/ 	.word	0x000333f0


	//   ....[21]....
        /*0dd8*/ 	.word	0x000334f0


	//   ....[22]....
        /*0ddc*/ 	.word	0x00033540


	//   ....[23]....
        /*0de0*/ 	.word	0x00033640


	//   ....[24]....
        /*0de4*/ 	.word	0x00033690


	//   ....[25]....
        /*0de8*/ 	.word	0x000337c0


	//   ....[26]....
        /*0dec*/ 	.word	0x00033810


	//   ....[27]....
        /*0df0*/ 	.word	0x00033900


	//   ....[28]....
        /*0df4*/ 	.word	0x000339a0


	//   ....[29]....
        /*0df8*/ 	.word	0x00033ae0


	//   ....[30]....
        /*0dfc*/ 	.word	0x00033b30


	//   ....[31]....
        /*0e00*/ 	.word	0x00033c70


	//   ....[32]....
        /*0e04*/ 	.word	0x00033cc0


	//   ....[33]....
        /*0e08*/ 	.word	0x00033e00


	//   ....[34]....
        /*0e0c*/ 	.word	0x00033e50


	//   ....[35]....
        /*0e10*/ 	.word	0x00033f90


	//   ....[36]....
        /*0e14*/ 	.word	0x00033fe0


	//   ....[37]....
        /*0e18*/ 	.word	0x000340d0


	//   ....[38]....
        /*0e1c*/ 	.word	0x00034190


	//   ....[39]....
        /*0e20*/ 	.word	0x00034330


	//   ....[40]....
        /*0e24*/ 	.word	0x00034380


	//   ....[41]....
        /*0e28*/ 	.word	0x000344b0


	//   ....[42]....
        /*0e2c*/ 	.word	0x00034500


	//   ....[43]....
        /*0e30*/ 	.word	0x00034630


	//   ....[44]....
        /*0e34*/ 	.word	0x00034680


	//   ....[45]....
        /*0e38*/ 	.word	0x000347b0


	//   ....[46]....
        /*0e3c*/ 	.word	0x00034800


	//   ....[47]....
        /*0e40*/ 	.word	0x00034890


	//   ....[48]....
        /*0e44*/ 	.word	0x00034930


	//   ....[49]....
        /*0e48*/ 	.word	0x00034a60


	//   ....[50]....
        /*0e4c*/ 	.word	0x00034ad0


	//   ....[51]....
        /*0e50*/ 	.word	0x00034b40


	//   ....[52]....
        /*0e54*/ 	.word	0x00034bb0


	//   ....[53]....
        /*0e58*/ 	.word	0x00034c20


	//   ....[54]....
        /*0e5c*/ 	.word	0x00034ca0


	//   ....[55]....
        /*0e60*/ 	.word	0x00034d30


	//   ....[56]....
        /*0e64*/ 	.word	0x00034dc0


	//   ....[57]....
        /*0e68*/ 	.word	0x00034e30


	//   ....[58]....
        /*0e6c*/ 	.word	0x00034ea0


	//   ....[59]....
        /*0e70*/ 	.word	0x00034f10


	//   ....[60]....
        /*0e74*/ 	.word	0x00034f90


	//   ....[61]....
        /*0e78*/ 	.word	0x00035000


	//   ....[62]....
        /*0e7c*/ 	.word	0x000350a0


	//   ....[63]....
        /*0e80*/ 	.word	0x00035130


	//   ....[64]....
        /*0e84*/ 	.word	0x00035250


	//----- nvinfo : EIATTR_REG_RECONFIG
	.align		4
.L_325:
        /*0e88*/ 	.byte	0x01, 0x54
	.zero		2


	//----- nvinfo : EIATTR_SYSCALL_OFFSETS
	.align		4
        /*0e8c*/ 	.byte	0x04, 0x46
        /*0e8e*/ 	.short	(.L_327 - .L_326)


	//   ....[0]....
.L_326:
        /*0e90*/ 	.word	0x00001950


	//   ....[1]....
        /*0e94*/ 	.word	0x00001aa0


	//   ....[2]....
        /*0e98*/ 	.word	0x0000bac0


	//   ....[3]....
        /*0e9c*/ 	.word	0x0000bdf0


	//   ....[4]....
        /*0ea0*/ 	.word	0x0002b5b0


	//   ....[5]....
        /*0ea4*/ 	.word	0x0002b700


	//   ....[6]....
        /*0ea8*/ 	.word	0x0002b7f0


	//   ....[7]....
        /*0eac*/ 	.word	0x0002c720


	//----- nvinfo : EIATTR_MBARRIER_INSTR_OFFSETS
	.align		4
.L_327:
        /*0eb0*/ 	.byte	0x04, 0x39
        /*0eb2*/ 	.short	(.L_329 - .L_328)


	//   ....[0]....
.L_328:
        /*0eb4*/ 	.word	0x00000270
        /*0eb8*/ 	.word	0x000000ff
        /*0ebc*/ 	.word	0x00038800
        /*0ec0*/ 	.short	0x0100
        /*0ec2*/ 	.byte	0x08
	.zero		1


	//   ....[1]....
        /*0ec4*/ 	.word	0x00000280
        /*0ec8*/ 	.word	0x000000ff
        /*0ecc*/ 	.word	0x00038820
        /*0ed0*/ 	.short	0x0100
        /*0ed2*/ 	.byte	0x08
	.zero		1


	//   ....[2]....
        /*0ed4*/ 	.word	0x00000370
        /*0ed8*/ 	.word	0x000000ff
        /*0edc*/ 	.word	0x00038830
        /*0ee0*/ 	.short	0x0100
        /*0ee2*/ 	.byte	0x08
	.zero		1


	//   ....[3]....
        /*0ee4*/ 	.word	0x00000380
        /*0ee8*/ 	.word	0x000000ff
        /*0eec*/ 	.word	0x00038840
        /*0ef0*/ 	.short	0x0100
        /*0ef2*/ 	.byte	0x08
	.zero		1


	//   ....[4]....
        /*0ef4*/ 	.word	0x00000390
        /*0ef8*/ 	.word	0x000000ff
        /*0efc*/ 	.word	0x00038838
        /*0f00*/ 	.short	0x0100
        /*0f02*/ 	.byte	0x08
	.zero		1


	//   ....[5]....
        /*0f04*/ 	.word	0x000003a0
        /*0f08*/ 	.word	0x000000ff
        /*0f0c*/ 	.word	0x00038848
        /*0f10*/ 	.short	0x0100
        /*0f12*/ 	.byte	0x08
	.zero		1


	//   ....[6]....
        /*0f14*/ 	.word	0x000004d0
        /*0f18*/ 	.word	0x000000ff
        /*0f1c*/ 	.word	0x00038850
        /*0f20*/ 	.short	0x0100
        /*0f22*/ 	.byte	0x08
	.zero		1


	//   ....[7]....
        /*0f24*/ 	.word	0x000004e0
        /*0f28*/ 	.word	0x000000ff
        /*0f2c*/ 	.word	0x00038860
        /*0f30*/ 	.short	0x0100
        /*0f32*/ 	.byte	0x08
	.zero		1


	//   ....[8]....
        /*0f34*/ 	.word	0x000004f0
        /*0f38*/ 	.word	0x000000ff
        /*0f3c*/ 	.word	0x00038858
        /*0f40*/ 	.short	0x0100
        /*0f42*/ 	.byte	0x08
	.zero		1


	//   ....[9]....
        /*0f44*/ 	.word	0x00000500
        /*0f48*/ 	.word	0x000000ff
        /*0f4c*/ 	.word	0x00038868
        /*0f50*/ 	.short	0x0100
        /*0f52*/ 	.byte	0x08
	.zero		1


	//   ....[10]....
        /*0f54*/ 	.word	0x000005f0
        /*0f58*/ 	.word	0x000000ff
        /*0f5c*/ 	.word	0x00038870
        /*0f60*/ 	.short	0x0100
        /*0f62*/ 	.byte	0x06
	.zero		1


	//   ....[11]....
        /*0f64*/ 	.word	0x00000600
        /*0f68*/ 	.word	0x000000ff
        /*0f6c*/ 	.word	0x00038880
        /*0f70*/ 	.short	0x0100
        /*0f72*/ 	.byte	0x06
	.zero		1


	//   ....[12]....
        /*0f74*/ 	.word	0x00000610
        /*0f78*/ 	.word	0x000000ff
        /*0f7c*/ 	.word	0x00038878
        /*0f80*/ 	.short	0x0100
        /*0f82*/ 	.byte	0x06
	.zero		1


	//   ....[13]....
        /*0f84*/ 	.word	0x00000620
        /*0f88*/ 	.word	0x000000ff
        /*0f8c*/ 	.word	0x00038888
        /*0f90*/ 	.short	0x0100
        /*0f92*/ 	.byte	0x06
	.zero		1


	//   ....[14]....
        /*0f94*/ 	.word	0x00000750
        /*0f98*/ 	.word	0x000000ff
        /*0f9c*/ 	.word	0x00038890
        /*0fa0*/ 	.short	0x0100
        /*0fa2*/ 	.byte	0x08
	.zero		1


	//   ....[15]....
        /*0fa4*/ 	.word	0x00000760
        /*0fa8*/ 	.word	0x000000ff
        /*0fac*/ 	.word	0x000388a0
        /*0fb0*/ 	.short	0x0100
        /*0fb2*/ 	.byte	0x08
	.zero		1


	//   ....[16]....
        /*0fb4*/ 	.word	0x00000770
        /*0fb8*/ 	.word	0x000000ff
        /*0fbc*/ 	.word	0x00038898
        /*0fc0*/ 	.short	0x0100
        /*0fc2*/ 	.byte	0x08
	.zero		1


	//   ....[17]....
        /*0fc4*/ 	.word	0x00000780
        /*0fc8*/ 	.word	0x000000ff
        /*0fcc*/ 	.word	0x000388a8
        /*0fd0*/ 	.short	0x0100
        /*0fd2*/ 	.byte	0x08
	.zero		1


	//   ....[18]....
        /*0fd4*/ 	.word	0x000008b0
        /*0fd8*/ 	.word	0x000000ff
        /*0fdc*/ 	.word	0x000388b0
        /*0fe0*/ 	.short	0x0100
        /*0fe2*/ 	.byte	0x08
	.zero		1


	//   ....[19]....
        /*0fe4*/ 	.word	0x000008c0
        /*0fe8*/ 	.word	0x000000ff
        /*0fec*/ 	.word	0x000388c0
        /*0ff0*/ 	.short	0x0100
        /*0ff2*/ 	.byte	0x08
	.zero		1


	//   ....[20]....
        /*0ff4*/ 	.word	0x000008d0
        /*0ff8*/ 	.word	0x000000ff
        /*0ffc*/ 	.word	0x000388b8
        /*1000*/ 	.short	0x0100
        /*1002*/ 	.byte	0x08
	.zero		1


	//   ....[21]....
        /*1004*/ 	.word	0x000008e0
        /*1008*/ 	.word	0x000000ff
        /*100c*/ 	.word	0x000388c8
        /*1010*/ 	.short	0x0100
        /*1012*/ 	.byte	0x08
	.zero		1


	//   ....[22]....
        /*1014*/ 	.word	0x000036d0
        /*1018*/ 	.word	0x00000059
        /*101c*/ 	.word	0x00038890
        /*1020*/ 	.short	0x010a
        /*1022*/ 	.byte	0x3f
	.zero		1


	//   ....[23]....
        /*1024*/ 	.word	0x00007130
        /*1028*/ 	.word	0x00000059
        /*102c*/ 	.word	0x00038890
        /*1030*/ 	.short	0x010a
        /*1032*/ 	.byte	0x3f
	.zero		1


	//   ....[24]....
        /*1034*/ 	.word	0x0000a320
        /*1038*/ 	.word	0x00000059
        /*103c*/ 	.word	0x00038890
        /*1040*/ 	.short	0x010a
        /*1042*/ 	.byte	0x3f
	.zero		1


	//   ....[25]....
        /*1044*/ 	.word	0x0000ab20
        /*1048*/ 	.word	0x0000000b
        /*104c*/ 	.word	0x00000000
        /*1050*/ 	.short	0x0101
        /*1052*/ 	.byte	0x3f
	.zero		1


	//   ....[26]....
        /*1054*/ 	.word	0x0000ab60
        /*1058*/ 	.word	0x00000059
        /*105c*/ 	.word	0x000388b0
        /*1060*/ 	.short	0x010a
        /*1062*/ 	.byte	0x3f
	.zero		1


	//   ....[27]....
        /*1064*/ 	.word	0x0000b2b0
        /*1068*/ 	.word	0x00000059
        /*106c*/ 	.word	0x00000000
        /*1070*/ 	.short	0x0101
        /*1072*/ 	.byte	0x3f
	.zero		1


	//   ....[28]....
        /*1074*/ 	.word	0x0000bb50
        /*1078*/ 	.word	0x00000016
        /*107c*/ 	.word	0x00038800
        /*1080*/ 	.short	0x010a
        /*1082*/ 	.byte	0x3f
	.zero		1


	//   ....[29]....
        /*1084*/ 	.word	0x0000bba0
        /*1088*/ 	.word	0x00000016
        /*108c*/ 	.word	0x00038800
        /*1090*/ 	.short	0x010a
        /*1092*/ 	.byte	0x3f
	.zero		1


	//   ....[30]....
        /*1094*/ 	.word	0x0000d7b0
        /*1098*/ 	.word	0x00000016
        /*109c*/ 	.word	0x00038800
        /*10a0*/ 	.short	0x010a
        /*10a2*/ 	.byte	0x3f
	.zero		1


	//   ....[31]....
        /*10a4*/ 	.word	0x00012080
        /*10a8*/ 	.word	0x00000016
        /*10ac*/ 	.word	0x00038800
        /*10b0*/ 	.short	0x010a
        /*10b2*/ 	.byte	0x3f
	.zero		1


	//   ....[32]....
        /*10b4*/ 	.word	0x00015e00
        /*10b8*/ 	.word	0x00000000
        /*10bc*/ 	.word	0x00038830
        /*10c0*/ 	.short	0x010a
        /*10c2*/ 	.byte	0x3f
	.zero		1


	//   ....[33]....
        /*10c4*/ 	.word	0x00015e40
        /*10c8*/ 	.word	0x00000000
        /*10cc*/ 	.word	0x00038830
        /*10d0*/ 	.short	0x010a
        /*10d2*/ 	.byte	0x3f
	.zero		1


	//   ....[34]....
        /*10d4*/ 	.word	0x00019b50
        /*10d8*/ 	.word	0x00000000
        /*10dc*/ 	.word	0x00000000
        /*10e0*/ 	.short	0x0101
        /*10e2*/ 	.byte	0x3f
	.zero		1


	//   ....[35]....
        /*10e4*/ 	.word	0x0001a740
        /*10e8*/ 	.word	0x0000000a
        /*10ec*/ 	.word	0x00038830
        /*10f0*/ 	.short	0x010a
        /*10f2*/ 	.byte	0x3f
	.zero		1


	//   ....[36]....
        /*10f4*/ 	.word	0x0001a7d0
        /*10f8*/ 	.word	0x0000000a
        /*10fc*/ 	.word	0x00038830
        /*1100*/ 	.short	0x010a
        /*1102*/ 	.byte	0x3f
	.zero		1


	//   ....[37]....
        /*1104*/ 	.word	0x0001ded0
        /*1108*/ 	.word	0x00000006
        /*110c*/ 	.word	0x00038850
        /*1110*/ 	.short	0x010a
        /*1112*/ 	.byte	0x3f
	.zero		1


	//   ....[38]....
        /*1114*/ 	.word	0x0001df20
        /*1118*/ 	.word	0x00000006
        /*111c*/ 	.word	0x00038850
        /*1120*/ 	.short	0x010a
        /*1122*/ 	.byte	0x3f
	.zero		1


	//   ....[39]....
        /*1124*/ 	.word	0x0001f0f0
        /*1128*/ 	.word	0x0000000a
        /*112c*/ 	.word	0x00000000
        /*1130*/ 	.short	0x0101
        /*1132*/ 	.byte	0x3f
	.zero		1


	//   ....[40]....
        /*1134*/ 	.word	0x0001f4b0
        /*1138*/ 	.word	0x00000006
        /*113c*/ 	.word	0x00000000
        /*1140*/ 	.short	0x0101
        /*1142*/ 	.byte	0x3f
	.zero		1


	//   ....[41]....
        /*1144*/ 	.word	0x0001f720
        /*1148*/ 	.word	0x00000003
        /*114c*/ 	.word	0x00038830
        /*1150*/ 	.short	0x010a
        /*1152*/ 	.byte	0x3f
	.zero		1


	//   ....[42]....
        /*1154*/ 	.word	0x0001f7b0
        /*1158*/ 	.word	0x00000003
        /*115c*/ 	.word	0x00038830
        /*1160*/ 	.short	0x010a
        /*1162*/ 	.byte	0x3f
	.zero		1


	//   ....[43]....
        /*1164*/ 	.word	0x00022ec0
        /*1168*/ 	.word	0x00000006
        /*116c*/ 	.word	0x00038850
        /*1170*/ 	.short	0x010a
        /*1172*/ 	.byte	0x3f
	.zero		1


	//   ....[44]....
        /*1174*/ 	.word	0x00022f10
        /*1178*/ 	.word	0x00000006
        /*117c*/ 	.word	0x00038850
        /*1180*/ 	.short	0x010a
        /*1182*/ 	.byte	0x3f
	.zero		1


	//   ....[45]....
        /*1184*/ 	.word	0x00023a20
        /*1188*/ 	.word	0x000000a4
        /*118c*/ 	.word	0x00000000
        /*1190*/ 	.short	0x0101
        /*1192*/ 	.byte	0x3f
	.zero		1


	//   ....[46]....
        /*1194*/ 	.word	0x00023e30
        /*1198*/ 	.word	0x00000006
        /*119c*/ 	.word	0x00000000
        /*11a0*/ 	.short	0x0101
        /*11a2*/ 	.byte	0x3f
	.zero		1


	//   ....[47]....
        /*11a4*/ 	.word	0x000247d0
        /*11a8*/ 	.word	0x00000008
        /*11ac*/ 	.word	0x00038850
        /*11b0*/ 	.short	0x010a
        /*11b2*/ 	.byte	0x3f
	.zero		1


	//   ....[48]....
        /*11b4*/ 	.word	0x00024870
        /*11b8*/ 	.word	0x00000008
        /*11bc*/ 	.word	0x00038850
        /*11c0*/ 	.short	0x010a
        /*11c2*/ 	.byte	0x3f
	.zero		1


	//   ....[49]....
        /*11c4*/ 	.word	0x00025530
        /*11c8*/ 	.word	0x00000004
        /*11cc*/ 	.word	0x00000000
        /*11d0*/ 	.short	0x0101
        /*11d2*/ 	.byte	0x3f
	.zero		1


	//   ....[50]....
        /*11d4*/ 	.word	0x00027140
        /*11d8*/ 	.word	0x00000000
        /*11dc*/ 	.word	0x00000000
        /*11e0*/ 	.short	0x0101
        /*11e2*/ 	.byte	0x3f
	.zero		1


	//   ....[51]....
        /*11e4*/ 	.word	0x00029b90
        /*11e8*/ 	.word	0x00000016
        /*11ec*/ 	.word	0x00038820
        /*11f0*/ 	.short	0x010a
        /*11f2*/ 	.byte	0x3f
	.zero		1


	//   ....[52]....
        /*11f4*/ 	.word	0x00029c20
        /*11f8*/ 	.word	0x0000000b
        /*11fc*/ 	.word	0x000388a0
        /*1200*/ 	.short	0x010a
        /*1202*/ 	.byte	0x3f
	.zero		1


	//   ....[53]....
        /*1204*/ 	.word	0x0002a170
        /*1208*/ 	.word	0x0000000b
        /*120c*/ 	.word	0x000388c0
        /*1210*/ 	.short	0x010a
        /*1212*/ 	.byte	0x3f
	.zero		1


	//   ....[54]....
        /*1214*/ 	.word	0x0002a770
        /*1218*/ 	.word	0x0000000a
        /*121c*/ 	.word	0x000388a0
        /*1220*/ 	.short	0x010a
        /*1222*/ 	.byte	0x3f
	.zero		1


	//   ....[55]....
        /*1224*/ 	.word	0x0002acb0
        /*1228*/ 	.word	0x0000000a
        /*122c*/ 	.word	0x000388c0
        /*1230*/ 	.short	0x010a
        /*1232*/ 	.byte	0x3f
	.zero		1


	//   ....[56]....
        /*1234*/ 	.word	0x0002bde0
        /*1238*/ 	.word	0x00000005
        /*123c*/ 	.word	0x00038840
        /*1240*/ 	.short	0x010a
        /*1242*/ 	.byte	0x3f
	.zero		1


	//   ....[57]....
        /*1244*/ 	.word	0x0002c410
        /*1248*/ 	.word	0x00000005
        /*124c*/ 	.word	0x00038830
        /*1250*/ 	.short	0x0107
        /*1252*/ 	.byte	0x3f
	.zero		1


	//   ....[58]....
        /*1254*/ 	.word	0x0002c4f0
        /*1258*/ 	.word	0x00000005
        /*125c*/ 	.word	0x00038830
        /*1260*/ 	.short	0x0101
        /*1262*/ 	.byte	0x3f
	.zero		1


	//   ....[59]....
        /*1264*/ 	.word	0x0002d140
        /*1268*/ 	.word	0x00000016
        /*126c*/ 	.word	0x00038800
        /*1270*/ 	.short	0x0107
        /*1272*/ 	.byte	0x3f
	.zero		1


	//   ....[60]....
        /*1274*/ 	.word	0x0002d240
        /*1278*/ 	.word	0x00000016
        /*127c*/ 	.word	0x00038800
        /*1280*/ 	.short	0x0101
        /*1282*/ 	.byte	0x3f
	.zero		1


	//   ....[61]....
        /*1284*/ 	.word	0x0002d260
        /*1288*/ 	.word	0x00000016
        /*128c*/ 	.word	0x00038820
        /*1290*/ 	.short	0x010a
        /*1292*/ 	.byte	0x3f
	.zero		1


	//   ....[62]....
        /*1294*/ 	.word	0x0002d680
        /*1298*/ 	.word	0x00000006
        /*129c*/ 	.word	0x00038840
        /*12a0*/ 	.short	0x010a
        /*12a2*/ 	.byte	0x3f
	.zero		1


	//   ....[63]....
        /*12a4*/ 	.word	0x0002dc20
        /*12a8*/ 	.word	0x00000006
        /*12ac*/ 	.word	0x00038830
        /*12b0*/ 	.short	0x0107
        /*12b2*/ 	.byte	0x3f
	.zero		1


	//   ....[64]....
        /*12b4*/ 	.word	0x0002dce0
        /*12b8*/ 	.word	0x00000006
        /*12bc*/ 	.word	0x00038830
        /*12c0*/ 	.short	0x0101
        /*12c2*/ 	.byte	0x3f
	.zero		1


	//   ....[65]....
        /*12c4*/ 	.word	0x0002dd40
        /*12c8*/ 	.word	0x00000006
        /*12cc*/ 	.word	0x00038860
        /*12d0*/ 	.short	0x010a
        /*12d2*/ 	.byte	0x3f
	.zero		1


	//   ....[66]....
        /*12d4*/ 	.word	0x0002e250
        /*12d8*/ 	.word	0x00000006
        /*12dc*/ 	.word	0x00038850
        /*12e0*/ 	.short	0x0107
        /*12e2*/ 	.byte	0x3f
	.zero		1


	//   ....[67]....
        /*12e4*/ 	.word	0x0002e430
        /*12e8*/ 	.word	0x00000006
        /*12ec*/ 	.word	0x00038850
        /*12f0*/ 	.short	0x0101
        /*12f2*/ 	.byte	0x3f
	.zero		1


	//   ....[68]....
        /*12f4*/ 	.word	0x0002e650
        /*12f8*/ 	.word	0x00000004
        /*12fc*/ 	.word	0x00038860
        /*1300*/ 	.short	0x010a
        /*1302*/ 	.byte	0x3f
	.zero		1


	//   ....[69]....
        /*1304*/ 	.word	0x0002ebc0
        /*1308*/ 	.word	0x00000004
        /*130c*/ 	.word	0x00038850
        /*1310*/ 	.short	0x0107
        /*1312*/ 	.byte	0x3f
	.zero		1


	//   ....[70]....
        /*1314*/ 	.word	0x0002ec80
        /*1318*/ 	.word	0x00000004
        /*131c*/ 	.word	0x00038850
        /*1320*/ 	.short	0x0101
        /*1322*/ 	.byte	0x3f
	.zero		1


	//   ....[71]....
        /*1324*/ 	.word	0x0002f9e0
        /*1328*/ 	.word	0x00000005
        /*132c*/ 	.word	0x00038820
        /*1330*/ 	.short	0x010a
        /*1332*/ 	.byte	0x3f
	.zero		1


	//   ....[72]....
        /*1334*/ 	.word	0x0002fb50
        /*1338*/ 	.word	0x00000003
        /*133c*/ 	.word	0x00038840
        /*1340*/ 	.short	0x010a
        /*1342*/ 	.byte	0x3f
	.zero		1


	//   ....[73]....
        /*1344*/ 	.word	0x0002fbf0
        /*1348*/ 	.word	0x0000001b
        /*134c*/ 	.word	0x00038840
        /*1350*/ 	.short	0x010a
        /*1352*/ 	.byte	0x3f
	.zero		1


	//   ....[74]....
        /*1354*/ 	.word	0x0002fc30
        /*1358*/ 	.word	0x00000003
        /*135c*/ 	.word	0x00038860
        /*1360*/ 	.short	0x010a
        /*1362*/ 	.byte	0x3f
	.zero		1


	//   ....[75]....
        /*1364*/ 	.word	0x0002fc70
        /*1368*/ 	.word	0x0000001b
        /*136c*/ 	.word	0x00038860
        /*1370*/ 	.short	0x010a
        /*1372*/ 	.byte	0x3f
	.zero		1


	//   ....[76]....
        /*1374*/ 	.word	0x0002fcd0
        /*1378*/ 	.word	0x00000059
        /*137c*/ 	.word	0x00038890
        /*1380*/ 	.short	0x010a
        /*1382*/ 	.byte	0x3f
	.zero		1


	//   ....[77]....
        /*1384*/ 	.word	0x000300b0
        /*1388*/ 	.word	0x00000059
        /*138c*/ 	.word	0x00038890
        /*1390*/ 	.short	0x010a
        /*1392*/ 	.byte	0x3f
	.zero		1


	//   ....[78]....
        /*1394*/ 	.word	0x00030490
        /*1398*/ 	.word	0x00000059
        /*139c*/ 	.word	0x00038890
        /*13a0*/ 	.short	0x010a
        /*13a2*/ 	.byte	0x3f
	.zero		1


	//   ....[79]....
        /*13a4*/ 	.word	0x00030870
        /*13a8*/ 	.word	0x00000059
        /*13ac*/ 	.word	0x000388b0
        /*13b0*/ 	.short	0x010a
        /*13b2*/ 	.byte	0x3f
	.zero		1


	//   ....[80]....
        /*13b4*/ 	.word	0x00030fc0
        /*13b8*/ 	.word	0x00000016
        /*13bc*/ 	.word	0x00038800
        /*13c0*/ 	.short	0x010a
        /*13c2*/ 	.byte	0x3f
	.zero		1


	//   ....[81]....
        /*13c4*/ 	.word	0x00031720
        /*13c8*/ 	.word	0x00000016
        /*13cc*/ 	.word	0x00038800
        /*13d0*/ 	.short	0x010a
        /*13d2*/ 	.byte	0x3f
	.zero		1


	//   ....[82]....
        /*13d4*/ 	.word	0x00031770
        /*13d8*/ 	.word	0x00000000
        /*13dc*/ 	.word	0x00038830
        /*13e0*/ 	.short	0x010a
        /*13e2*/ 	.byte	0x3f
	.zero		1


	//   ....[83]....
        /*13e4*/ 	.word	0x000317c0
        /*13e8*/ 	.word	0x0000000a
        /*13ec*/ 	.word	0x00038830
        /*13f0*/ 	.short	0x010a
        /*13f2*/ 	.byte	0x3f
	.zero		1


	//   ....[84]....
        /*13f4*/ 	.word	0x00031810
        /*13f8*/ 	.word	0x00000006
        /*13fc*/ 	.word	0x00038850
        /*1400*/ 	.short	0x010a
        /*1402*/ 	.byte	0x3f
	.zero		1


	//   ....[85]....
        /*1404*/ 	.word	0x00031860
        /*1408*/ 	.word	0x00000003
        /*140c*/ 	.word	0x00038830
        /*1410*/ 	.short	0x010a
        /*1412*/ 	.byte	0x3f
	.zero		1


	//   ....[86]....
        /*1414*/ 	.word	0x000318b0
        /*1418*/ 	.word	0x00000006
        /*141c*/ 	.word	0x00038850
        /*1420*/ 	.short	0x010a
        /*1422*/ 	.byte	0x3f
	.zero		1


	//   ....[87]....
        /*1424*/ 	.word	0x00031900
        /*1428*/ 	.word	0x00000008
        /*142c*/ 	.word	0x00038850
        /*1430*/ 	.short	0x010a
        /*1432*/ 	.byte	0x3f
	.zero		1


	//   ....[88]....
        /*1434*/ 	.word	0x00031aa0
        /*1438*/ 	.word	0x00000016
        /*143c*/ 	.word	0x00038820
        /*1440*/ 	.short	0x010a
        /*1442*/ 	.byte	0x3f
	.zero		1


	//   ....[89]....
        /*1444*/ 	.word	0x00031af0
        /*1448*/ 	.word	0x0000000b
        /*144c*/ 	.word	0x000388a0
        /*1450*/ 	.short	0x010a
        /*1452*/ 	.byte	0x3f
	.zero		1


	//   ....[90]....
        /*1454*/ 	.word	0x00031b40
        /*1458*/ 	.word	0x0000000b
        /*145c*/ 	.word	0x000388c0
        /*1460*/ 	.short	0x010a
        /*1462*/ 	.byte	0x3f
	.zero		1


	//   ....[91]....
        /*1464*/ 	.word	0x00031b90
        /*1468*/ 	.word	0x0000000a
        /*146c*/ 	.word	0x000388a0
        /*1470*/ 	.short	0x010a
        /*1472*/ 	.byte	0x3f
	.zero		1


	//   ....[92]....
        /*1474*/ 	.word	0x00031be0
        /*1478*/ 	.word	0x0000000a
        /*147c*/ 	.word	0x000388c0
        /*1480*/ 	.short	0x010a
        /*1482*/ 	.byte	0x3f
	.zero		1


	//   ....[93]....
        /*1484*/ 	.word	0x00031d00
        /*1488*/ 	.word	0x00000005
        /*148c*/ 	.word	0x00038840
        /*1490*/ 	.short	0x010a
        /*1492*/ 	.byte	0x3f
	.zero		1


	//   ....[94]....
        /*1494*/ 	.word	0x00033060
        /*1498*/ 	.word	0x00000016
        /*149c*/ 	.word	0x00038820
        /*14a0*/ 	.short	0x010a
        /*14a2*/ 	.byte	0x3f
	.zero		1


	//   ....[95]....
        /*14a4*/ 	.word	0x000330b0
        /*14a8*/ 	.word	0x00000006
        /*14ac*/ 	.word	0x00038840
        /*14b0*/ 	.short	0x010a
        /*14b2*/ 	.byte	0x3f
	.zero		1


	//   ....[96]....
        /*14b4*/ 	.word	0x00033850
        /*14b8*/ 	.word	0x00000006
        /*14bc*/ 	.word	0x00038860
        /*14c0*/ 	.short	0x010a
        /*14c2*/ 	.byte	0x3f
	.zero		1


	//   ....[97]....
        /*14c4*/ 	.word	0x00034020
        /*14c8*/ 	.word	0x00000004
        /*14cc*/ 	.word	0x00038860
        /*14d0*/ 	.short	0x010a
        /*14d2*/ 	.byte	0x3f
	.zero		1


	//   ....[98]....
        /*14d4*/ 	.word	0x00035170
        /*14d8*/ 	.word	0x00000005
        /*14dc*/ 	.word	0x00038820
        /*14e0*/ 	.short	0x010a
        /*14e2*/ 	.byte	0x3f
	.zero		1


	//   ....[99]....
        /*14e4*/ 	.word	0x00035310
        /*14e8*/ 	.word	0x00000003
        /*14ec*/ 	.word	0x00038840
        /*14f0*/ 	.short	0x010a
        /*14f2*/ 	.byte	0x3f
	.zero		1


	//   ....[100]....
        /*14f4*/ 	.word	0x00035360
        /*14f8*/ 	.word	0x0000001b
        /*14fc*/ 	.word	0x00038840
        /*1500*/ 	.short	0x010a
        /*1502*/ 	.byte	0x3f
	.zero		1


	//   ....[101]....
        /*1504*/ 	.word	0x000353b0
        /*1508*/ 	.word	0x00000003
        /*150c*/ 	.word	0x00038860
        /*1510*/ 	.short	0x010a
        /*1512*/ 	.byte	0x3f
	.zero		1


	//----- nvinfo : EIATTR_NUM_MBARRIERS
	.align		4
.L_329:
        /*1514*/ 	.byte	0x03, 0x38
        /*1516*/ 	.short	0x0016


	//----- nvinfo : EIATTR_EXIT_INSTR_OFFSETS
	.align		4
        /*1518*/ 	.byte	0x04, 0x1c
        /*151a*/ 	.short	(.L_331 - .L_330)


	//   ....[0]....
.L_330:
        /*151c*/ 	.word	0x0002fcc0


	//----- nvinfo : EIATTR_MAX_THREADS
	.align		4
.L_331:
        /*1520*/ 	.byte	0x04, 0x05
        /*1522*/ 	.short	(.L_333 - .L_332)
.L_332:
        /*1524*/ 	.word	0x00000180
        /*1528*/ 	.word	0x00000001
        /*152c*/ 	.word	0x00000001


	//----- nvinfo : EIATTR_CRS_STACK_SIZE
	.align		4
.L_333:
        /*1530*/ 	.byte	0x04, 0x1e
        /*1532*/ 	.short	(.L_335 - .L_334)
.L_334:
        /*1534*/ 	.word	0x00000000


	//----- nvinfo : EIATTR_CBANK_PARAM_SIZE
	.align		4
.L_335:
        /*1538*/ 	.byte	0x03, 0x19
        /*153a*/ 	.short	0x0af0


	//----- nvinfo : EIATTR_PARAM_CBANK
	.align		4
        /*153c*/ 	.byte	0x04, 0x0a
        /*153e*/ 	.short	(.L_337 - .L_336)
	.align		4
.L_336:
        /*1540*/ 	.word	index@(.nv.constant0._ZN7cutlass13device_kernelIN5flash11enable_sm90INS1_16FlashAttnFwdSm90INS1_25CollectiveMainloopFwdSm90ILi2EN4cute5tupleIJNS5_1CILi1EEES8_S8_EEENS6_IJNS7_ILi128EEENS7_ILi80EEENS7_ILi256EEEEEELi256ENS_10bfloat16_tEfNS_4arch4Sm90ELb1ELb0ELb0ELb1ELb1ELb1ELb0ELb1ELb1ELb1ELb0ELb0EEENS1_21CollectiveEpilogueFwdINS6_IJSA_SC_SB_EEES9_SE_SG_Li256ELb1ELb1ELb0ELb0EEENS1_36VarlenDynamicPersistentTileSchedulerILi128ELi80ELi256ELi128ELb0ELb1ELb1ELb1ELb1ELb1EEEEEEEEEvNT_6ParamsE)
        /*1544*/ 	.short	0x0210
        /*1546*/ 	.short	0x0af0


	//----- nvinfo : EIATTR_SW_WAR
	.align		4
.L_337:
        /*1548*/ 	.byte	0x04, 0x36
        /*154a*/ 	.short	(.L_339 - .L_338)
.L_338:
        /*154c*/ 	.word	0x00000008
.L_339:


//--------------------- .nv.callgraph             --------------------------
	.section	.nv.callgraph,"",@"SHT_CUDA_CALLGRAPH"
	.align	4
	.sectionentsize	8
	.align		4
        /*0000*/ 	.word	0x00000000
	.align		4
        /*0004*/ 	.word	0xffffffff
	.align		4
        /*0008*/ 	.word	index@(_ZN7cutlass13device_kernelIN5flash11enable_sm90INS1_16FlashAttnFwdSm90INS1_25CollectiveMainloopFwdSm90ILi2EN4cute5tupleIJNS5_1CILi1EEES8_S8_EEENS6_IJNS7_ILi128EEENS7_ILi80EEENS7_ILi256EEEEEELi256ENS_10bfloat16_tEfNS_4arch4Sm90ELb0ELb0ELb0ELb0ELb1ELb0ELb0ELb1ELb1ELb1ELb0ELb0EEENS1_21CollectiveEpilogueFwdINS6_IJSA_SC_SB_EEES9_SE_SG_Li256ELb0ELb1ELb0ELb0EEENS1_29StaticPersistentTileSchedulerILb0EEEEEEEEEvNT_6ParamsE)
	.align		4
        /*000c*/ 	.word	index@(__assertfail)
	.align		4
        /*0010*/ 	.word	index@(_ZN7cutlass13device_kernelIN5flash11enable_sm90INS1_16FlashAttnFwdSm90INS1_25CollectiveMainloopFwdSm90ILi2EN4cute5tupleIJNS5_1CILi1EEES8_S8_EEENS6_IJNS7_ILi128EEENS7_ILi80EEENS7_ILi256EEEEEELi256ENS_10bfloat16_tEfNS_4arch4Sm90ELb0ELb0ELb0ELb1ELb1ELb0ELb0ELb1ELb1ELb1ELb0ELb0EEENS1_21CollectiveEpilogueFwdINS6_IJSA_SC_SB_EEES9_SE_SG_Li256ELb1ELb1ELb0ELb0EEENS1_36VarlenDynamicPersistentTileSchedulerILi128ELi80ELi256ELi128ELb0ELb1ELb1ELb0ELb1ELb1EEEEEEEEEvNT_6ParamsE)
	.align		4
        /*0014*/ 	.word	index@(__assertfail)
	.align		4
        /*0018*/ 	.word	index@(_ZN7cutlass13device_kernelIN5flash11enable_sm90INS1_16FlashAttnFwdSm90INS1_25CollectiveMainloopFwdSm90ILi2EN4cute5tupleIJNS5_1CILi1EEES8_S8_EEENS6_IJNS7_ILi128EEENS7_ILi80EEENS7_ILi256EEEEEELi256ENS_10bfloat16_tEfNS_4arch4Sm90ELb0ELb0ELb0ELb1ELb1ELb1ELb0ELb1ELb1ELb1ELb0ELb0EEENS1_21CollectiveEpilogueFwdINS6_IJSA_SC_SB_EEES9_SE_SG_Li256ELb1ELb1ELb0ELb0EEENS1_36VarlenDynamicPersistentTileSchedulerILi128ELi80ELi256ELi128ELb0ELb1ELb1ELb0ELb1ELb1EEEEEEEEEvNT_6ParamsE)
	.align		4
        /*001c*/ 	.word	index@(__assertfail)
	.align		4
        /*0020*/ 	.word	index@(_ZN7cutlass13device_kernelIN5flash11enable_sm90INS1_16FlashAttnFwdSm90INS1_25CollectiveMainloopFwdSm90ILi2EN4cute5tupleIJNS5_1CILi1EEES8_S8_EEENS6_IJNS7_ILi128EEENS7_ILi64EEENS7_ILi256EEEEEELi256ENS_10bfloat16_tEfNS_4arch4Sm90ELb0ELb1ELb0ELb0ELb1ELb0ELb0ELb1ELb1ELb1ELb0ELb0EEENS1_21CollectiveEpilogueFwdINS6_IJSA_SC_SB_EEES9_SE_SG_Li256ELb0ELb1ELb0ELb0EEENS1_30DynamicPersistentTileSchedulerILi256ELi128ELb0ELb1ELb1EEEEEEEEEvNT_6ParamsE)
	.align		4
        /*0024*/ 	.word	index@(__assertfail)
	.align		4
        /*0028*/ 	.word	index@(_ZN7cutlass13device_kernelIN5flash11enable_sm90INS1_16FlashAttnFwdSm90INS1_25CollectiveMainloopFwdSm90ILi2EN4cute5tupleIJNS5_1CILi1EEES8_S8_EEENS6_IJNS7_ILi128EEENS7_ILi64EEENS7_ILi256EEEEEELi256ENS_10bfloat16_tEfNS_4arch4Sm90ELb0ELb1ELb0ELb1ELb1ELb0ELb0ELb1ELb1ELb1ELb0ELb0EEENS1_21CollectiveEpilogueFwdINS6_IJSA_SC_SB_EEES9_SE_SG_Li256ELb1ELb1ELb0ELb0EEENS1_36VarlenDynamicPersistentTileSchedulerILi128ELi64ELi256ELi128ELb0ELb1ELb1ELb1ELb0ELb1EEEEEEEEEvNT_6ParamsE)
	.align		4
        /*002c*/ 	.word	index@(__assertfail)
	.align		4
        /*0030*/ 	.word	index@(_ZN7cutlass13device_kernelIN5flash11enable_sm90INS1_16FlashAttnFwdSm90INS1_25CollectiveMainloopFwdSm90ILi2EN4cute5tupleIJNS5_1CILi1EEES8_S8_EEENS6_IJNS7_ILi128EEENS7_ILi64EEENS7_ILi256EEEEEELi256ENS_10bfloat16_tEfNS_4arch4Sm90ELb0ELb1ELb0ELb1ELb1ELb1ELb0ELb1ELb1ELb1ELb0ELb0EEENS1_21CollectiveEpilogueFwdINS6_IJSA_SC_SB_EEES9_SE_SG_Li256ELb1ELb1ELb0ELb0EEENS1_36VarlenDynamicPersistentTileSchedulerILi128ELi64ELi256ELi128ELb0ELb1ELb1ELb1ELb0ELb1EEEEEEEEEvNT_6ParamsE)
	.align		4
        /*0034*/ 	.word	index@(__assertfail)
	.align		4
        /*0038*/ 	.word	index@(_ZN7cutlass13device_kernelIN5flash11enable_sm90INS1_16FlashAttnFwdSm90INS1_25CollectiveMainloopFwdSm90ILi2EN4cute5tupleIJNS5_1CILi1EEES8_S8_EEENS6_IJNS7_ILi128EEENS7_ILi80EEENS7_ILi256EEEEEELi256ENS_10bfloat16_tEfNS_4arch4Sm90ELb1ELb0ELb0ELb0ELb1ELb0ELb0ELb1ELb1ELb1ELb0ELb0EEENS1_21CollectiveEpilogueFwdINS6_IJSA_SC_SB_EEES9_SE_SG_Li256ELb0ELb1ELb0ELb0EEENS1_30DynamicPersistentTileSchedulerILi256ELi128ELb0ELb1ELb1EEEEEEEEEvNT_6ParamsE)
	.align		4
        /*003c*/ 	.word	index@(__assertfail)
	.align		4
        /*0040*/ 	.word	index@(_ZN7cutlass13device_kernelIN5flash11enable_sm90INS1_16FlashAttnFwdSm90INS1_25CollectiveMainloopFwdSm90ILi2EN4cute5tupleIJNS5_1CILi1EEES8_S8_EEENS6_IJNS7_ILi128EEENS7_ILi80EEENS7_ILi256EEEEEELi256ENS_10bfloat16_tEfNS_4arch4Sm90ELb1ELb0ELb0ELb1ELb1ELb0ELb0ELb1ELb1ELb1ELb0ELb0EEENS1_21CollectiveEpilogueFwdINS6_IJSA_SC_SB_EEES9_SE_SG_Li256ELb1ELb1ELb0ELb0EEENS1_36VarlenDynamicPersistentTileSchedulerILi128ELi80ELi256ELi128ELb0ELb1ELb1ELb1ELb1ELb1EEEEEEEEEvNT_6ParamsE)
	.align		4
        /*0044*/ 	.word	index@(__assertfail)
	.align		4
        /*0048*/ 	.word	index@(_ZN7cutlass13device_kernelIN5flash11enable_sm90INS1_16FlashAttnFwdSm90INS1_25CollectiveMainloopFwdSm90ILi2EN4cute5tupleIJNS5_1CILi1EEES8_S8_EEENS6_IJNS7_ILi128EEENS7_ILi80EEENS7_ILi256EEEEEELi256ENS_10bfloat16_tEfNS_4arch4Sm90ELb1ELb0ELb0ELb1ELb1ELb1ELb0ELb1ELb1ELb1ELb0ELb0EEENS1_21CollectiveEpilogueFwdINS6_IJSA_SC_SB_EEES9_SE_SG_Li256ELb1ELb1ELb0ELb0EEENS1_36VarlenDynamicPersistentTileSchedulerILi128ELi80ELi256ELi128ELb0ELb1ELb1ELb1ELb1ELb1EEEEEEEEEvNT_6ParamsE)
	.align		4
        /*004c*/ 	.word	index@(__assertfail)
	.align		4
        /*0050*/ 	.word	0x00000000
	.align		4
        /*0054*/ 	.word	0xfffffffe
	.align		4
        /*0058*/ 	.word	0x00000000
	.align		4
        /*005c*/ 	.word	0xfffffffd
	.align		4
        /*0060*/ 	.word	0x00000000
	.align		4
        /*0064*/ 	.word	0xfffffffc


//--------------------- .nv.constant4             --------------------------
	.section	.nv.constant4,"a",@progbits
	.align	8
	.align		8
.nv.constant4:
        /*0000*/ 	.dword	__assertfail
	.align		8
        /*0008*/ 	.dword	__unnamed_1
	.align		8
        /*0010*/ 	.dword	__unnamed_2
	.align		8
        /*0018*/ 	.dword	__unnamed_3
	.align		8
        /*0020*/ 	.dword	__unnamed_4
	.align		8
        /*0028*/ 	.dword	__unnamed_5
	.align		8
        /*0030*/ 	.dword	__unnamed_6
	.align		8
        /*0038*/ 	.dword	__unnamed_7
	.align		8
        /*0040*/ 	.dword	__unnamed_8
	.align		8
        /*0048*/ 	.dword	__unnamed_9
	.align		8
        /*0050*/ 	.dword	_ZN72_INTERNAL_c7809ec2_36_flash_fwd_hdim256_bf16_paged_sm90_cu_9afb97bd_36734cuda3std3__45__cpo5beginE
	.align		8
        /*0058*/ 	.dword	_ZN72_INTERNAL_c7809ec2_36_flash_fwd_hdim256_bf16_paged_sm90_cu_9afb97bd_36734cuda3std3__45__cpo3endE
	.align		8
        /*0060*/ 	.dword	_ZN72_INTERNAL_c7809ec2_36_flash_fwd_hdim256_bf16_paged_sm90_cu_9afb97bd_36734cuda3std3__45__cpo6cbeginE
	.align		8
        /*0068*/ 	.dword	_ZN72_INTERNAL_c7809ec2_36_flash_fwd_hdim256_bf16_paged_sm90_cu_9afb97bd_36734cuda3std3__45__cpo4cendE
	.align		8
        /*0070*/ 	.dword	_ZN72_INTERNAL_c7809ec2_36_flash_fwd_hdim256_bf16_paged_sm90_cu_9afb97bd_36734cuda3std3__474_GLOBAL__N__c7809ec2_36_flash_fwd_hdim256_bf16_paged_sm90_cu_9afb97bd_36736ignoreE
	.align		8
        /*0078*/ 	.dword	_ZN72_INTERNAL_c7809ec2_36_flash_fwd_hdim256_bf16_paged_sm90_cu_9afb97bd_36734cuda3std3__419piecewise_constructE
	.align		8
        /*0080*/ 	.dword	_ZN72_INTERNAL_c7809ec2_36_flash_fwd_hdim256_bf16_paged_sm90_cu_9afb97bd_36734cuda3std3__48in_placeE
	.align		8
        /*0088*/ 	.dword	_ZN72_INTERNAL_c7809ec2_36_flash_fwd_hdim256_bf16_paged_sm90_cu_9afb97bd_36734cuda3std6ranges3__45__cpo4swapE
	.align		8
        /*0090*/ 	.dword	_ZN72_INTERNAL_c7809ec2_36_flash_fwd_hdim256_bf16_paged_sm90_cu_9afb97bd_36734cuda3std6ranges3__45__cpo9iter_moveE
	.align		8
        /*0098*/ 	.dword	_ZN72_INTERNAL_c7809ec2_36_flash_fwd_hdim256_bf16_paged_sm90_cu_9afb97bd_36734cute7productE
	.align		8
        /*00a0*/ 	.dword	_ZN72_INTERNAL_c7809ec2_36_flash_fwd_hdim256_bf16_paged_sm90_cu_9afb97bd_36734cute1_E
	.align		8
        /*00a8*/ 	.dword	$str$23
	.align		8
        /*00b0*/ 	.dword	$str$24


//--------------------- .text._ZN7cutlass13device_kernelIN5flash11enable_sm90INS1_16FlashAttnFwdSm90INS1_25CollectiveMainloopFwdSm90ILi2EN4cute5tupleIJNS5_1CILi1EEES8_S8_EEENS6_IJNS7_ILi128EEENS7_ILi80EEENS7_ILi256EEEEEELi256ENS_10bfloat16_tEfNS_4arch4Sm90ELb0ELb0ELb0ELb0ELb1ELb0ELb0ELb1ELb1ELb1ELb0ELb0EEENS1_21CollectiveEpilogueFwdINS6_IJSA_SC_SB_EEES9_SE_SG_Li256ELb0ELb1ELb0ELb0EEENS1_29StaticPersistentTileSchedulerILb0EEEEEEEEEvNT_6ParamsE --------------------------
	.section	.text._ZN7cutlass13device_kernelIN5flash11enable_sm90INS1_16FlashAttnFwdSm90INS1_25CollectiveMainloopFwdSm90ILi2EN4cute5tupleIJNS5_1CILi1EEES8_S8_EEENS6_IJNS7_ILi128EEENS7_ILi80EEENS7_ILi256EEEEEELi256ENS_10bfloat16_tEfNS_4arch4Sm90ELb0ELb0ELb0ELb0ELb1ELb0ELb0ELb1ELb1ELb1ELb0ELb0EEENS1_21CollectiveEpilogueFwdINS6_IJSA_SC_SB_EEES9_SE_SG_Li256ELb0ELb1ELb0ELb0EEENS1_29StaticPersistentTileSchedulerILb0EEEEEEEEEvNT_6ParamsE,"ax",@progbits
	.align	128
.text._ZN7cutlass13device_kernelIN5flash11enable_sm90INS1_16FlashAttnFwdSm90INS1_25CollectiveMainloopFwdSm90ILi2EN4cute5tupleIJNS5_1CILi1EEES8_S8_EEENS6_IJNS7_ILi128EEENS7_ILi80EEENS7_ILi256EEEEEELi256ENS_10bfloat16_tEfNS_4arch4Sm90ELb0ELb0ELb0ELb0ELb1ELb0ELb0ELb1ELb1ELb1ELb0ELb0EEENS1_21CollectiveEpilogueFwdINS6_IJSA_SC_SB_EEES9_SE_SG_Li256ELb0ELb1ELb0ELb0EEENS1_29StaticPersistentTileSchedulerILb0EEEEEEEEEvNT_6ParamsE:
        .type           _ZN7cutlass13device_kernelIN5flash11enable_sm90INS1_16FlashAttnFwdSm90INS1_25CollectiveMainloopFwdSm90ILi2EN4cute5tupleIJNS5_1CILi1EEES8_S8_EEENS6_IJNS7_ILi128EEENS7_ILi80EEENS7_ILi256EEEEEELi256ENS_10bfloat16_tEfNS_4arch4Sm90ELb0ELb0ELb0ELb0ELb1ELb0ELb0ELb1ELb1ELb1ELb0ELb0EEENS1_21CollectiveEpilogueFwdINS6_IJSA_SC_SB_EEES9_SE_SG_Li256ELb0ELb1ELb0ELb0EEENS1_29StaticPersistentTileSchedulerILb0EEEEEEEEEvNT_6ParamsE,@function
        .size           _ZN7cutlass13device_kernelIN5flash11enable_sm90INS1_16FlashAttnFwdSm90INS1_25CollectiveMainloopFwdSm90ILi2EN4cute5tupleIJNS5_1CILi1EEES8_S8_EEENS6_IJNS7_ILi128EEENS7_ILi80EEENS7_ILi256EEEEEELi256ENS_10bfloat16_tEfNS_4arch4Sm90ELb0ELb0ELb0ELb0ELb1ELb0ELb0ELb1ELb1ELb1ELb0ELb0EEENS1_21CollectiveEpilogueFwdINS6_IJSA_SC_SB_EEES9_SE_SG_Li256ELb0ELb1ELb0ELb0EEENS1_29StaticPersistentTileSchedulerILb0EEEEEEEEEvNT_6ParamsE,(.L_x_3293 - _ZN7cutlass13device_kernelIN5flash11enable_sm90INS1_16FlashAttnFwdSm90INS1_25CollectiveMainloopFwdSm90ILi2EN4cute5tupleIJNS5_1CILi1EEES8_S8_EEENS6_IJNS7_ILi128EEENS7_ILi80EEENS7_ILi256EEEEEELi256ENS_10bfloat16_tEfNS_4arch4Sm90ELb0ELb0ELb0ELb0ELb1ELb0ELb0ELb1ELb1ELb1ELb0ELb0EEENS1_21CollectiveEpilogueFwdINS6_IJSA_SC_SB_EEES9_SE_SG_Li256ELb0ELb1ELb0ELb0EEENS1_29StaticPersistentTileSchedulerILb0EEEEEEEEEvNT_6ParamsE)
        .other          _ZN7cutlass13device_kernelIN5flash11enable_sm90INS1_16FlashAttnFwdSm90INS1_25CollectiveMainloopFwdSm90ILi2EN4cute5tupleIJNS5_1CILi1EEES8_S8_EEENS6_IJNS7_ILi128EEENS7_ILi80EEENS7_ILi256EEEEEELi256ENS_10bfloat16_tEfNS_4arch4Sm90ELb0ELb0ELb0ELb0ELb1ELb0ELb0ELb1ELb1ELb1ELb0ELb0EEENS1_21CollectiveEpilogueFwdINS6_IJSA_SC_SB_EEES9_SE_SG_Li256ELb0ELb1ELb0ELb0EEENS1_29StaticPersistentTileSchedulerILb0EEEEEEEEEvNT_6ParamsE,@"STO_CUDA_ENTRY STV_DEFAULT"
_ZN7cutlass13device_kernelIN5flash11enable_sm90INS1_16FlashAttnFwdSm90INS1_25CollectiveMainloopFwdSm90ILi2EN4cute5tupleIJNS5_1CILi1EEES8_S8_EEENS6_IJNS7_ILi128EEENS7_ILi80EEENS7_ILi256EEEEEELi256ENS_10bfloat16_tEfNS_4arch4Sm90ELb0ELb0ELb0ELb0ELb1ELb0ELb0ELb1ELb1ELb1ELb0ELb0EEENS1_21CollectiveEpilogueFwdINS6_IJSA_SC_SB_EEES9_SE_SG_Li256ELb0ELb1ELb0ELb0EEENS1_29StaticPersistentTileSchedulerILb0EEEEEEEEEvNT_6ParamsE:
[----:B------:R-:W0:Y:S02]  /*0000*/  LDC R1, c[0x0][0x28] ;  /* 0x00000a00ff017b82 */ /* 0x000e240000000800 */
[----:B0-----:R-:W-:Y:S01]  /*0010*/  VIADD R1, R1, 0xfffffff0 ;  /* 0xfffffff001017836 */ /* 0x001fe20000000000 */
[----:B------:R-:W0:Y:S01]  /*0020*/  S2R R27, SR_TID.X ;  /* 0x00000000001b7919 */ /* 0x000e220000002100 */
[----:B------:R-:W-:Y:S01]  /*0030*/  ELECT P0, URZ, PT ;  /* 0x00000000003f782f */ /* 0x000fe20003800000 */
[----:B------:R-:W-:Y:S01]  /*0040*/  UMOV UR4, 0x80 ;  /* 0x0000008000047882 */ /* 0x000fe20000000000 */
[----:B------:R-:W-:Y:S01]  /*0050*/  UMOV UR7, 0x100 ;  /* 0x0000010000077882 */ /* 0x000fe20000000000 */
[----:B0-----:R-:W-:-:S05]  /*0060*/  SHF.R.U32.HI R0, RZ, 0x5, R27 ;  /* 0x00000005ff007819 */ /* 0x001fca000001161b */
[----:B------:R-:W0:Y:S02]  /*0070*/  SHFL.IDX PT, R2, R0, RZ, 0x1f ;  /* 0x00001fff00027589 */ /* 0x000e2400000e0000 */
[C---:B0-----:R-:W-:Y:S02]  /*0080*/  ISETP.NE.OR P0, PT, R2.reuse, RZ, !P0 ;  /* 0x000000ff0200720c */ /* 0x041fe40004705670 */
[----:B------:R-:W-:Y:S02]  /*0090*/  ISETP.NE.AND P1, PT, R2, RZ, PT ;  /* 0x000000ff0200720c */ /* 0x000fe40003f25270 */
[----:B------:R-:W-:-:S06]  /*00a0*/  SHF.R.U32.HI R2, RZ, 0x7, R27 ;  /* 0x00000007ff027819 */ /* 0x000fcc000001161b */
[----:B------:R-:W0:Y:S03]  /*00b0*/  SHFL.IDX PT, R2, R2, RZ, 0x1f ;  /* 0x00001fff02027589 */ /* 0x000e2600000e0000 */
[----:B------:R-:W-:Y:S01]  /*00c0*/  VOTEU.ALL UP0, P0 ;  /* 0x00000000003f7886 */ /* 0x000fe20000000000 */
[----:B------:R-:W-:-:S04]  /*00d0*/  VOTEU.ALL UP1, P0 ;  /* 0x00000000003f7886 */ /* 0x000fc80000020000 */
[----:B------:R-:W1:Y:S01]  /*00e0*/  @!UP0 S2UR UR8, SR_CgaCtaId ;  /* 0x00000000000889c3 */ /* 0x000e620000008800 */
[----:B------:R-:W-:Y:S01]  /*00f0*/  @!UP0 UMOV UR6, 0x400 ;  /* 0x0000040000068882 */ /* 0x000fe20000000000 */
[----:B------:R-:W-:-:S04]  /*0100*/  @!UP0 UIADD3 UR4, -UR4, 0x100000, URZ ;  /* 0x0010000004048890 */ /* 0x000fc8000fffe13f */
[----:B------:R-:W-:Y:S02]  /*0110*/  @!UP0 USHF.L.U32 UR5, UR4, 0xb, URZ ;  /* 0x0000000b04058899 */ /* 0x000fe4000800063f */
[----:B------:R-:W-:Y:S02]  /*0120*/  @!UP0 USHF.L.U32 UR4, UR4, 0x1, URZ ;  /* 0x0000000104048899 */ /* 0x000fe4000800063f */
[----:B-1----:R-:W-:Y:S02]  /*0130*/  @!UP0 ULEA UR8, UR8, UR6, 0x18 ;  /* 0x0000000608088291 */ /* 0x002fe4000f8ec03f */
[----:B------:R-:W-:-:S04]  /*0140*/  @!UP0 UIADD3 UR6, -UR7, 0x100000, URZ ;  /* 0x0010000007068890 */ /* 0x000fc8000fffe13f */
[----:B------:R-:W-:Y:S02]  /*0150*/  @!UP0 USHF.L.U32 UR7, UR6, 0xb, URZ ;  /* 0x0000000b06078899 */ /* 0x000fe4000800063f */
[----:B------:R-:W-:Y:S01]  /*0160*/  @!UP0 USHF.L.U32 UR6, UR6, 0x1, URZ ;  /* 0x0000000106068899 */ /* 0x000fe2000800063f */
[----:B------:R-:W-:-:S05]  /*0170*/  VOTEU.ALL UP0, P0 ;  /* 0x00000000003f7886 */ /* 0x000fca0000000000 */
[----:B------:R1:W2:Y:S06]  /*0180*/  @!UP0 SYNCS.EXCH.64 URZ, [UR8+0x38800], UR4 ;  /* 0x03880004083f85b2 */ /* 0x0002ac0008000100 */
[----:B------:R1:W3:Y:S02]  /*0190*/  @!UP1 SYNCS.EXCH.64 URZ, [UR8+0x38820], UR6 ;  /* 0x03882006083f95b2 */ /* 0x0002e40008000100 */
[----:B01----:R-:W-:Y:S05]  /*01a0*/  @P1 BRA `(.L_x_0) ;  /* 0x0000000000481947 */ /* 0x003fea0003800000 */
[----:B------:R-:W0:Y:S01]  /*01b0*/  S2UR UR5, SR_CgaCtaId ;  /* 0x00000000000579c3 */ /* 0x000e220000008800 */
[----:B------:R-:W-:Y:S01]  /*01c0*/  UMOV UR4, 0x400 ;  /* 0x0000040000047882 */ /* 0x000fe20000000000 */
[----:B------:R-:W-:Y:S01]  /*01d0*/  UMOV UR6, 0x80 ;  /* 0x0000008000067882 */ /* 0x000fe20000000000 */
[----:B------:R-:W-:Y:S01]  /*01e0*/  UMOV UR7, 0x100 ;  /* 0x0000010000077882 */ /* 0x000fe20000000000 */
[----:B------:R-:W-:Y:S01]  /*01f0*/  ELECT P0, URZ, PT ;  /* 0x00000000003f782f */ /* 0x000fe20003800000 */
[----:B0-----:R-:W-:Y:S02]  /*0200*/  ULEA UR8, UR5, UR4, 0x18 ;  /* 0x0000000405087291 */ /* 0x001fe4000f8ec03f */
[----:B------:R-:W-:-:S04]  /*0210*/  UIADD3 UR4, -UR6, 0x100000, URZ ;  /* 0x0010000006047890 */ /* 0x000fc8000fffe13f */
[----:B------:R-:W-:Y:S02]  /*0220*/  USHF.L.U32 UR5, UR4, 0xb, URZ ;  /* 0x0000000b04057899 */ /* 0x000fe4000800063f */
[----:B------:R-:W-:Y:S02]  /*0230*/  USHF.L.U32 UR4, UR4, 0x1, URZ ;  /* 0x0000000104047899 */ /* 0x000fe4000800063f */
[----:B------:R-:W-:-:S04]  /*0240*/  UIADD3 UR6, -UR7, 0x100000, URZ ;  /* 0x0010000007067890 */ /* 0x000fc8000fffe13f */
[----:B------:R-:W-:Y:S02]  /*0250*/  USHF.L.U32 UR7, UR6, 0xb, URZ ;  /* 0x0000000b06077899 */ /* 0x000fe4000800063f */
[----:B------:R-:W-:Y:S01]  /*0260*/  USHF.L.U32 UR6, UR6, 0x1, URZ ;  /* 0x0000000106067899 */ /* 0x000fe2000800063f */
[----:B------:R-:W0:Y:S03]  /*0270*/  FENCE.VIEW.ASYNC.S ;  /* 0x00000000000073c6 */ /* 0x000e260000000000 */
[----:B0-----:R0:W1:Y:S08]  /*0280*/  SYNCS.EXCH.64 URZ, [UR8+0x38830], UR4 ;  /* 0x03883004083f75b2 */ /* 0x0010700008000100 */
[----:B------:R0:W4:Y:S01]  /*0290*/  SYNCS.EXCH.64 URZ, [UR8+0x38840], UR6 ;  /* 0x03884006083f75b2 */ /* 0x0001220008000100 */
[----:B------:R0:W0:Y:S01]  /*02a0*/  SYNCS.EXCH.64 URZ, [UR8+0x38838], UR4 ;  /* 0x03883804083f75b2 */ /* 0x0000220008000100 */
[----:B------:R0:W0:Y:S01]  /*02b0*/  SYNCS.EXCH.64 URZ, [UR8+0x38848], UR6 ;  /* 0x03884806083f75b2 */ /* 0x0000220008000100 */
[----:B------:R-:W-:Y:S01]  /*02c0*/  NOP ;  /* 0x0000000000007918 */ /* 0x000fe20000000000 */
.L_x_0:
[----:B------:R-:W5:Y:S01]  /*02d0*/  SHFL.IDX PT, R3, R0, RZ, 0x1f ;  /* 0x00001fff00037589 */ /* 0x000f6200000e0000 */
[----:B------:R-:W-:Y:S01]  /*02e0*/  NOP ;  /* 0x0000000000007918 */ /* 0x000fe20000000000 */
[----:B-----5:R-:W-:-:S13]  /*02f0*/  ISETP.NE.AND P0, PT, R3, RZ, PT ;  /* 0x000000ff0300720c */ /* 0x020fda0003f05270 */
[----:B------:R-:W-:Y:S05]  /*0300*/  @P0 BRA `(.L_x_1) ;  /* 0x0000000000480947 */ /* 0x000fea0003800000 */
[----:B0-----:R-:W0:Y:S01]  /*0310*/  S2UR UR5, SR_CgaCtaId ;  /* 0x00000000000579c3 */ /* 0x001e220000008800 */
        /* <DEDUP_REMOVED lines=12> */
[----:B0-----:R0:W0:Y:S08]  /*03e0*/  SYNCS.EXCH.64 URZ, [UR8+0x38850], UR4 ;  /* 0x03885004083f75b2 */ /* 0x0010300008000100 */
[----:B------:R0:W0:Y:S01]  /*03f0*/  SYNCS.EXCH.64 URZ, [UR8+0x38860], UR6 ;  /* 0x03886006083f75b2 */ /* 0x0000220008000100 */
[----:B------:R0:W0:Y:S01]  /*0400*/  SYNCS.EXCH.64 URZ, [UR8+0x38858], UR4 ;  /* 0x03885804083f75b2 */ /* 0x0000220008000100 */
[----:B------:R0:W0:Y:S01]  /*0410*/  SYNCS.EXCH.64 URZ, [UR8+0x38868], UR6 ;  /* 0x03886806083f75b2 */ /* 0x0000220008000100 */
[----:B------:R-:W-:Y:S01]  /*0420*/  NOP ;  /* 0x0000000000007918 */ /* 0x000fe20000000000 */
.L_x_1:
[----:B------:R-:W5:Y:S01]  /*0430*/  SHFL.IDX PT, R3, R0, RZ, 0x1f ;  /* 0x00001fff00037589 */ /* 0x000f6200000e0000 */
[----:B------:R-:W-:Y:S01]  /*0440*/  NOP ;  /* 0x0000000000007918 */ /* 0x000fe20000000000 */
[----:B-----5:R-:W-:-:S13]  /*0450*/  ISETP.NE.AND P0, PT, R3, RZ, PT ;  /* 0x000000ff0300720c */ /* 0x020fda0003f05270 */
[----:B------:R-:W-:Y:S05]  /*0460*/  @P0 BRA `(.L_x_2) ;  /* 0x0000000000380947 */ /* 0x000fea0003800000 */
[----:B0-----:R-:W0:Y:S01]  /*0470*/  S2UR UR5, SR_CgaCtaId ;  /* 0x00000000000579c3 */ /* 0x001e220000008800 */
[----:B------:R-:W-:Y:S01]  /*0480*/  UMOV UR4, 0x400 ;  /* 0x0000040000047882 */ /* 0x000fe20000000000 */
[----:B------:R-:W-:Y:S01]  /*0490*/  UMOV UR7, 0x80 ;  /* 0x0000008000077882 */ /* 0x000fe20000000000 */
[----:B------:R-:W-:Y:S01]  /*04a0*/  ELECT P0, URZ, PT ;  /* 0x00000000003f782f */ /* 0x000fe20003800000 */
[----:B0-----:R-:W-:Y:S02]  /*04b0*/  ULEA UR6, UR5, UR4, 0x18 ;  /* 0x0000000405067291 */ /* 0x001fe4000f8ec03f */
[----:B------:R-:W-:-:S04]  /*04c0*/  UIADD3 UR4, -UR7, 0x100000, URZ ;  /* 0x0010000007047890 */ /* 0x000fc8000fffe13f */
[----:B------:R-:W-:Y:S02]  /*04d0*/  USHF.L.U32 UR5, UR4, 0xb, URZ ;  /* 0x0000000b04057899 */ /* 0x000fe4000800063f */
[----:B------:R-:W-:Y:S01]  /*04e0*/  USHF.L.U32 UR4, UR4, 0x1, URZ ;  /* 0x0000000104047899 */ /* 0x000fe2000800063f */
[----:B------:R-:W0:Y:S11]  /*04f0*/  FENCE.VIEW.ASYNC.S ;  /* 0x00000000000073c6 */ /* 0x000e360000000000 */
[----:B0-----:R0:W0:Y:S01]  /*0500*/  SYNCS.EXCH.64 URZ, [UR6+0x38870], UR4 ;  /* 0x03887004063f75b2 */ /* 0x0010220008000100 */
[----:B------:R0:W0:Y:S01]  /*0510*/  SYNCS.EXCH.64 URZ, [UR6+0x38880], UR4 ;  /* 0x03888004063f75b2 */ /* 0x0000220008000100 */
[----:B------:R0:W0:Y:S01]  /*0520*/  SYNCS.EXCH.64 URZ, [UR6+0x38878], UR4 ;  /* 0x03887804063f75b2 */ /* 0x0000220008000100 */
[----:B------:R0:W0:Y:S01]  /*0530*/  SYNCS.EXCH.64 URZ, [UR6+0x38888], UR4 ;  /* 0x03888804063f75b2 */ /* 0x0000220008000100 */
[----:B------:R-:W-:Y:S01]  /*0540*/  NOP ;  /* 0x0000000000007918 */ /* 0x000fe20000000000 */
.L_x_2:
        /* <DEDUP_REMOVED lines=22> */
.L_x_3:
[----:B------:R-:W5:Y:S01]  /*06b0*/  SHFL.IDX PT, R3, R0, RZ, 0x1f ;  /* 0x00001fff00037589 */ /* 0x000f6200000e0000 */
[----:B------:R-:W-:Y:S01]  /*06c0*/  R2UR UR9, R2 ;  /* 0x00000000020972ca */ /* 0x000fe200000e0000 */
        /* <DEDUP_REMOVED lines=21> */
.L_x_4:
[----:B------:R-:W-:Y:S01]  /*0820*/  UISETP.NE.AND UP0, UPT, UR9, URZ, UPT ;  /* 0x0000003f0900728c */ /* 0x000fe2000bf05270 */
[----:B------:R-:W-:Y:S01]  /*0830*/  NOP ;  /* 0x0000000000007918 */ /* 0x000fe20000000000 */
[----:B0-----:R-:W-:Y:S01]  /*0840*/  UMOV UR4, 0x1 ;  /* 0x0000000100047882 */ /* 0x001fe20000000000 */
[----:B------:R-:W-:Y:S01]  /*0850*/  ULDC.64 UR36, c[0x0][0x208] ;  /* 0x0000820000247ab9 */ /* 0x000fe20000000a00 */
[----:B------:R-:W-:Y:S01]  /*0860*/  USEL UR4, UR4, 0x2, !UP0 ;  /* 0x0000000204047887 */ /* 0x000fe2000c000000 */
[----:B-1234-:R-:W-:Y:S01]  /*0870*/  BAR.SYNC.DEFER_BLOCKING 0x0 ;  /* 0x0000000000007b1d */ /* 0x01efe20000010000 */
[----:B------:R-:W-:-:S04]  /*0880*/  PLOP3.LUT P0, PT, PT, PT, UP0, 0x80, 0x0 ;  /* 0x000000000000781c */ /* 0x000fc80003f0f008 */
[----:B------:R-:W-:-:S05]  /*0890*/  IMAD.U32 R2, RZ, RZ, UR4 ;  /* 0x00000004ff027e24 */ /* 0x000fca000f8e00ff */
[----:B------:R0:W-:Y:S04]  /*08a0*/  STL [R1+0xc], R2 ;  /* 0x00000c0201007387 */ /* 0x0001e80000100800 */
[----:B------:R-:W-:Y:S05]  /*08b0*/  @!P0 BRA `(.L_x_5) ;  /* 0x000000b8006c8947 */ /* 0x000fea0003800000 */
.L_x_6:
[----:B------:R-:W-:-:S08]  /*08c0*/  NOP ;  /* 0x0000000000007918 */ /* 0x000fd00000000000 */
[----:B------:R-:W1:Y:S02]  /*08d0*/  USETMAXREG.TRY_ALLOC.CTAPOOL UP0, 0xe8 ;  /* 0x000000e8000079c8 */ /* 0x000e640008000600 */
[----:B-1----:R-:W-:-:S13]  /*08e0*/  PLOP3.LUT P0, PT, PT, PT, UP0, 0x80, 0x0 ;  /* 0x000000000000781c */ /* 0x002fda0003f0f008 */
[----:B------:R-:W-:Y:S05]  /*08f0*/  @!P0 BRA `(.L_x_6) ;  /* 0xfffffffc00f08947 */ /* 0x000fea000383ffff */
[----:B------:R-:W1:Y:S08]  /*0900*/  S2UR UR4, SR_CTAID.X ;  /* 0x00000000000479c3 */ /* 0x000e700000002500 */
[----:B------:R-:W-:Y:S08]  /*0910*/  BAR.ARV 0x8, 0x180 ;  /* 0x0206000000007b1d */ /* 0x000ff00000002000 */
[----:B------:R-:W1:Y:S02]  /*0920*/  LDC R0, c[0x0][0xc34] ;  /* 0x00030d00ff007b82 */ /* 0x000e640000000800 */
[----:B-1----:R-:W-:-:S13]  /*0930*/  ISETP.LE.AND P0, PT, R0, UR4, PT ;  /* 0x0000000400007c0c */ /* 0x002fda000bf03270 */
[----:B------:R-:W-:Y:S05]  /*0940*/  @P0 EXIT ;  /* 0x000000000000094d */ /* 0x000fea0003800000 */
[----:B0-----:R-:W2:Y:S01]  /*0950*/  LDL R2, [R1+0xc] ;  /* 0x00000c0001027983 */ /* 0x001ea20000100800 */
[----:B------:R-:W-:Y:S01]  /*0960*/  VIADD R213, R27, 0xffffff80 ;  /* 0xffffff801bd57836 */ /* 0x000fe20000000000 */
[----:B------:R-:W-:Y:S01]  /*0970*/  UMOV UR38, URZ ;  /* 0x0000003f00267c82 */ /* 0x000fe20008000000 */
[----:B------:R-:W-:Y:S01]  /*0980*/  IMAD.U32 R214, RZ, RZ, UR4 ;  /* 0x00000004ffd67e24 */ /* 0x000fe2000f8e00ff */
[----:B------:R-:W-:Y:S02]  /*0990*/  UMOV UR4, URZ ;  /* 0x0000003f00047c82 */ /* 0x000fe40008000000 */
[----:B------:R-:W-:Y:S01]  /*09a0*/  SHF.R.S32.HI R0, RZ, 0x1f, R213 ;  /* 0x0000001fff007819 */ /* 0x000fe200000114d5 */
[----:B------:R-:W-:Y:S02]  /*09b0*/  IMAD.U32 R219, RZ, RZ, UR4 ;  /* 0x00000004ffdb7e24 */ /* 0x000fe4000f8e00ff */
[----:B------:R-:W-:Y:S01]  /*09c0*/  IMAD.U32 R16, RZ, RZ, UR4 ;  /* 0x00000004ff107e24 */ /* 0x000fe2000f8e00ff */
[----:B------:R-:W-:-:S02]  /*09d0*/  LEA.HI R5, R0, R213, RZ, 0x5 ;  /* 0x000000d500057211 */ /* 0x000fc400078f28ff */
[CC--:B------:R-:W-:Y:S02]  /*09e0*/  LEA.HI R4, R0.reuse, R213.reuse, RZ, 0x4 ;  /* 0x000000d500047211 */ /* 0x0c0fe400078f20ff */
[CC--:B------:R-:W-:Y:S02]  /*09f0*/  LEA.HI R6, R0.reuse, R213.reuse, RZ, 0x2 ;  /* 0x000000d500067211 */ /* 0x0c0fe400078f10ff */
[----:B------:R-:W-:Y:S02]  /*0a00*/  SHF.L.U32 R7, R5, 0x5, RZ ;  /* 0x0000000505077819 */ /* 0x000fe400000006ff */
[----:B------:R-:W-:Y:S02]  /*0a10*/  LEA.HI R218, R0, R213, RZ, 0x3 ;  /* 0x000000d500da7211 */ /* 0x000fe400078f18ff */
[----:B------:R-:W-:Y:S02]  /*0a20*/  SHF.R.S32.HI R5, RZ, 0x4, R4 ;  /* 0x00000004ff057819 */ /* 0x000fe40000011404 */
[----:B------:R-:W-:-:S02]  /*0a30*/  LOP3.LUT R10, R6, 0xfffffffc, RZ, 0xc0, !PT ;  /* 0xfffffffc060a7812 */ /* 0x000fc400078ec0ff */
[C---:B------:R-:W-:Y:S02]  /*0a40*/  LOP3.LUT R6, R4.reuse, 0x3fffff0, RZ, 0xc0, !PT ;  /* 0x03fffff004067812 */ /* 0x040fe400078ec0ff */
[----:B------:R-:W-:Y:S01]  /*0a50*/  LEA.HI R4, R4, R5, RZ, 0x1 ;  /* 0x0000000504047211 */ /* 0x000fe200078f08ff */
[----:B------:R-:W-:Y:S01]  /*0a60*/  IMAD.IADD R10, R213, 0x1, -R10 ;  /* 0x00000001d50a7824 */ /* 0x000fe200078e0a0a */
[----:B------:R-:W-:Y:S01]  /*0a70*/  LOP3.LUT R7, R7, 0xfffffc00, RZ, 0xc0, !PT ;  /* 0xfffffc0007077812 */ /* 0x000fe200078ec0ff */
[----:B------:R-:W-:Y:S01]  /*0a80*/  IMAD.IADD R6, R213, 0x1, -R6 ;  /* 0x00000001d5067824 */ /* 0x000fe200078e0a06 */
[----:B------:R-:W-:Y:S02]  /*0a90*/  LOP3.LUT R4, R4, 0x1ffffffe, RZ, 0xc0, !PT ;  /* 0x1ffffffe04047812 */ /* 0x000fe400078ec0ff */
[----:B------:R-:W-:Y:S01]  /*0aa0*/  LOP3.LUT R12, R218, 0xfffffff8, RZ, 0xc0, !PT ;  /* 0xfffffff8da0c7812 */ /* 0x000fe200078ec0ff */
[----:B------:R-:W-:Y:S01]  /*0ab0*/  IMAD R7, R6, 0x40, R7 ;  /* 0x0000004006077824 */ /* 0x000fe200078e0207 */
[----:B------:R-:W-:-:S02]  /*0ac0*/  IADD3 R4, R5, -R4, RZ ;  /* 0x8000000405047210 */ /* 0x000fc40007ffe0ff */
[----:B------:R-:W-:Y:S02]  /*0ad0*/  LEA.HI R6, R10, R10, RZ, 0x1 ;  /* 0x0000000a0a067211 */ /* 0x000fe400078f08ff */
[----:B------:R-:W-:Y:S01]  /*0ae0*/  SHF.R.S32.HI R218, RZ, 0x3, R218 ;  /* 0x00000003ffda7819 */ /* 0x000fe200000114da */
[----:B------:R-:W-:Y:S01]  /*0af0*/  IMAD R224, R4, 0x8, R7 ;  /* 0x0000000804e07824 */ /* 0x000fe200078e0207 */
[----:B--2---:R-:W-:Y:S02]  /*0b00*/  R2UR UR5, R2 ;  /* 0x00000000020572ca */ /* 0x004fe400000e0000 */
[----:B------:R-:W-:-:S04]  /*0b10*/  LEA.HI R2, R0, R213, RZ, 0x7 ;  /* 0x000000d500027211 */ /* 0x000fc800078f38ff */
[----:B------:R-:W-:Y:S02]  /*0b20*/  LOP3.LUT R220, R2, 0xffffff80, RZ, 0xc0, !PT ;  /* 0xffffff8002dc7812 */ /* 0x000fe400078ec0ff */
[----:B------:R-:W-:-:S03]  /*0b30*/  SHF.R.S32.HI R221, RZ, 0x7, R2 ;  /* 0x00000007ffdd7819 */ /* 0x000fc60000011402 */
[C---:B------:R-:W-:Y:S01]  /*0b40*/  IMAD.IADD R220, R213.reuse, 0x1, -R220 ;  /* 0x00000001d5dc7824 */ /* 0x040fe200078e0adc */
[----:B------:R-:W-:Y:S01]  /*0b50*/  LEA.HI R2, R2, R221, RZ, 0x1 ;  /* 0x000000dd02027211 */ /* 0x000fe200078f08ff */
[----:B------:R-:W-:Y:S01]  /*0b60*/  IMAD.IADD R213, R213, 0x1, -R12 ;  /* 0x00000001d5d57824 */ /* 0x000fe200078e0a0c */
[----:B------:R-:W-:Y:S01]  /*0b70*/  ULOP3.LUT UR5, UR5, 0x1, URZ, 0xfc, !UPT ;  /* 0x0000000105057892 */ /* 0x000fe2000f8efc3f */
[----:B------:R-:W-:Y:S01]  /*0b80*/  IMAD.MOV.U32 R12, RZ, RZ, -0x2 ;  /* 0xfffffffeff0c7424 */ /* 0x000fe200078e00ff */
[----:B------:R-:W-:Y:S01]  /*0b90*/  SHF.R.S32.HI R3, RZ, 0x1f, R220 ;  /* 0x0000001fff037819 */ /* 0x000fe200000114dc */
[----:B------:R-:W-:Y:S01]  /*0ba0*/  IMAD.SHL.U32 R19, R213, 0x8, RZ ;  /* 0x00000008d5137824 */ /* 0x000fe200078e00ff */
[----:B------:R-:W-:Y:S02]  /*0bb0*/  LOP3.LUT R2, R2, 0x3fffffe, RZ, 0xc0, !PT ;  /* 0x03fffffe02027812 */ /* 0x000fe400078ec0ff */
[-C--:B------:R-:W-:Y:S01]  /*0bc0*/  LEA.HI R0, R3, R220.reuse, RZ, 0x2 ;  /* 0x000000dc03007211 */ /* 0x080fe200078f10ff */
[----:B------:R-:W-:Y:S01]  /*0bd0*/  VIADD R212, R19, 0x40 ;  /* 0x0000004013d47836 */ /* 0x000fe20000000000 */
[----:B------:R-:W-:Y:S01]  /*0be0*/  LEA.HI R5, R3, R220, RZ, 0x5 ;  /* 0x000000dc03057211 */ /* 0x000fe200078f28ff */
[----:B------:R-:W-:Y:S01]  /*0bf0*/  IMAD.IADD R2, R221, 0x1, -R2 ;  /* 0x00000001dd027824 */ /* 0x000fe200078e0a02 */
[--C-:B------:R-:W-:Y:S01]  /*0c00*/  SHF.R.S32.HI R8, RZ, 0x2, R0.reuse ;  /* 0x00000002ff087819 */ /* 0x100fe20000011400 */
[----:B------:R-:W-:Y:S01]  /*0c10*/  VIADD R23, R19, 0x80 ;  /* 0x0000008013177836 */ /* 0x000fe20000000000 */
[----:B------:R-:W-:Y:S01]  /*0c20*/  SHF.R.S32.HI R9, RZ, 0x1f, R0 ;  /* 0x0000001fff097819 */ /* 0x000fe20000011400 */
[----:B------:R-:W-:Y:S01]  /*0c30*/  IMAD.U32 R226, RZ, RZ, UR5 ;  /* 0x00000005ffe27e24 */ /* 0x000fe2000f8e00ff */
[----:B------:R-:W-:-:S02]  /*0c40*/  SHF.R.S32.HI R5, RZ, 0x5, R5 ;  /* 0x00000005ff057819 */ /* 0x000fc40000011405 */
[----:B------:R-:W-:Y:S02]  /*0c50*/  LEA.HI R9, R9, R8, RZ, 0x3 ;  /* 0x0000000809097211 */ /* 0x000fe400078f18ff */
[----:B------:R-:W-:Y:S02]  /*0c60*/  LOP3.LUT R3, R0, 0x7ffffffc, RZ, 0xc0, !PT ;  /* 0x7ffffffc00037812 */ /* 0x000fe400078ec0ff */
[----:B------:R-:W-:Y:S02]  /*0c70*/  LOP3.LUT R9, R9, 0xfffffff8, RZ, 0xc0, !PT ;  /* 0xfffffff809097812 */ /* 0x000fe400078ec0ff */
[----:B------:R-:W-:Y:S01]  /*0c80*/  IADD3 R22, R19, 0xc0, RZ ;  /* 0x000000c013167810 */ /* 0x000fe20007ffe0ff */
[----:B------:R-:W-:Y:S01]  /*0c90*/  IMAD.IADD R3, R220, 0x1, -R3 ;  /* 0x00000001dc037824 */ /* 0x000fe200078e0a03 */
[----:B------:R-:W-:Y:S01]  /*0ca0*/  SHF.R.S32.HI R0, RZ, 0x1f, R23 ;  /* 0x0000001fff007819 */ /* 0x000fe20000011417 */
[----:B------:R-:W-:Y:S01]  /*0cb0*/  IMAD.IADD R8, R8, 0x1, -R9 ;  /* 0x0000000108087824 */ /* 0x000fe200078e0a09 */
[----:B------:R-:W-:Y:S01]  /*0cc0*/  LOP3.LUT R9, R6, 0x1ffffffe, RZ, 0xc0, !PT ;  /* 0x1ffffffe06097812 */ /* 0x000fe200078ec0ff */
[----:B------:R-:W-:Y:S01]  /*0cd0*/  IMAD R225, R3, R12, 0x50 ;  /* 0x0000005003e17424 */ /* 0x000fe200078e020c */
[----:B------:R-:W-:Y:S01]  /*0ce0*/  SHF.R.S32.HI R227, RZ, 0x1f, R22 ;  /* 0x0000001fffe37819 */ /* 0x000fe20000011416 */
[----:B------:R-:W-:Y:S01]  /*0cf0*/  IMAD R5, R5, 0x10, R8 ;  /* 0x0000001005057824 */ /* 0x000fe200078e0208 */
[----:B------:R-:W-:-:S04]  /*0d00*/  IADD3 R9, R10, -R9, RZ ;  /* 0x800000090a097210 */ /* 0x000fc80007ffe0ff */
[----:B------:R-:W-:Y:S02]  /*0d10*/  LEA R222, R2, R5, 0x6 ;  /* 0x0000000502de7211 */ /* 0x000fe400078e30ff */
[----:B------:R-:W-:-:S03]  /*0d20*/  SHF.R.S32.HI R2, RZ, 0x1f, R212 ;  /* 0x0000001fff027819 */ /* 0x000fc600000114d4 */
[----:B------:R-:W-:-:S07]  /*0d30*/  IMAD R223, R9, 0x8, R222 ;  /* 0x0000000809df7824 */ /* 0x000fce00078e02de */
.L_x_39:
[----:B0-----:R-:W0:Y:S01]  /*0d40*/  SHFL.IDX PT, R0, R221, RZ, 0x1f ;  /* 0x00001fffdd007589 */ /* 0x001e2200000e0000 */
[----:B-1----:R-:W1:Y:S01]  /*0d50*/  S2UR UR61, SR_CgaCtaId ;  /* 0x00000000003d79c3 */ /* 0x002e620000008800 */
[----:B------:R-:W-:Y:S01]  /*0d60*/  ULDC.64 UR6, c[0x0][0x418] ;  /* 0x0001060000067ab9 */ /* 0x000fe20000000a00 */
[----:B------:R-:W-:Y:S01]  /*0d70*/  ULDC UR4, c[0x0][0xc38] ;  /* 0x00030e0000047ab9 */ /* 0x000fe20000000800 */
[----:B------:R-:W-:Y:S01]  /*0d80*/  UISETP.NE.U32.AND UP0, UPT, UR6, URZ, UPT ;  /* 0x0000003f0600728c */ /* 0x000fe2000bf05070 */
[----:B------:R-:W-:Y:S01]  /*0d90*/  R2UR UR13, R214 ;  /* 0x00000000d60d72ca */ /* 0x000fe200000e0000 */
[----:B------:R-:W-:Y:S01]  /*0da0*/  UISETP.NE.AND UP1, UPT, UR4, 0x1, UPT ;  /* 0x000000010400788c */ /* 0x000fe2000bf25270 */
[----:B------:R-:W-:Y:S02]  /*0db0*/  UMOV UR40, 0x400 ;  /* 0x0000040000287882 */ /* 0x000fe40000000000 */
[----:B------:R-:W-:Y:S01]  /*0dc0*/  ULDC UR4, c[0x0][0xc44] ;  /* 0x0003110000047ab9 */ /* 0x000fe20000000800 */
[----:B------:R-:W-:-:S02]  /*0dd0*/  UISETP.NE.AND.EX UP0, UPT, UR7, URZ, UPT, UP0 ;  /* 0x0000003f0700728c */ /* 0x000fc4000bf05300 */
[----:B------:R-:W-:Y:S01]  /*0de0*/  UISETP.NE.AND UP2, UPT, UR4, 0x1, UPT ;  /* 0x000000010400788c */ /* 0x000fe2000bf45270 */
[----:B------:R-:W-:Y:S01]  /*0df0*/  ULDC UR39, c[0x0][0x424] ;  /* 0x0001090000277ab9 */ /* 0x000fe20000000800 */
[----:B------:R-:W-:Y:S01]  /*0e00*/  ULDC UR10, c[0x0][0x2f0] ;  /* 0x0000bc00000a7ab9 */ /* 0x000fe20000000800 */
[----:B------:R-:W-:Y:S02]  /*0e10*/  USEL UR39, UR39, 0x1, UP0 ;  /* 0x0000000127277887 */ /* 0x000fe40008000000 */
[----:B------:R-:W-:Y:S01]  /*0e20*/  @UP1 ULDC UR4, c[0x0][0xc3c] ;  /* 0x00030f0000041ab9 */ /* 0x000fe20000000800 */
[----:B------:R-:W-:Y:S01]  /*0e30*/  @UP1 ULDC UR12, c[0x0][0xc40] ;  /* 0x00031000000c1ab9 */ /* 0x000fe20000000800 */
[----:B------:R-:W-:Y:S02]  /*0e40*/  UIMAD.WIDE.U32 UR4, UR13, UR4, URZ ;  /* 0x000000040d0472a5 */ /* 0x000fe4000f8e003f */
[----:B------:R-:W-:Y:S01]  /*0e50*/  UIMAD UR39, UR39, UR10, URZ ;  /* 0x0000000a272772a4 */ /* 0x000fe2000f8e023f */
[----:B0-----:R-:W-:Y:S01]  /*0e60*/  R2UR UR6, R0 ;  /* 0x00000000000672ca */ /* 0x001fe200000e0000 */
[----:B-1----:R-:W-:Y:S01]  /*0e70*/  ULEA UR40, UR61, UR40, 0x18 ;  /* 0x000000283d287291 */ /* 0x002fe2000f8ec03f */
[----:B------:R-:W-:Y:S01]  /*0e80*/  UMOV UR14, UR13 ;  /* 0x0000000d000e7c82 */ /* 0x000fe20008000000 */
[----:B------:R-:W-:-:S02]  /*0e90*/  @UP1 USHF.R.U32.HI UR14, URZ, UR12, UR5 ;  /* 0x0000000c3f0e1299 */ /* 0x000fc40008011605 */
[----:B------:R-:W-:Y:S01]  /*0ea0*/  UIADD3 UR11, UR40, 0x14400, URZ ;  /* 0x00014400280b7890 */ /* 0x000fe2000fffe03f */
[----:B------:R-:W-:-:S03]  /*0eb0*/  @UP2 ULDC.64 UR8, c[0x0][0xc48] ;  /* 0x0003120000082ab9 */ /* 0x000fc60000000a00 */
[----:B------:R-:W-:Y:S01]  /*0ec0*/  ULOP3.LUT UP0, URZ, UR11, 0x9f, URZ, 0xc0, !UPT ;  /* 0x0000009f0b3f7892 */ /* 0x000fe2000f80c03f */
[----:B------:R-:W-:Y:S01]  /*0ed0*/  IMAD.U32 R217, RZ, RZ, UR14 ;  /* 0x0000000effd97e24 */ /* 0x000fe2000f8e00ff */
[----:B------:R-:W-:Y:S02]  /*0ee0*/  UIMAD.WIDE.U32 UR4, UR14, UR8, URZ ;  /* 0x000000080e0472a5 */ /* 0x000fe4000f8e003f */
[----:B------:R-:W-:Y:S02]  /*0ef0*/  ULEA.HI UR7, UR6, UR6, URZ, 0x1 ;  /* 0x0000000606077291 */ /* 0x000fe4000f8f083f */
[----:B------:R-:W-:Y:S01]  /*0f00*/  PLOP3.LUT P0, PT, PT, PT, UP0, 0x80, 0x0 ;  /* 0x000000000000781c */ /* 0x000fe20003f0f008 */
[----:B------:R-:W-:Y:S01]  /*0f10*/  UMOV UR10, UR14 ;  /* 0x0000000e000a7c82 */ /* 0x000fe20008000000 */
[----:B------:R-:W-:Y:S02]  /*0f20*/  ULOP3.LUT UR7, UR7, 0x1e, URZ, 0xc0, !UPT ;  /* 0x0000001e07077892 */ /* 0x000fe4000f8ec03f */
[----:B------:R-:W-:-:S02]  /*0f30*/  @UP2 USHF.R.U32.HI UR10, URZ, UR9, UR5 ;  /* 0x000000093f0a2299 */ /* 0x000fc40008011605 */
[----:B------:R-:W-:Y:S02]  /*0f40*/  UIADD3 UR7, UR6, -UR7, URZ ;  /* 0x8000000706077290 */ /* 0x000fe4000fffe03f */
[----:B------:R-:W-:Y:S02]  /*0f50*/  UIADD3 UR6, UR39, 0x4f, URZ ;  /* 0x0000004f27067890 */ /* 0x000fe4000fffe03f */
[----:B------:R-:W-:Y:S01]  /*0f60*/  ULEA UR8, UR7, UR11, 0xd ;  /* 0x0000000b07087291 */ /* 0x000fe2000f8e683f */
[----:B------:R-:W-:Y:S01]  /*0f70*/  IMAD.U32 R216, RZ, RZ, UR10 ;  /* 0x0000000affd87e24 */ /* 0x000fe2000f8e00ff */
[----:B------:R-:W-:Y:S02]  /*0f80*/  UIMAD.WIDE UR6, UR6, 0x66666667, URZ ;  /* 0x66666667060678a5 */ /* 0x000fe4000f8e023f */
[----:B------:R-:W-:Y:S02]  /*0f90*/  USHF.R.U32.HI UR8, URZ, 0x4, UR8 ;  /* 0x000000043f087899 */ /* 0x000fe40008011608 */
[----:B------:R-:W-:Y:S01]  /*0fa0*/  USHF.R.U32.HI UR60, URZ, 0x1f, UR7 ;  /* 0x0000001f3f3c7899 */ /* 0x000fe20008011607 */
[----:B------:R-:W-:Y:S01]  /*0fb0*/  UMOV UR4, UR13 ;  /* 0x0000000d00047c82 */ /* 0x000fe20008000000 */
[----:B------:R-:W-:Y:S01]  /*0fc0*/  ULOP3.LUT UR41, UR8, 0x3fff, URZ, 0xc0, !UPT ;  /* 0x00003fff08297892 */ /* 0x000fe2000f8ec03f */
[----:B------:R-:W-:Y:S01]  /*0fd0*/  MOV R215, UR4 ;  /* 0x0000000400d77c02 */ /* 0x000fe20008000f00 */
[----:B------:R-:W-:Y:S01]  /*0fe0*/  ULEA.HI.SX32 UR60, UR7, UR60, 0x1b ;  /* 0x0000003c073c7291 */ /* 0x000fe2000f8fda3f */
[----:B--234-:R-:W-:Y:S11]  /*0ff0*/  @!P0 BRA `(.L_x_7) ;  /* 0x0000000000408947 */ /* 0x01cff60003800000 */
[----:B------:R-:W-:Y:S01]  /*1000*/  MOV R0, 0x0 ;  /* 0x0000000000007802 */ /* 0x000fe20000000f00 */
[----:B------:R-:W-:Y:S01]  /*1010*/  ULDC.64 UR4, c[0x4][0xa8] ;  /* 0x01002a0000047ab9 */ /* 0x000fe20000000a00 */
[----:B------:R-:W-:Y:S01]  /*1020*/  ULDC.64 UR6, c[0x4][0x28] ;  /* 0x01000a0000067ab9 */ /* 0x000fe20000000a00 */
[----:B------:R-:W-:Y:S01]  /*1030*/  IMAD.U32 R4, RZ, RZ, UR4 ;  /* 0x00000004ff047e24 */ /* 0x000fe2000f8e00ff */
[----:B------:R0:W1:Y:S01]  /*1040*/  LDC.64 R2, c[0x4][R0] ;  /* 0x0100000000027b82 */ /* 0x0000620000000a00 */
[----:B------:R-:W-:Y:S01]  /*1050*/  IMAD.U32 R5, RZ, RZ, UR5 ;  /* 0x00000005ff057e24 */ /* 0x000fe2000f8e00ff */
[----:B------:R-:W-:Y:S01]  /*1060*/  ULDC.64 UR4, c[0x4][0xb0] ;  /* 0x01002c0000047ab9 */ /* 0x000fe20000000a00 */
[----:B------:R-:W-:Y:S01]  /*1070*/  MOV R10, UR6 ;  /* 0x00000006000a7c02 */ /* 0x000fe20008000f00 */
[----:B------:R-:W-:Y:S02]  /*1080*/  IMAD.U32 R6, RZ, RZ, UR4 ;  /* 0x00000004ff067e24 */ /* 0x000fe4000f8e00ff */
[----:B------:R-:W-:-:S02]  /*1090*/  IMAD.U32 R7, RZ, RZ, UR5 ;  /* 0x00000005ff077e24 */ /* 0x000fc4000f8e00ff */
[----:B------:R-:W-:Y:S02]  /*10a0*/  IMAD.U32 R11, RZ, RZ, UR7 ;  /* 0x00000007ff0b7e24 */ /* 0x000fe4000f8e00ff */
[----:B------:R-:W-:Y:S02]  /*10b0*/  IMAD.MOV.U32 R8, RZ, RZ, 0x70 ;  /* 0x00000070ff087424 */ /* 0x000fe400078e00ff */
[----:B------:R-:W-:Y:S02]  /*10c0*/  IMAD.MOV.U32 R12, RZ, RZ, 0x1 ;  /* 0x00000001ff0c7424 */ /* 0x000fe400078e00ff */
[----:B0-----:R-:W-:-:S07]  /*10d0*/  IMAD.MOV.U32 R13, RZ, RZ, RZ ;  /* 0x000000ffff0d7224 */ /* 0x001fce00078e00ff */
[----:B------:R-:W-:-:S07]  /*10e0*/  LEPC R20, `(.L_x_7) ;  /* 0x000000001014794e */ /* 0x000fce0000000000 */
[----:B-1----:R-:W-:Y:S05]  /*10f0*/  CALL.ABS.NOINC R2 ;  /* 0x0000000002007343 */ /* 0x002fea0003c00000 */
.L_x_7:
[----:B------:R-:W-:Y:S02]  /*1100*/  R2UR UR4, R219 ;  /* 0x00000000db0472ca */ /* 0x000fe400000e0000 */
[----:B------:R-:W-:-:S11]  /*1110*/  R2UR UR5, R226 ;  /* 0x00000000e20572ca */ /* 0x000fd600000e0000 */
[----:B------:R-:W-:Y:S02]  /*1120*/  ULOP3.LUT UR4, UR4, 0x1, URZ, 0xc0, !UPT ;  /* 0x0000000104047892 */ /* 0x000fe4000f8ec03f */
[----:B------:R-:W-:-:S04]  /*1130*/  IMAD.U32 R2, RZ, RZ, UR5 ;  /* 0x00000005ff027e24 */ /* 0x000fc8000f8e00ff */
[----:B------:R-:W-:Y:S02]  /*1140*/  MOV R0, UR4 ;  /* 0x0000000400007c02 */ /* 0x000fe40008000f00 */
[----:B------:R-:W-:Y:S02]  /*1150*/  ISETP.NE.AND P0, PT, R2, 0x3, PT ;  /* 0x000000030200780c */ /* 0x000fe40003f05270 */
[----:B------:R-:W-:-:S04]  /*1160*/  SHF.L.U32 R0, R0, 0x1f, RZ ;  /* 0x0000001f00007819 */ /* 0x000fc800000006ff */
[----:B------:R-:W0:Y:S02]  /*1170*/  SYNCS.PHASECHK.TRANS64.TRYWAIT P1, [UR40+0x38800], R0 ;  /* 0x03880000ff0075a7 */ /* 0x000e240008020168 */
[----:B0-----:R-:W-:Y:S05]  /*1180*/  @!P1 BRA `(.L_x_8) ;  /* 0x000000e800fc9947 */ /* 0x001fea0003800000 */
.L_x_91:
[----:B------:R-:W-:Y:S05]  /*1190*/  @!P0 BRA `(.L_x_9) ;  /* 0x0000000000048947 */ /* 0x000fea0003800000 */
[----:B------:R-:W-:Y:S01]  /*11a0*/  BPT.TRAP 0x1 ;  /* 0x000000040000795c */ /* 0x000fe20000300000 */
.L_x_9:
[----:B------:R-:W-:Y:S01]  /*11b0*/  R2UR UR4, R16 ;  /* 0x00000000100472ca */ /* 0x000fe200000e0000 */
[----:B0-----:R-:W-:-:S05]  /*11c0*/  IMAD.U32 R0, RZ, RZ, UR38 ;  /* 0x00000026ff007e24 */ /* 0x001fca000f8e00ff */
[----:B------:R-:W-:-:S07]  /*11d0*/  LEA R0, R0, UR40, 0x3 ;  /* 0x0000002800007c11 */ /* 0x000fce000f8e18ff */
[----:B------:R-:W-:-:S05]  /*11e0*/  IMAD.U32 R3, RZ, RZ, UR4 ;  /* 0x00000004ff037e24 */ /* 0x000fca000f8e00ff */
[----:B------:R-:W-:-:S04]  /*11f0*/  SHF.L.U32 R3, R3, 0x1f, RZ ;  /* 0x0000001f03037819 */ /* 0x000fc800000006ff */
[----:B------:R0:W1:Y:S01]  /*1200*/  SYNCS.PHASECHK.TRANS64.TRYWAIT P1, [R0+URZ+0x38830], R3 ;  /* 0x03883003000075a7 */ /* 0x000062000802017f */
[----:B------:R-:W-:Y:S05]  /*1210*/  @!P0 BRA `(.L_x_10) ;  /* 0x0000000000048947 */ /* 0x000fea0003800000 */
[----:B------:R-:W-:Y:S01]  /*1220*/  BPT.TRAP 0x1 ;  /* 0x000000040000795c */ /* 0x000fe20000300000 */
.L_x_10:
[----:B------:R-:W-:Y:S01]  /*1230*/  IMAD.MOV.U32 R151, RZ, RZ, RZ ;  /* 0x000000ffff977224 */ /* 0x000fe200078e00ff */
[----:B-1----:R-:W-:Y:S06]  /*1240*/  @P1 BRA `(.L_x_11) ;  /* 0x0000000000081947 */ /* 0x002fec0003800000 */
[----:B------:R-:W1:Y:S02]  /*1250*/  SYNCS.PHASECHK.TRANS64.TRYWAIT P1, [R0+URZ+0x38830], R3 ;  /* 0x03883003000075a7 */ /* 0x000e64000802017f */
[----:B-1----:R-:W-:Y:S05]  /*1260*/  @!P1 BRA `(.L_x_12) ;  /* 0x000000e800dc9947 */ /* 0x002fea0003800000 */
.L_x_11:
[----:B------:R-:W-:Y:S05]  /*1270*/  WARPSYNC.ALL ;  /* 0x0000000000007948 */ /* 0x000fea0003800000 */
[----:B------:R-:W-:Y:S01]  /*1280*/  UIADD3 UR40, UR40, 0x24400, URZ ;  /* 0x0002440028287890 */ /* 0x000fe2000fffe03f */
[----:B------:R-:W-:Y:S01]  /*1290*/  WARPGROUP.ARRIVE ;  /* 0x00000000000079c5 */ /* 0x000fe20000000000 */
[----:B------:R-:W-:Y:S01]  /*12a0*/  ULOP3.LUT UR5, UR41, 0x10000, URZ, 0xfc, !UPT ;  /* 0x0001000029057892 */ /* 0x000fe2000f8efc3f */
[----:B------:R-:W-:Y:S01]  /*12b0*/  MOV R4, UR39 ;  /* 0x0000002700047c02 */ /* 0x000fe20008000f00 */
[----:B------:R-:W-:Y:S01]  /*12c0*/  USHF.R.U32.HI UR40, URZ, 0x4, UR40 ;  /* 0x000000043f287899 */ /* 0x000fe20008011628 */
[----:B------:R-:W-:Y:S01]  /*12d0*/  MOV R5, UR38 ;  /* 0x0000002600057c02 */ /* 0x000fe20008000f00 */
[----:B------:R-:W-:Y:S01]  /*12e0*/  UMOV UR17, 0x40000040 ;  /* 0x4000004000117882 */ /* 0x000fe20000000000 */
[----:B------:R-:W-:Y:S01]  /*12f0*/  UMOV UR19, 0x40000040 ;  /* 0x4000004000137882 */ /* 0x000fe20000000000 */
[----:B------:R-:W-:Y:S01]  /*1300*/  ULOP3.LUT UR40, UR40, 0x3fff, URZ, 0xc0, !UPT ;  /* 0x00003fff28287892 */ /* 0x000fe2000f8ec03f */
[----:B------:R-:W-:Y:S01]  /*1310*/  IMAD.U32 R15, RZ, RZ, UR17 ;  /* 0x00000011ff0f7e24 */ /* 0x000fe2000f8e00ff */
[----:B------:R-:W-:Y:S01]  /*1320*/  UMOV UR16, UR5 ;  /* 0x0000000500107c82 */ /* 0x000fe20008000000 */
[----:B------:R-:W-:Y:S01]  /*1330*/  UMOV UR9, UR17 ;  /* 0x0000001100097c82 */ /* 0x000fe20008000000 */
[----:B------:R-:W-:Y:S01]  /*1340*/  ULOP3.LUT UR4, UR40, 0x10000, URZ, 0xfc, !UPT ;  /* 0x0001000028047892 */ /* 0x000fe2000f8efc3f */
[----:B------:R-:W-:Y:S01]  /*1350*/  IMAD.U32 R14, RZ, RZ, UR16 ;  /* 0x00000010ff0e7e24 */ /* 0x000fe2000f8e00ff */
[----:B------:R-:W-:Y:S01]  /*1360*/  UMOV UR8, UR16 ;  /* 0x0000001000087c82 */ /* 0x000fe20008000000 */
[----:B------:R-:W-:Y:S01]  /*1370*/  UMOV UR11, 0x40000040 ;  /* 0x40000040000b7882 */ /* 0x000fe20000000000 */
[----:B------:R-:W-:Y:S01]  /*1380*/  UMOV UR12, UR16 ;  /* 0x00000010000c7c82 */ /* 0x000fe20008000000 */
[----:B------:R-:W-:Y:S01]  /*1390*/  UMOV UR13, UR17 ;  /* 0x00000011000d7c82 */ /* 0x000fe20008000000 */
[----:B------:R-:W-:Y:S01]  /*13a0*/  MOV R18, UR4 ;  /* 0x0000000400127c02 */ /* 0x000fe20008000f00 */
[----:B------:R-:W-:Y:S01]  /*13b0*/  UIMAD UR4, UR38, 0xa00, UR4 ;  /* 0x00000a00260478a4 */ /* 0x000fe2000f8e0204 */
[----:B------:R-:W-:Y:S01]  /*13c0*/  MOV R17, UR37 ;  /* 0x0000002500117c02 */ /* 0x000fe20008000f00 */
[----:B------:R-:W-:Y:S01]  /*13d0*/  UMOV UR15, 0x40000040 ;  /* 0x40000040000f7882 */ /* 0x000fe20000000000 */
[----:B------:R-:W-:Y:S01]  /*13e0*/  UMOV UR23, 0x40000040 ;  /* 0x4000004000177882 */ /* 0x000fe20000000000 */
[----:B------:R-:W-:Y:S01]  /*13f0*/  UIADD3 UR10, UR4, 0x80, URZ ;  /* 0x00000080040a7890 */ /* 0x000fe2000fffe03f */
[----:B------:R-:W-:Y:S01]  /*1400*/  MOV R20, UR36 ;  /* 0x0000002400147c02 */ /* 0x000fe20008000f00 */
[----:B------:R-:W-:-:S02]  /*1410*/  UIADD3 UR14, UR4, 0x100, URZ ;  /* 0x00000100040e7890 */ /* 0x000fc4000fffe03f */
[----:B------:R-:W-:Y:S01]  /*1420*/  UMOV UR18, UR4 ;  /* 0x0000000400127c82 */ /* 0x000fe20008000000 */
[----:B------:R-:W-:Y:S01]  /*1430*/  UIADD3 UR6, UR4, 0x180, URZ ;  /* 0x0000018004067890 */ /* 0x000fe2000fffe03f */
[----:B------:R-:W-:Y:S01]  /*1440*/  HGMMA.64x16x16.F32.BF16 R56, gdesc[UR16], RZ, !UPT, gsb0 ;  /* 0x00200000103879f0 */ /* 0x000fe2000c0018ff */
[----:B------:R-:W-:Y:S01]  /*1450*/  UIADD3 UR7, UR4, 0x200, URZ ;  /* 0x0000020004077890 */ /* 0x000fe2000fffe03f */
[----:B------:R-:W-:Y:S01]  /*1460*/  UMOV UR19, 0x40000040 ;  /* 0x4000004000137882 */ /* 0x000fe20000000000 */
[----:B------:R-:W-:Y:S02]  /*1470*/  UIADD3 UR22, UR4, 0x384, URZ ;  /* 0x0000038404167890 */ /* 0x000fe4000fffe03f */
[----:B------:R-:W-:Y:S01]  /*1480*/  UIADD3 UR26, UR4, 0x386, URZ ;  /* 0x00000386041a7890 */ /* 0x000fe2000fffe03f */
[----:B------:R-:W-:Y:S01]  /*1490*/  UMOV UR27, 0x40000040 ;  /* 0x40000040001b7882 */ /* 0x000fe20000000000 */
        /* <DEDUP_REMOVED lines=14> */
[----:B------:R-:W-:Y:S01]  /*1580*/  UMOV UR39, 0x40000040 ;  /* 0x4000004000277882 */ /* 0x000fe20000000000 */
[----:B------:R-:W-:-:S02]  /*1590*/  WARPGROUP.DEPBAR.LE gsb0, 0x0 ;  /* 0x00008000000079c5 */ /* 0x000fc40000010000 */
[----:B------:R-:W-:-:S06]  /*15a0*/  WARPGROUP.ARRIVE ;  /* 0x00000000000079c5 */ /* 0x000fcc0000000000 */
[----:B------:R-:W-:Y:S01]  /*15b0*/  HGMMA.64x16x16.F32.BF16 R48, gdesc[UR8], RZ, !UPT, gsb0 ;  /* 0x00200000083079f0 */ /* 0x000fe2000c0018ff */
[----:B------:R-:W-:Y:S01]  /*15c0*/  UMOV UR8, UR16 ;  /* 0x0000001000087c82 */ /* 0x000fe20008000000 */
[----:B------:R-:W-:Y:S01]  /*15d0*/  UMOV UR9, UR17 ;  /* 0x0000001100097c82 */ /* 0x000fe20008000000 */
[----:B------:R-:W-:Y:S01]  /*15e0*/  UMOV UR10, UR6 ;  /* 0x00000006000a7c82 */ /* 0x000fe20008000000 */
[----:B------:R-:W-:Y:S01]  /*15f0*/  UMOV UR11, 0x40000040 ;  /* 0x40000040000b7882 */ /* 0x000fe20000000000 */
[----:B------:R-:W-:Y:S01]  /*1600*/  UIADD3 UR6, UR5, 0x2, URZ ;  /* 0x0000000205067890 */ /* 0x000fe2000fffe03f */
[----:B------:R-:W-:Y:S02]  /*1610*/  WARPGROUP.DEPBAR.LE gsb0, 0x0 ;  /* 0x00008000000079c5 */ /* 0x000fe40000010000 */
[----:B------:R-:W-:-:S06]  /*1620*/  WARPGROUP.ARRIVE ;  /* 0x00000000000079c5 */ /* 0x000fcc0000000000 */
[----:B------:R-:W-:Y:S01]  /*1630*/  HGMMA.64x16x16.F32.BF16 R40, gdesc[UR12], RZ, !UPT, gsb0 ;  /* 0x002000000c2879f0 */ /* 0x000fe2000c0018ff */
[----:B------:R-:W-:Y:S01]  /*1640*/  UIADD3 UR14, UR4, 0x102, URZ ;  /* 0x00000102040e7890 */ /* 0x000fe2000fffe03f */
[----:B------:R-:W-:Y:S01]  /*1650*/  UMOV UR15, 0x40000040 ;  /* 0x40000040000f7882 */ /* 0x000fe20000000000 */
[----:B------:R-:W-:Y:S02]  /*1660*/  WARPGROUP.DEPBAR.LE gsb0, 0x0 ;  /* 0x00008000000079c5 */ /* 0x000fe40000010000 */
[----:B------:R-:W-:-:S06]  /*1670*/  WARPGROUP.ARRIVE ;  /* 0x00000000000079c5 */ /* 0x000fcc0000000000 */
[----:B------:R-:W-:Y:S01]  /*1680*/  HGMMA.64x16x16.F32.BF16 R32, gdesc[UR8], RZ, !UPT, gsb0 ;  /* 0x00200000082079f0 */ /* 0x000fe2000c0018ff */
[----:B------:R-:W-:Y:S01]  /*1690*/  UMOV UR8, UR16 ;  /* 0x0000001000087c82 */ /* 0x000fe20008000000 */
[----:B------:R-:W-:Y:S01]  /*16a0*/  UMOV UR9, UR17 ;  /* 0x0000001100097c82 */ /* 0x000fe20008000000 */
[----:B------:R-:W-:Y:S01]  /*16b0*/  UMOV UR10, UR7 ;  /* 0x00000007000a7c82 */ /* 0x000fe20008000000 */
[----:B------:R-:W-:Y:S01]  /*16c0*/  UMOV UR11, 0x40000040 ;  /* 0x40000040000b7882 */ /* 0x000fe20000000000 */
[----:B------:R-:W-:Y:S01]  /*16d0*/  UMOV UR16, UR6 ;  /* 0x0000000600107c82 */ /* 0x000fe20008000000 */
[----:B------:R-:W-:Y:S01]  /*16e0*/  UIADD3 UR6, UR4, 0x2, URZ ;  /* 0x0000000204067890 */ /* 0x000fe2000fffe03f */
[----:B------:R-:W-:Y:S01]  /*16f0*/  IMAD.U32 R12, RZ, RZ, UR16 ;  /* 0x00000010ff0c7e24 */ /* 0x000fe2000f8e00ff */
[----:B------:R-:W-:Y:S01]  /*1700*/  UMOV UR17, 0x40000040 ;  /* 0x4000004000117882 */ /* 0x000fe20000000000 */
[----:B------:R-:W-:Y:S01]  /*1710*/  UMOV UR12, UR16 ;  /* 0x00000010000c7c82 */ /* 0x000fe20008000000 */
[----:B------:R-:W-:Y:S01]  /*1720*/  UMOV UR13, UR17 ;  /* 0x00000011000d7c82 */ /* 0x000fe20008000000 */
[----:B------:R-:W-:Y:S01]  /*1730*/  UIADD3 UR7, UR4, 0x202, URZ ;  /* 0x0000020204077890 */ /* 0x000fe2000fffe03f */
[----:B------:R-:W-:Y:S01]  /*1740*/  IMAD.U32 R13, RZ, RZ, UR17 ;  /* 0x00000011ff0d7e24 */ /* 0x000fe2000f8e00ff */
[----:B------:R-:W-:Y:S01]  /*1750*/  UMOV UR18, UR6 ;  /* 0x0000000600127c82 */ /* 0x000fe20008000000 */
[----:B------:R-:W-:Y:S01]  /*1760*/  UIADD3 UR6, UR4, 0x182, URZ ;  /* 0x0000018204067890 */ /* 0x000fe2000fffe03f */
[----:B------:R-:W-:-:S02]  /*1770*/  WARPGROUP.DEPBAR.LE gsb0, 0x0 ;  /* 0x00008000000079c5 */ /* 0x000fc40000010000 */
[----:B------:R-:W-:-:S06]  /*1780*/  WARPGROUP.ARRIVE ;  /* 0x00000000000079c5 */ /* 0x000fcc0000000000 */
[----:B------:R-:W-:Y:S01]  /*1790*/  HGMMA.64x16x16.F32.BF16 R24, gdesc[UR8], RZ, !UPT, gsb0 ;  /* 0x00200000081879f0 */ /* 0x000fe2000c0018ff */
[----:B------:R-:W-:Y:S01]  /*17a0*/  UIADD3 UR10, UR4, 0x82, URZ ;  /* 0x00000082040a7890 */ /* 0x000fe2000fffe03f */
[----:B------:R-:W-:Y:S01]  /*17b0*/  UMOV UR8, UR16 ;  /* 0x0000001000087c82 */ /* 0x000fe20008000000 */
[----:B------:R-:W-:Y:S01]  /*17c0*/  UMOV UR9, UR17 ;  /* 0x0000001100097c82 */ /* 0x000fe20008000000 */
[----:B------:R-:W-:Y:S01]  /*17d0*/  UMOV UR11, 0x40000040 ;  /* 0x40000040000b7882 */ /* 0x000fe20000000000 */
[----:B------:R-:W-:Y:S02]  /*17e0*/  WARPGROUP.DEPBAR.LE gsb0, 0x0 ;  /* 0x00008000000079c5 */ /* 0x000fe40000010000 */
[----:B------:R-:W-:-:S06]  /*17f0*/  WARPGROUP.ARRIVE ;  /* 0x00000000000079c5 */ /* 0x000fcc0000000000 */
[----:B------:R-:W-:Y:S01]  /*1800*/  HGMMA.64x16x16.F32.BF16 R56, gdesc[UR16], R56, gsb0 ;  /* 0x00200000103879f0 */ /* 0x000fe20008001838 */
[----:B------:R-:W-:Y:S02]  /*1810*/  UMOV UR19, 0x40000040 ;  /* 0x4000004000137882 */ /* 0x000fe40000000000 */
[----:B------:R-:W-:Y:S02]  /*1820*/  WARPGROUP.DEPBAR.LE gsb0, 0x0 ;  /* 0x00008000000079c5 */ /* 0x000fe40000010000 */
[----:B------:R-:W-:-:S06]  /*1830*/  WARPGROUP.ARRIVE ;  /* 0x00000000000079c5 */ /* 0x000fcc0000000000 */
[----:B------:R-:W-:Y:S01]  /*1840*/  HGMMA.64x16x16.F32.BF16 R48, gdesc[UR8], R48, gsb0 ;  /* 0x00200000083079f0 */ /* 0x000fe20008001830 */
[----:B------:R-:W-:Y:S01]  /*1850*/  UMOV UR8, UR16 ;  /* 0x0000001000087c82 */ /* 0x000fe20008000000 */
[----:B------:R-:W-:Y:S01]  /*1860*/  UMOV UR9, UR17 ;  /* 0x0000001100097c82 */ /* 0x000fe20008000000 */
[----:B------:R-:W-:Y:S01]  /*1870*/  UMOV UR10, UR6 ;  /* 0x00000006000a7c82 */ /* 0x000fe20008000000 */
[----:B------:R-:W-:Y:S01]  /*1880*/  UMOV UR11, 0x40000040 ;  /* 0x40000040000b7882 */ /* 0x000fe20000000000 */
[----:B------:R-:W-:Y:S01]  /*1890*/  UIADD3 UR6, UR5, 0x4, URZ ;  /* 0x0000000405067890 */ /* 0x000fe2000fffe03f */
[----:B------:R-:W-:Y:S02]  /*18a0*/  WARPGROUP.DEPBAR.LE gsb0, 0x0 ;  /* 0x00008000000079c5 */ /* 0x000fe40000010000 */
[----:B------:R-:W-:-:S06]  /*18b0*/  WARPGROUP.ARRIVE ;  /* 0x00000000000079c5 */ /* 0x000fcc0000000000 */
[----:B------:R-:W-:Y:S01]  /*18c0*/  HGMMA.64x16x16.F32.BF16 R40, gdesc[UR12], R40, gsb0 ;  /* 0x002000000c2879f0 */ /* 0x000fe20008001828 */
[----:B------:R-:W-:Y:S01]  /*18d0*/  UIADD3 UR14, UR4, 0x104, URZ ;  /* 0x00000104040e7890 */ /* 0x000fe2000fffe03f */
[----:B------:R-:W-:Y:S01]  /*18e0*/  UMOV UR15, 0x40000040 ;  /* 0x40000040000f7882 */ /* 0x000fe20000000000 */
[----:B------:R-:W-:Y:S02]  /*18f0*/  WARPGROUP.DEPBAR.LE gsb0, 0x0 ;  /* 0x00008000000079c5 */ /* 0x000fe40000010000 */
[----:B------:R-:W-:-:S06]  /*1900*/  WARPGROUP.ARRIVE ;  /* 0x00000000000079c5 */ /* 0x000fcc0000000000 */
[----:B------:R-:W-:Y:S01]  /*1910*/  HGMMA.64x16x16.F32.BF16 R32, gdesc[UR8], R32, gsb0 ;  /* 0x00200000082079f0 */ /* 0x000fe20008001820 */
[----:B------:R-:W-:Y:S01]  /*1920*/  UMOV UR8, UR16 ;  /* 0x0000001000087c82 */ /* 0x000fe20008000000 */
[----:B------:R-:W-:Y:S01]  /*1930*/  UMOV UR9, UR17 ;  /* 0x0000001100097c82 */ /* 0x000fe20008000000 */
[----:B------:R-:W-:Y:S01]  /*1940*/  UMOV UR10, UR7 ;  /* 0x00000007000a7c82 */ /* 0x000fe20008000000 */
[----:B------:R-:W-:Y:S01]  /*1950*/  UMOV UR11, 0x40000040 ;  /* 0x40000040000b7882 */ /* 0x000fe20000000000 */
[----:B------:R-:W-:Y:S01]  /*1960*/  UMOV UR16, UR6 ;  /* 0x0000000600107c82 */ /* 0x000fe20008000000 */
[----:B------:R-:W-:Y:S01]  /*1970*/  UIADD3 UR6, UR4, 0x4, URZ ;  /* 0x0000000404067890 */ /* 0x000fe2000fffe03f */
[----:B------:R-:W-:Y:S01]  /*1980*/  MOV R10, UR16 ;  /* 0x00000010000a7c02 */ /* 0x000fe20008000f00 */
        /* <DEDUP_REMOVED lines=9> */
[----:B------:R-:W-:Y:S01]  /*1a20*/  HGMMA.64x16x16.F32.BF16 R24, gdesc[UR8], R24, gsb0 ;  /* 0x00200000081879f0 */ /* 0x000fe20008001818 */
        /* <DEDUP_REMOVED lines=74> */
[----:B------:R-:W-:Y:S02]  /*1ed0*/  UIADD3 UR8, UR5, 0x400, URZ ;  /* 0x0000040005087890 */ /* 0x000fe4000fffe03f */
[----:B------:R-:W-:Y:S01]  /*1ee0*/  UIADD3 UR10, UR4, 0x280, URZ ;  /* 0x00000280040a7890 */ /* 0x000fe2000fffe03f */
[----:B------:R-:W-:Y:S01]  /*1ef0*/  UMOV UR9, 0x40000040 ;  /* 0x4000004000097882 */ /* 0x000fe20000000000 */
[----:B------:R-:W-:Y:S01]  /*1f00*/  UMOV UR11, 0x40000040 ;  /* 0x40000040000b7882 */ /* 0x000fe20000000000 */
[----:B------:R-:W-:Y:S02]  /*1f10*/  UMOV UR13, UR9 ;  /* 0x00000009000d7c82 */ /* 0x000fe40008000000 */
[----:B------:R-:W-:Y:S01]  /*1f20*/  UMOV UR12, UR8 ;  /* 0x00000008000c7c82 */ /* 0x000fe20008000000 */
[----:B------:R-:W-:Y:S02]  /*1f30*/  WARPGROUP.DEPBAR.LE gsb0, 0x0 ;  /* 0x00008000000079c5 */ /* 0x000fe40000010000 */
[----:B------:R-:W-:-:S06]  /*1f40*/  WARPGROUP.ARRIVE ;  /* 0x00000000000079c5 */ /* 0x000fcc0000000000 */
[----:B------:R-:W-:Y:S01]  /*1f50*/  HGMMA.64x16x16.F32.BF16 R56, gdesc[UR8], R56, gsb0 ;  /* 0x00200000083879f0 */ /* 0x000fe20008001838 */
[----:B------:R-:W-:Y:S01]  /*1f60*/  UMOV UR10, UR6 ;  /* 0x00000006000a7c82 */ /* 0x000fe20008000000 */
[----:B------:R-:W-:Y:S01]  /*1f70*/  UMOV UR11, 0x40000040 ;  /* 0x40000040000b7882 */ /* 0x000fe20000000000 */
[----:B------:R-:W-:Y:S01]  /*1f80*/  UIADD3 UR6, UR4, 0x480, URZ ;  /* 0x0000048004067890 */ /* 0x000fe2000fffe03f */
        /* <DEDUP_REMOVED lines=15> */
[----:B01----:R-:W-:Y:S02]  /*2080*/  MOV R3, UR12 ;  /* 0x0000000c00037c02 */ /* 0x003fe40008000f00 */
[----:B------:R-:W-:Y:S01]  /*2090*/  MOV R2, UR13 ;  /* 0x0000000d00027c02 */ /* 0x000fe20008000f00 */
[----:B------:R-:W-:-:S02]  /*20a0*/  WARPGROUP.DEPBAR.LE gsb0, 0x0 ;  /* 0x00008000000079c5 */ /* 0x000fc40000010000 */
        /* <DEDUP_REMOVED lines=39> */
[----:B------:R-:W-:Y:S01]  /*2320*/  UMOV UR13, 0x40000040 ;  /* 0x40000040000d7882 */ /* 0x000fe20000000000 */
[----:B------:R-:W-:Y:S01]  /*2330*/  UMOV UR15, 0x40000040 ;  /* 0x40000040000f7882 */ /* 0x000fe20000000000 */
[----:B------:R-:W-:Y:S01]  /*2340*/  UMOV UR37, UR13 ;  /* 0x0000000d00257c82 */ /* 0x000fe20008000000 */
[----:B------:R-:W-:Y:S01]  /*2350*/  MOV R7, UR13 ;  /* 0x0000000d00077c02 */ /* 0x000fe20008000f00 */
        /* <DEDUP_REMOVED lines=29> */
[----:B------:R-:W-:Y:S03]  /*2530*/  HGMMA.64x16x16.F32.BF16 R24, gdesc[UR16], R24, gsb0 ;  /* 0x00200000101879f0 */ /* 0x000fe60008001818 */
        /* <DEDUP_REMOVED lines=195> */
[----:B------:R-:W-:-:S07]  /*3170*/  UIADD3 UR5, UR5, 0xc06, URZ ;  /* 0x00000c0605057890 */ /* 0x000fce000fffe03f */
[----:B------:R-:W-:Y:S01]  /*3180*/  UMOV UR12, UR5 ;  /* 0x00000005000c7c82 */ /* 0x000fe20008000000 */
[----:B------:R-:W-:Y:S01]  /*3190*/  UIADD3 UR5, UR4, 0x786, URZ ;  /* 0x0000078604057890 */ /* 0x000fe2000fffe03f */
[----:B------:R-:W-:Y:S01]  /*31a0*/  IMAD.U32 R6, RZ, RZ, UR12 ;  /* 0x0000000cff067e24 */ /* 0x000fe2000f8e00ff */
[----:B------:R-:W-:-:S05]  /*31b0*/  UMOV UR36, UR12 ;  /* 0x0000000c00247c82 */ /* 0x000fca0008000000 */
        /* <DEDUP_REMOVED lines=40> */
[----:B------:R-:W-:-:S07]  /*3440*/  UIADD3 UR7, UR4, 0x806, URZ ;  /* 0x0000080604077890 */ /* 0x000fce000fffe03f */
[----:B------:R-:W-:Y:S01]  /*3450*/  UMOV UR38, UR7 ;  /* 0x0000000700267c82 */ /* 0x000fe20008000000 */
[----:B------:R-:W-:Y:S01]  /*3460*/  UMOV UR7, 0x40000040 ;  /* 0x4000004000077882 */ /* 0x000fe20000000000 */
[----:B------:R-:W-:Y:S02]  /*3470*/  WARPGROUP.DEPBAR.LE gsb0, 0x0 ;  /* 0x00008000000079c5 */ /* 0x000fe40000010000 */
[----:B------:R-:W-:-:S06]  /*3480*/  WARPGROUP.ARRIVE ;  /* 0x00000000000079c5 */ /* 0x000fcc0000000000 */
[----:B------:R-:W-:Y:S03]  /*3490*/  HGMMA.64x16x16.F32.BF16 R24, gdesc[UR52], R24, gsb0 ;  /* 0x00200000341879f0 */ /* 0x000fe60008001818 */
[----:B------:R-:W-:Y:S02]  /*34a0*/  WARPGROUP.DEPBAR.LE gsb0, 0x0 ;  /* 0x00008000000079c5 */ /* 0x000fe40000010000 */
[----:B------:R-:W-:-:S06]  /*34b0*/  WARPGROUP.ARRIVE ;  /* 0x00000000000079c5 */ /* 0x000fcc0000000000 */
[----:B------:R-:W-:Y:S01]  /*34c0*/  HGMMA.64x16x16.F32.BF16 R56, gdesc[UR12], R56, gsb0 ;  /* 0x002000000c3879f0 */ /* 0x000fe20008001838 */
[----:B------:R-:W-:Y:S01]  /*34d0*/  UMOV UR14, UR12 ;  /* 0x0000000c000e7c82 */ /* 0x000fe20008000000 */
[----:B------:R-:W-:Y:S01]  /*34e0*/  UMOV UR15, UR13 ;  /* 0x0000000d000f7c82 */ /* 0x000fe20008000000 */
[----:B------:R-:W-:Y:S01]  /*34f0*/  UMOV UR4, UR14 ;  /* 0x0000000e00047c82 */ /* 0x000fe20008000000 */
[----:B------:R-:W-:Y:S01]  /*3500*/  UMOV UR5, UR15 ;  /* 0x0000000f00057c82 */ /* 0x000fe20008000000 */
[----:B------:R-:W-:Y:S02]  /*3510*/  R2UR UR13, R2 ;  /* 0x00000000020d72ca */ /* 0x000fe400000e0000 */
[----:B------:R-:W-:Y:S01]  /*3520*/  R2UR UR12, R3 ;  /* 0x00000000030c72ca */ /* 0x000fe200000e0000 */
[----:B------:R-:W-:Y:S02]  /*3530*/  WARPGROUP.DEPBAR.LE gsb0, 0x0 ;  /* 0x00008000000079c5 */ /* 0x000fe40000010000 */
[----:B------:R-:W-:-:S06]  /*3540*/  WARPGROUP.ARRIVE ;  /* 0x00000000000079c5 */ /* 0x000fcc0000000000 */
[----:B------:R-:W-:Y:S01]  /*3550*/  HGMMA.64x16x16.F32.BF16 R48, gdesc[UR36], R48, gsb0 ;  /* 0x00200000243079f0 */ /* 0x000fe20008001830 */
[----:B------:R-:W-:Y:S02]  /*3560*/  R2UR UR39, R4 ;  /* 0x00000000042772ca */ /* 0x000fe400000e0000 */
[----:B------:R-:W-:Y:S02]  /*3570*/  R2UR UR38, R5 ;  /* 0x00000000052672ca */ /* 0x000fe400000e0000 */
[----:B------:R-:W-:Y:S02]  /*3580*/  R2UR UR37, R17 ;  /* 0x00000000112572ca */ /* 0x000fe400000e0000 */
[----:B------:R-:W-:Y:S01]  /*3590*/  R2UR UR36, R20 ;  /* 0x00000000142472ca */ /* 0x000fe200000e0000 */
        /* <DEDUP_REMOVED lines=9> */
[----:B------:R-:W-:Y:S01]  /*3630*/  UMOV UR7, 0x40000040 ;  /* 0x4000004000077882 */ /* 0x000fe20000000000 */
[----:B------:R-:W-:Y:S02]  /*3640*/  WARPGROUP.DEPBAR.LE gsb0, 0x0 ;  /* 0x00008000000079c5 */ /* 0x000fe40000010000 */
[----:B------:R-:W-:-:S06]  /*3650*/  WARPGROUP.ARRIVE ;  /* 0x00000000000079c5 */ /* 0x000fcc0000000000 */
[----:B------:R-:W-:Y:S03]  /*3660*/  HGMMA.64x16x16.F32.BF16 R24, gdesc[UR4], R24, gsb0 ;  /* 0x00200000041879f0 */ /* 0x000fe60008001818 */
[----:B------:R-:W-:Y:S02]  /*3670*/  WARPGROUP.DEPBAR.LE gsb0, 0x0 ;  /* 0x00008000000079c5 */ /* 0x000fe40000010000 */
[----:B------:R-:W-:Y:S05]  /*3680*/  @!P0 BRA `(.L_x_13) ;  /* 0x0000000000048947 */ /* 0x000fea0003800000 */
[----:B------:R-:W-:Y:S01]  /*3690*/  BPT.TRAP 0x1 ;  /* 0x000000040000795c */ /* 0x000fe20000300000 */
.L_x_13:
[----:B------:R-:W-:Y:S01]  /*36a0*/  VIADD R2, R225, UR39 ;  /* 0x00000027e1027c36 */ /* 0x000fe20008000000 */
[----:B------:R-:W-:Y:S01]  /*36b0*/  ULDC UR5, c[0x0][0x988] ;  /* 0x0002620000057ab9 */ /* 0x000fe20000000800 */
[----:B------:R-:W-:Y:S01]  /*36c0*/  IMAD.U32 R3, RZ, RZ, UR60 ;  /* 0x0000003cff037e24 */ /* 0x000fe2000f8e00ff */
[----:B------:R-:W-:Y:S01]  /*36d0*/  P2R R21, PR, RZ, 0x1 ;  /* 0x00000001ff157803 */ /* 0x000fe20000000000 */
[----:B------:R-:W-:Y:S01]  /*36e0*/  UISETP.GE.AND UP0, UPT, UR39, 0x51, UPT ;  /* 0x000000512700788c */ /* 0x000fe2000bf06270 */
[----:B------:R-:W-:Y:S01]  /*36f0*/  R2UR UR4, R0 ;  /* 0x00000000000472ca */ /* 0x000fe200000e0000 */
[----:B------:R-:W-:Y:S01]  /*3700*/  IMAD R2, R3, -0x50, R2 ;  /* 0xffffffb003027824 */ /* 0x000fe200078e0202 */
[-C--:B------:R-:W-:Y:S01]  /*3710*/  MOV R150, R151.reuse ;  /* 0x0000009700967202 */ /* 0x080fe20000000f00 */
[--C-:B------:R-:W-:Y:S01]  /*3720*/  IMAD.MOV.U32 R149, RZ, RZ, R151.reuse ;  /* 0x000000ffff957224 */ /* 0x100fe200078e0097 */
[----:B------:R-:W-:Y:S01]  /*3730*/  MOV R145, R151 ;  /* 0x0000009700917202 */ /* 0x000fe20000000f00 */
[--C-:B------:R-:W-:Y:S01]  /*3740*/  IMAD.MOV.U32 R148, RZ, RZ, R151.reuse ;  /* 0x000000ffff947224 */ /* 0x100fe200078e0097 */
[C---:B------:R-:W-:Y:S01]  /*3750*/  ISETP.GT.AND P2, PT, R2.reuse, RZ, PT ;  /* 0x000000ff0200720c */ /* 0x040fe20003f44270 */
[--C-:B------:R-:W-:Y:S01]  /*3760*/  IMAD.MOV.U32 R147, RZ, RZ, R151.reuse ;  /* 0x000000ffff937224 */ /* 0x100fe200078e0097 */
[C---:B------:R-:W-:Y:S01]  /*3770*/  ISETP.GT.AND P1, PT, R2.reuse, 0x1, PT ;  /* 0x000000010200780c */ /* 0x040fe20003f24270 */
[--C-:B------:R-:W-:Y:S01]  /*3780*/  IMAD.MOV.U32 R146, RZ, RZ, R151.reuse ;  /* 0x000000ffff927224 */ /* 0x100fe200078e0097 */
[----:B------:R-:W-:Y:S01]  /*3790*/  ISETP.GT.AND P6, PT, R2, 0x8, PT ;  /* 0x000000080200780c */ /* 0x000fe20003fc4270 */
[--C-:B------:R-:W-:Y:S01]  /*37a0*/  IMAD.MOV.U32 R144, RZ, RZ, R151.reuse ;  /* 0x000000ffff907224 */ /* 0x100fe200078e0097 */
[----:B------:R-:W-:Y:S01]  /*37b0*/  FSEL R56, R56, -INF , P2 ;  /* 0xff80000038387808 */ /* 0x000fe20001000000 */
[----:B------:R-:W-:Y:S01]  /*37c0*/  UIADD3 UR4, UR4, 0x38840, URZ ;  /* 0x0003884004047890 */ /* 0x000fe2000fffe03f */
[----:B------:R-:W-:Y:S01]  /*37d0*/  FSEL R57, R57, -INF , P1 ;  /* 0xff80000039397808 */ /* 0x000fe20000800000 */
[--C-:B------:R-:W-:Y:S01]  /*37e0*/  IMAD.MOV.U32 R143, RZ, RZ, R151.reuse ;  /* 0x000000ffff8f7224 */ /* 0x100fe200078e0097 */
[----:B------:R-:W-:Y:S01]  /*37f0*/  ISETP.GT.AND P5, PT, R2, 0x9, PT ;  /* 0x000000090200780c */ /* 0x000fe20003fa4270 */
[----:B------:R-:W-:Y:S01]  /*3800*/  UPRMT UR4, UR61, 0x654, UR4 ;  /* 0x000006543d047896 */ /* 0x000fe20008000004 */
[----:B------:R-:W-:Y:S01]  /*3810*/  FSEL R60, R60, -INF , P6 ;  /* 0xff8000003c3c7808 */ /* 0x000fe20003000000 */
[--C-:B------:R-:W-:Y:S01]  /*3820*/  IMAD.MOV.U32 R142, RZ, RZ, R151.reuse ;  /* 0x000000ffff8e7224 */ /* 0x100fe200078e0097 */
[----:B------:R-:W-:Y:S01]  /*3830*/  FMNMX.FTZ R3, R56, R57, !PT ;  /* 0x0000003938037209 */ /* 0x000fe20007810000 */
[--C-:B------:R-:W-:Y:S01]  /*3840*/  IMAD.MOV.U32 R141, RZ, RZ, R151.reuse ;  /* 0x000000ffff8d7224 */ /* 0x100fe200078e0097 */
[----:B------:R-:W-:Y:S01]  /*3850*/  ISETP.GT.AND P4, PT, R2, 0x10, PT ;  /* 0x000000100200780c */ /* 0x000fe20003f84270 */
[--C-:B------:R-:W-:Y:S01]  /*3860*/  IMAD.MOV.U32 R139, RZ, RZ, R151.reuse ;  /* 0x000000ffff8b7224 */ /* 0x100fe200078e0097 */
[----:B------:R-:W-:Y:S01]  /*3870*/  FSEL R61, R61, -INF , P5 ;  /* 0xff8000003d3d7808 */ /* 0x000fe20002800000 */
[--C-:B------:R-:W-:Y:S01]  /*3880*/  IMAD.MOV.U32 R138, RZ, RZ, R151.reuse ;  /* 0x000000ffff8a7224 */ /* 0x100fe200078e0097 */
[----:B------:R-:W-:Y:S01]  /*3890*/  FMNMX.FTZ R4, R60, R3, !PT ;  /* 0x000000033c047209 */ /* 0x000fe20007810000 */
[----:B------:R-:W-:Y:S01]  /*38a0*/  SYNCS.ARRIVE.TRANS64.RED.A1T0 RZ, [UR4], RZ ;  /* 0x000000ffffff79a7 */ /* 0x000fe20008100404 */
[----:B------:R-:W-:Y:S01]  /*38b0*/  ISETP.GT.AND P3, PT, R2, 0x11, PT ;  /* 0x000000110200780c */ /* 0x000fe20003f64270 */
[--C-:B------:R-:W-:Y:S01]  /*38c0*/  IMAD.MOV.U32 R137, RZ, RZ, R151.reuse ;  /* 0x000000ffff897224 */ /* 0x100fe200078e0097 */
[----:B------:R-:W-:Y:S01]  /*38d0*/  FSEL R48, R48, -INF , P4 ;  /* 0xff80000030307808 */ /* 0x000fe20002000000 */
[--C-:B------:R-:W-:Y:S01]  /*38e0*/  IMAD.MOV.U32 R136, RZ, RZ, R151.reuse ;  /* 0x000000ffff887224 */ /* 0x100fe200078e0097 */
[----:B------:R-:W-:Y:S01]  /*38f0*/  FMNMX.FTZ R3, R61, R4, !PT ;  /* 0x000000043d037209 */ /* 0x000fe20007810000 */
[--C-:B------:R-:W-:Y:S01]  /*3900*/  IMAD.MOV.U32 R134, RZ, RZ, R151.reuse ;  /* 0x000000ffff867224 */ /* 0x100fe200078e0097 */
[----:B------:R-:W-:Y:S01]  /*3910*/  FSEL R58, R58, -INF , P2 ;  /* 0xff8000003a3a7808 */ /* 0x000fe20001000000 */
[--C-:B------:R-:W-:Y:S01]  /*3920*/  IMAD.MOV.U32 R133, RZ, RZ, R151.reuse ;  /* 0x000000ffff857224 */ /* 0x100fe200078e0097 */
        /* <DEDUP_REMOVED lines=107> */
[----:B------:R-:W-:Y:S01]  /*3fe0*/  IMAD.MOV.U32 R66, RZ, RZ, R151 ;  /* 0x000000ffff427224 */ /* 0x000fe200078e0097 */
[----:B------:R-:W-:-:S02]  /*3ff0*/  FMNMX.FTZ R3, R25, R4, !PT ;  /* 0x0000000419037209 */ /* 0x000fc40007810000 */
[----:B------:R-:W-:Y:S02]  /*4000*/  FSEL R29, R29, -INF , P1 ;  /* 0xff8000001d1d7808 */ /* 0x000fe40000800000 */
[----:B------:R-:W-:Y:S02]  /*4010*/  FMNMX.FTZ R2, R28, R3, !PT ;  /* 0x000000031c027209 */ /* 0x000fe40007810000 */
[----:B------:R-:W-:Y:S02]  /*4020*/  FMNMX.FTZ R3, R58, R59, !PT ;  /* 0x0000003b3a037209 */ /* 0x000fe40007810000 */
[----:B------:R-:W-:Y:S02]  /*4030*/  FMNMX.FTZ R5, R29, R2, !PT ;  /* 0x000000021d057209 */ /* 0x000fe40007810000 */
[----:B------:R-:W-:Y:S02]  /*4040*/  FSEL R38, R38, -INF , P6 ;  /* 0xff80000026267808 */ /* 0x000fe40003000000 */
[----:B------:R-:W-:Y:S01]  /*4050*/  FSEL R39, R39, -INF , P5 ;  /* 0xff80000027277808 */ /* 0x000fe20002800000 */
[----:B------:R-:W0:Y:S01]  /*4060*/  SHFL.BFLY PT, R2, R5, 0x2, 0x1f ;  /* 0x0c401f0005027f89 */ /* 0x000e2200000e0000 */
[----:B------:R-:W-:-:S02]  /*4070*/  FSEL R26, R26, -INF , P4 ;  /* 0xff8000001a1a7808 */ /* 0x000fc40002000000 */
[----:B------:R-:W-:Y:S02]  /*4080*/  FSEL R27, R27, -INF , P3 ;  /* 0xff8000001b1b7808 */ /* 0x000fe40001800000 */
[----:B------:R-:W-:Y:S02]  /*4090*/  FSEL R30, R30, -INF , P2 ;  /* 0xff8000001e1e7808 */ /* 0x000fe40001000000 */
[----:B------:R-:W-:Y:S02]  /*40a0*/  FSEL R31, R31, -INF , P1 ;  /* 0xff8000001f1f7808 */ /* 0x000fe40000800000 */
[-C--:B------:R-:W-:Y:S02]  /*40b0*/  MOV R140, R151.reuse ;  /* 0x00000097008c7202 */ /* 0x080fe40000000f00 */
[-C--:B------:R-:W-:Y:S02]  /*40c0*/  MOV R135, R151.reuse ;  /* 0x0000009700877202 */ /* 0x080fe40000000f00 */
[----:B------:R-:W-:-:S02]  /*40d0*/  MOV R130, R151 ;  /* 0x0000009700827202 */ /* 0x000fc40000000f00 */
[-C--:B------:R-:W-:Y:S02]  /*40e0*/  MOV R125, R151.reuse ;  /* 0x00000097007d7202 */ /* 0x080fe40000000f00 */
[-C--:B------:R-:W-:Y:S02]  /*40f0*/  MOV R120, R151.reuse ;  /* 0x0000009700787202 */ /* 0x080fe40000000f00 */
[-C--:B------:R-:W-:Y:S02]  /*4100*/  MOV R115, R151.reuse ;  /* 0x0000009700737202 */ /* 0x080fe40000000f00 */
[-C--:B------:R-:W-:Y:S02]  /*4110*/  MOV R110, R151.reuse ;  /* 0x00000097006e7202 */ /* 0x080fe40000000f00 */
[----:B------:R-:W-:Y:S02]  /*4120*/  MOV R105, R151 ;  /* 0x0000009700697202 */ /* 0x000fe40000000f00 */
[----:B0-----:R-:W-:-:S02]  /*4130*/  FMNMX.FTZ R17, R5, R2, !PT ;  /* 0x0000000205117209 */ /* 0x001fc40007810000 */
[-C--:B------:R-:W-:Y:S02]  /*4140*/  MOV R100, R151.reuse ;  /* 0x0000009700647202 */ /* 0x080fe40000000f00 */
[-C--:B------:R-:W-:Y:S01]  /*4150*/  MOV R95, R151.reuse ;  /* 0x00000097005f7202 */ /* 0x080fe20000000f00 */
[----:B------:R-:W0:Y:S01]  /*4160*/  SHFL.BFLY PT, R4, R17, 0x1, 0x1f ;  /* 0x0c201f0011047f89 */ /* 0x000e2200000e0000 */
[-C--:B------:R-:W-:Y:S02]  /*4170*/  MOV R90, R151.reuse ;  /* 0x00000097005a7202 */ /* 0x080fe40000000f00 */
[-C--:B------:R-:W-:Y:S02]  /*4180*/  MOV R85, R151.reuse ;  /* 0x0000009700557202 */ /* 0x080fe40000000f00 */
[-C--:B------:R-:W-:Y:S02]  /*4190*/  MOV R80, R151.reuse ;  /* 0x0000009700507202 */ /* 0x080fe40000000f00 */
[----:B------:R-:W-:-:S02]  /*41a0*/  MOV R75, R151 ;  /* 0x00000097004b7202 */ /* 0x000fc40000000f00 */
[-C--:B------:R-:W-:Y:S02]  /*41b0*/  MOV R70, R151.reuse ;  /* 0x0000009700467202 */ /* 0x080fe40000000f00 */
[----:B------:R-:W-:Y:S02]  /*41c0*/  MOV R65, R151 ;  /* 0x0000009700417202 */ /* 0x000fe40000000f00 */
[----:B0-----:R-:W-:-:S04]  /*41d0*/  FMNMX.FTZ R4, R17, R4, !PT ;  /* 0x0000000411047209 */ /* 0x001fc80007810000 */
[C---:B------:R-:W-:Y:S01]  /*41e0*/  FSETP.NEU.FTZ.AND P0, PT, R4.reuse, -INF , PT ;  /* 0xff8000000400780b */ /* 0x040fe20003f1d000 */
[----:B------:R-:W-:-:S05]  /*41f0*/  FMUL.FTZ R2, R4, UR5 ;  /* 0x0000000504027c20 */ /* 0x000fca0008410000 */
[----:B------:R-:W-:Y:S02]  /*4200*/  FSEL R20, R2, RZ, P0 ;  /* 0x000000ff02147208 */ /* 0x000fe40000000000 */
[----:B------:R-:W-:Y:S02]  /*4210*/  FMNMX.FTZ R2, R62, R3, !PT ;  /* 0x000000033e027209 */ /* 0x000fe40007810000 */
[----:B------:R-:W-:Y:S01]  /*4220*/  ISETP.NE.AND P0, PT, R21, RZ, PT ;  /* 0x000000ff1500720c */ /* 0x000fe20003f05270 */
[--C-:B------:R-:W-:Y:S01]  /*4230*/  FFMA.FTZ R56, R56, UR5, -R20.reuse ;  /* 0x0000000538387c23 */ /* 0x100fe20008010814 */
[----:B------:R-:W-:Y:S01]  /*4240*/  FMNMX.FTZ R3, R63, R2, !PT ;  /* 0x000000023f037209 */ /* 0x000fe20007810000 */
[--C-:B------:R-:W-:Y:S01]  /*4250*/  FFMA.FTZ R57, R57, UR5, -R20.reuse ;  /* 0x0000000539397c23 */ /* 0x100fe20008010814 */
[--C-:B------:R-:W-:Y:S01]  /*4260*/  FFMA.FTZ R60, R60, UR5, -R20.reuse ;  /* 0x000000053c3c7c23 */ /* 0x100fe20008010814 */
[--C-:B------:R-:W-:Y:S01]  /*4270*/  FFMA.FTZ R61, R61, UR5, -R20.reuse ;  /* 0x000000053d3d7c23 */ /* 0x100fe20008010814 */
[----:B------:R-:W-:Y:S01]  /*4280*/  FMNMX.FTZ R2, R50, R3, !PT ;  /* 0x0000000332027209 */ /* 0x000fe20007810000 */
[----:B------:R-:W-:Y:S01]  /*4290*/  MUFU.EX2 R56, R56 ;  /* 0x0000003800387308 */ /* 0x000fe20000000800 */
[--C-:B------:R-:W-:Y:S01]  /*42a0*/  FFMA.FTZ R48, R48, UR5, -R20.reuse ;  /* 0x0000000530307c23 */ /* 0x100fe20008010814 */
[--C-:B------:R-:W-:Y:S01]  /*42b0*/  FFMA.FTZ R49, R49, UR5, -R20.reuse ;  /* 0x0000000531317c23 */ /* 0x100fe20008010814 */
[----:B------:R-:W-:Y:S01]  /*42c0*/  FMNMX.FTZ R3, R51, R2, !PT ;  /* 0x0000000233037209 */ /* 0x000fe20007810000 */
[--C-:B------:R-:W-:Y:S01]  /*42d0*/  FFMA.FTZ R52, R52, UR5, -R20.reuse ;  /* 0x0000000534347c23 */ /* 0x100fe20008010814 */
[--C-:B------:R-:W-:Y:S01]  /*42e0*/  FFMA.FTZ R53, R53, UR5, -R20.reuse ;  /* 0x0000000535357c23 */ /* 0x100fe20008010814 */
[--C-:B------:R-:W-:Y:S01]  /*42f0*/  FFMA.FTZ R40, R40, UR5, -R20.reuse ;  /* 0x0000000528287c23 */ /* 0x100fe20008010814 */
[----:B------:R-:W-:Y:S01]  /*4300*/  FMNMX.FTZ R2, R54, R3, !PT ;  /* 0x0000000336027209 */ /* 0x000fe20007810000 */
[----:B------:R-:W0:Y:S01]  /*4310*/  MUFU.EX2 R57, R57 ;  /* 0x0000003900397308 */ /* 0x000e220000000800 */
[--C-:B------:R-:W-:Y:S01]  /*4320*/  FFMA.FTZ R41, R41, UR5, -R20.reuse ;  /* 0x0000000529297c23 */ /* 0x100fe20008010814 */
        /* <DEDUP_REMOVED lines=14> */
[----:B------:R-:W1:Y:S01]  /*4410*/  MUFU.EX2 R61, R61 ;  /* 0x0000003d003d7308 */ /* 0x000e620000000800 */
[----:B------:R-:W-:Y:S01]  /*4420*/  FFMA.FTZ R20, R29, UR5, -R20 ;  /* 0x000000051d147c23 */ /* 0x000fe20008010814 */
[----:B0-----:R-:W-:Y:S01]  /*4430*/  FADD.FTZ R17, R56, R57 ;  /* 0x0000003938117221 */ /* 0x001fe20000010000 */
[----:B------:R-:W-:Y:S01]  /*4440*/  FMNMX.FTZ R3, R47, R2, !PT ;  /* 0x000000022f037209 */ /* 0x000fe20007810000 */
[--C-:B------:R-:W-:Y:S01]  /*4450*/  IMAD.MOV.U32 R29, RZ, RZ, R151.reuse ;  /* 0x000000ffff1d7224 */ /* 0x100fe200078e0097 */
[----:B------:R-:W-:Y:S01]  /*4460*/  F2FP.BF16.F32.PACK_AB R208, R57, R56 ;  /* 0x0000003839d0723e */ /* 0x000fe200000010ff */
[--C-:B------:R-:W-:Y:S01]  /*4470*/  IMAD.MOV.U32 R57, RZ, RZ, R151.reuse ;  /* 0x000000ffff397224 */ /* 0x100fe200078e0097 */
[----:B------:R-:W-:Y:S01]  /*4480*/  FMNMX.FTZ R2, R34, R3, !PT ;  /* 0x0000000322027209 */ /* 0x000fe20007810000 */
[----:B------:R-:W-:Y:S01]  /*4490*/  MUFU.EX2 R48, R48 ;  /* 0x0000003000307308 */ /* 0x000fe20000000800 */
[----:B------:R-:W-:-:S02]  /*44a0*/  IMAD.MOV.U32 R56, RZ, RZ, R151 ;  /* 0x000000ffff387224 */ /* 0x000fc400078e0097 */
[----:B------:R-:W-:-:S04]  /*44b0*/  FMNMX.FTZ R3, R35, R2, !PT ;  /* 0x0000000223037209 */ /* 0x000fc80007810000 */
[----:B------:R-:W-:Y:S01]  /*44c0*/  FMNMX.FTZ R2, R38, R3, !PT ;  /* 0x0000000326027209 */ /* 0x000fe20007810000 */
[----:B------:R-:W0:Y:S01]  /*44d0*/  MUFU.EX2 R49, R49 ;  /* 0x0000003100317308 */ /* 0x000e220000000800 */
[----:B-1----:R-:W-:Y:S02]  /*44e0*/  F2FP.BF16.F32.PACK_AB R210, R61, R60 ;  /* 0x0000003c3dd2723e */ /* 0x002fe400000010ff */
[----:B------:R-:W-:-:S04]  /*44f0*/  FMNMX.FTZ R3, R39, R2, !PT ;  /* 0x0000000227037209 */ /* 0x000fc80007810000 */
[----:B------:R-:W-:Y:S01]  /*4500*/  FMNMX.FTZ R2, R26, R3, !PT ;  /* 0x000000031a027209 */ /* 0x000fe20007810000 */
[----:B------:R-:W-:Y:S03]  /*4510*/  MUFU.EX2 R52, R52 ;  /* 0x0000003400347308 */ /* 0x000fe60000000800 */
[----:B------:R-:W-:-:S04]  /*4520*/  FMNMX.FTZ R3, R27, R2, !PT ;  /* 0x000000021b037209 */ /* 0x000fc80007810000 */
[----:B------:R-:W-:Y:S01]  /*4530*/  FMNMX.FTZ R2, R30, R3, !PT ;  /* 0x000000031e027209 */ /* 0x000fe20007810000 */
[----:B------:R-:W1:Y:S01]  /*4540*/  MUFU.EX2 R53, R53 ;  /* 0x0000003500357308 */ /* 0x000e620000000800 */
[----:B0-----:R-:W-:Y:S02]  /*4550*/  F2FP.BF16.F32.PACK_AB R204, R49, R48 ;  /* 0x0000003031cc723e */ /* 0x001fe400000010ff */
[----:B------:R-:W-:-:S05]  /*4560*/  FMNMX.FTZ R2, R31, R2, !PT ;  /* 0x000000021f027209 */ /* 0x000fca0007810000 */
[----:B------:R-:W0:Y:S01]  /*4570*/  SHFL.BFLY PT, R3, R2, 0x2, 0x1f ;  /* 0x0c401f0002037f89 */ /* 0x000e2200000e0000 */
[----:B------:R-:W-:Y:S08]  /*4580*/  MUFU.EX2 R40, R40 ;  /* 0x0000002800287308 */ /* 0x000ff00000000800 */
[----:B------:R-:W2:Y:S01]  /*4590*/  MUFU.EX2 R41, R41 ;  /* 0x0000002900297308 */ /* 0x000ea20000000800 */
[----:B-1----:R-:W-:-:S07]  /*45a0*/  F2FP.BF16.F32.PACK_AB R206, R53, R52 ;  /* 0x0000003435ce723e */ /* 0x002fce00000010ff */
[----:B------:R-:W-:Y:S01]  /*45b0*/  MUFU.EX2 R44, R44 ;  /* 0x0000002c002c7308 */ /* 0x000fe20000000800 */
[----:B0-----:R-:W-:-:S07]  /*45c0*/  FMNMX.FTZ R5, R2, R3, !PT ;  /* 0x0000000302057209 */ /* 0x001fce0007810000 */
[----:B------:R-:W0:Y:S01]  /*45d0*/  MUFU.EX2 R45, R45 ;  /* 0x0000002d002d7308 */ /* 0x000e220000000800 */
[----:B--2---:R-:W-:Y:S01]  /*45e0*/  F2FP.BF16.F32.PACK_AB R200, R41, R40 ;  /* 0x0000002829c8723e */ /* 0x004fe200000010ff */
[----:B------:R-:W1:Y:S06]  /*45f0*/  SHFL.BFLY PT, R2, R5, 0x1, 0x1f ;  /* 0x0c201f0005027f89 */ /* 0x000e6c00000e0000 */
[----:B------:R-:W-:Y:S08]  /*4600*/  MUFU.EX2 R32, R32 ;  /* 0x0000002000207308 */ /* 0x000ff00000000800 */
[----:B------:R-:W2:Y:S01]  /*4610*/  MUFU.EX2 R33, R33 ;  /* 0x0000002100217308 */ /* 0x000ea20000000800 */
[----:B0-----:R-:W-:-:S07]  /*4620*/  F2FP.BF16.F32.PACK_AB R202, R45, R44 ;  /* 0x0000002c2dca723e */ /* 0x001fce00000010ff */
[----:B------:R-:W-:Y:S01]  /*4630*/  MUFU.EX2 R36, R36 ;  /* 0x0000002400247308 */ /* 0x000fe20000000800 */
[----:B-1----:R-:W-:-:S04]  /*4640*/  FMNMX.FTZ R3, R5, R2, !PT ;  /* 0x0000000205037209 */ /* 0x002fc80007810000 */
[C---:B------:R-:W-:Y:S01]  /*4650*/  FSETP.NEU.FTZ.AND P1, PT, R3.reuse, -INF , PT ;  /* 0xff8000000300780b */ /* 0x040fe20003f3d000 */
[----:B------:R-:W-:Y:S02]  /*4660*/  FMUL.FTZ R2, R3, UR5 ;  /* 0x0000000503027c20 */ /* 0x000fe40008410000 */
[----:B------:R0:W-:Y:S01]  /*4670*/  MUFU.EX2 R5, R20 ;  /* 0x0000001400057308 */ /* 0x0001e20000000800 */
[----:B--2---:R-:W-:Y:S02]  /*4680*/  F2FP.BF16.F32.PACK_AB R196, R33, R32 ;  /* 0x0000002021c4723e */ /* 0x004fe400000010ff */
[----:B------:R-:W-:Y:S02]  /*4690*/  FSEL R2, R2, RZ, P1 ;  /* 0x000000ff02027208 */ /* 0x000fe40000800000 */
[----:B------:R-:W-:-:S03]  /*46a0*/  PLOP3.LUT P1, PT, PT, PT, UP0, 0x80, 0x0 ;  /* 0x000000000000781c */ /* 0x000fc60003f2f008 */
[----:B------:R-:W1:Y:S01]  /*46b0*/  MUFU.EX2 R37, R37 ;  /* 0x0000002500257308 */ /* 0x000e620000000800 */
[--C-:B------:R-:W-:Y:S01]  /*46c0*/  FFMA.FTZ R58, R58, UR5, -R2.reuse ;  /* 0x000000053a3a7c23 */ /* 0x100fe20008010802 */
[--C-:B------:R-:W-:Y:S01]  /*46d0*/  FFMA.FTZ R59, R59, UR5, -R2.reuse ;  /* 0x000000053b3b7c23 */ /* 0x100fe20008010802 */
[--C-:B------:R-:W-:Y:S01]  /*46e0*/  FFMA.FTZ R62, R62, UR5, -R2.reuse ;  /* 0x000000053e3e7c23 */ /* 0x100fe20008010802 */
[--C-:B------:R-:W-:Y:S01]  /*46f0*/  FFMA.FTZ R63, R63, UR5, -R2.reuse ;  /* 0x000000053f3f7c23 */ /* 0x100fe20008010802 */
[--C-:B------:R-:W-:Y:S01]  /*4700*/  FFMA.FTZ R50, R50, UR5, -R2.reuse ;  /* 0x0000000532327c23 */ /* 0x100fe20008010802 */
[----:B0-----:R-:W-:Y:S01]  /*4710*/  FADD.FTZ R20, R60, R17 ;  /* 0x000000113c147221 */ /* 0x001fe20000010000 */
[--C-:B------:R-:W-:Y:S01]  /*4720*/  FFMA.FTZ R51, R51, UR5, -R2.reuse ;  /* 0x0000000533337c23 */ /* 0x100fe20008010802 */
[----:B------:R-:W-:Y:S01]  /*4730*/  MUFU.EX2 R58, R58 ;  /* 0x0000003a003a7308 */ /* 0x000fe20000000800 */
[----:B------:R-:W-:Y:S01]  /*4740*/  FFMA.FTZ R54, R54, UR5, -R2 ;  /* 0x0000000536367c23 */ /* 0x000fe20008010802 */
[----:B------:R-:W-:Y:S01]  /*4750*/  FADD.FTZ R17, R61, R20 ;  /* 0x000000143d117221 */ /* 0x000fe20000010000 */
[--C-:B------:R-:W-:Y:S01]  /*4760*/  FFMA.FTZ R55, R55, UR5, -R2.reuse ;  /* 0x0000000537377c23 */ /* 0x100fe20008010802 */
[--C-:B------:R-:W-:Y:S01]  /*4770*/  FFMA.FTZ R42, R42, UR5, -R2.reuse ;  /* 0x000000052a2a7c23 */ /* 0x100fe20008010802 */
[--C-:B------:R-:W-:Y:S01]  /*4780*/  FFMA.FTZ R43, R43, UR5, -R2.reuse ;  /* 0x000000052b2b7c23 */ /* 0x100fe20008010802 */
[----:B------:R-:W-:Y:S01]  /*4790*/  FADD.FTZ R20, R48, R17 ;  /* 0x0000001130147221 */ /* 0x000fe20000010000 */
[--C-:B------:R-:W-:Y:S01]  /*47a0*/  FFMA.FTZ R46, R46, UR5, -R2.reuse ;  /* 0x000000052e2e7c23 */ /* 0x100fe20008010802 */
[----:B------:R-:W0:Y:S01]  /*47b0*/  MUFU.EX2 R59, R59 ;  /* 0x0000003b003b7308 */ /* 0x000e220000000800 */
[----:B------:R-:W-:Y:S01]  /*47c0*/  FFMA.FTZ R47, R47, UR5, -R2 ;  /* 0x000000052f2f7c23 */ /* 0x000fe20008010802 */
[----:B------:R-:W-:Y:S01]  /*47d0*/  FADD.FTZ R21, R49, R20 ;  /* 0x0000001431157221 */ /* 0x000fe20000010000 */
[--C-:B------:R-:W-:Y:S01]  /*47e0*/  FFMA.FTZ R34, R34, UR5, -R2.reuse ;  /* 0x0000000522227c23 */ /* 0x100fe20008010802 */
[--C-:B------:R-:W-:Y:S01]  /*47f0*/  FFMA.FTZ R35, R35, UR5, -R2.reuse ;  /* 0x0000000523237c23 */ /* 0x100fe20008010802 */
[--C-:B------:R-:W-:Y:S01]  /*4800*/  FFMA.FTZ R38, R38, UR5, -R2.reuse ;  /* 0x0000000526267c23 */ /* 0x100fe20008010802 */
[----:B------:R-:W-:Y:S01]  /*4810*/  FADD.FTZ R64, R52, R21 ;  /* 0x0000001534407221 */ /* 0x000fe20000010000 */
[--C-:B------:R-:W-:Y:S01]  /*4820*/  FFMA.FTZ R39, R39, UR5, -R2.reuse ;  /* 0x0000000527277c23 */ /* 0x100fe20008010802 */
[----:B------:R-:W2:Y:S01]  /*4830*/  MUFU.EX2 R62, R62 ;  /* 0x0000003e003e7308 */ /* 0x000ea20000000800 */
[----:B------:R-:W-:Y:S01]  /*4840*/  FFMA.FTZ R26, R26, UR5, -R2 ;  /* 0x000000051a1a7c23 */ /* 0x000fe20008010802 */
[----:B------:R-:W-:Y:S01]  /*4850*/  FADD.FTZ R21, R53, R64 ;  /* 0x0000004035157221 */ /* 0x000fe20000010000 */
[--C-:B------:R-:W-:Y:S01]  /*4860*/  FFMA.FTZ R27, R27, UR5, -R2.reuse ;  /* 0x000000051b1b7c23 */ /* 0x100fe20008010802 */
[--C-:B------:R-:W-:Y:S01]  /*4870*/  FFMA.FTZ R30, R30, UR5, -R2.reuse ;  /* 0x000000051e1e7c23 */ /* 0x100fe20008010802 */
[----:B------:R-:W-:Y:S01]  /*4880*/  FFMA.FTZ R2, R31, UR5, -R2 ;  /* 0x000000051f027c23 */ /* 0x000fe20008010802 */
[----:B------:R-:W-:Y:S01]  /*4890*/  FADD.FTZ R64, R40, R21 ;  /* 0x0000001528407221 */ /* 0x000fe20000010000 */
[----:B-1----:R-:W-:Y:S01]  /*48a0*/  F2FP.BF16.F32.PACK_AB R198, R37, R36 ;  /* 0x0000002425c6723e */ /* 0x002fe200000010ff */
[----:B------:R-:W1:Y:S01]  /*48b0*/  MUFU.EX2 R63, R63 ;  /* 0x0000003f003f7308 */ /* 0x000e620000000800 */
[----:B0-----:R-:W-:Y:S01]  /*48c0*/  FADD.FTZ R17, R58, R59 ;  /* 0x0000003b3a117221 */ /* 0x001fe20000010000 */
[----:B------:R-:W-:Y:S01]  /*48d0*/  FADD.FTZ R21, R41, R64 ;  /* 0x0000004029157221 */ /* 0x000fe20000010000 */
[----:B------:R-:W-:Y:S01]  /*48e0*/  F2FP.BF16.F32.PACK_AB R209, R59, R58 ;  /* 0x0000003a3bd1723e */ /* 0x000fe200000010ff */
[----:B------:R-:W-:Y:S01]  /*48f0*/  IMAD.MOV.U32 R64, RZ, RZ, R151 ;  /* 0x000000ffff407224 */ /* 0x000fe200078e0097 */
[-C--:B------:R-:W-:Y:S01]  /*4900*/  MOV R60, R151.reuse ;  /* 0x00000097003c7202 */ /* 0x080fe20000000f00 */
[----:B------:R-:W-:Y:S01]  /*4910*/  FADD.FTZ R0, R44, R21 ;  /* 0x000000152c007221 */ /* 0x000fe20000010000 */
[----:B------:R-:W-:Y:S01]  /*4920*/  IMAD.MOV.U32 R61, RZ, RZ, R151 ;  /* 0x000000ffff3d7224 */ /* 0x000fe200078e0097 */
[----:B------:R-:W0:Y:S01]  /*4930*/  MUFU.EX2 R50, R50 ;  /* 0x0000003200327308 */ /* 0x000e220000000800 */
[----:B--2---:R-:W-:Y:S01]  /*4940*/  FADD.FTZ R20, R62, R17 ;  /* 0x000000113e147221 */ /* 0x004fe20000010000 */
[----:B------:R-:W-:Y:S01]  /*4950*/  FADD.FTZ R21, R45, R0 ;  /* 0x000000002d157221 */ /* 0x000fe20000010000 */
[--C-:B------:R-:W-:Y:S01]  /*4960*/  IMAD.MOV.U32 R59, RZ, RZ, R151.reuse ;  /* 0x000000ffff3b7224 */ /* 0x100fe200078e0097 */
[-C--:B------:R-:W-:Y:S01]  /*4970*/  MOV R45, R151.reuse ;  /* 0x00000097002d7202 */ /* 0x080fe20000000f00 */
[--C-:B------:R-:W-:Y:S01]  /*4980*/  IMAD.MOV.U32 R58, RZ, RZ, R151.reuse ;  /* 0x000000ffff3a7224 */ /* 0x100fe200078e0097 */
[----:B------:R-:W-:Y:S01]  /*4990*/  MOV R40, R151 ;  /* 0x0000009700287202 */ /* 0x000fe20000000f00 */
[--C-:B------:R-:W-:Y:S01]  /*49a0*/  IMAD.MOV.U32 R53, RZ, RZ, R151.reuse ;  /* 0x000000ffff357224 */ /* 0x100fe200078e0097 */
[----:B------:R-:W2:Y:S01]  /*49b0*/  MUFU.EX2 R51, R51 ;  /* 0x0000003300337308 */ /* 0x000ea20000000800 */
[C---:B-1----:R-:W-:Y:S01]  /*49c0*/  FADD.FTZ R17, R63.reuse, R20 ;  /* 0x000000143f117221 */ /* 0x042fe20000010000 */
[----:B------:R-:W-:Y:S01]  /*49d0*/  F2FP.BF16.F32.PACK_AB R211, R63, R62 ;  /* 0x0000003e3fd3723e */ /* 0x000fe200000010ff */
[----:B------:R-:W-:-:S02]  /*49e0*/  IMAD.MOV.U32 R63, RZ, RZ, R151 ;  /* 0x000000ffff3f7224 */ /* 0x000fc400078e0097 */
[--C-:B------:R-:W-:Y:S02]  /*49f0*/  IMAD.MOV.U32 R62, RZ, RZ, R151.reuse ;  /* 0x000000ffff3e7224 */ /* 0x100fe400078e0097 */
[----:B------:R-:W-:Y:S01]  /*4a00*/  IMAD.MOV.U32 R52, RZ, RZ, R151 ;  /* 0x000000ffff347224 */ /* 0x000fe200078e0097 */
[----:B------:R-:W1:Y:S01]  /*4a10*/  MUFU.EX2 R54, R54 ;  /* 0x0000003600367308 */ /* 0x000e620000000800 */
[----:B0-----:R-:W-:Y:S01]  /*4a20*/  FADD.FTZ R20, R50, R17 ;  /* 0x0000001132147221 */ /* 0x001fe20000010000 */
[--C-:B------:R-:W-:Y:S02]  /*4a30*/  IMAD.MOV.U32 R49, RZ, RZ, R151.reuse ;  /* 0x000000ffff317224 */ /* 0x100fe400078e0097 */
[--C-:B------:R-:W-:Y:S02]  /*4a40*/  IMAD.MOV.U32 R48, RZ, RZ, R151.reuse ;  /* 0x000000ffff307224 */ /* 0x100fe400078e0097 */
[--C-:B------:R-:W-:Y:S02]  /*4a50*/  IMAD.MOV.U32 R44, RZ, RZ, R151.reuse ;  /* 0x000000ffff2c7224 */ /* 0x100fe400078e0097 */
[----:B------:R-:W0:Y:S01]  /*4a60*/  MUFU.EX2 R55, R55 ;  /* 0x0000003700377308 */ /* 0x000e220000000800 */
[C---:B--2---:R-:W-:Y:S01]  /*4a70*/  FADD.FTZ R17, R51.reuse, R20 ;  /* 0x0000001433117221 */ /* 0x044fe20000010000 */
[----:B------:R-:W-:Y:S01]  /*4a80*/  F2FP.BF16.F32.PACK_AB R205, R51, R50 ;  /* 0x0000003233cd723e */ /* 0x000fe200000010ff */
[--C-:B------:R-:W-:Y:S01]  /*4a90*/  IMAD.MOV.U32 R51, RZ, RZ, R151.reuse ;  /* 0x000000ffff337224 */ /* 0x100fe200078e0097 */
[----:B------:R-:W-:Y:S01]  /*4aa0*/  MOV R50, R151 ;  /* 0x0000009700327202 */ /* 0x000fe20000000f00 */
[----:B------:R-:W-:-:S02]  /*4ab0*/  IMAD.MOV.U32 R41, RZ, RZ, R151 ;  /* 0x000000ffff297224 */ /* 0x000fc400078e0097 */
[----:B------:R-:W-:Y:S01]  /*4ac0*/  IMAD.MOV.U32 R31, RZ, RZ, R151 ;  /* 0x000000ffff1f7224 */ /* 0x000fe200078e0097 */
[----:B------:R-:W2:Y:S01]  /*4ad0*/  MUFU.EX2 R42, R42 ;  /* 0x0000002a002a7308 */ /* 0x000ea20000000800 */
[----:B-1----:R-:W-:-:S07]  /*4ae0*/  FADD.FTZ R20, R54, R17 ;  /* 0x0000001136147221 */ /* 0x002fce0000010000 */
[----:B------:R-:W1:Y:S01]  /*4af0*/  MUFU.EX2 R43, R43 ;  /* 0x0000002b002b7308 */ /* 0x000e620000000800 */
[C---:B0-----:R-:W-:Y:S01]  /*4b00*/  FADD.FTZ R17, R55.reuse, R20 ;  /* 0x0000001437117221 */ /* 0x041fe20000010000 */
[----:B------:R-:W-:Y:S01]  /*4b10*/  FADD.FTZ R20, R32, R21 ;  /* 0x0000001520147221 */ /* 0x000fe20000010000 */
[----:B------:R-:W-:Y:S01]  /*4b20*/  F2FP.BF16.F32.PACK_AB R207, R55, R54 ;  /* 0x0000003637cf723e */ /* 0x000fe200000010ff */
[--C-:B------:R-:W-:Y:S01]  /*4b30*/  IMAD.MOV.U32 R54, RZ, RZ, R151.reuse ;  /* 0x000000ffff367224 */ /* 0x100fe200078e0097 */
[----:B------:R-:W-:Y:S01]  /*4b40*/  MOV R55, R151 ;  /* 0x0000009700377202 */ /* 0x000fe20000000f00 */
[----:B------:R-:W-:Y:S01]  /*4b50*/  FADD.FTZ R21, R33, R20 ;  /* 0x0000001421157221 */ /* 0x000fe20000010000 */
[----:B------:R-:W-:Y:S01]  /*4b60*/  IMAD.MOV.U32 R33, RZ, RZ, R151 ;  /* 0x000000ffff217224 */ /* 0x000fe200078e0097 */
[----:B------:R-:W0:Y:S01]  /*4b70*/  MUFU.EX2 R46, R46 ;  /* 0x0000002e002e7308 */ /* 0x000e220000000800 */
[----:B--2---:R-:W-:Y:S01]  /*4b80*/  FADD.FTZ R0, R42, R17 ;  /* 0x000000112a007221 */ /* 0x004fe20000010000 */
[----:B------:R-:W-:Y:S01]  /*4b90*/  FADD.FTZ R20, R36, R21 ;  /* 0x0000001524147221 */ /* 0x000fe20000010000 */
[----:B------:R-:W-:-:S02]  /*4ba0*/  IMAD.MOV.U32 R36, RZ, RZ, R151 ;  /* 0x000000ffff247224 */ /* 0x000fc400078e0097 */
[--C-:B------:R-:W-:Y:S02]  /*4bb0*/  IMAD.MOV.U32 R32, RZ, RZ, R151.reuse ;  /* 0x000000ffff207224 */ /* 0x100fe400078e0097 */
[----:B------:R-:W-:Y:S01]  /*4bc0*/  FADD.FTZ R21, R37, R20 ;  /* 0x0000001425157221 */ /* 0x000fe20000010000 */
[--C-:B------:R-:W-:Y:S01]  /*4bd0*/  IMAD.MOV.U32 R37, RZ, RZ, R151.reuse ;  /* 0x000000ffff257224 */ /* 0x100fe200078e0097 */
[----:B------:R-:W2:Y:S01]  /*4be0*/  MUFU.EX2 R47, R47 ;  /* 0x0000002f002f7308 */ /* 0x000ea20000000800 */
[C---:B-1----:R-:W-:Y:S01]  /*4bf0*/  FADD.FTZ R17, R43.reuse, R0 ;  /* 0x000000002b117221 */ /* 0x042fe20000010000 */
[----:B------:R-:W-:Y:S01]  /*4c00*/  F2FP.BF16.F32.PACK_AB R201, R43, R42 ;  /* 0x0000002a2bc9723e */ /* 0x000fe200000010ff */
[--C-:B------:R-:W-:Y:S02]  /*4c10*/  IMAD.MOV.U32 R43, RZ, RZ, R151.reuse ;  /* 0x000000ffff2b7224 */ /* 0x100fe400078e0097 */
[----:B------:R-:W-:-:S03]  /*4c20*/  IMAD.MOV.U32 R42, RZ, RZ, R151 ;  /* 0x000000ffff2a7224 */ /* 0x000fc600078e0097 */
[----:B------:R-:W1:Y:S01]  /*4c30*/  MUFU.EX2 R34, R34 ;  /* 0x0000002200227308 */ /* 0x000e620000000800 */
[----:B0-----:R-:W-:-:S07]  /*4c40*/  FADD.FTZ R0, R46, R17 ;  /* 0x000000112e007221 */ /* 0x001fce0000010000 */
[----:B------:R-:W0:Y:S01]  /*4c50*/  MUFU.EX2 R24, R24 ;  /* 0x0000001800187308 */ /* 0x000e220000000800 */
[C---:B--2---:R-:W-:Y:S01]  /*4c60*/  FADD.FTZ R17, R47.reuse, R0 ;  /* 0x000000002f117221 */ /* 0x044fe20000010000 */
[----:B------:R-:W-:Y:S01]  /*4c70*/  F2FP.BF16.F32.PACK_AB R203, R47, R46 ;  /* 0x0000002e2fcb723e */ /* 0x000fe200000010ff */
[--C-:B------:R-:W-:Y:S02]  /*4c80*/  IMAD.MOV.U32 R47, RZ, RZ, R151.reuse ;  /* 0x000000ffff2f7224 */ /* 0x100fe400078e0097 */
[----:B------:R-:W-:-:S03]  /*4c90*/  IMAD.MOV.U32 R46, RZ, RZ, R151 ;  /* 0x000000ffff2e7224 */ /* 0x000fc600078e0097 */
[----:B------:R-:W2:Y:S01]  /*4ca0*/  MUFU.EX2 R35, R35 ;  /* 0x0000002300237308 */ /* 0x000ea20000000800 */
[----:B-1----:R-:W-:-:S07]  /*4cb0*/  FADD.FTZ R0, R34, R17 ;  /* 0x0000001122007221 */ /* 0x002fce0000010000 */
[----:B------:R-:W1:Y:S01]  /*4cc0*/  MUFU.EX2 R25, R25 ;  /* 0x0000001900197308 */ /* 0x000e620000000800 */
[----:B0-----:R-:W-:-:S07]  /*4cd0*/  FADD.FTZ R20, R24, R21 ;  /* 0x0000001518147221 */ /* 0x001fce0000010000 */
[----:B------:R-:W0:Y:S01]  /*4ce0*/  MUFU.EX2 R38, R38 ;  /* 0x0000002600267308 */ /* 0x000e220000000800 */
[C---:B--2---:R-:W-:Y:S01]  /*4cf0*/  FADD.FTZ R17, R35.reuse, R0 ;  /* 0x0000000023117221 */ /* 0x044fe20000010000 */
[----:B------:R-:W-:Y:S01]  /*4d00*/  F2FP.BF16.F32.PACK_AB R197, R35, R34 ;  /* 0x0000002223c5723e */ /* 0x000fe200000010ff */
[----:B------:R-:W-:Y:S01]  /*4d10*/  IMAD.MOV.U32 R34, RZ, RZ, R151 ;  /* 0x000000ffff227224 */ /* 0x000fe200078e0097 */
[----:B------:R-:W-:-:S04]  /*4d20*/  MOV R35, R151 ;  /* 0x0000009700237202 */ /* 0x000fc80000000f00 */
        /* <DEDUP_REMOVED lines=8> */
[----:B--2---:R-:W-:Y:S01]  /*4db0*/  FADD.FTZ R20, R28, R21 ;  /* 0x000000151c147221 */ /* 0x004fe20000010000 */
[C---:B------:R-:W-:Y:S01]  /*4dc0*/  F2FP.BF16.F32.PACK_AB R194, R5.reuse, R28 ;  /* 0x0000001c05c2723e */ /* 0x040fe200000010ff */
[----:B------:R-:W-:Y:S02]  /*4dd0*/  IMAD.MOV.U32 R28, RZ, RZ, R151 ;  /* 0x000000ffff1c7224 */ /* 0x000fe400078e0097 */
[----:B------:R-:W-:-:S03]  /*4de0*/  FADD.FTZ R17, R5, R20 ;  /* 0x0000001405117221 */ /* 0x000fc60000010000 */
[----:B------:R-:W2:Y:S01]  /*4df0*/  MUFU.EX2 R27, R27 ;  /* 0x0000001b001b7308 */ /* 0x000ea20000000800 */
[C---:B-1----:R-:W-:Y:S01]  /*4e00*/  FADD.FTZ R21, R39.reuse, R0 ;  /* 0x0000000027157221 */ /* 0x042fe20000010000 */
[----:B------:R-:W-:Y:S01]  /*4e10*/  F2FP.BF16.F32.PACK_AB R199, R39, R38 ;  /* 0x0000002627c7723e */ /* 0x000fe200000010ff */
[--C-:B------:R-:W-:Y:S02]  /*4e20*/  IMAD.MOV.U32 R39, RZ, RZ, R151.reuse ;  /* 0x000000ffff277224 */ /* 0x100fe400078e0097 */
[----:B------:R-:W-:-:S03]  /*4e30*/  IMAD.MOV.U32 R38, RZ, RZ, R151 ;  /* 0x000000ffff267224 */ /* 0x000fc600078e0097 */
[----:B------:R-:W1:Y:S01]  /*4e40*/  MUFU.EX2 R30, R30 ;  /* 0x0000001e001e7308 */ /* 0x000e620000000800 */
[----:B0-----:R-:W-:-:S07]  /*4e50*/  FADD.FTZ R0, R26, R21 ;  /* 0x000000151a007221 */ /* 0x001fce0000010000 */
[----:B------:R0:W3:Y:S01]  /*4e60*/  MUFU.EX2 R195, R2 ;  /* 0x0000000200c37308 */ /* 0x0000e20000000800 */
[C---:B--2---:R-:W-:Y:S01]  /*4e70*/  FADD.FTZ R5, R27.reuse, R0 ;  /* 0x000000001b057221 */ /* 0x044fe20000010000 */
[----:B------:R-:W-:Y:S01]  /*4e80*/  F2FP.BF16.F32.PACK_AB R193, R27, R26 ;  /* 0x0000001a1bc1723e */ /* 0x000fe200000010ff */
[----:B------:R-:W-:Y:S01]  /*4e90*/  IMAD.MOV.U32 R27, RZ, RZ, R151 ;  /* 0x000000ffff1b7224 */ /* 0x000fe200078e0097 */
[----:B------:R-:W-:Y:S01]  /*4ea0*/  MOV R26, R151 ;  /* 0x00000097001a7202 */ /* 0x000fe20000000f00 */
[----:B-1----:R-:W-:Y:S01]  /*4eb0*/  FADD.FTZ R0, R30, R5 ;  /* 0x000000051e007221 */ /* 0x002fe20000010000 */
[----:B0-----:R-:W-:-:S03]  /*4ec0*/  IMAD.MOV.U32 R2, RZ, RZ, 0x3f800000 ;  /* 0x3f800000ff027424 */ /* 0x001fc600078e00ff */
[C---:B---3--:R-:W-:Y:S01]  /*4ed0*/  FADD.FTZ R5, R195.reuse, R0 ;  /* 0x00000000c3057221 */ /* 0x048fe20000010000 */
[----:B------:R-:W-:Y:S01]  /*4ee0*/  F2FP.BF16.F32.PACK_AB R195, R195, R30 ;  /* 0x0000001ec3c3723e */ /* 0x000fe200000010ff */
[----:B------:R-:W-:Y:S01]  /*4ef0*/  IMAD.MOV.U32 R0, RZ, RZ, 0x3f800000 ;  /* 0x3f800000ff007424 */ /* 0x000fe200078e00ff */
[----:B------:R-:W-:Y:S01]  /*4f00*/  MOV R30, R151 ;  /* 0x00000097001e7202 */ /* 0x000fe20000000f00 */
[----:B------:R-:W-:Y:S06]  /*4f10*/  @!P1 BRA `(.L_x_14) ;  /* 0x0000003c00d49947 */ /* 0x000fec0003800000 */
[----:B------:R-:W-:Y:S01]  /*4f20*/  UIADD3 UR4, UR60, -0x2, URZ ;  /* 0xfffffffe3c047890 */ /* 0x000fe2000fffe03f */
[----:B------:R-:W-:Y:S01]  /*4f30*/  IMAD.MOV.U32 R20, RZ, RZ, R3 ;  /* 0x000000ffff147224 */ /* 0x000fe200078e0003 */
[----:B------:R-:W-:Y:S01]  /*4f40*/  MOV R21, R4 ;  /* 0x0000000400157202 */ /* 0x000fe20000000f00 */
[----:B------:R-:W-:Y:S01]  /*4f50*/  IMAD.MOV.U32 R2, RZ, RZ, 0x3f800000 ;  /* 0x3f800000ff027424 */ /* 0x000fe200078e00ff */
[----:B------:R-:W-:Y:S02]  /*4f60*/  CS2R R150, SRZ ;  /* 0x0000000000967805 */ /* 0x000fe4000001ff00 */
[----:B------:R-:W-:Y:S01]  /*4f70*/  CS2R R146, SRZ ;  /* 0x0000000000927805 */ /* 0x000fe2000001ff00 */
[----:B------:R-:W-:Y:S01]  /*4f80*/  IMAD.U32 R228, RZ, RZ, UR4 ;  /* 0x00000004ffe47e24 */ /* 0x000fe2000f8e00ff */
[----:B------:R-:W-:Y:S02]  /*4f90*/  R2UR UR4, R16 ;  /* 0x00000000100472ca */ /* 0x000fe400000e0000 */
[----:B------:R-:W-:-:S02]  /*4fa0*/  CS2R R142, SRZ ;  /* 0x00000000008e7805 */ /* 0x000fc4000001ff00 */
[----:B------:R-:W-:Y:S02]  /*4fb0*/  CS2R R138, SRZ ;  /* 0x00000000008a7805 */ /* 0x000fe4000001ff00 */
[----:B------:R-:W-:Y:S02]  /*4fc0*/  CS2R R134, SRZ ;  /* 0x0000000000867805 */ /* 0x000fe4000001ff00 */
[----:B------:R-:W-:Y:S02]  /*4fd0*/  CS2R R130, SRZ ;  /* 0x0000000000827805 */ /* 0x000fe4000001ff00 */
[----:B------:R-:W-:Y:S02]  /*4fe0*/  CS2R R126, SRZ ;  /* 0x00000000007e7805 */ /* 0x000fe4000001ff00 */
[----:B------:R-:W-:Y:S02]  /*4ff0*/  CS2R R122, SRZ ;  /* 0x00000000007a7805 */ /* 0x000fe4000001ff00 */
[----:B------:R-:W-:-:S02]  /*5000*/  CS2R R118, SRZ ;  /* 0x0000000000767805 */ /* 0x000fc4000001ff00 */
[----:B------:R-:W-:Y:S02]  /*5010*/  CS2R R114, SRZ ;  /* 0x0000000000727805 */ /* 0x000fe4000001ff00 */
[----:B------:R-:W-:Y:S02]  /*5020*/  CS2R R110, SRZ ;  /* 0x00000000006e7805 */ /* 0x000fe4000001ff00 */
[----:B------:R-:W-:Y:S02]  /*5030*/  CS2R R106, SRZ ;  /* 0x00000000006a7805 */ /* 0x000fe4000001ff00 */
[----:B------:R-:W-:Y:S02]  /*5040*/  CS2R R102, SRZ ;  /* 0x0000000000667805 */ /* 0x000fe4000001ff00 */
[----:B------:R-:W-:Y:S01]  /*5050*/  CS2R R98, SRZ ;  /* 0x0000000000627805 */ /* 0x000fe2000001ff00 */
[----:B------:R-:W-:Y:S01]  /*5060*/  IMAD.U32 R229, RZ, RZ, UR4 ;  /* 0x00000004ffe57e24 */ /* 0x000fe2000f8e00ff */
        /* <DEDUP_REMOVED lines=49> */
[----:B------:R-:W-:Y:S01]  /*5380*/  CS2R R24, SRZ ;  /* 0x0000000000187805 */ /* 0x000fe2000001ff00 */
[----:B------:R-:W-:-:S06]  /*5390*/  UMOV UR39, UR38 ;  /* 0x0000002600277c82 */ /* 0x000fcc0008000000 */
.L_x_25:
[----:B------:R-:W-:Y:S01]  /*53a0*/  R2UR UR5, R229 ;  /* 0x00000000e50572ca */ /* 0x000fe200000e0000 */
[----:B------:R-:W-:-:S04]  /*53b0*/  UISETP.NE.AND UP0, UPT, UR39, 0x1, UPT ;  /* 0x000000012700788c */ /* 0x000fc8000bf05270 */
[----:B------:R-:W-:-:S08]  /*53c0*/  USEL UR4, URZ, 0x1, UP0 ;  /* 0x000000013f047887 */ /* 0x000fd00008000000 */
[----:B------:R-:W-:-:S06]  /*53d0*/  ULOP3.LUT UR4, UR5, UR4, URZ, 0x3c, !UPT ;  /* 0x0000000405047292 */ /* 0x000fcc000f8e3c3f */
[----:B------:R-:W-:Y:S01]  /*53e0*/  MOV R16, UR4 ;  /* 0x0000000400107c02 */ /* 0x000fe20008000f00 */
[----:B------:R-:W-:Y:S06]  /*53f0*/  @!P0 BRA `(.L_x_15) ;  /* 0x0000000000048947 */ /* 0x000fec0003800000 */
[----:B------:R-:W-:Y:S01]  /*5400*/  BPT.TRAP 0x1 ;  /* 0x000000040000795c */ /* 0x000fe20000300000 */
.L_x_15:
[----:B------:R-:W0:Y:S01]  /*5410*/  S2UR UR5, SR_CgaCtaId ;  /* 0x00000000000579c3 */ /* 0x000e220000008800 */
[----:B------:R-:W-:Y:S01]  /*5420*/  R2UR UR4, R16 ;  /* 0x00000000100472ca */ /* 0x000fe200000e0000 */
[----:B------:R-:W-:Y:S01]  /*5430*/  UIADD3 UR38, UR39, 0x1, URZ ;  /* 0x0000000127267890 */ /* 0x000fe2000fffe03f */
[----:B------:R-:W-:-:S03]  /*5440*/  UMOV UR61, 0x400 ;  /* 0x00000400003d7882 */ /* 0x000fc60000000000 */
[----:B------:R-:W-:-:S04]  /*5450*/  UISETP.NE.AND UP0, UPT, UR38, 0x2, UPT ;  /* 0x000000022600788c */ /* 0x000fc8000bf05270 */
[----:B------:R-:W-:-:S04]  /*5460*/  USEL UR38, UR38, URZ, UP0 ;  /* 0x0000003f26267287 */ /* 0x000fc80008000000 */
[----:B------:R-:W-:-:S05]  /*5470*/  IMAD.U32 R3, RZ, RZ, UR4 ;  /* 0x00000004ff037e24 */ /* 0x000fca000f8e00ff */
[----:B------:R-:W-:Y:S01]  /*5480*/  SHF.L.U32 R3, R3, 0x1f, RZ ;  /* 0x0000001f03037819 */ /* 0x000fe200000006ff */
[----:B0-----:R-:W-:-:S04]  /*5490*/  ULEA UR61, UR5, UR61, 0x18 ;  /* 0x0000003d053d7291 */ /* 0x001fc8000f8ec03f */
[----:B------:R-:W-:-:S09]  /*54a0*/  ULEA UR60, UR38, UR61, 0x3 ;  /* 0x0000003d263c7291 */ /* 0x000fd2000f8e183f */
[----:B------:R0:W1:Y:S01]  /*54b0*/  SYNCS.PHASECHK.TRANS64.TRYWAIT P1, [UR60+0x38830], R3 ;  /* 0x03883003ff0075a7 */ /* 0x000062000802017c */
[----:B------:R-:W-:Y:S05]  /*54c0*/  @!P0 BRA `(.L_x_16) ;  /* 0x0000000000048947 */ /* 0x000fea0003800000 */
[----:B------:R-:W-:Y:S01]  /*54d0*/  BPT.TRAP 0x1 ;  /* 0x000000040000795c */ /* 0x000fe20000300000 */
.L_x_16:
[----:B-1----:R-:W-:Y:S05]  /*54e0*/  @P1 BRA `(.L_x_17) ;  /* 0x0000000000081947 */ /* 0x002fea0003800000 */
[----:B------:R-:W1:Y:S02]  /*54f0*/  SYNCS.PHASECHK.TRANS64.TRYWAIT P1, [UR60+0x38830], R3 ;  /* 0x03883003ff0075a7 */ /* 0x000e64000802017c */
[----:B-1----:R-:W-:Y:S05]  /*5500*/  @!P1 BRA `(.L_x_18) ;  /* 0x000000a800489947 */ /* 0x002fea0003800000 */
.L_x_17:
[----:B------:R-:W-:Y:S01]  /*5510*/  R2UR UR4, R18 ;  /* 0x00000000120472ca */ /* 0x000fe200000e0000 */
[----:B------:R-:W-:Y:S01]  /*5520*/  WARPGROUP.ARRIVE ;  /* 0x00000000000079c5 */ /* 0x000fe20000000000 */
[----:B------:R-:W-:Y:S01]  /*5530*/  R2UR UR10, R14 ;  /* 0x000000000e0a72ca */ /* 0x000fe200000e0000 */
[----:B------:R-:W-:Y:S01]  /*5540*/  UMOV UR59, 0x40000040 ;  /* 0x40000040003b7882 */ /* 0x000fe20000000000 */
        /* <DEDUP_REMOVED lines=9> */
[----:B------:R-:W-:Y:S01]  /*55e0*/  UIMAD UR4, UR38, 0xa00, UR4 ;  /* 0x00000a00260478a4 */ /* 0x000fe2000f8e0204 */
[-C--:B------:R-:W-:Y:S01]  /*55f0*/  FMUL.FTZ R24, R24, R0.reuse ;  /* 0x0000000018187220 */ /* 0x080fe20000410000 */
[----:B------:R-:W-:Y:S01]  /*5600*/  UMOV UR56, UR10 ;  /* 0x0000000a00387c82 */ /* 0x000fe20008000000 */
[----:B------:R-:W-:Y:S01]  /*5610*/  UMOV UR43, 0x40000040 ;  /* 0x40000040002b7882 */ /* 0x000fe20000000000 */
[----:B------:R-:W-:Y:S01]  /*5620*/  UMOV UR57, UR11 ;  /* 0x0000000b00397c82 */ /* 0x000fe20008000000 */
[----:B------:R-:W-:Y:S01]  /*5630*/  UIADD3 UR6, UR4, 0x80, URZ ;  /* 0x0000008004067890 */ /* 0x000fe2000fffe03f */
[-C--:B------:R-:W-:Y:S01]  /*5640*/  FMUL.FTZ R25, R25, R0.reuse ;  /* 0x0000000019197220 */ /* 0x080fe20000410000 */
[----:B------:R-:W-:Y:S01]  /*5650*/  UMOV UR58, UR4 ;  /* 0x00000004003a7c82 */ /* 0x000fe20008000000 */
[----:B------:R-:W-:Y:S01]  /*5660*/  UIADD3 UR5, UR4, 0x100, URZ ;  /* 0x0000010004057890 */ /* 0x000fe2000fffe03f */
[----:B------:R-:W-:Y:S01]  /*5670*/  HGMMA.64x16x16.F32.BF16 R184, gdesc[UR56], RZ, !UPT, gsb0 ;  /* 0x0020000038b879f0 */ /* 0x000fe2000c0018ff */
[----:B------:R-:W-:Y:S01]  /*5680*/  UMOV UR56, UR10 ;  /* 0x0000000a00387c82 */ /* 0x000fe20008000000 */
[----:B------:R-:W-:Y:S01]  /*5690*/  UMOV UR57, UR11 ;  /* 0x0000000b00397c82 */ /* 0x000fe20008000000 */
[----:B------:R-:W-:Y:S01]  /*56a0*/  UMOV UR58, UR6 ;  /* 0x00000006003a7c82 */ /* 0x000fe20008000000 */
[----:B------:R-:W-:Y:S01]  /*56b0*/  UMOV UR59, 0x40000040 ;  /* 0x40000040003b7882 */ /* 0x000fe20000000000 */
[----:B------:R-:W-:Y:S01]  /*56c0*/  UIADD3 UR6, UR4, 0x180, URZ ;  /* 0x0000018004067890 */ /* 0x000fe2000fffe03f */
[-C--:B------:R-:W-:Y:S01]  /*56d0*/  FMUL.FTZ R28, R28, R0.reuse ;  /* 0x000000001c1c7220 */ /* 0x080fe20000410000 */
        /* <DEDUP_REMOVED lines=12> */
[----:B------:R-:W-:Y:S01]  /*57a0*/  UMOV UR47, 0x40000040 ;  /* 0x40000040002f7882 */ /* 0x000fe20000000000 */
[----:B------:R-:W-:Y:S01]  /*57b0*/  UIADD3 UR50, UR4, 0x782, URZ ;  /* 0x0000078204327890 */ /* 0x000fe2000fffe03f */
[-C--:B------:R-:W-:Y:S01]  /*57c0*/  FMUL.FTZ R41, R41, R0.reuse ;  /* 0x0000000029297220 */ /* 0x080fe20000410000 */
[----:B------:R-:W-:Y:S01]  /*57d0*/  UMOV UR51, 0x40000040 ;  /* 0x4000004000337882 */ /* 0x000fe20000000000 */
[----:B------:R-:W-:Y:S01]  /*57e0*/  UIADD3 UR54, UR4, 0x784, URZ ;  /* 0x0000078404367890 */ /* 0x000fe2000fffe03f */
[-C--:B------:R-:W-:Y:S01]  /*57f0*/  FMUL.FTZ R44, R44, R0.reuse ;  /* 0x000000002c2c7220 */ /* 0x080fe20000410000 */
[----:B------:R-:W-:Y:S01]  /*5800*/  UMOV UR55, 0x40000040 ;  /* 0x4000004000377882 */ /* 0x000fe20000000000 */
[----:B------:R-:W-:Y:S01]  /*5810*/  UMOV UR7, 0x40000040 ;  /* 0x4000004000077882 */ /* 0x000fe20000000000 */
[-C--:B------:R-:W-:Y:S01]  /*5820*/  FMUL.FTZ R45, R45, R0.reuse ;  /* 0x000000002d2d7220 */ /* 0x080fe20000410000 */
        /* <DEDUP_REMOVED lines=23> */
[----:B------:R-:W-:Y:S01]  /*59a0*/  FMUL.FTZ R93, R93, R0 ;  /* 0x000000005d5d7220 */ /* 0x000fe20000410000 */
[----:B------:R-:W-:-:S02]  /*59b0*/  WARPGROUP.DEPBAR.LE gsb0, 0x0 ;  /* 0x00008000000079c5 */ /* 0x000fc40000010000 */
[----:B------:R-:W-:Y:S01]  /*59c0*/  WARPGROUP.ARRIVE ;  /* 0x00000000000079c5 */ /* 0x000fe20000000000 */
[-C--:B------:R-:W-:Y:S01]  /*59d0*/  FMUL.FTZ R96, R96, R0.reuse ;  /* 0x0000000060607220 */ /* 0x080fe20000410000 */
[-C--:B------:R-:W-:Y:S01]  /*59e0*/  FMUL.FTZ R97, R97, R0.reuse ;  /* 0x0000000061617220 */ /* 0x080fe20000410000 */
[-C--:B------:R-:W-:Y:S01]  /*59f0*/  FMUL.FTZ R100, R100, R0.reuse ;  /* 0x0000000064647220 */ /* 0x080fe20000410000 */
[-C--:B------:R-:W-:Y:S01]  /*5a00*/  FMUL.FTZ R101, R101, R0.reuse ;  /* 0x0000000065657220 */ /* 0x080fe20000410000 */
[-C--:B------:R-:W-:Y:S01]  /*5a10*/  FMUL.FTZ R104, R104, R0.reuse ;  /* 0x0000000068687220 */ /* 0x080fe20000410000 */
[----:B------:R-:W-:Y:S01]  /*5a20*/  HGMMA.64x16x16.F32.BF16 R176, gdesc[UR56], RZ, !UPT, gsb0 ;  /* 0x0020000038b079f0 */ /* 0x000fe2000c0018ff */
[----:B------:R-:W-:Y:S01]  /*5a30*/  UMOV UR56, UR10 ;  /* 0x0000000a00387c82 */ /* 0x000fe20008000000 */
[----:B------:R-:W-:Y:S01]  /*5a40*/  UMOV UR57, UR11 ;  /* 0x0000000b00397c82 */ /* 0x000fe20008000000 */
[----:B------:R-:W-:Y:S01]  /*5a50*/  UMOV UR58, UR5 ;  /* 0x00000005003a7c82 */ /* 0x000fe20008000000 */
[----:B------:R-:W-:Y:S01]  /*5a60*/  UMOV UR59, 0x40000040 ;  /* 0x40000040003b7882 */ /* 0x000fe20000000000 */
[----:B------:R-:W-:Y:S01]  /*5a70*/  UIADD3 UR5, UR4, 0x200, URZ ;  /* 0x0000020004057890 */ /* 0x000fe2000fffe03f */
        /* <DEDUP_REMOVED lines=103> */
[----:B------:R-:W-:Y:S02]  /*60f0*/  R2UR UR10, R8 ;  /* 0x00000000080a72ca */ /* 0x000fe400000e0000 */
[----:B------:R-:W-:Y:S01]  /*6100*/  R2UR UR11, R9 ;  /* 0x00000000090b72ca */ /* 0x000fe200000e0000 */
[----:B------:R-:W-:Y:S02]  /*6110*/  WARPGROUP.DEPBAR.LE gsb0, 0x0 ;  /* 0x00008000000079c5 */ /* 0x000fe40000010000 */
        /* <DEDUP_REMOVED lines=37> */
[----:B------:R-:W-:Y:S02]  /*6370*/  UIADD3 UR5, UR4, 0x104, URZ ;  /* 0x0000010404057890 */ /* 0x000fe4000fffe03f */
[----:B------:R-:W-:Y:S01]  /*6380*/  UIADD3 UR18, UR4, 0x284, URZ ;  /* 0x0000028404127890 */ /* 0x000fe2000fffe03f */
[----:B------:R-:W-:Y:S01]  /*6390*/  UMOV UR19, 0x40000040 ;  /* 0x4000004000137882 */ /* 0x000fe20000000000 */
        /* <DEDUP_REMOVED lines=142> */
[----:B------:R-:W-:Y:S02]  /*6c80*/  R2UR UR14, R6 ;  /* 0x00000000060e72ca */ /* 0x000fe400000e0000 */
[----:B------:R-:W-:-:S11]  /*6c90*/  R2UR UR15, R7 ;  /* 0x00000000070f72ca */ /* 0x000fd600000e0000 */
        /* <DEDUP_REMOVED lines=252> */
[----:B------:R-:W-:-:S03]  /*7c60*/  UIADD3 UR6, UR4, 0x906, URZ ;  /* 0x0000090604067890 */ /* 0x000fc6000fffe03f */
[----:B------:R-:W-:Y:S01]  /*7c70*/  UMOV UR4, UR14 ;  /* 0x0000000e00047c82 */ /* 0x000fe20008000000 */
        /* <DEDUP_REMOVED lines=24> */
.L_x_19:
[----:B------:R-:W-:Y:S01]  /*7e00*/  R2UR UR5, R229 ;  /* 0x00000000e50572ca */ /* 0x000fe200000e0000 */
[----:B------:R-:W-:-:S12]  /*7e10*/  ULEA UR4, UR39, UR61, 0x3 ;  /* 0x0000003d27047291 */ /* 0x000fd8000f8e183f */
[----:B------:R-:W-:-:S05]  /*7e20*/  IMAD.U32 R0, RZ, RZ, UR5 ;  /* 0x00000005ff007e24 */ /* 0x000fca000f8e00ff */
[----:B------:R-:W-:-:S04]  /*7e30*/  SHF.L.U32 R0, R0, 0x1f, RZ ;  /* 0x0000001f00007819 */ /* 0x000fc800000006ff */
[----:B------:R2:W3:Y:S01]  /*7e40*/  SYNCS.PHASECHK.TRANS64.TRYWAIT P1, [UR4+0x38850], R0 ;  /* 0x03885000ff0075a7 */ /* 0x0004e20008020144 */
[----:B------:R-:W-:Y:S05]  /*7e50*/  @!P0 BRA `(.L_x_20) ;  /* 0x0000000000048947 */ /* 0x000fea0003800000 */
[----:B------:R-:W-:Y:S01]  /*7e60*/  BPT.TRAP 0x1 ;  /* 0x000000040000795c */ /* 0x000fe20000300000 */
.L_x_20:
[----:B---3--:R-:W-:Y:S05]  /*7e70*/  @P1 BRA `(.L_x_21) ;  /* 0x0000000000081947 */ /* 0x008fea0003800000 */
[----:B------:R-:W3:Y:S02]  /*7e80*/  SYNCS.PHASECHK.TRANS64.TRYWAIT P1, [UR4+0x38850], R0 ;  /* 0x03885000ff0075a7 */ /* 0x000ee40008020144 */
[----:B---3--:R-:W-:Y:S05]  /*7e90*/  @!P1 BRA `(.L_x_22) ;  /* 0x0000007c00fc9947 */ /* 0x008fea0003800000 */
.L_x_21:
[----:B------:R-:W-:Y:S01]  /*7ea0*/  UIADD3 UR61, UR61, 0x400, URZ ;  /* 0x000004003d3d7890 */ /* 0x000fe2000fffe03f */
[----:B------:R-:W-:Y:S01]  /*7eb0*/  WARPGROUP.ARRIVE ;  /* 0x00000000000079c5 */ /* 0x000fe20000000000 */
[----:B------:R-:W-:Y:S02]  /*7ec0*/  UMOV UR7, 0x40000040 ;  /* 0x4000004000077882 */ /* 0x000fe40000000000 */
[----:B------:R-:W-:-:S04]  /*7ed0*/  USHF.R.U32.HI UR61, URZ, 0x4, UR61 ;  /* 0x000000043f3d7899 */ /* 0x000fc8000801163d */
[----:B------:R-:W-:-:S04]  /*7ee0*/  ULOP3.LUT UR61, UR61, 0x3fff, URZ, 0xc0, !UPT ;  /* 0x00003fff3d3d7892 */ /* 0x000fc8000f8ec03f */
[----:B------:R-:W-:-:S04]  /*7ef0*/  ULOP3.LUT UR5, UR61, 0x2800000, URZ, 0xfc, !UPT ;  /* 0x028000003d057892 */ /* 0x000fc8000f8efc3f */
[----:B------:R-:W-:-:S07]  /*7f00*/  UIMAD UR5, UR39, 0xa00, UR5 ;  /* 0x00000a00270578a4 */ /* 0x000fce000f8e0205 */
[----:B------:R-:W-:Y:S02]  /*7f10*/  UMOV UR6, UR5 ;  /* 0x0000000500067c82 */ /* 0x000fe40008000000 */
[----:B------:R-:W-:Y:S01]  /*7f20*/  HGMMA.64x256x16.F32.BF16 R24, R208, gdesc[UR4].tnspB, R24, gsb0 ;  /* 0x43e00004d0187df0 */ /* 0x000fe20008001818 */
[----:B------:R-:W-:Y:S01]  /*7f30*/  UIADD3 UR6, UR5, 0x80, URZ ;  /* 0x0000008005067890 */ /* 0x000fe2000fffe03f */
[----:B------:R-:W-:Y:S01]  /*7f40*/  UMOV UR7, 0x40000040 ;  /* 0x4000004000077882 */ /* 0x000fe20000000000 */
[----:B------:R-:W-:Y:S02]  /*7f50*/  WARPGROUP.DEPBAR.LE gsb0, 0x0 ;  /* 0x00008000000079c5 */ /* 0x000fe40000010000 */
[----:B------:R-:W-:-:S15]  /*7f60*/  WARPGROUP.ARRIVE ;  /* 0x00000000000079c5 */ /* 0x000fde0000000000 */
[----:B------:R-:W-:-:S08]  /*7f70*/  NOP ;  /* 0x0000000000007918 */ /* 0x000fd00000000000 */
        /* <DEDUP_REMOVED lines=18> */
[----:B------:R-:W-:Y:S03]  /*80a0*/  HGMMA.64x256x16.F32.BF16 R24, R192, gdesc[UR4].tnspB, R24, gsb0 ;  /* 0x43e00004c0187df0 */ /* 0x000fe60008001818 */
[----:B------:R-:W-:Y:S02]  /*80b0*/  WARPGROUP.DEPBAR.LE gsb0, 0x0 ;  /* 0x00008000000079c5 */ /* 0x000fe40000010000 */
[----:B------:R-:W-:Y:S05]  /*80c0*/  @!P0 BRA `(.L_x_23) ;  /* 0x0000000000048947 */ /* 0x000fea0003800000 */
[----:B------:R-:W-:Y:S01]  /*80d0*/  BPT.TRAP 0x1 ;  /* 0x000000040000795c */ /* 0x000fe20000300000 */
.L_x_23:
[----:B0-2---:R-:W-:Y:S01]  /*80e0*/  FMNMX.FTZ R0, R184, R21, !PT ;  /* 0x00000015b8007209 */ /* 0x005fe20007810000 */
[----:B------:R-:W-:Y:S01]  /*80f0*/  ULDC UR5, c[0x0][0x988] ;  /* 0x0002620000057ab9 */ /* 0x000fe20000000800 */
[----:B------:R-:W-:Y:S01]  /*8100*/  FMNMX.FTZ R2, R186, R20, !PT ;  /* 0x00000014ba027209 */ /* 0x000fe20007810000 */
[----:B------:R-:W0:Y:S01]  /*8110*/  S2UR UR6, SR_CgaCtaId ;  /* 0x00000000000679c3 */ /* 0x000e220000008800 */
[----:B-1----:R-:W-:Y:S01]  /*8120*/  FMNMX.FTZ R3, R185, R0, !PT ;  /* 0x00000000b9037209 */ /* 0x002fe20007810000 */
[----:B------:R-:W-:Y:S01]  /*8130*/  UIADD3 UR60, UR60, 0x38840, URZ ;  /* 0x000388403c3c7890 */ /* 0x000fe2000fffe03f */
[----:B------:R-:W-:Y:S02]  /*8140*/  FMNMX.FTZ R193, R187, R2, !PT ;  /* 0x00000002bbc17209 */ /* 0x000fe40007810000 */
[----:B------:R-:W-:Y:S02]  /*8150*/  FMNMX.FTZ R0, R188, R3, !PT ;  /* 0x00000003bc007209 */ /* 0x000fe40007810000 */
[----:B------:R-:W-:-:S02]  /*8160*/  FMNMX.FTZ R2, R190, R193, !PT ;  /* 0x000000c1be027209 */ /* 0x000fc40007810000 */
[----:B------:R-:W-:Y:S02]  /*8170*/  FMNMX.FTZ R3, R189, R0, !PT ;  /* 0x00000000bd037209 */ /* 0x000fe40007810000 */
[----:B------:R-:W-:Y:S02]  /*8180*/  FMNMX.FTZ R193, R191, R2, !PT ;  /* 0x00000002bfc17209 */ /* 0x000fe40007810000 */
[----:B------:R-:W-:Y:S02]  /*8190*/  FMNMX.FTZ R0, R176, R3, !PT ;  /* 0x00000003b0007209 */ /* 0x000fe40007810000 */
[----:B------:R-:W-:Y:S02]  /*81a0*/  FMNMX.FTZ R2, R178, R193, !PT ;  /* 0x000000c1b2027209 */ /* 0x000fe40007810000 */
[----:B------:R-:W-:Y:S02]  /*81b0*/  FMNMX.FTZ R3, R177, R0, !PT ;  /* 0x00000000b1037209 */ /* 0x000fe40007810000 */
[----:B------:R-:W-:-:S02]  /*81c0*/  FMNMX.FTZ R193, R179, R2, !PT ;  /* 0x00000002b3c17209 */ /* 0x000fc40007810000 */
[----:B------:R-:W-:Y:S02]  /*81d0*/  FMNMX.FTZ R0, R180, R3, !PT ;  /* 0x00000003b4007209 */ /* 0x000fe40007810000 */
[----:B------:R-:W-:Y:S01]  /*81e0*/  FMNMX.FTZ R2, R182, R193, !PT ;  /* 0x000000c1b6027209 */ /* 0x000fe20007810000 */
[----:B0-----:R-:W-:Y:S01]  /*81f0*/  UPRMT UR60, UR6, 0x654, UR60 ;  /* 0x00000654063c7896 */ /* 0x001fe2000800003c */
[----:B------:R-:W-:Y:S02]  /*8200*/  FMNMX.FTZ R3, R181, R0, !PT ;  /* 0x00000000b5037209 */ /* 0x000fe40007810000 */
[----:B------:R-:W-:Y:S02]  /*8210*/  FMNMX.FTZ R193, R183, R2, !PT ;  /* 0x00000002b7c17209 */ /* 0x000fe40007810000 */
[----:B------:R-:W-:Y:S02]  /*8220*/  FMNMX.FTZ R0, R168, R3, !PT ;  /* 0x00000003a8007209 */ /* 0x000fe40007810000 */
[----:B------:R-:W-:-:S02]  /*8230*/  FMNMX.FTZ R2, R170, R193, !PT ;  /* 0x000000c1aa027209 */ /* 0x000fc40007810000 */
[----:B------:R-:W-:Y:S01]  /*8240*/  FMNMX.FTZ R3, R169, R0, !PT ;  /* 0x00000000a9037209 */ /* 0x000fe20007810000 */
[----:B------:R-:W-:Y:S01]  /*8250*/  SYNCS.ARRIVE.TRANS64.RED.A1T0 RZ, [UR60], RZ ;  /* 0x000000ffffff79a7 */ /* 0x000fe2000810043c */
[----:B------:R-:W-:Y:S02]  /*8260*/  FMNMX.FTZ R193, R171, R2, !PT ;  /* 0x00000002abc17209 */ /* 0x000fe40007810000 */
[----:B------:R-:W-:Y:S02]  /*8270*/  FMNMX.FTZ R0, R172, R3, !PT ;  /* 0x00000003ac007209 */ /* 0x000fe40007810000 */
        /* <DEDUP_REMOVED lines=18> */
[----:B------:R-:W-:-:S03]  /*83a0*/  FMNMX.FTZ R2, R159, R2, !PT ;  /* 0x000000029f027209 */ /* 0x000fc60007810000 */
[----:B------:R-:W0:Y:S04]  /*83b0*/  SHFL.BFLY PT, R3, R0, 0x2, 0x1f ;  /* 0x0c401f0000037f89 */ /* 0x000e2800000e0000 */
[----:B------:R-:W1:Y:S01]  /*83c0*/  SHFL.BFLY PT, R193, R2, 0x2, 0x1f ;  /* 0x0c401f0002c17f89 */ /* 0x000e6200000e0000 */
[----:B0-----:R-:W-:Y:S02]  /*83d0*/  FMNMX.FTZ R192, R0, R3, !PT ;  /* 0x0000000300c07209 */ /* 0x001fe40007810000 */
[----:B-1----:R-:W-:-:S03]  /*83e0*/  FMNMX.FTZ R193, R2, R193, !PT ;  /* 0x000000c102c17209 */ /* 0x002fc60007810000 */
[----:B------:R-:W0:Y:S04]  /*83f0*/  SHFL.BFLY PT, R3, R192, 0x1, 0x1f ;  /* 0x0c201f00c0037f89 */ /* 0x000e2800000e0000 */
[----:B------:R-:W1:Y:S01]  /*8400*/  SHFL.BFLY PT, R194, R193, 0x1, 0x1f ;  /* 0x0c201f00c1c27f89 */ /* 0x000e6200000e0000 */
[----:B0-----:R-:W-:Y:S02]  /*8410*/  FMNMX.FTZ R4, R192, R3, !PT ;  /* 0x00000003c0047209 */ /* 0x001fe40007810000 */
[----:B-1----:R-:W-:-:S03]  /*8420*/  FMNMX.FTZ R3, R193, R194, !PT ;  /* 0x000000c2c1037209 */ /* 0x002fc60007810000 */
[----:B------:R-:W-:Y:S02]  /*8430*/  FADD.FTZ R21, -R4, R21 ;  /* 0x0000001504157221 */ /* 0x000fe40000010100 */
[----:B------:R-:W-:Y:S02]  /*8440*/  FADD.FTZ R20, -R3, R20 ;  /* 0x0000001403147221 */ /* 0x000fe40000010100 */
[----:B------:R-:W-:Y:S02]  /*8450*/  FMUL.FTZ R194, R21, UR5 ;  /* 0x0000000515c27c20 */ /* 0x000fe40008410000 */
[----:B------:R-:W-:Y:S01]  /*8460*/  FMUL.FTZ R2, R20, UR5 ;  /* 0x0000000514027c20 */ /* 0x000fe20008410000 */
[----:B------:R-:W-:Y:S01]  /*8470*/  FMUL.FTZ R20, R4, UR5 ;  /* 0x0000000504147c20 */ /* 0x000fe20008410000 */
[----:B------:R0:W-:Y:S03]  /*8480*/  MUFU.EX2 R0, R194 ;  /* 0x000000c200007308 */ /* 0x0001e60000000800 */
[--C-:B------:R-:W-:Y:S01]  /*8490*/  FFMA.FTZ R208, R185, UR5, -R20.reuse ;  /* 0x00000005b9d07c23 */ /* 0x100fe20008010814 */
        /* <DEDUP_REMOVED lines=17> */
[--C-:B0-----:R-:W-:Y:S01]  /*85b0*/  FFMA.FTZ R194, R156, UR5, -R20.reuse ;  /* 0x000000059cc27c23 */ /* 0x101fe20008010814 */
[----:B------:R-:W-:Y:S01]  /*85c0*/  FFMA.FTZ R153, R157, UR5, -R20 ;  /* 0x000000059d997c23 */ /* 0x000fe20008010814 */
[----:B------:R-:W-:Y:S01]  /*85d0*/  FMUL.FTZ R20, R3, UR5 ;  /* 0x0000000503147c20 */ /* 0x000fe20008410000 */
[----:B------:R-:W0:Y:S03]  /*85e0*/  MUFU.EX2 R21, R21 ;  /* 0x0000001500157308 */ /* 0x000e260000000800 */
[--C-:B------:R-:W-:Y:S01]  /*85f0*/  FFMA.FTZ R209, R186, UR5, -R20.reuse ;  /* 0x00000005bad17c23 */ /* 0x100fe20008010814 */
[--C-:B------:R-:W-:Y:S01]  /*8600*/  FFMA.FTZ R152, R187, UR5, -R20.reuse ;  /* 0x00000005bb987c23 */ /* 0x100fe20008010814 */
[--C-:B------:R-:W-:Y:S01]  /*8610*/  FFMA.FTZ R211, R190, UR5, -R20.reuse ;  /* 0x00000005bed37c23 */ /* 0x100fe20008010814 */
[--C-:B------:R-:W-:Y:S01]  /*8620*/  FFMA.FTZ R156, R191, UR5, -R20.reuse ;  /* 0x00000005bf9c7c23 */ /* 0x100fe20008010814 */
[--C-:B------:R-:W-:Y:S01]  /*8630*/  FFMA.FTZ R205, R178, UR5, -R20.reuse ;  /* 0x00000005b2cd7c23 */ /* 0x100fe20008010814 */
[----:B------:R-:W-:Y:S01]  /*8640*/  MUFU.EX2 R2, R2 ;  /* 0x0000000200027308 */ /* 0x000fe20000000800 */
[--C-:B------:R-:W-:Y:S01]  /*8650*/  FFMA.FTZ R160, R179, UR5, -R20.reuse ;  /* 0x00000005b3a07c23 */ /* 0x100fe20008010814 */
[--C-:B------:R-:W-:Y:S01]  /*8660*/  FFMA.FTZ R207, R182, UR5, -R20.reuse ;  /* 0x00000005b6cf7c23 */ /* 0x100fe20008010814 */
[--C-:B------:R-:W-:Y:S01]  /*8670*/  FFMA.FTZ R164, R183, UR5, -R20.reuse ;  /* 0x00000005b7a47c23 */ /* 0x100fe20008010814 */
[--C-:B------:R-:W-:Y:S01]  /*8680*/  FFMA.FTZ R203, R174, UR5, -R20.reuse ;  /* 0x00000005aecb7c23 */ /* 0x100fe20008010814 */
[--C-:B------:R-:W-:Y:S01]  /*8690*/  FFMA.FTZ R201, R170, UR5, -R20.reuse ;  /* 0x00000005aac97c23 */ /* 0x100fe20008010814 */
[--C-:B------:R-:W-:Y:S01]  /*86a0*/  FFMA.FTZ R168, R171, UR5, -R20.reuse ;  /* 0x00000005aba87c23 */ /* 0x100fe20008010814 */
[--C-:B------:R-:W-:Y:S01]  /*86b0*/  FFMA.FTZ R199, R166, UR5, -R20.reuse ;  /* 0x00000005a6c77c23 */ /* 0x100fe20008010814 */
[----:B------:R-:W1:Y:S01]  /*86c0*/  MUFU.EX2 R209, R209 ;  /* 0x000000d100d17308 */ /* 0x000e620000000800 */
[----:B0-----:R-:W-:Y:S01]  /*86d0*/  FFMA.FTZ R17, R0, R17, R21 ;  /* 0x0000001100117223 */ /* 0x001fe20000010015 */
[--C-:B------:R-:W-:Y:S01]  /*86e0*/  FFMA.FTZ R170, R175, UR5, -R20.reuse ;  /* 0x00000005afaa7c23 */ /* 0x100fe20008010814 */
[--C-:B------:R-:W-:Y:S01]  /*86f0*/  FFMA.FTZ R197, R162, UR5, -R20.reuse ;  /* 0x00000005a2c57c23 */ /* 0x100fe20008010814 */
[--C-:B------:R-:W-:Y:S01]  /*8700*/  FFMA.FTZ R162, R163, UR5, -R20.reuse ;  /* 0x00000005a3a27c23 */ /* 0x100fe20008010814 */
[--C-:B------:R-:W-:Y:S01]  /*8710*/  FFMA.FTZ R193, R154, UR5, -R20.reuse ;  /* 0x000000059ac17c23 */ /* 0x100fe20008010814 */
[----:B------:R-:W-:-:S02]  /*8720*/  FFMA.FTZ R195, R158, UR5, -R20 ;  /* 0x000000059ec37c23 */ /* 0x000fc40008010814 */
[----:B------:R-:W0:Y:S08]  /*8730*/  MUFU.EX2 R208, R208 ;  /* 0x000000d000d07308 */ /* 0x000e300000000800 */
[----:B------:R-:W2:Y:S01]  /*8740*/  MUFU.EX2 R152, R152 ;  /* 0x0000009800987308 */ /* 0x000ea20000000800 */
[----:B-1----:R-:W-:-:S07]  /*8750*/  FFMA.FTZ R5, R2, R5, R209 ;  /* 0x0000000502057223 */ /* 0x002fce00000100d1 */
[----:B------:R-:W1:Y:S01]  /*8760*/  MUFU.EX2 R210, R210 ;  /* 0x000000d200d27308 */ /* 0x000e620000000800 */
[----:B0-----:R-:W-:-:S07]  /*8770*/  FADD.FTZ R17, R208, R17 ;  /* 0x00000011d0117221 */ /* 0x001fce0000010000 */
[----:B------:R-:W0:Y:S01]  /*8780*/  MUFU.EX2 R211, R211 ;  /* 0x000000d300d37308 */ /* 0x000e220000000800 */
[----:B--2---:R-:W-:-:S07]  /*8790*/  FADD.FTZ R172, R152, R5 ;  /* 0x0000000598ac7221 */ /* 0x004fce0000010000 */
[----:B------:R-:W2:Y:S01]  /*87a0*/  MUFU.EX2 R189, R189 ;  /* 0x000000bd00bd7308 */ /* 0x000ea20000000800 */
[----:B-1----:R-:W-:-:S07]  /*87b0*/  FADD.FTZ R174, R210, R17 ;  /* 0x00000011d2ae7221 */ /* 0x002fce0000010000 */
        /* <DEDUP_REMOVED lines=11> */
[----:B-1----:R-:W-:Y:S01]  /*8870*/  FADD.FTZ R17, R185, R166 ;  /* 0x000000a6b9117221 */ /* 0x002fe20000010000 */
[----:B------:R-:W-:-:S06]  /*8880*/  FFMA.FTZ R166, R167, UR5, -R20 ;  /* 0x00000005a7a67c23 */ /* 0x000fcc0008010814 */
        /* <DEDUP_REMOVED lines=15> */
[----:B--2---:R-:W-:Y:S01]  /*8980*/  FADD.FTZ R17, R177, R154 ;  /* 0x0000009ab1117221 */ /* 0x004fe20000010000 */
[--C-:B------:R-:W-:Y:S01]  /*8990*/  FFMA.FTZ R154, R155, UR5, -R20.reuse ;  /* 0x000000059b9a7c23 */ /* 0x100fe20008010814 */
[----:B------:R-:W-:-:S05]  /*89a0*/  FFMA.FTZ R20, R159, UR5, -R20 ;  /* 0x000000059f147c23 */ /* 0x000fca0008010814 */
        /* <DEDUP_REMOVED lines=38> */
[----:B0-----:R-:W-:-:S03]  /*8c10*/  FADD.FTZ R17, R153, R172 ;  /* 0x000000ac99117221 */ /* 0x001fc60000010000 */
[----:B--2---:R-:W-:Y:S01]  /*8c20*/  FADD.FTZ R5, R20, R5 ;  /* 0x0000000514057221 */ /* 0x004fe20000010000 */
[----:B------:R-:W-:Y:S06]  /*8c30*/  @!P0 BRA `(.L_x_24) ;  /* 0x0000000000048947 */ /* 0x000fec0003800000 */
[----:B------:R-:W-:Y:S01]  /*8c40*/  BPT.TRAP 0x1 ;  /* 0x000000040000795c */ /* 0x000fe20000300000 */
.L_x_24:
[----:B------:R-:W0:Y:S01]  /*8c50*/  S2UR UR7, SR_CgaCtaId ;  /* 0x00000000000779c3 */ /* 0x000e220000008800 */
[----:B------:R-:W-:Y:S01]  /*8c60*/  UIADD3 UR4, UR4, 0x38860, URZ ;  /* 0x0003886004047890 */ /* 0x000fe2000fffe03f */
[----:B------:R-:W-:Y:S01]  /*8c70*/  R2UR UR6, R228 ;  /* 0x00000000e40672ca */ /* 0x000fe200000e0000 */
[----:B------:R-:W-:Y:S01]  /*8c80*/  UMOV UR39, UR38 ;  /* 0x0000002600277c82 */ /* 0x000fe20008000000 */
[----:B------:R-:W-:Y:S02]  /*8c90*/  F2FP.BF16.F32.PACK_AB R208, R208, R21 ;  /* 0x00000015d0d0723e */ /* 0x000fe400000010ff */
[----:B------:R-:W-:Y:S01]  /*8ca0*/  F2FP.BF16.F32.PACK_AB R195, R20, R195 ;  /* 0x000000c314c3723e */ /* 0x000fe200000010ff */
[----:B------:R-:W-:Y:S01]  /*8cb0*/  IMAD.MOV.U32 R20, RZ, RZ, R3 ;  /* 0x000000ffff147224 */ /* 0x000fe200078e0003 */
[----:B------:R-:W-:Y:S02]  /*8cc0*/  F2FP.BF16.F32.PACK_AB R209, R152, R209 ;  /* 0x000000d198d1723e */ /* 0x000fe400000010ff */
[----:B------:R-:W-:-:S02]  /*8cd0*/  F2FP.BF16.F32.PACK_AB R210, R189, R210 ;  /* 0x000000d2bdd2723e */ /* 0x000fc400000010ff */
[----:B------:R-:W-:Y:S02]  /*8ce0*/  F2FP.BF16.F32.PACK_AB R211, R156, R211 ;  /* 0x000000d39cd3723e */ /* 0x000fe400000010ff */
[----:B------:R-:W-:Y:S02]  /*8cf0*/  F2FP.BF16.F32.PACK_AB R204, R185, R204 ;  /* 0x000000ccb9cc723e */ /* 0x000fe400000010ff */
[----:B------:R-:W-:Y:S02]  /*8d00*/  ISETP.LT.AND P1, PT, RZ, UR6, PT ;  /* 0x00000006ff007c0c */ /* 0x000fe4000bf21270 */
[----:B------:R-:W-:Y:S02]  /*8d10*/  F2FP.BF16.F32.PACK_AB R205, R160, R205 ;  /* 0x000000cda0cd723e */ /* 0x000fe400000010ff */
[----:B------:R-:W-:Y:S02]  /*8d20*/  F2FP.BF16.F32.PACK_AB R206, R181, R206 ;  /* 0x000000ceb5ce723e */ /* 0x000fe400000010ff */
[----:B------:R-:W-:Y:S01]  /*8d30*/  F2FP.BF16.F32.PACK_AB R207, R164, R207 ;  /* 0x000000cfa4cf723e */ /* 0x000fe200000010ff */
[----:B0-----:R-:W-:Y:S01]  /*8d40*/  UPRMT UR4, UR7, 0x654, UR4 ;  /* 0x0000065407047896 */ /* 0x001fe20008000004 */
[----:B------:R-:W-:-:S02]  /*8d50*/  F2FP.BF16.F32.PACK_AB R200, R177, R200 ;  /* 0x000000c8b1c8723e */ /* 0x000fc400000010ff */
[----:B------:R-:W-:Y:S02]  /*8d60*/  F2FP.BF16.F32.PACK_AB R201, R168, R201 ;  /* 0x000000c9a8c9723e */ /* 0x000fe400000010ff */
[----:B------:R-:W-:Y:S02]  /*8d70*/  F2FP.BF16.F32.PACK_AB R202, R173, R202 ;  /* 0x000000caadca723e */ /* 0x000fe400000010ff */
[----:B------:R-:W-:Y:S02]  /*8d80*/  F2FP.BF16.F32.PACK_AB R203, R170, R203 ;  /* 0x000000cbaacb723e */ /* 0x000fe400000010ff */
[----:B------:R-:W-:Y:S01]  /*8d90*/  SYNCS.ARRIVE.TRANS64.RED.A1T0 RZ, [UR4], RZ ;  /* 0x000000ffffff79a7 */ /* 0x000fe20008100404 */
[----:B------:R-:W-:Y:S01]  /*8da0*/  UIADD3 UR4, UR6, -0x1, URZ ;  /* 0xffffffff06047890 */ /* 0x000fe2000fffe03f */
[----:B------:R-:W-:Y:S02]  /*8db0*/  R2UR UR6, R16 ;  /* 0x00000000100672ca */ /* 0x000fe400000e0000 */
[----:B------:R-:W-:-:S02]  /*8dc0*/  F2FP.BF16.F32.PACK_AB R196, R169, R196 ;  /* 0x000000c4a9c4723e */ /* 0x000fc400000010ff */
[----:B------:R-:W-:Y:S01]  /*8dd0*/  F2FP.BF16.F32.PACK_AB R197, R162, R197 ;  /* 0x000000c5a2c5723e */ /* 0x000fe200000010ff */
[----:B------:R-:W-:Y:S01]  /*8de0*/  IMAD.U32 R228, RZ, RZ, UR4 ;  /* 0x00000004ffe47e24 */ /* 0x000fe2000f8e00ff */
[----:B------:R-:W-:Y:S02]  /*8df0*/  F2FP.BF16.F32.PACK_AB R198, R165, R198 ;  /* 0x000000c6a5c6723e */ /* 0x000fe400000010ff */
[----:B------:R-:W-:Y:S02]  /*8e00*/  F2FP.BF16.F32.PACK_AB R199, R166, R199 ;  /* 0x000000c7a6c7723e */ /* 0x000fe400000010ff */
[----:B------:R-:W-:Y:S02]  /*8e10*/  F2FP.BF16.F32.PACK_AB R192, R161, R192 ;  /* 0x000000c0a1c0723e */ /* 0x000fe400000010ff */
[----:B------:R-:W-:Y:S01]  /*8e20*/  F2FP.BF16.F32.PACK_AB R193, R154, R193 ;  /* 0x000000c19ac1723e */ /* 0x000fe200000010ff */
[----:B------:R-:W-:Y:S01]  /*8e30*/  IMAD.U32 R229, RZ, RZ, UR6 ;  /* 0x00000006ffe57e24 */ /* 0x000fe2000f8e00ff */
[----:B------:R-:W-:-:S02]  /*8e40*/  F2FP.BF16.F32.PACK_AB R194, R153, R194 ;  /* 0x000000c299c2723e */ /* 0x000fc400000010ff */
[----:B------:R-:W-:Y:S01]  /*8e50*/  MOV R21, R4 ;  /* 0x0000000400157202 */ /* 0x000fe20000000f00 */
[----:B------:R-:W-:Y:S06]  /*8e60*/  @P1 BRA `(.L_x_25) ;  /* 0xffffffc4004c1947 */ /* 0x000fec000383ffff */
.L_x_14:
[----:B------:R-:W-:Y:S06]  /*8e70*/  BAR.ARV 0x8, 0x180 ;  /* 0x0206000000007b1d */ /* 0x000fec0000002000 */
        /* <DEDUP_REMOVED lines=128> */
[----:B------:R-:W-:Y:S06]  /*9680*/  @!P0 BRA `(.L_x_26) ;  /* 0x0000000000048947 */ /* 0x000fec0003800000 */
[----:B------:R-:W-:Y:S01]  /*9690*/  BPT.TRAP 0x1 ;  /* 0x000000040000795c */ /* 0x000fe20000300000 */
.L_x_26:
[----:B------:R-:W0:Y:S01]  /*96a0*/  S2UR UR13, SR_CgaCtaId ;  /* 0x00000000000d79c3 */ /* 0x000e220000008800 */
[----:B------:R-:W-:Y:S01]  /*96b0*/  R2UR UR6, R16 ;  /* 0x00000000100672ca */ /* 0x000fe200000e0000 */
[----:B------:R-:W-:-:S12]  /*96c0*/  UMOV UR4, 0x400 ;  /* 0x0000040000047882 */ /* 0x000fd80000000000 */
[----:B------:R-:W-:-:S05]  /*96d0*/  IMAD.U32 R0, RZ, RZ, UR6 ;  /* 0x00000006ff007e24 */ /* 0x000fca000f8e00ff */
[----:B------:R-:W-:Y:S01]  /*96e0*/  SHF.L.U32 R0, R0, 0x1f, RZ ;  /* 0x0000001f00007819 */ /* 0x000fe200000006ff */
[----:B0-----:R-:W-:-:S04]  /*96f0*/  ULEA UR4, UR13, UR4, 0x18 ;  /* 0x000000040d047291 */ /* 0x001fc8000f8ec03f */
[----:B------:R-:W-:-:S09]  /*9700*/  ULEA UR12, UR38, UR4, 0x3 ;  /* 0x00000004260c7291 */ /* 0x000fd2000f8e183f */
[----:B------:R0:W1:Y:S01]  /*9710*/  SYNCS.PHASECHK.TRANS64.TRYWAIT P1, [UR12+0x38850], R0 ;  /* 0x03885000ff0075a7 */ /* 0x000062000802014c */
[----:B------:R-:W-:Y:S05]  /*9720*/  @!P0 BRA `(.L_x_27) ;  /* 0x0000000000048947 */ /* 0x000fea0003800000 */
[----:B------:R-:W-:Y:S01]  /*9730*/  BPT.TRAP 0x1 ;  /* 0x000000040000795c */ /* 0x000fe20000300000 */
.L_x_27:
[----:B-1----:R-:W-:Y:S05]  /*9740*/  @P1 BRA `(.L_x_28) ;  /* 0x0000000000081947 */ /* 0x002fea0003800000 */
[----:B------:R-:W1:Y:S02]  /*9750*/  SYNCS.PHASECHK.TRANS64.TRYWAIT P1, [UR12+0x38850], R0 ;  /* 0x03885000ff0075a7 */ /* 0x000e64000802014c */
[----:B-1----:R-:W-:Y:S05]  /*9760*/  @!P1 BRA `(.L_x_29) ;  /* 0x0000006400e09947 */ /* 0x002fea0003800000 */
.L_x_28:
[----:B------:R-:W-:Y:S01]  /*9770*/  UIADD3 UR6, UR4, 0x400, URZ ;  /* 0x0000040004067890 */ /* 0x000fe2000fffe03f */
[----:B------:R-:W-:Y:S01]  /*9780*/  WARPGROUP.ARRIVE ;  /* 0x00000000000079c5 */ /* 0x000fe20000000000 */
[----:B------:R-:W-:Y:S01]  /*9790*/  UMOV UR7, 0x40000040 ;  /* 0x4000004000077882 */ /* 0x000fe20000000000 */
[----:B------:R-:W-:Y:S01]  /*97a0*/  UMOV UR11, 0x40000040 ;  /* 0x40000040000b7882 */ /* 0x000fe20000000000 */
[----:B------:R-:W-:Y:S01]  /*97b0*/  USHF.R.U32.HI UR6, URZ, 0x4, UR6 ;  /* 0x000000043f067899 */ /* 0x000fe20008011606 */
[----:B01----:R-:W0:Y:S01]  /*97c0*/  SHFL.BFLY PT, R0, R17, 0x2, 0x1f ;  /* 0x0c401f0011007f89 */ /* 0x003e2200000e0000 */
[----:B------:R-:W-:Y:S01]  /*97d0*/  MOV R6, RZ ;  /* 0x000000ff00067202 */ /* 0x000fe20000000f00 */
[----:B------:R-:W-:Y:S01]  /*97e0*/  IMAD.U32 R13, RZ, RZ, UR5 ;  /* 0x00000005ff0d7e24 */ /* 0x000fe2000f8e00ff */
[----:B------:R-:W-:Y:S01]  /*97f0*/  ULOP3.LUT UR6, UR6, 0x3fff, URZ, 0xc0, !UPT ;  /* 0x00003fff06067892 */ /* 0x000fe2000f8ec03f */
[----:B------:R-:W1:Y:S03]  /*9800*/  SHFL.BFLY PT, R2, R5, 0x2, 0x1f ;  /* 0x0c401f0005027f89 */ /* 0x000e6600000e0000 */
[----:B------:R-:W-:-:S04]  /*9810*/  ULOP3.LUT UR6, UR6, 0x2800000, URZ, 0xfc, !UPT ;  /* 0x0280000006067892 */ /* 0x000fc8000f8efc3f */
[----:B------:R-:W-:-:S04]  /*9820*/  UIMAD UR6, UR38, 0xa00, UR6 ;  /* 0x00000a00260678a4 */ /* 0x000fc8000f8e0206 */
[----:B------:R-:W-:-:S05]  /*9830*/  UIADD3 UR8, UR6, 0x80, URZ ;  /* 0x0000008006087890 */ /* 0x000fca000fffe03f */
[----:B------:R-:W-:Y:S01]  /*9840*/  HGMMA.64x256x16.F32.BF16 R24, R208, gdesc[UR4].tnspB, R24, gsb0 ;  /* 0x43e00004d0187df0 */ /* 0x000fe20008001818 */
[----:B------:R-:W-:Y:S01]  /*9850*/  UMOV UR7, 0x40000040 ;  /* 0x4000004000077882 */ /* 0x000fe20000000000 */
[----:B------:R-:W-:Y:S01]  /*9860*/  UMOV UR10, UR8 ;  /* 0x00000008000a7c82 */ /* 0x000fe20008000000 */
[----:B------:R-:W-:Y:S01]  /*9870*/  UIADD3 UR8, UR6, 0x100, URZ ;  /* 0x0000010006087890 */ /* 0x000fe2000fffe03f */
[----:B0-----:R-:W-:Y:S01]  /*9880*/  FADD.FTZ R0, R0, R17 ;  /* 0x0000001100007221 */ /* 0x001fe20000010000 */
[----:B-1----:R-:W-:-:S04]  /*9890*/  FADD.FTZ R2, R2, R5 ;  /* 0x0000000502027221 */ /* 0x002fc80000010000 */
[----:B------:R-:W0:Y:S01]  /*98a0*/  SHFL.BFLY PT, R7, R0, 0x1, 0x1f ;  /* 0x0c201f0000077f89 */ /* 0x000e2200000e0000 */
[----:B------:R-:W-:-:S03]  /*98b0*/  IMAD.MOV.U32 R5, RZ, RZ, RZ ;  /* 0x000000ffff057224 */ /* 0x000fc600078e00ff */
[----:B------:R-:W1:Y:S01]  /*98c0*/  SHFL.BFLY PT, R9, R2, 0x1, 0x1f ;  /* 0x0c201f0002097f89 */ /* 0x000e6200000e0000 */
[----:B0-----:R-:W-:Y:S01]  /*98d0*/  FADD.FTZ R11, R0, R7 ;  /* 0x00000007000b7221 */ /* 0x001fe20000010000 */
[----:B------:R-:W-:Y:S02]  /*98e0*/  IMAD.U32 R7, RZ, RZ, UR5 ;  /* 0x00000005ff077e24 */ /* 0x000fe4000f8e00ff */
[----:B------:R-:W-:Y:S02]  /*98f0*/  IMAD.MOV.U32 R0, RZ, RZ, -0x800000 ;  /* 0xff800000ff007424 */ /* 0x000fe400078e00ff */
[----:B-1----:R-:W-:Y:S01]  /*9900*/  FADD.FTZ R12, R2, R9 ;  /* 0x00000009020c7221 */ /* 0x002fe20000010000 */
[----:B------:R-:W-:Y:S02]  /*9910*/  FSETP.NE.FTZ.AND P1, PT, R11, RZ, PT ;  /* 0x000000ff0b00720b */ /* 0x000fe40003f35000 */
[----:B------:R-:W-:Y:S02]  /*9920*/  MOV R2, 0xff800000 ;  /* 0xff80000000027802 */ /* 0x000fe40000000f00 */
[----:B------:R-:W-:-:S09]  /*9930*/  FSETP.NE.FTZ.AND P2, PT, R12, RZ, PT ;  /* 0x000000ff0c00720b */ /* 0x000fd20003f55000 */
[----:B------:R-:W0:Y:S01]  /*9940*/  @P1 MUFU.LG2 R8, R11 ;  /* 0x0000000b00081308 */ /* 0x000e220000000c00 */
[----:B------:R-:W-:-:S03]  /*9950*/  @P1 FMUL.FTZ R7, R7, 0.69314718246459960938 ;  /* 0x3f31721807071820 */ /* 0x000fc60000410000 */
[----:B------:R-:W-:-:S04]  /*9960*/  @P2 FMUL.FTZ R13, R13, 0.69314718246459960938 ;  /* 0x3f3172180d0d2820 */ /* 0x000fc80000410000 */
[----:B------:R-:W1:Y:S08]  /*9970*/  @P2 MUFU.LG2 R9, R12 ;  /* 0x0000000c00092308 */ /* 0x000e700000000c00 */
[----:B------:R2:W3:Y:S01]  /*9980*/  @P1 MUFU.RCP R6, R11 ;  /* 0x0000000b00061308 */ /* 0x0004e20000001000 */
[----:B0-----:R-:W-:-:S04]  /*9990*/  @P1 FMUL.FTZ R8, R8, 0.69314718246459960938 ;  /* 0x3f31721808081820 */ /* 0x001fc80000410000 */
[----:B------:R-:W-:-:S03]  /*99a0*/  @P1 FFMA.FTZ R2, R7, R4, R8 ;  /* 0x0000000407021223 */ /* 0x000fc60000010008 */
[----:B------:R2:W0:Y:S01]  /*99b0*/  @P2 MUFU.RCP R5, R12 ;  /* 0x0000000c00052308 */ /* 0x0004220000001000 */
[----:B-1----:R-:W-:-:S04]  /*99c0*/  @P2 FMUL.FTZ R10, R9, 0.69314718246459960938 ;  /* 0x3f317218090a2820 */ /* 0x002fc80000410000 */
[----:B------:R-:W-:Y:S01]  /*99d0*/  @P2 FFMA.FTZ R0, R13, R3, R10 ;  /* 0x000000030d002223 */ /* 0x000fe2000001000a */
[----:B------:R-:W-:Y:S02]  /*99e0*/  WARPGROUP.DEPBAR.LE gsb0, 0x0 ;  /* 0x00008000000079c5 */ /* 0x000fe40000010000 */
[----:B------:R-:W-:-:S06]  /*99f0*/  WARPGROUP.ARRIVE ;  /* 0x00000000000079c5 */ /* 0x000fcc0000000000 */
[----:B------:R-:W-:Y:S01]  /*9a00*/  HGMMA.64x256x16.F32.BF16 R24, R204, gdesc[UR8].tnspB, R24, gsb0 ;  /* 0x43e00008cc187df0 */ /* 0x000fe20008001818 */
[----:B------:R-:W-:Y:S01]  /*9a10*/  UMOV UR10, UR8 ;  /* 0x00000008000a7c82 */ /* 0x000fe20008000000 */
[----:B------:R-:W-:Y:S01]  /*9a20*/  UMOV UR11, 0x40000040 ;  /* 0x40000040000b7882 */ /* 0x000fe20000000000 */
[----:B------:R-:W-:Y:S02]  /*9a30*/  UIADD3 UR8, UR6, 0x180, URZ ;  /* 0x0000018006087890 */ /* 0x000fe4000fffe03f */
[----:B------:R-:W-:Y:S01]  /*9a40*/  UIADD3 UR6, UR6, 0x200, URZ ;  /* 0x0000020006067890 */ /* 0x000fe2000fffe03f */
[----:B------:R-:W-:Y:S02]  /*9a50*/  WARPGROUP.DEPBAR.LE gsb0, 0x0 ;  /* 0x00008000000079c5 */ /* 0x000fe40000010000 */
[----:B------:R-:W-:-:S15]  /*9a60*/  WARPGROUP.ARRIVE ;  /* 0x00000000000079c5 */ /* 0x000fde0000000000 */
[----:B------:R-:W-:-:S05]  /*9a70*/  NOP ;  /* 0x0000000000007918 */ /* 0x000fca0000000000 */
[----:B------:R-:W-:Y:S01]  /*9a80*/  HGMMA.64x256x16.F32.BF16 R24, R200, gdesc[UR8].tnspB, R24, gsb0 ;  /* 0x43e00008c8187df0 */ /* 0x000fe20008001818 */
[----:B------:R-:W-:Y:S01]  /*9a90*/  UMOV UR10, UR8 ;  /* 0x00000008000a7c82 */ /* 0x000fe20008000000 */
[----:B------:R-:W-:Y:S01]  /*9aa0*/  UMOV UR11, 0x40000040 ;  /* 0x40000040000b7882 */ /* 0x000fe20000000000 */
[----:B------:R-:W-:Y:S02]  /*9ab0*/  WARPGROUP.DEPBAR.LE gsb0, 0x0 ;  /* 0x00008000000079c5 */ /* 0x000fe40000010000 */
[----:B------:R-:W-:-:S15]  /*9ac0*/  WARPGROUP.ARRIVE ;  /* 0x00000000000079c5 */ /* 0x000fde0000000000 */
[----:B------:R-:W-:-:S08]  /*9ad0*/  NOP ;  /* 0x0000000000007918 */ /* 0x000fd00000000000 */
[----:B------:R-:W-:Y:S03]  /*9ae0*/  HGMMA.64x256x16.F32.BF16 R24, R196, gdesc[UR8].tnspB, R24, gsb0 ;  /* 0x43e00008c4187df0 */ /* 0x000fe60008001818 */
[----:B------:R-:W-:Y:S02]  /*9af0*/  WARPGROUP.DEPBAR.LE gsb0, 0x0 ;  /* 0x00008000000079c5 */ /* 0x000fe40000010000 */
[----:B------:R-:W-:-:S15]  /*9b00*/  WARPGROUP.ARRIVE ;  /* 0x00000000000079c5 */ /* 0x000fde0000000000 */
[----:B------:R-:W-:-:S08]  /*9b10*/  NOP ;  /* 0x0000000000007918 */ /* 0x000fd00000000000 */
[----:B------:R-:W-:Y:S03]  /*9b20*/  HGMMA.64x256x16.F32.BF16 R24, R192, gdesc[UR4].tnspB, R24, gsb0 ;  /* 0x43e00004c0187df0 */ /* 0x000fe60008001818 */
[----:B------:R-:W-:Y:S02]  /*9b30*/  WARPGROUP.DEPBAR.LE gsb0, 0x0 ;  /* 0x00008000000079c5 */ /* 0x000fe40000010000 */
[----:B0-23--:R-:W-:Y:S05]  /*9b40*/  @!P0 BRA `(.L_x_30) ;  /* 0x0000000000048947 */ /* 0x00dfea0003800000 */
[----:B------:R-:W-:Y:S01]  /*9b50*/  BPT.TRAP 0x1 ;  /* 0x000000040000795c */ /* 0x000fe20000300000 */
.L_x_30:
[----:B------:R-:W0:Y:S01]  /*9b60*/  S2UR UR5, SR_SWINHI ;  /* 0x00000000000579c3 */ /* 0x000e220000002f00 */
        /* <DEDUP_REMOVED lines=23> */
[----:B------:R-:W-:Y:S01]  /*9ce0*/  UMOV UR6, UR4 ;  /* 0x0000000400067c82 */ /* 0x000fe20008000000 */
[----:B0-----:R-:W-:Y:S01]  /*9cf0*/  UMOV UR7, UR5 ;  /* 0x0000000500077c82 */ /* 0x001fe20008000000 */
[----:B------:R-:W-:Y:S01]  /*9d00*/  FMUL.FTZ R43, R43, R5 ;  /* 0x000000052b2b7220 */ /* 0x000fe20000410000 */
[----:B------:R-:W-:-:S02]  /*9d10*/  IMAD.U32 R160, RZ, RZ, UR6 ;  /* 0x00000006ffa07e24 */ /* 0x000fc4000f8e00ff */
[-C--:B------:R-:W-:Y:S01]  /*9d20*/  FMUL.FTZ R42, R42, R5.reuse ;  /* 0x000000052a2a7220 */ /* 0x080fe20000410000 */
[----:B------:R-:W-:Y:S02]  /*9d30*/  IMAD.U32 R161, RZ, RZ, UR7 ;  /* 0x00000007ffa17e24 */ /* 0x000fe4000f8e00ff */
[-C--:B------:R-:W-:Y:S01]  /*9d40*/  FMUL.FTZ R47, R47, R5.reuse ;  /* 0x000000052f2f7220 */ /* 0x080fe20000410000 */
[-C--:B------:R-:W-:Y:S01]  /*9d50*/  FMUL.FTZ R46, R46, R5.reuse ;  /* 0x000000052e2e7220 */ /* 0x080fe20000410000 */
[----:B------:R-:W-:Y:S01]  /*9d60*/  FMUL.FTZ R51, R51, R5 ;  /* 0x0000000533337220 */ /* 0x000fe20000410000 */
[----:B------:R-:W-:-:S04]  /*9d70*/  IMAD.WIDE R20, R224, 0x2, R160 ;  /* 0x00000002e0147825 */ /* 0x000fc800078e02a0 */
[-C--:B------:R-:W-:Y:S01]  /*9d80*/  FMUL.FTZ R50, R50, R5.reuse ;  /* 0x0000000532327220 */ /* 0x080fe20000410000 */
[-C--:B------:R-:W-:Y:S01]  /*9d90*/  FMUL.FTZ R55, R55, R5.reuse ;  /* 0x0000000537377220 */ /* 0x080fe20000410000 */
[-C--:B------:R-:W-:Y:S01]  /*9da0*/  FMUL.FTZ R54, R54, R5.reuse ;  /* 0x0000000536367220 */ /* 0x080fe20000410000 */
[-C--:B------:R-:W-:Y:S01]  /*9db0*/  FMUL.FTZ R59, R59, R5.reuse ;  /* 0x000000053b3b7220 */ /* 0x080fe20000410000 */
[----:B------:R-:W-:Y:S01]  /*9dc0*/  IADD3 R9, P3, R20, 0xc060, RZ ;  /* 0x0000c06014097810 */ /* 0x000fe20007f7e0ff */
[-C--:B------:R-:W-:Y:S01]  /*9dd0*/  FMUL.FTZ R58, R58, R5.reuse ;  /* 0x000000053a3a7220 */ /* 0x080fe20000410000 */
[-C--:B------:R-:W-:Y:S01]  /*9de0*/  FMUL.FTZ R63, R63, R5.reuse ;  /* 0x000000053f3f7220 */ /* 0x080fe20000410000 */
[-C--:B------:R-:W-:Y:S01]  /*9df0*/  FMUL.FTZ R62, R62, R5.reuse ;  /* 0x000000053e3e7220 */ /* 0x080fe20000410000 */
[----:B------:R-:W-:Y:S01]  /*9e00*/  LOP3.LUT R4, R9, 0x380, RZ, 0xc0, !PT ;  /* 0x0000038009047812 */ /* 0x000fe200078ec0ff */
        /* <DEDUP_REMOVED lines=41> */
[----:B------:R-:W-:Y:S01]  /*a0a0*/  LEA R7, R218, R19, 0x6 ;  /* 0x00000013da077211 */ /* 0x000fe200078e30ff */
[-C--:B------:R-:W-:Y:S01]  /*a0b0*/  FMUL.FTZ R169, R146, R5.reuse ;  /* 0x0000000592a97220 */ /* 0x080fe20000410000 */
[-C--:B------:R-:W-:Y:S01]  /*a0c0*/  FMUL.FTZ R170, R151, R5.reuse ;  /* 0x0000000597aa7220 */ /* 0x080fe20000410000 */
[----:B------:R-:W-:Y:S01]  /*a0d0*/  FMUL.FTZ R172, R150, R5 ;  /* 0x0000000596ac7220 */ /* 0x000fe20000410000 */
[-C--:B------:R-:W-:Y:S01]  /*a0e0*/  FMUL.FTZ R195, R61, R6.reuse ;  /* 0x000000063dc37220 */ /* 0x080fe20000410000 */
[-C--:B------:R-:W-:Y:S01]  /*a0f0*/  FMUL.FTZ R194, R65, R6.reuse ;  /* 0x0000000641c27220 */ /* 0x080fe20000410000 */
[----:B------:R-:W-:Y:S01]  /*a100*/  FMUL.FTZ R193, R69, R6 ;  /* 0x0000000645c17220 */ /* 0x000fe20000410000 */
[----:B------:R-:W-:Y:S01]  /*a110*/  SHF.R.U64 R4, R4, 0x3, RZ ;  /* 0x0000000304047819 */ /* 0x000fe200000012ff */
[----:B------:R-:W-:Y:S01]  /*a120*/  IMAD.X R5, RZ, RZ, R21, P3 ;  /* 0x000000ffff057224 */ /* 0x000fe200018e0615 */
[C---:B------:R-:W-:Y:S01]  /*a130*/  IADD3 R107, P4, R20.reuse, 0xc040, RZ ;  /* 0x0000c040146b7810 */ /* 0x040fe20007f9e0ff */
[----:B------:R-:W-:Y:S01]  /*a140*/  IMAD.WIDE R160, R7, 0x2, R160 ;  /* 0x0000000207a07825 */ /* 0x000fe200078e02a0 */
[----:B------:R-:W-:-:S03]  /*a150*/  IADD3 R73, P5, R20, 0xc020, RZ ;  /* 0x0000c02014497810 */ /* 0x000fc60007fbe0ff */
[-C--:B------:R-:W-:Y:S01]  /*a160*/  FMUL.FTZ R171, R32, R6.reuse ;  /* 0x0000000620ab7220 */ /* 0x080fe20000410000 */
[C---:B------:R-:W-:Y:S01]  /*a170*/  IADD3 R33, P1, R20.reuse, 0x20, RZ ;  /* 0x0000002014217810 */ /* 0x040fe20007f3e0ff */
[-C--:B------:R-:W-:Y:S01]  /*a180*/  FMUL.FTZ R197, R53, R6.reuse ;  /* 0x0000000635c57220 */ /* 0x080fe20000410000 */
[----:B------:R-:W-:Y:S01]  /*a190*/  IADD3 R64, P2, R20, 0x8040, RZ ;  /* 0x0000804014407810 */ /* 0x000fe20007f5e0ff */
[-C--:B------:R-:W-:Y:S01]  /*a1a0*/  FMUL.FTZ R181, R52, R6.reuse ;  /* 0x0000000634b57220 */ /* 0x080fe20000410000 */
[C---:B------:R-:W-:Y:S01]  /*a1b0*/  IADD3 R69, P6, R20.reuse, 0xc000, RZ ;  /* 0x0000c00014457810 */ /* 0x040fe20007fde0ff */
[-C--:B------:R-:W-:Y:S01]  /*a1c0*/  FMUL.FTZ R196, R57, R6.reuse ;  /* 0x0000000639c47220 */ /* 0x080fe20000410000 */
[----:B------:R-:W-:Y:S01]  /*a1d0*/  IADD3 R65, P0, R20, 0x8060, RZ ;  /* 0x0000806014417810 */ /* 0x000fe20007f1e0ff */
[-C--:B------:R-:W-:Y:S01]  /*a1e0*/  FMUL.FTZ R179, R60, R6.reuse ;  /* 0x000000063cb37220 */ /* 0x080fe20000410000 */
[C---:B------:R-:W-:Y:S01]  /*a1f0*/  IADD3 R61, P3, R20.reuse, 0x8020, RZ ;  /* 0x00008020143d7810 */ /* 0x040fe20007f7e0ff */
[--C-:B------:R-:W-:Y:S01]  /*a200*/  IMAD.X R7, RZ, RZ, R21.reuse, P4 ;  /* 0x000000ffff077224 */ /* 0x100fe200020e0615 */
[----:B------:R-:W-:Y:S01]  /*a210*/  LOP3.LUT R131, R20, 0x380, RZ, 0xc0, !PT ;  /* 0x0000038014837812 */ /* 0x000fe200078ec0ff */
[--C-:B------:R-:W-:Y:S01]  /*a220*/  IMAD.X R15, RZ, RZ, R21.reuse, P1 ;  /* 0x000000ffff0f7224 */ /* 0x100fe200008e0615 */
[----:B------:R-:W-:Y:S01]  /*a230*/  LOP3.LUT R4, R4, R9, RZ, 0x3c, !PT ;  /* 0x0000000904047212 */ /* 0x000fe200078e3cff */
[--C-:B------:R-:W-:Y:S01]  /*a240*/  IMAD.X R9, RZ, RZ, R21.reuse, P5 ;  /* 0x000000ffff097224 */ /* 0x100fe200028e0615 */
[-C--:B------:R-:W-:Y:S01]  /*a250*/  IADD3.X R11, RZ, R21.reuse, RZ, P6, !PT ;  /* 0x00000015ff0b7210 */ /* 0x080fe200037fe4ff */
[--C-:B------:R-:W-:Y:S01]  /*a260*/  IMAD.X R135, RZ, RZ, R21.reuse, P2 ;  /* 0x000000ffff877224 */ /* 0x100fe200010e0615 */
[-C--:B------:R-:W-:Y:S01]  /*a270*/  IADD3.X R139, RZ, R21.reuse, RZ, P3, !PT ;  /* 0x00000015ff8b7210 */ /* 0x080fe20001ffe4ff */
[----:B------:R-:W-:Y:S01]  /*a280*/  FMUL.FTZ R180, R56, R6 ;  /* 0x0000000638b47220 */ /* 0x000fe20000410000 */
[C---:B------:R-:W-:Y:S01]  /*a290*/  IADD3 R60, P4, R20.reuse, 0x8000, RZ ;  /* 0x00008000143c7810 */ /* 0x040fe20007f9e0ff */
[--C-:B------:R-:W-:Y:S01]  /*a2a0*/  IMAD.X R13, RZ, RZ, R21.reuse, P0 ;  /* 0x000000ffff0d7224 */ /* 0x100fe200000e0615 */
[C---:B------:R-:W-:Y:S01]  /*a2b0*/  IADD3 R57, P5, R20.reuse, 0x4060, RZ ;  /* 0x0000406014397810 */ /* 0x040fe20007fbe0ff */
[----:B------:R-:W-:Y:S01]  /*a2c0*/  ULDC UR10, c[0x0][0xc44] ;  /* 0x00031100000a7ab9 */ /* 0x000fe20000000800 */
[C---:B------:R-:W-:Y:S01]  /*a2d0*/  IADD3 R53, P6, R20.reuse, 0x40, RZ ;  /* 0x0000004014357810 */ /* 0x040fe20007fde0ff */
[--C-:B------:R-:W-:Y:S01]  /*a2e0*/  IMAD.X R143, RZ, RZ, R21.reuse, P4 ;  /* 0x000000ffff8f7224 */ /* 0x100fe200020e0615 */
[C---:B------:R-:W-:Y:S01]  /*a2f0*/  IADD3 R52, P1, R20.reuse, 0x4020, RZ ;  /* 0x0000402014347810 */ /* 0x040fe20007f3e0ff */
[--C-:B------:R-:W-:Y:S01]  /*a300*/  IMAD.X R147, RZ, RZ, R21.reuse, P5 ;  /* 0x000000ffff937224 */ /* 0x100fe200028e0615 */
[C---:B------:R-:W-:Y:S01]  /*a310*/  IADD3 R32, P2, R20.reuse, 0x4000, RZ ;  /* 0x0000400014207810 */ /* 0x040fe20007f5e0ff */
[--C-:B------:R-:W-:Y:S01]  /*a320*/  IMAD.X R151, RZ, RZ, R21.reuse, P6 ;  /* 0x000000ffff977224 */ /* 0x100fe200030e0615 */
[----:B------:R-:W-:Y:S01]  /*a330*/  IADD3 R30, P3, R20, 0x60, RZ ;  /* 0x00000060141e7810 */ /* 0x000fe20007f7e0ff */
[--C-:B------:R-:W-:Y:S01]  /*a340*/  IMAD.X R155, RZ, RZ, R21.reuse, P1 ;  /* 0x000000ffff9b7224 */ /* 0x100fe200008e0615 */
[----:B------:R-:W-:Y:S01]  /*a350*/  SHF.R.U64 R131, R131, 0x3, RZ ;  /* 0x0000000383837819 */ /* 0x000fe200000012ff */
[--C-:B------:R-:W-:Y:S01]  /*a360*/  IMAD.X R157, RZ, RZ, R21.reuse, P2 ;  /* 0x000000ffff9d7224 */ /* 0x100fe200010e0615 */
[----:B------:R-:W-:Y:S01]  /*a370*/  R2UR UR14, R216 ;  /* 0x00000000d80e72ca */ /* 0x000fe200000e0000 */
[----:B------:R-:W-:Y:S01]  /*a380*/  IMAD.X R159, RZ, RZ, R21, P3 ;  /* 0x000000ffff9f7224 */ /* 0x000fe200018e0615 */
[----:B------:R-:W-:Y:S01]  /*a390*/  IADD3 R56, P0, R20, 0x4040, RZ ;  /* 0x0000404014387810 */ /* 0x000fe20007f1e0ff */
[----:B------:R-:W-:Y:S01]  /*a3a0*/  ULDC.64 UR8, c[0x0][0xb90] ;  /* 0x0002e40000087ab9 */ /* 0x000fe20000000a00 */
[----:B------:R-:W-:Y:S01]  /*a3b0*/  LOP3.LUT R130, R131, R20, RZ, 0x3c, !PT ;  /* 0x0000001483827212 */ /* 0x000fe200078e3cff */
[-C--:B------:R-:W-:Y:S01]  /*a3c0*/  FMUL.FTZ R177, R68, R6.reuse ;  /* 0x0000000644b17220 */ /* 0x080fe20000410000 */
[----:B------:R-:W-:Y:S01]  /*a3d0*/  R2UR UR16, R217 ;  /* 0x00000000d91072ca */ /* 0x000fe200000e0000 */
[----:B------:R-:W0:Y:S01]  /*a3e0*/  LDC R198, c[0x0][0xbe8] ;  /* 0x0002fa00ffc67b82 */ /* 0x000e220000000800 */
[-C--:B------:R-:W-:Y:S01]  /*a3f0*/  IADD3.X R153, RZ, R21.reuse, RZ, P0, !PT ;  /* 0x00000015ff997210 */ /* 0x080fe200007fe4ff */
[-C--:B------:R-:W-:Y:S01]  /*a400*/  FMUL.FTZ R25, R25, R6.reuse ;  /* 0x0000000619197220 */ /* 0x080fe20000410000 */
[----:B------:R-:W-:Y:S01]  /*a410*/  MOV R131, R21 ;  /* 0x0000001500837202 */ /* 0x000fe20000000f00 */
[-C--:B------:R-:W-:Y:S01]  /*a420*/  FMUL.FTZ R24, R24, R6.reuse ;  /* 0x0000000618187220 */ /* 0x080fe20000410000 */
[----:B------:R-:W-:Y:S01]  /*a430*/  LOP3.LUT R21, R64, 0x380, RZ, 0xc0, !PT ;  /* 0x0000038040157812 */ /* 0x000fe200078ec0ff */
[----:B------:R-:W-:Y:S01]  /*a440*/  UIADD3 UR5, -UR14, URZ, URZ ;  /* 0x0000003f0e057290 */ /* 0x000fe2000fffe13f */
[----:B------:R-:W-:Y:S01]  /*a450*/  LOP3.LUT R20, R61, 0x380, RZ, 0xc0, !PT ;  /* 0x000003803d147812 */ /* 0x000fe200078ec0ff */
[-C--:B------:R-:W-:Y:S01]  /*a460*/  FMUL.FTZ R29, R29, R6.reuse ;  /* 0x000000061d1d7220 */ /* 0x080fe20000410000 */
[----:B------:R-:W-:Y:S01]  /*a470*/  SHF.R.U64 R21, R21, 0x3, RZ ;  /* 0x0000000315157819 */ /* 0x000fe200000012ff */
[----:B------:R-:W-:Y:S01]  /*a480*/  FMUL.FTZ R28, R28, R6 ;  /* 0x000000061c1c7220 */ /* 0x000fe20000410000 */
[----:B------:R-:W-:Y:S01]  /*a490*/  SHF.R.U64 R20, R20, 0x3, RZ ;  /* 0x0000000314147819 */ /* 0x000fe200000012ff */
[----:B------:R-:W-:Y:S01]  /*a4a0*/  UIMAD UR10, UR10, UR5, UR16 ;  /* 0x000000050a0a72a4 */ /* 0x000fe2000f8e0210 */
[----:B------:R-:W-:Y:S01]  /*a4b0*/  LOP3.LUT R134, R21, R64, RZ, 0x3c, !PT ;  /* 0x0000004015867212 */ /* 0x000fe200078e3cff */
[-C--:B------:R-:W-:Y:S01]  /*a4c0*/  FMUL.FTZ R36, R36, R6.reuse ;  /* 0x0000000624247220 */ /* 0x080fe20000410000 */
[----:B------:R-:W-:Y:S01]  /*a4d0*/  LOP3.LUT R21, R60, 0x380, RZ, 0xc0, !PT ;  /* 0x000003803c157812 */ /* 0x000fe200078ec0ff */
[----:B------:R-:W-:Y:S01]  /*a4e0*/  USHF.R.S32.HI UR11, URZ, 0x1f, UR10 ;  /* 0x0000001f3f0b7899 */ /* 0x000fe2000801140a */
[----:B------:R-:W-:Y:S01]  /*a4f0*/  LOP3.LUT R138, R20, R61, RZ, 0x3c, !PT ;  /* 0x0000003d148a7212 */ /* 0x000fe200078e3cff */
[----:B------:R-:W-:Y:S01]  /*a500*/  UIMAD.WIDE.U32 UR6, UR10, UR8, URZ ;  /* 0x000000080a0672a5 */ /* 0x000fe2000f8e003f */
[----:B------:R-:W-:Y:S01]  /*a510*/  LOP3.LUT R20, R57, 0x380, RZ, 0xc0, !PT ;  /* 0x0000038039147812 */ /* 0x000fe200078ec0ff */
[----:B------:R-:W-:Y:S01]  /*a520*/  UIMAD UR5, UR11, UR8, URZ ;  /* 0x000000080b0572a4 */ /* 0x000fe2000f8e023f */
[----:B------:R-:W-:Y:S01]  /*a530*/  LOP3.LUT R14, R33, 0x380, RZ, 0xc0, !PT ;  /* 0x00000380210e7812 */ /* 0x000fe200078ec0ff */
[----:B------:R-:W-:Y:S01]  /*a540*/  FMUL.FTZ R41, R41, R6 ;  /* 0x0000000629297220 */ /* 0x000fe20000410000 */
[----:B------:R-:W-:Y:S01]  /*a550*/  SHF.R.U64 R21, R21, 0x3, RZ ;  /* 0x0000000315157819 */ /* 0x000fe200000012ff */
[----:B------:R-:W-:Y:S01]  /*a560*/  UIMAD UR5, UR10, UR9, UR5 ;  /* 0x000000090a0572a4 */ /* 0x000fe2000f8e0205 */
[----:B------:R-:W-:Y:S01]  /*a570*/  SHF.R.U64 R20, R20, 0x3, RZ ;  /* 0x0000000314147819 */ /* 0x000fe200000012ff */
[----:B------:R-:W-:Y:S01]  /*a580*/  IMAD.U32 R126, RZ, RZ, UR6 ;  /* 0x00000006ff7e7e24 */ /* 0x000fe2000f8e00ff */
[----:B------:R-:W-:Y:S01]  /*a590*/  SHF.R.U64 R14, R14, 0x3, RZ ;  /* 0x000000030e0e7819 */ /* 0x000fe200000012ff */
[----:B------:R-:W-:Y:S01]  /*a5a0*/  UIADD3 UR6, UR7, UR5, URZ ;  /* 0x0000000507067290 */ /* 0x000fe2000fffe03f */
[----:B------:R-:W-:Y:S01]  /*a5b0*/  LOP3.LUT R142, R21, R60, RZ, 0x3c, !PT ;  /* 0x0000003c158e7212 */ /* 0x000fe200078e3cff */
[----:B------:R-:W-:Y:S01]  /*a5c0*/  UIADD3 UR5, UR12, 0x38860, URZ ;  /* 0x000388600c057890 */ /* 0x000fe2000fffe03f */
[----:B------:R-:W-:Y:S01]  /*a5d0*/  LOP3.LUT R146, R20, R57, RZ, 0x3c, !PT ;  /* 0x0000003914927212 */ /* 0x000fe200078e3cff */
[-C--:B------:R-:W-:Y:S01]  /*a5e0*/  FMUL.FTZ R40, R40, R6.reuse ;  /* 0x0000000628287220 */ /* 0x080fe20000410000 */
[----:B------:R-:W-:Y:S01]  /*a5f0*/  LOP3.LUT R21, R52, 0x380, RZ, 0xc0, !PT ;  /* 0x0000038034157812 */ /* 0x000fe200078ec0ff */
[----:B------:R-:W-:Y:S01]  /*a600*/  UPRMT UR5, UR13, 0x654, UR5 ;  /* 0x000006540d057896 */ /* 0x000fe20008000005 */
[----:B------:R-:W-:Y:S01]  /*a610*/  LOP3.LUT R10, R69, 0x380, RZ, 0xc0, !PT ;  /* 0x00000380450a7812 */ /* 0x000fe200078ec0ff */
[-C--:B------:R-:W-:Y:S01]  /*a620*/  FMUL.FTZ R44, R44, R6.reuse ;  /* 0x000000062c2c7220 */ /* 0x080fe20000410000 */
[----:B------:R-:W-:Y:S01]  /*a630*/  LOP3.LUT R57, R32, 0x380, RZ, 0xc0, !PT ;  /* 0x0000038020397812 */ /* 0x000fe200078ec0ff */
[-C--:B------:R-:W-:Y:S01]  /*a640*/  FMUL.FTZ R49, R49, R6.reuse ;  /* 0x0000000631317220 */ /* 0x080fe20000410000 */
[----:B------:R-:W-:Y:S01]  /*a650*/  LOP3.LUT R14, R14, R33, RZ, 0x3c, !PT ;  /* 0x000000210e0e7212 */ /* 0x000fe200078e3cff */
[-C--:B------:R-:W-:Y:S01]  /*a660*/  FMUL.FTZ R48, R48, R6.reuse ;  /* 0x0000000630307220 */ /* 0x080fe20000410000 */
[----:B------:R-:W-:Y:S01]  /*a670*/  LOP3.LUT R33, R56, 0x380, RZ, 0xc0, !PT ;  /* 0x0000038038217812 */ /* 0x000fe200078ec0ff */
[-C--:B------:R-:W-:Y:S01]  /*a680*/  FMUL.FTZ R176, R72, R6.reuse ;  /* 0x0000000648b07220 */ /* 0x080fe20000410000 */
[----:B------:R-:W-:Y:S01]  /*a690*/  SHF.R.U64 R21, R21, 0x3, RZ ;  /* 0x0000000315157819 */ /* 0x000fe200000012ff */
[----:B------:R-:W-:Y:S01]  /*a6a0*/  SYNCS.ARRIVE.TRANS64.RED.A1T0 RZ, [UR5], RZ ;  /* 0x000000ffffff79a7 */ /* 0x000fe20008100405 */
[----:B------:R-:W-:Y:S01]  /*a6b0*/  SHF.R.U64 R10, R10, 0x3, RZ ;  /* 0x000000030a0a7819 */ /* 0x000fe200000012ff */
[-C--:B------:R-:W-:Y:S01]  /*a6c0*/  FMUL.FTZ R76, R76, R6.reuse ;  /* 0x000000064c4c7220 */ /* 0x080fe20000410000 */
[----:B------:R-:W-:Y:S01]  /*a6d0*/  SHF.R.U64 R57, R57, 0x3, RZ ;  /* 0x0000000339397819 */ /* 0x000fe200000012ff */
[-C--:B------:R-:W-:Y:S01]  /*a6e0*/  FMUL.FTZ R81, R81, R6.reuse ;  /* 0x0000000651517220 */ /* 0x080fe20000410000 */
[----:B------:R-:W-:Y:S01]  /*a6f0*/  LOP3.LUT R20, R53, 0x380, RZ, 0xc0, !PT ;  /* 0x0000038035147812 */ /* 0x000fe200078ec0ff */
[-C--:B------:R-:W-:Y:S01]  /*a700*/  FMUL.FTZ R80, R80, R6.reuse ;  /* 0x0000000650507220 */ /* 0x080fe20000410000 */
[----:B------:R-:W-:Y:S01]  /*a710*/  SHF.R.U64 R33, R33, 0x3, RZ ;  /* 0x0000000321217819 */ /* 0x000fe200000012ff */
[----:B------:R-:W-:Y:S01]  /*a720*/  FMUL.FTZ R84, R84, R6 ;  /* 0x0000000654547220 */ /* 0x000fe20000410000 */
[----:B------:R-:W-:Y:S01]  /*a730*/  LOP3.LUT R154, R21, R52, RZ, 0x3c, !PT ;  /* 0x00000034159a7212 */ /* 0x000fe200078e3cff */
[-C--:B------:R-:W-:Y:S01]  /*a740*/  FMUL.FTZ R89, R89, R6.reuse ;  /* 0x0000000659597220 */ /* 0x080fe20000410000 */
[----:B------:R-:W-:Y:S01]  /*a750*/  LOP3.LUT R10, R10, R69, RZ, 0x3c, !PT ;  /* 0x000000450a0a7212 */ /* 0x000fe200078e3cff */
[-C--:B------:R-:W-:Y:S01]  /*a760*/  FMUL.FTZ R88, R88, R6.reuse ;  /* 0x0000000658587220 */ /* 0x080fe20000410000 */
[----:B------:R-:W-:Y:S01]  /*a770*/  IADD3 R52, P3, R160, 0x1000, RZ ;  /* 0x00001000a0347810 */ /* 0x000fe20007f7e0ff */
[----:B------:R-:W-:Y:S01]  /*a780*/  FMUL.FTZ R92, R92, R6 ;  /* 0x000000065c5c7220 */ /* 0x000fe20000410000 */
[----:B------:R-:W-:Y:S01]  /*a790*/  LOP3.LUT R156, R57, R32, RZ, 0x3c, !PT ;  /* 0x00000020399c7212 */ /* 0x000fe200078e3cff */
[-C--:B------:R-:W-:Y:S01]  /*a7a0*/  FMUL.FTZ R97, R97, R6.reuse ;  /* 0x0000000661617220 */ /* 0x080fe20000410000 */
[----:B------:R-:W-:Y:S01]  /*a7b0*/  IADD3 R57, P6, R160, 0x4000, RZ ;  /* 0x00004000a0397810 */ /* 0x000fe20007fde0ff */
[-C--:B------:R-:W-:Y:S01]  /*a7c0*/  FMUL.FTZ R96, R96, R6.reuse ;  /* 0x0000000660607220 */ /* 0x080fe20000410000 */
[----:B------:R-:W-:Y:S01]  /*a7d0*/  IADD3 R69, P2, R160, 0x7000, RZ ;  /* 0x00007000a0457810 */ /* 0x000fe20007f5e0ff */
[-C--:B------:R-:W-:Y:S01]  /*a7e0*/  FMUL.FTZ R100, R100, R6.reuse ;  /* 0x0000000664647220 */ /* 0x080fe20000410000 */
[----:B------:R-:W-:Y:S01]  /*a7f0*/  SHF.R.U64 R20, R20, 0x3, RZ ;  /* 0x0000000314147819 */ /* 0x000fe200000012ff */
[----:B------:R-:W-:Y:S01]  /*a800*/  FMUL.FTZ R104, R104, R6 ;  /* 0x0000000668687220 */ /* 0x000fe20000410000 */
[----:B------:R-:W-:Y:S01]  /*a810*/  LOP3.LUT R152, R33, R56, RZ, 0x3c, !PT ;  /* 0x0000003821987212 */ /* 0x000fe200078e3cff */
[-C--:B------:R-:W-:Y:S01]  /*a820*/  FMUL.FTZ R108, R108, R6.reuse ;  /* 0x000000066c6c7220 */ /* 0x080fe20000410000 */
[----:B------:R-:W-:Y:S01]  /*a830*/  IADD3 R33, P4, R160, 0x2000, RZ ;  /* 0x00002000a0217810 */ /* 0x000fe20007f9e0ff */
[-C--:B------:R-:W-:Y:S01]  /*a840*/  FMUL.FTZ R112, R112, R6.reuse ;  /* 0x0000000670707220 */ /* 0x080fe20000410000 */
[----:B------:R-:W-:Y:S01]  /*a850*/  LOP3.LUT R21, R52, 0x380, RZ, 0xc0, !PT ;  /* 0x0000038034157812 */ /* 0x000fe200078ec0ff */
[-C--:B------:R-:W-:Y:S01]  /*a860*/  FMUL.FTZ R116, R116, R6.reuse ;  /* 0x0000000674747220 */ /* 0x080fe20000410000 */
        /* <DEDUP_REMOVED lines=9> */
[-C--:B------:R-:W-:Y:S01]  /*a900*/  FMUL.FTZ R133, R133, R6.reuse ;  /* 0x0000000685857220 */ /* 0x080fe20000410000 */
[----:B------:R-:W-:Y:S01]  /*a910*/  SHF.R.U64 R56, R56, 0x3, RZ ;  /* 0x0000000338387819 */ /* 0x000fe200000012ff */
[-C--:B------:R-:W-:Y:S01]  /*a920*/  FMUL.FTZ R132, R132, R6.reuse ;  /* 0x0000000684847220 */ /* 0x080fe20000410000 */
[----:B------:R-:W-:Y:S01]  /*a930*/  SHF.R.U64 R68, R68, 0x3, RZ ;  /* 0x0000000344447819 */ /* 0x000fe200000012ff */
[-C--:B------:R-:W-:Y:S01]  /*a940*/  FMUL.FTZ R137, R137, R6.reuse ;  /* 0x0000000689897220 */ /* 0x080fe20000410000 */
[----:B------:R-:W-:Y:S01]  /*a950*/  SHF.R.U64 R32, R20, 0x3, RZ ;  /* 0x0000000314207819 */ /* 0x000fe200000012ff */
[----:B------:R-:W-:Y:S01]  /*a960*/  FMUL.FTZ R136, R136, R6 ;  /* 0x0000000688887220 */ /* 0x000fe20000410000 */
[----:B------:R-:W-:Y:S01]  /*a970*/  LOP3.LUT R20, R21, R52, RZ, 0x3c, !PT ;  /* 0x0000003415147212 */ /* 0x000fe200078e3cff */
[-C--:B------:R-:W-:Y:S01]  /*a980*/  FMUL.FTZ R141, R141, R6.reuse ;  /* 0x000000068d8d7220 */ /* 0x080fe20000410000 */
[----:B------:R-:W-:Y:S01]  /*a990*/  LOP3.LUT R56, R56, R57, RZ, 0x3c, !PT ;  /* 0x0000003938387212 */ /* 0x000fe200078e3cff */
[-C--:B------:R-:W-:Y:S01]  /*a9a0*/  FMUL.FTZ R140, R140, R6.reuse ;  /* 0x000000068c8c7220 */ /* 0x080fe20000410000 */
[----:B------:R-:W-:Y:S01]  /*a9b0*/  IADD3.X R21, RZ, R161, RZ, P3, !PT ;  /* 0x000000a1ff157210 */ /* 0x000fe20001ffe4ff */
[-C--:B------:R-:W-:Y:S01]  /*a9c0*/  FMUL.FTZ R145, R145, R6.reuse ;  /* 0x0000000691917220 */ /* 0x080fe20000410000 */
[----:B------:R-:W-:Y:S01]  /*a9d0*/  LOP3.LUT R68, R68, R69, RZ, 0x3c, !PT ;  /* 0x0000004544447212 */ /* 0x000fe200078e3cff */
[--C-:B------:R-:W-:Y:S01]  /*a9e0*/  IMAD.X R69, RZ, RZ, R161.reuse, P2 ;  /* 0x000000ffff457224 */ /* 0x100fe200010e06a1 */
[----:B------:R-:W-:Y:S01]  /*a9f0*/  IADD3 R57, P3, R160, 0x8000, RZ ;  /* 0x00008000a0397810 */ /* 0x000fe20007f7e0ff */
[-C--:B------:R-:W-:Y:S01]  /*aa00*/  FMUL.FTZ R144, R144, R6.reuse ;  /* 0x0000000690907220 */ /* 0x080fe20000410000 */
[----:B------:R-:W-:Y:S01]  /*aa10*/  IADD3 R123, P2, R160, 0xe000, RZ ;  /* 0x0000e000a07b7810 */ /* 0x000fe20007f5e0ff */
[----:B------:R-:W-:Y:S01]  /*aa20*/  FMUL.FTZ R149, R149, R6 ;  /* 0x0000000695957220 */ /* 0x000fe20000410000 */
[----:B------:R-:W-:Y:S01]  /*aa30*/  F2FP.BF16.F32.PACK_AB R24, R25, R24 ;  /* 0x000000181918723e */ /* 0x000fe200000010ff */
[----:B------:R-:W-:Y:S01]  /*aa40*/  FMUL.FTZ R148, R148, R6 ;  /* 0x0000000694947220 */ /* 0x000fe20000410000 */
[----:B------:R-:W-:Y:S01]  /*aa50*/  F2FP.BF16.F32.PACK_AB R25, R27, R26 ;  /* 0x0000001a1b19723e */ /* 0x000fe200000010ff */
[----:B------:R-:W-:Y:S01]  /*aa60*/  USHF.R.S32.HI UR12, URZ, 0x1f, UR14 ;  /* 0x0000001f3f0c7899 */ /* 0x000fe2000801140e */
[----:B------:R-:W-:Y:S01]  /*aa70*/  F2FP.BF16.F32.PACK_AB R27, R31, R17 ;  /* 0x000000111f1b723e */ /* 0x000fe200000010ff */
[--C-:B------:R-:W-:Y:S01]  /*aa80*/  IMAD.X R31, RZ, RZ, R161.reuse, P3 ;  /* 0x000000ffff1f7224 */ /* 0x100fe200018e06a1 */
[----:B------:R-:W-:Y:S01]  /*aa90*/  LOP3.LUT R122, R123, 0x380, RZ, 0xc0, !PT ;  /* 0x000003807b7a7812 */ /* 0x000fe200078ec0ff */
[----:B------:R-:W-:Y:S01]  /*aaa0*/  IMAD.U32 R127, RZ, RZ, UR7 ;  /* 0x00000007ff7f7e24 */ /* 0x000fe2000f8e00ff */
[----:B------:R-:W-:Y:S01]  /*aab0*/  MOV R199, R130 ;  /* 0x0000008200c77202 */ /* 0x000fe20000000f00 */
[----:B------:R-:W-:Y:S01]  /*aac0*/  IMAD.U32 R127, RZ, RZ, UR6 ;  /* 0x00000006ff7f7e24 */ /* 0x000fe2000f8e00ff */
[----:B------:R-:W-:Y:S01]  /*aad0*/  IADD3 R130, P3, R160, 0xf000, RZ ;  /* 0x0000f000a0827810 */ /* 0x000fe20007f7e0ff */
[----:B------:R-:W-:Y:S01]  /*aae0*/  ULDC.64 UR6, c[0x0][0xb88] ;  /* 0x0002e20000067ab9 */ /* 0x000fe20000000a00 */
[----:B------:R-:W-:Y:S01]  /*aaf0*/  SHF.R.U64 R122, R122, 0x3, RZ ;  /* 0x000000037a7a7819 */ /* 0x000fe200000012ff */
[----:B------:R-:W-:Y:S01]  /*ab00*/  ULDC UR5, c[0x0][0xa88] ;  /* 0x0002a20000057ab9 */ /* 0x000fe20000000800 */
[----:B------:R-:W-:Y:S01]  /*ab10*/  LOP3.LUT R17, R130, 0x380, RZ, 0xc0, !PT ;  /* 0x0000038082117812 */ /* 0x000fe200078ec0ff */
[--C-:B------:R-:W-:Y:S01]  /*ab20*/  IMAD.X R131, RZ, RZ, R161.reuse, P3 ;  /* 0x000000ffff837224 */ /* 0x100fe200018e06a1 */
[----:B------:R-:W-:Y:S01]  /*ab30*/  LOP3.LUT R122, R122, R123, RZ, 0x3c, !PT ;  /* 0x0000007b7a7a7212 */ /* 0x000fe200078e3cff */
[----:B------:R-:W-:Y:S01]  /*ab40*/  IMAD.X R123, RZ, RZ, R161, P2 ;  /* 0x000000ffff7b7224 */ /* 0x000fe200010e06a1 */
[----:B------:R-:W-:Y:S01]  /*ab50*/  LOP3.LUT R8, R73, 0x380, RZ, 0xc0, !PT ;  /* 0x0000038049087812 */ /* 0x000fe200078ec0ff */
[----:B------:R-:W-:Y:S01]  /*ab60*/  ULDC.64 UR8, c[0x0][0xae8] ;  /* 0x0002ba0000087ab9 */ /* 0x000fe20000000a00 */
[----:B------:R-:W-:-:S02]  /*ab70*/  SHF.R.U64 R17, R17, 0x3, RZ ;  /* 0x0000000311117819 */ /* 0x000fc400000012ff */
[----:B0-----:R-:W-:Y:S02]  /*ab80*/  ISETP.NE.AND P2, PT, R198, 0x1, PT ;  /* 0x00000001c600780c */ /* 0x001fe40003f45270 */
[----:B------:R-:W-:Y:S02]  /*ab90*/  SHF.R.U64 R8, R8, 0x3, RZ ;  /* 0x0000000308087819 */ /* 0x000fe400000012ff */
[----:B------:R-:W-:Y:S02]  /*aba0*/  LOP3.LUT R130, R17, R130, RZ, 0x3c, !PT ;  /* 0x0000008211827212 */ /* 0x000fe400078e3cff */
[----:B------:R-:W-:Y:S02]  /*abb0*/  MOV R17, R4 ;  /* 0x0000000400117202 */ /* 0x000fe40000000f00 */
[----:B------:R-:W0:Y:S01]  /*abc0*/  LDC R4, c[0x0][0xc38] ;  /* 0x00030e00ff047b82 */ /* 0x000e220000000800 */
[----:B------:R-:W-:-:S07]  /*abd0*/  F2FP.BF16.F32.PACK_AB R26, R29, R28 ;  /* 0x0000001c1d1a723e */ /* 0x000fce00000010ff */
[----:B------:R-:W-:Y:S01]  /*abe0*/  BAR.SYNC.DEFER_BLOCKING 0x1, 0x100 ;  /* 0x0044000000007b1d */ /* 0x000fe20000010000 */
[----:B------:R-:W-:Y:S02]  /*abf0*/  LOP3.LUT R8, R8, R73, RZ, 0x3c, !PT ;  /* 0x0000004908087212 */ /* 0x000fe400078e3cff */
[----:B------:R-:W-:Y:S02]  /*ac00*/  LOP3.LUT R12, R65, 0x380, RZ, 0xc0, !PT ;  /* 0x00000380410c7812 */ /* 0x000fe400078ec0ff */
[----:B------:R-:W-:Y:S02]  /*ac10*/  LOP3.LUT R53, R30, 0x380, RZ, 0xc0, !PT ;  /* 0x000003801e357812 */ /* 0x000fe400078ec0ff */
[----:B------:R-:W-:Y:S02]  /*ac20*/  SHF.R.U64 R12, R12, 0x3, RZ ;  /* 0x000000030c0c7819 */ /* 0x000fe400000012ff */
[----:B------:R-:W-:Y:S02]  /*ac30*/  SHF.R.U64 R53, R53, 0x3, RZ ;  /* 0x0000000335357819 */ /* 0x000fe400000012ff */
[----:B------:R-:W-:-:S02]  /*ac40*/  R2UR UR15, R215 ;  /* 0x00000000d70f72ca */ /* 0x000fc400000e0000 */
[----:B------:R-:W-:Y:S02]  /*ac50*/  LOP3.LUT R12, R12, R65, RZ, 0x3c, !PT ;  /* 0x000000410c0c7212 */ /* 0x000fe400078e3cff */
[----:B------:R-:W-:Y:S02]  /*ac60*/  LOP3.LUT R158, R53, R30, RZ, 0x3c, !PT ;  /* 0x0000001e359e7212 */ /* 0x000fe400078e3cff */
[C---:B------:R-:W-:Y:S02]  /*ac70*/  IADD3 R53, P5, R160.reuse, 0x3000, RZ ;  /* 0x00003000a0357810 */ /* 0x040fe40007fbe0ff */
[C---:B------:R-:W-:Y:S02]  /*ac80*/  IADD3 R61, P0, R160.reuse, 0x5000, RZ ;  /* 0x00005000a03d7810 */ /* 0x040fe40007f1e0ff */
[----:B------:R-:W-:Y:S02]  /*ac90*/  IADD3 R65, P1, R160, 0x6000, RZ ;  /* 0x00006000a0417810 */ /* 0x000fe40007f3e0ff */
[----:B------:R-:W-:Y:S01]  /*aca0*/  MOV R134, R134 ;  /* 0x0000008600867202 */ /* 0x000fe20000000f00 */
[----:B------:R1:W-:Y:S01]  /*acb0*/  STSM.16.M88.4 [R199], R24 ;  /* 0x00000018c7007844 */ /* 0x0003e20000000200 */
[----:B------:R-:W-:-:S02]  /*acc0*/  LOP3.LUT R52, R53, 0x380, RZ, 0xc0, !PT ;  /* 0x0000038035347812 */ /* 0x000fc400078ec0ff */
[----:B------:R-:W-:Y:S02]  /*acd0*/  LOP3.LUT R60, R61, 0x380, RZ, 0xc0, !PT ;  /* 0x000003803d3c7812 */ /* 0x000fe400078ec0ff */
[----:B------:R-:W-:Y:S02]  /*ace0*/  LOP3.LUT R64, R65, 0x380, RZ, 0xc0, !PT ;  /* 0x0000038041407812 */ /* 0x000fe400078ec0ff */
[----:B------:R-:W-:Y:S02]  /*acf0*/  LOP3.LUT R30, R57, 0x380, RZ, 0xc0, !PT ;  /* 0x00000380391e7812 */ /* 0x000fe400078ec0ff */
[----:B------:R-:W-:Y:S02]  /*ad00*/  IADD3 R135, RZ, -UR16, RZ ;  /* 0x80000010ff877c10 */ /* 0x000fe4000fffe0ff */
[----:B------:R-:W-:Y:S02]  /*ad10*/  LOP3.LUT R6, R107, 0x380, RZ, 0xc0, !PT ;  /* 0x000003806b067812 */ /* 0x000fe400078ec0ff */
[----:B------:R-:W-:Y:S01]  /*ad20*/  SHF.R.U64 R52, R52, 0x3, RZ ;  /* 0x0000000334347819 */ /* 0x000fe200000012ff */
[----:B0-----:R-:W-:Y:S01]  /*ad30*/  IMAD R135, R4, R135, UR15 ;  /* 0x0000000f04877e24 */ /* 0x001fe2000f8e0287 */
[----:B------:R-:W-:Y:S01]  /*ad40*/  SHF.R.U64 R60, R60, 0x3, RZ ;  /* 0x000000033c3c7819 */ /* 0x000fe200000012ff */
[----:B-1----:R-:W0:Y:S01]  /*ad50*/  LDC.64 R24, c[0x0][0xb98] ;  /* 0x0002e600ff187b82 */ /* 0x002e220000000a00 */
[----:B------:R-:W-:-:S02]  /*ad60*/  MOV R27, R8 ;  /* 0x00000008001b7202 */ /* 0x000fc40000000f00 */
[----:B------:R-:W-:Y:S02]  /*ad70*/  SHF.R.U64 R64, R64, 0x3, RZ ;  /* 0x0000000340407819 */ /* 0x000fe400000012ff */
[----:B------:R-:W-:Y:S02]  /*ad80*/  SHF.R.U64 R30, R30, 0x3, RZ ;  /* 0x000000031e1e7819 */ /* 0x000fe400000012ff */
[----:B------:R-:W-:Y:S01]  /*ad90*/  SHF.R.U64 R6, R6, 0x3, RZ ;  /* 0x0000000306067819 */ /* 0x000fe200000012ff */
[----:B------:R-:W1:Y:S01]  /*ada0*/  @P2 LDC R8, c[0x0][0xbec] ;  /* 0x0002fb00ff082b82 */ /* 0x000e620000000800 */
[----:B------:R-:W-:Y:S02]  /*adb0*/  F2FP.BF16.F32.PACK_AB R40, R41, R40 ;  /* 0x000000282928723e */ /* 0x000fe400000010ff */
[----:B------:R-:W-:Y:S02]  /*adc0*/  F2FP.BF16.F32.PACK_AB R41, R43, R42 ;  /* 0x0000002a2b29723e */ /* 0x000fe400000010ff */
[----:B------:R-:W-:Y:S01]  /*add0*/  LOP3.LUT R32, R32, R33, RZ, 0x3c, !PT ;  /* 0x0000002120207212 */ /* 0x000fe200078e3cff */
[--C-:B------:R-:W-:Y:S01]  /*ade0*/  IMAD.X R33, RZ, RZ, R161.reuse, P4 ;  /* 0x000000ffff217224 */ /* 0x100fe200020e06a1 */
[----:B------:R-:W-:Y:S01]  /*adf0*/  LOP3.LUT R52, R52, R53, RZ, 0x3c, !PT ;  /* 0x0000003534347212 */ /* 0x000fe200078e3cff */
[----:B------:R-:W2:Y:S01]  /*ae00*/  @P2 LDC R9, c[0x0][0xbf0] ;  /* 0x0002fc00ff092b82 */ /* 0x000ea20000000800 */
[----:B------:R-:W-:Y:S01]  /*ae10*/  LOP3.LUT R60, R60, R61, RZ, 0x3c, !PT ;  /* 0x0000003d3c3c7212 */ /* 0x000fe200078e3cff */
[--C-:B------:R-:W-:Y:S01]  /*ae20*/  IMAD.X R53, RZ, RZ, R161.reuse, P5 ;  /* 0x000000ffff357224 */ /* 0x100fe200028e06a1 */
[----:B------:R-:W-:Y:S01]  /*ae30*/  LOP3.LUT R64, R64, R65, RZ, 0x3c, !PT ;  /* 0x0000004140407212 */ /* 0x000fe200078e3cff */
[--C-:B------:R-:W-:Y:S01]  /*ae40*/  IMAD.X R65, RZ, RZ, R161.reuse, P1 ;  /* 0x000000ffff417224 */ /* 0x100fe200008e06a1 */
[----:B------:R-:W-:Y:S01]  /*ae50*/  LOP3.LUT R30, R30, R57, RZ, 0x3c, !PT ;  /* 0x000000391e1e7212 */ /* 0x000fe200078e3cff */
[----:B------:R-:W-:Y:S01]  /*ae60*/  IMAD.X R57, RZ, RZ, R161, P6 ;  /* 0x000000ffff397224 */ /* 0x000fe200030e06a1 */
[----:B------:R-:W-:Y:S01]  /*ae70*/  F2FP.BF16.F32.PACK_AB R43, R47, R46 ;  /* 0x0000002e2f2b723e */ /* 0x000fe200000010ff */
[----:B------:R-:W-:Y:S01]  /*ae80*/  IMAD R47, R135, 0x80, R223 ;  /* 0x00000080872f7824 */ /* 0x000fe200078e02df */
[----:B------:R-:W-:-:S02]  /*ae90*/  LOP3.LUT R6, R6, R107, RZ, 0x3c, !PT ;  /* 0x0000006b06067212 */ /* 0x000fc400078e3cff */
[----:B------:R-:W-:Y:S02]  /*aea0*/  IADD3.X R61, RZ, R161, RZ, P0, !PT ;  /* 0x000000a1ff3d7210 */ /* 0x000fe400007fe4ff */
[C---:B------:R-:W-:Y:S02]  /*aeb0*/  IADD3 R73, P4, R160.reuse, 0x9000, RZ ;  /* 0x00009000a0497810 */ /* 0x040fe40007f9e0ff */
[C---:B------:R-:W-:Y:S01]  /*aec0*/  IADD3 R107, P5, R160.reuse, 0xa000, RZ ;  /* 0x0000a000a06b7810 */ /* 0x040fe20007fbe0ff */
[----:B-1----:R-:W-:Y:S01]  /*aed0*/  @P2 IMAD.HI.U32 R8, R47, R8, RZ ;  /* 0x000000082f082227 */ /* 0x002fe200078e00ff */
[C---:B------:R-:W-:Y:S02]  /*aee0*/  IADD3 R111, P6, R160.reuse, 0xb000, RZ ;  /* 0x0000b000a06f7810 */ /* 0x040fe40007fde0ff */
[C---:B------:R-:W-:Y:S02]  /*aef0*/  IADD3 R115, P0, R160.reuse, 0xc000, RZ ;  /* 0x0000c000a0737810 */ /* 0x040fe40007f1e0ff */
[----:B------:R-:W-:-:S02]  /*af00*/  IADD3 R119, P1, R160, 0xd000, RZ ;  /* 0x0000d000a0777810 */ /* 0x000fc40007f3e0ff */
[----:B------:R-:W-:Y:S02]  /*af10*/  LOP3.LUT R72, R73, 0x380, RZ, 0xc0, !PT ;  /* 0x0000038049487812 */ /* 0x000fe400078ec0ff */
[----:B------:R-:W-:Y:S02]  /*af20*/  LOP3.LUT R106, R107, 0x380, RZ, 0xc0, !PT ;  /* 0x000003806b6a7812 */ /* 0x000fe400078ec0ff */
[----:B------:R-:W-:Y:S02]  /*af30*/  LOP3.LUT R110, R111, 0x380, RZ, 0xc0, !PT ;  /* 0x000003806f6e7812 */ /* 0x000fe400078ec0ff */
[----:B------:R-:W-:Y:S02]  /*af40*/  LOP3.LUT R114, R115, 0x380, RZ, 0xc0, !PT ;  /* 0x0000038073727812 */ /* 0x000fe400078ec0ff */
[----:B------:R-:W-:Y:S02]  /*af50*/  LOP3.LUT R118, R119, 0x380, RZ, 0xc0, !PT ;  /* 0x0000038077767812 */ /* 0x000fe400078ec0ff */
[----:B------:R-:W-:-:S02]  /*af60*/  LOP3.LUT R29, R160, 0x380, RZ, 0xc0, !PT ;  /* 0x00000380a01d7812 */ /* 0x000fc400078ec0ff */
[----:B------:R-:W-:Y:S01]  /*af70*/  F2FP.BF16.F32.PACK_AB R5, R35, R34 ;  /* 0x000000222305723e */ /* 0x000fe200000010ff */
[----:B------:R-:W-:Y:S01]  /*af80*/  IMAD.MOV.U32 R35, RZ, RZ, R47 ;  /* 0x000000ffff237224 */ /* 0x000fe200078e002f */
[----:B------:R-:W-:Y:S01]  /*af90*/  SHF.R.U64 R72, R72, 0x3, RZ ;  /* 0x0000000348487819 */ /* 0x000fe200000012ff */
[----:B0-----:R-:W-:Y:S01]  /*afa0*/  IMAD R34, R24, UR12, RZ ;  /* 0x0000000c18227c24 */ /* 0x001fe2000f8e02ff */
[----:B------:R-:W-:Y:S02]  /*afb0*/  SHF.R.U64 R106, R106, 0x3, RZ ;  /* 0x000000036a6a7819 */ /* 0x000fe400000012ff */
[----:B------:R-:W-:Y:S01]  /*afc0*/  SHF.R.U64 R110, R110, 0x3, RZ ;  /* 0x000000036e6e7819 */ /* 0x000fe200000012ff */
[----:B------:R-:W-:Y:S01]  /*afd0*/  IMAD R34, R25, UR14, R34 ;  /* 0x0000000e19227c24 */ /* 0x000fe2000f8e0222 */
[----:B------:R-:W-:Y:S01]  /*afe0*/  SHF.R.U64 R114, R114, 0x3, RZ ;  /* 0x0000000372727819 */ /* 0x000fe200000012ff */
[----:B------:R-:W-:Y:S01]  /*aff0*/  IMAD.WIDE.U32 R24, R24, UR14, R126 ;  /* 0x0000000e18187c25 */ /* 0x000fe2000f8e007e */
[----:B------:R-:W-:-:S02]  /*b000*/  SHF.R.U64 R118, R118, 0x3, RZ ;  /* 0x0000000376767819 */ /* 0x000fc400000012ff */
[----:B------:R-:W-:Y:S02]  /*b010*/  SHF.R.U64 R29, R29, 0x3, RZ ;  /* 0x000000031d1d7819 */ /* 0x000fe400000012ff */
[----:B------:R-:W-:Y:S02]  /*b020*/  MOV R26, R6 ;  /* 0x00000006001a7202 */ /* 0x000fe40000000f00 */
[----:B--2---:R-:W-:Y:S02]  /*b030*/  @P2 SHF.R.U32.HI R35, RZ, R9, R8 ;  /* 0x00000009ff232219 */ /* 0x004fe40000011608 */
[----:B------:R-:W-:Y:S02]  /*b040*/  MOV R15, R14 ;  /* 0x0000000e000f7202 */ /* 0x000fe40000000f00 */
[----:B------:R-:W-:Y:S02]  /*b050*/  F2FP.BF16.F32.PACK_AB R4, R175, R171 ;  /* 0x000000abaf04723e */ /* 0x000fe400000010ff */
[----:B------:R-:W-:-:S02]  /*b060*/  F2FP.BF16.F32.PACK_AB R6, R174, R36 ;  /* 0x00000024ae06723e */ /* 0x000fc400000010ff */
[----:B------:R-:W-:Y:S01]  /*b070*/  F2FP.BF16.F32.PACK_AB R7, R39, R38 ;  /* 0x000000262707723e */ /* 0x000fe200000010ff */
[----:B------:R-:W-:Y:S01]  /*b080*/  IMAD.MOV R39, RZ, RZ, -R35 ;  /* 0x000000ffff277224 */ /* 0x000fe200078e0a23 */
[----:B------:R-:W-:Y:S02]  /*b090*/  F2FP.BF16.F32.PACK_AB R48, R49, R48 ;  /* 0x000000303130723e */ /* 0x000fe400000010ff */
[----:B------:R-:W-:Y:S01]  /*b0a0*/  LOP3.LUT R72, R72, R73, RZ, 0x3c, !PT ;  /* 0x0000004948487212 */ /* 0x000fe200078e3cff */
[----:B------:R0:W-:Y:S01]  /*b0b0*/  STSM.16.M88.4 [R15], R4 ;  /* 0x000000040f007844 */ /* 0x0001e20000000200 */
[----:B------:R-:W-:Y:S01]  /*b0c0*/  LOP3.LUT R106, R106, R107, RZ, 0x3c, !PT ;  /* 0x0000006b6a6a7212 */ /* 0x000fe200078e3cff */
[--C-:B------:R-:W-:Y:S01]  /*b0d0*/  IMAD.X R107, RZ, RZ, R161.reuse, P5 ;  /* 0x000000ffff6b7224 */ /* 0x100fe200028e06a1 */
[----:B------:R-:W-:Y:S01]  /*b0e0*/  LOP3.LUT R110, R110, R111, RZ, 0x3c, !PT ;  /* 0x0000006f6e6e7212 */ /* 0x000fe200078e3cff */
[--C-:B------:R-:W-:Y:S01]  /*b0f0*/  IMAD.X R111, RZ, RZ, R161.reuse, P6 ;  /* 0x000000ffff6f7224 */ /* 0x100fe200030e06a1 */
[----:B------:R-:W-:Y:S01]  /*b100*/  LOP3.LUT R114, R114, R115, RZ, 0x3c, !PT ;  /* 0x0000007372727212 */ /* 0x000fe200078e3cff */
[----:B------:R-:W-:Y:S01]  /*b110*/  IMAD.X R115, RZ, RZ, R161, P0 ;  /* 0x000000ffff737224 */ /* 0x000fe200000e06a1 */
[----:B------:R-:W-:Y:S01]  /*b120*/  LOP3.LUT R118, R118, R119, RZ, 0x3c, !PT ;  /* 0x0000007776767212 */ /* 0x000fe200078e3cff */
[----:B------:R-:W-:Y:S01]  /*b130*/  IMAD R39, R198, R39, R47 ;  /* 0x00000027c6277224 */ /* 0x000fe200078e022f */
[----:B------:R-:W-:Y:S01]  /*b140*/  LOP3.LUT R28, R29, R160, RZ, 0x3c, !PT ;  /* 0x000000a01d1c7212 */ /* 0x000fe200078e3cff */
[----:B------:R-:W-:Y:S01]  /*b150*/  IMAD.MOV.U32 R29, RZ, RZ, R161 ;  /* 0x000000ffff1d7224 */ /* 0x000fe200078e00a1 */
[----:B------:R-:W-:-:S02]  /*b160*/  MOV R150, R150 ;  /* 0x0000009600967202 */ /* 0x000fc40000000f00 */
[----:B------:R-:W-:Y:S02]  /*b170*/  F2FP.BF16.F32.PACK_AB R42, R173, R44 ;  /* 0x0000002cad2a723e */ /* 0x000fe400000010ff */
[----:B------:R-:W-:Y:S02]  /*b180*/  F2FP.BF16.F32.PACK_AB R49, R51, R50 ;  /* 0x000000323331723e */ /* 0x000fe400000010ff */
[-C--:B------:R-:W-:Y:S01]  /*b190*/  IADD3.X R73, RZ, R161.reuse, RZ, P4, !PT ;  /* 0x000000a1ff497210 */ /* 0x080fe200027fe4ff */
[----:B------:R-:W-:Y:S01]  /*b1a0*/  STSM.16.M88.4 [R150], R40 ;  /* 0x0000002896007844 */ /* 0x000fe20000000200 */
[----:B------:R-:W-:Y:S02]  /*b1b0*/  IADD3.X R119, RZ, R161, RZ, P1, !PT ;  /* 0x000000a1ff777210 */ /* 0x000fe40000ffe4ff */
[----:B------:R-:W-:Y:S02]  /*b1c0*/  MOV R160, R10 ;  /* 0x0000000a00a07202 */ /* 0x000fe40000000f00 */
[----:B------:R-:W-:-:S02]  /*b1d0*/  MOV R158, R158 ;  /* 0x0000009e009e7202 */ /* 0x000fc40000000f00 */
[----:B------:R-:W-:Y:S02]  /*b1e0*/  F2FP.BF16.F32.PACK_AB R50, R197, R181 ;  /* 0x000000b5c532723e */ /* 0x000fe400000010ff */
[----:B------:R-:W-:Y:S02]  /*b1f0*/  F2FP.BF16.F32.PACK_AB R51, R55, R54 ;  /* 0x000000363733723e */ /* 0x000fe400000010ff */
[----:B------:R-:W-:Y:S02]  /*b200*/  MOV R161, R12 ;  /* 0x0000000c00a17202 */ /* 0x000fe40000000f00 */
[----:B------:R-:W-:Y:S01]  /*b210*/  MOV R156, R156 ;  /* 0x0000009c009c7202 */ /* 0x000fe20000000f00 */
[----:B------:R-:W-:Y:S01]  /*b220*/  STSM.16.M88.4 [R158], R48 ;  /* 0x000000309e007844 */ /* 0x000fe20000000200 */
[----:B------:R-:W-:Y:S02]  /*b230*/  F2FP.BF16.F32.PACK_AB R8, R196, R180 ;  /* 0x000000b4c408723e */ /* 0x000fe400000010ff */
[----:B------:R-:W-:-:S02]  /*b240*/  F2FP.BF16.F32.PACK_AB R9, R59, R58 ;  /* 0x0000003a3b09723e */ /* 0x000fc400000010ff */
[----:B------:R-:W-:Y:S02]  /*b250*/  F2FP.BF16.F32.PACK_AB R10, R195, R179 ;  /* 0x000000b3c30a723e */ /* 0x000fe400000010ff */
[----:B------:R-:W-:Y:S02]  /*b260*/  F2FP.BF16.F32.PACK_AB R11, R63, R62 ;  /* 0x0000003e3f0b723e */ /* 0x000fe400000010ff */
[----:B------:R-:W-:Y:S02]  /*b270*/  MOV R154, R154 ;  /* 0x0000009a009a7202 */ /* 0x000fe40000000f00 */
[----:B------:R-:W-:Y:S01]  /*b280*/  F2FP.BF16.F32.PACK_AB R12, R194, R178 ;  /* 0x000000b2c20c723e */ /* 0x000fe200000010ff */
[----:B------:R1:W-:Y:S01]  /*b290*/  STSM.16.M88.4 [R156], R8 ;  /* 0x000000089c007844 */ /* 0x0003e20000000200 */
[----:B------:R-:W-:Y:S02]  /*b2a0*/  F2FP.BF16.F32.PACK_AB R13, R67, R66 ;  /* 0x00000042430d723e */ /* 0x000fe400000010ff */
[----:B------:R-:W-:-:S02]  /*b2b0*/  F2FP.BF16.F32.PACK_AB R14, R193, R177 ;  /* 0x000000b1c10e723e */ /* 0x000fc400000010ff */
[----:B0-----:R-:W-:Y:S02]  /*b2c0*/  F2FP.BF16.F32.PACK_AB R15, R71, R70 ;  /* 0x00000046470f723e */ /* 0x001fe400000010ff */
[----:B------:R-:W-:Y:S02]  /*b2d0*/  MOV R152, R152 ;  /* 0x0000009800987202 */ /* 0x000fe40000000f00 */
[----:B------:R-:W-:Y:S01]  /*b2e0*/  F2FP.BF16.F32.PACK_AB R4, R192, R176 ;  /* 0x000000b0c004723e */ /* 0x000fe200000010ff */
[----:B------:R-:W-:Y:S01]  /*b2f0*/  STSM.16.M88.4 [R154], R12 ;  /* 0x0000000c9a007844 */ /* 0x000fe20000000200 */
[----:B------:R-:W-:Y:S02]  /*b300*/  F2FP.BF16.F32.PACK_AB R5, R75, R74 ;  /* 0x0000004a4b05723e */ /* 0x000fe400000010ff */
[----:B------:R-:W-:Y:S02]  /*b310*/  F2FP.BF16.F32.PACK_AB R6, R191, R76 ;  /* 0x0000004cbf06723e */ /* 0x000fe400000010ff */
[----:B------:R-:W-:-:S02]  /*b320*/  F2FP.BF16.F32.PACK_AB R7, R79, R78 ;  /* 0x0000004e4f07723e */ /* 0x000fc400000010ff */
[----:B-1----:R-:W-:Y:S02]  /*b330*/  IADD3 R8, P0, R35, R24, RZ ;  /* 0x0000001823087210 */ /* 0x002fe40007f1e0ff */
[----:B------:R-:W-:Y:S01]  /*b340*/  F2FP.BF16.F32.PACK_AB R80, R81, R80 ;  /* 0x000000505150723e */ /* 0x000fe200000010ff */
[----:B------:R0:W-:Y:S01]  /*b350*/  STSM.16.M88.4 [R152], R4 ;  /* 0x0000000498007844 */ /* 0x0001e20000000200 */
[----:B------:R-:W-:Y:S02]  /*b360*/  F2FP.BF16.F32.PACK_AB R81, R83, R82 ;  /* 0x000000525351723e */ /* 0x000fe400000010ff */
[----:B------:R-:W-:Y:S02]  /*b370*/  F2FP.BF16.F32.PACK_AB R88, R89, R88 ;  /* 0x000000585958723e */ /* 0x000fe400000010ff */
[----:B------:R-:W-:Y:S02]  /*b380*/  MOV R146, R146 ;  /* 0x0000009200927202 */ /* 0x000fe40000000f00 */
[----:B------:R-:W-:-:S02]  /*b390*/  F2FP.BF16.F32.PACK_AB R82, R190, R84 ;  /* 0x00000054be52723e */ /* 0x000fc400000010ff */
[----:B------:R-:W-:Y:S02]  /*b3a0*/  F2FP.BF16.F32.PACK_AB R83, R87, R86 ;  /* 0x000000565753723e */ /* 0x000fe400000010ff */
[----:B------:R-:W-:Y:S02]  /*b3b0*/  F2FP.BF16.F32.PACK_AB R89, R91, R90 ;  /* 0x0000005a5b59723e */ /* 0x000fe400000010ff */
[----:B------:R-:W-:Y:S01]  /*b3c0*/  F2FP.BF16.F32.PACK_AB R96, R97, R96 ;  /* 0x000000606160723e */ /* 0x000fe200000010ff */
[----:B------:R-:W-:Y:S01]  /*b3d0*/  STSM.16.M88.4 [R146], R80 ;  /* 0x0000005092007844 */ /* 0x000fe20000000200 */
[----:B------:R-:W-:Y:S02]  /*b3e0*/  MOV R142, R142 ;  /* 0x0000008e008e7202 */ /* 0x000fe40000000f00 */
[----:B0-----:R-:W-:Y:S02]  /*b3f0*/  SHF.R.S32.HI R4, RZ, 0x1f, R39 ;  /* 0x0000001fff047819 */ /* 0x001fe40000011427 */
[----:B------:R-:W-:-:S02]  /*b400*/  SHF.R.S32.HI R5, RZ, 0x1f, R35 ;  /* 0x0000001fff057819 */ /* 0x000fc40000011423 */
[----:B------:R-:W-:Y:S01]  /*b410*/  F2FP.BF16.F32.PACK_AB R90, R189, R92 ;  /* 0x0000005cbd5a723e */ /* 0x000fe200000010ff */
[----:B------:R-:W-:Y:S01]  /*b420*/  IMAD R4, R4, UR6, RZ ;  /* 0x0000000604047c24 */ /* 0x000fe2000f8e02ff */
[----:B------:R-:W-:Y:S02]  /*b430*/  IADD3.X R9, R5, R25, R34, P0, !PT ;  /* 0x0000001905097210 */ /* 0x000fe400007fe422 */
[----:B------:R-:W-:Y:S01]  /*b440*/  F2FP.BF16.F32.PACK_AB R91, R95, R94 ;  /* 0x0000005e5f5b723e */ /* 0x000fe200000010ff */
[----:B------:R-:W-:Y:S01]  /*b450*/  IMAD R11, R39, UR7, R4 ;  /* 0x00000007270b7c24 */ /* 0x000fe2000f8e0204 */
[----:B------:R-:W-:Y:S01]  /*b460*/  F2FP.BF16.F32.PACK_AB R97, R99, R98 ;  /* 0x000000626361723e */ /* 0x000fe200000010ff */
[----:B------:R-:W-:Y:S01]  /*b470*/  IMAD.WIDE.U32 R8, R39, UR6, R8 ;  /* 0x0000000627087c25 */ /* 0x000fe2000f8e0008 */
[----:B------:R-:W-:Y:S01]  /*b480*/  MOV R138, R138 ;  /* 0x0000008a008a7202 */ /* 0x000fe20000000f00 */
[----:B------:R-:W-:Y:S01]  /*b490*/  STSM.16.M88.4 [R142], R88 ;  /* 0x000000588e007844 */ /* 0x000fe20000000200 */
[----:B------:R-:W-:Y:S01]  /*b4a0*/  F2FP.BF16.F32.PACK_AB R98, R188, R100 ;  /* 0x00000064bc62723e */ /* 0x000fe200000010ff */
[----:B------:R-:W-:Y:S01]  /*b4b0*/  ULDC.64 UR6, c[0x0][0xb50] ;  /* 0x0002d40000067ab9 */ /* 0x000fe20000000a00 */
[----:B------:R-:W-:Y:S01]  /*b4c0*/  F2FP.BF16.F32.PACK_AB R99, R103, R102 ;  /* 0x000000666763723e */ /* 0x000fe200000010ff */
[----:B------:R-:W-:Y:S01]  /*b4d0*/  IMAD.IADD R9, R9, 0x1, R11 ;  /* 0x0000000109097824 */ /* 0x000fe200078e020b */
[----:B------:R-:W-:-:S02]  /*b4e0*/  F2FP.BF16.F32.PACK_AB R4, R187, R104 ;  /* 0x00000068bb04723e */ /* 0x000fc400000010ff */
[----:B------:R-:W-:Y:S01]  /*b4f0*/  F2FP.BF16.F32.PACK_AB R5, R3, R18 ;  /* 0x000000120305723e */ /* 0x000fe200000010ff */
[----:B------:R-:W-:Y:S01]  /*b500*/  STSM.16.M88.4 [R138], R96 ;  /* 0x000000608a007844 */ /* 0x000fe20000000200 */
[----:B------:R-:W-:Y:S01]  /*b510*/  F2FP.BF16.F32.PACK_AB R6, R186, R108 ;  /* 0x0000006cba06723e */ /* 0x000fe200000010ff */
[----:B------:R-:W-:Y:S01]  /*b520*/  IMAD R3, R198, UR5, RZ ;  /* 0x00000005c6037c24 */ /* 0x000fe2000f8e02ff */
[----:B------:R-:W-:Y:S02]  /*b530*/  F2FP.BF16.F32.PACK_AB R7, R37, R45 ;  /* 0x0000002d2507723e */ /* 0x000fe400000010ff */
[----:B------:R-:W-:Y:S02]  /*b540*/  F2FP.BF16.F32.PACK_AB R76, R185, R112 ;  /* 0x00000070b94c723e */ /* 0x000fe400000010ff */
[----:B------:R-:W-:Y:S01]  /*b550*/  F2FP.BF16.F32.PACK_AB R77, R77, R85 ;  /* 0x000000554d4d723e */ /* 0x000fe200000010ff */
[----:B------:R0:W-:Y:S01]  /*b560*/  STSM.16.M88.4 [R134], R4 ;  /* 0x0000000486007844 */ /* 0x0001e20000000200 */
[----:B------:R-:W-:-:S02]  /*b570*/  F2FP.BF16.F32.PACK_AB R78, R184, R116 ;  /* 0x00000074b84e723e */ /* 0x000fc400000010ff */
[----:B------:R-:W-:Y:S02]  /*b580*/  F2FP.BF16.F32.PACK_AB R79, R93, R101 ;  /* 0x000000655d4f723e */ /* 0x000fe400000010ff */
[----:B------:R-:W-:Y:S02]  /*b590*/  LEA R11, P3, R8, UR6, 0x2 ;  /* 0x00000006080b7c11 */ /* 0x000fe4000f8610ff */
[----:B------:R-:W-:Y:S01]  /*b5a0*/  F2FP.BF16.F32.PACK_AB R125, R121, R125 ;  /* 0x0000007d797d723e */ /* 0x000fe200000010ff */
[----:B------:R-:W-:Y:S01]  /*b5b0*/  STSM.16.M88.4 [R161], R76 ;  /* 0x0000004ca1007844 */ /* 0x000fe20000000200 */
[----:B------:R-:W-:Y:S02]  /*b5c0*/  F2FP.BF16.F32.PACK_AB R126, R133, R132 ;  /* 0x00000084857e723e */ /* 0x000fe400000010ff */
[----:B------:R-:W-:Y:S01]  /*b5d0*/  F2FP.BF16.F32.PACK_AB R127, R162, R163 ;  /* 0x000000a3a27f723e */ /* 0x000fe200000010ff */
[----:B------:R-:W-:Y:S01]  /*b5e0*/  SHFL.IDX PT, R24, R11, RZ, 0x1c1f ;  /* 0x001c1fff0b187589 */ /* 0x000fe200000e0000 */
[----:B------:R-:W-:-:S02]  /*b5f0*/  F2FP.BF16.F32.PACK_AB R136, R137, R136 ;  /* 0x000000888988723e */ /* 0x000fc400000010ff */
[----:B------:R-:W-:Y:S01]  /*b600*/  F2FP.BF16.F32.PACK_AB R137, R164, R165 ;  /* 0x000000a5a489723e */ /* 0x000fe200000010ff */
[----:B------:R-:W-:Y:S01]  /*b610*/  SHFL.IDX PT, R36, R11, 0x1, 0x1c1f ;  /* 0x003c1f000b247f89 */ /* 0x000fe200000e0000 */
[----:B0-----:R-:W-:Y:S02]  /*b620*/  F2FP.BF16.F32.PACK_AB R4, R183, R120 ;  /* 0x00000078b704723e */ /* 0x001fe400000010ff */
[----:B------:R-:W-:Y:S02]  /*b630*/  F2FP.BF16.F32.PACK_AB R5, R105, R109 ;  /* 0x0000006d6905723e */ /* 0x000fe400000010ff */
[----:B------:R-:W-:Y:S02]  /*b640*/  F2FP.BF16.F32.PACK_AB R6, R182, R124 ;  /* 0x0000007cb606723e */ /* 0x000fe400000010ff */
[----:B------:R-:W-:Y:S02]  /*b650*/  F2FP.BF16.F32.PACK_AB R7, R113, R117 ;  /* 0x000000757107723e */ /* 0x000fe400000010ff */
[----:B------:R-:W-:-:S02]  /*b660*/  F2FP.BF16.F32.PACK_AB R124, R129, R128 ;  /* 0x00000080817c723e */ /* 0x000fc400000010ff */
[----:B------:R-:W-:Y:S01]  /*b670*/  F2FP.BF16.F32.PACK_AB R138, R141, R140 ;  /* 0x0000008c8d8a723e */ /* 0x000fe200000010ff */
[----:B------:R-:W-:Y:S01]  /*b680*/  STSM.16.M88.4 [R160], R4 ;  /* 0x00000004a0007844 */ /* 0x000fe20000000200 */
[----:B------:R-:W-:Y:S02]  /*b690*/  F2FP.BF16.F32.PACK_AB R139, R166, R167 ;  /* 0x000000a7a68b723e */ /* 0x000fe400000010ff */
[----:B------:R-:W-:Y:S01]  /*b6a0*/  F2FP.BF16.F32.PACK_AB R144, R145, R144 ;  /* 0x000000909190723e */ /* 0x000fe200000010ff */
[----:B------:R-:W-:Y:S01]  /*b6b0*/  STSM.16.M88.4 [R27], R124 ;  /* 0x0000007c1b007844 */ /* 0x000fe20000000200 */
[----:B------:R-:W-:Y:S02]  /*b6c0*/  F2FP.BF16.F32.PACK_AB R145, R168, R169 ;  /* 0x000000a9a891723e */ /* 0x000fe400000010ff */
[----:B------:R-:W-:Y:S01]  /*b6d0*/  F2FP.BF16.F32.PACK_AB R146, R149, R148 ;  /* 0x000000949592723e */ /* 0x000fe200000010ff */
[----:B------:R0:W-:Y:S01]  /*b6e0*/  STSM.16.M88.4 [R26], R136 ;  /* 0x000000881a007844 */ /* 0x0001e20000000200 */
[----:B------:R-:W-:-:S02]  /*b6f0*/  F2FP.BF16.F32.PACK_AB R147, R170, R172 ;  /* 0x000000acaa93723e */ /* 0x000fc400000010ff */
[----:B------:R-:W-:Y:S02]  /*b700*/  LEA.HI.X R9, R8, UR7, R9, 0x2, P3 ;  /* 0x0000000708097c11 */ /* 0x000fe400098f1409 */
[----:B------:R-:W-:Y:S01]  /*b710*/  LEA R12, R135, R222, 0x7 ;  /* 0x000000de870c7211 */ /* 0x000fe200078e38ff */
[----:B------:R1:W-:Y:S01]  /*b720*/  STSM.16.M88.4 [R17], R144 ;  /* 0x0000009011007844 */ /* 0x0003e20000000200 */
[----:B------:R-:W-:-:S03]  /*b730*/  LOP3.LUT P0, RZ, R220, 0x3, RZ, 0xc0, !PT ;  /* 0x00000003dcff7812 */ /* 0x000fc6000780c0ff */
[----:B------:R-:W2:Y:S01]  /*b740*/  SHFL.IDX PT, R25, R9, RZ, 0x1c1f ;  /* 0x001c1fff09197589 */ /* 0x000ea200000e0000 */
[C---:B------:R-:W-:Y:S01]  /*b750*/  VIADD R10, R12.reuse, 0x8 ;  /* 0x000000080c0a7836 */ /* 0x040fe20000000000 */
[-C--:B------:R-:W-:Y:S01]  /*b760*/  ISETP.GE.OR P1, PT, R12, R3.reuse, P0 ;  /* 0x000000030c00720c */ /* 0x080fe20000726670 */
[----:B------:R-:W-:Y:S03]  /*b770*/  BAR.SYNC.DEFER_BLOCKING 0x1, 0x100 ;  /* 0x0044000000007b1d */ /* 0x000fe60000010000 */
[----:B------:R-:W-:-:S05]  /*b780*/  ISETP.GE.OR P0, PT, R10, R3, P0 ;  /* 0x000000030a00720c */ /* 0x000fca0000706670 */
[----:B0-----:R-:W0:Y:S01]  /*b790*/  LDC.64 R26, c[0x0][0xae0] ;  /* 0x0002b800ff1a7b82 */ /* 0x001e220000000a00 */
[----:B------:R-:W3:Y:S07]  /*b7a0*/  SHFL.IDX PT, R37, R9, 0x1, 0x1c1f ;  /* 0x003c1f0009257f89 */ /* 0x000eee00000e0000 */
[----:B-1----:R-:W1:Y:S01]  /*b7b0*/  @P2 LDC R17, c[0x0][0xbec] ;  /* 0x0002fb00ff112b82 */ /* 0x002e620000000800 */
[----:B--2---:R-:W-:Y:S04]  /*b7c0*/  @!P1 ST.E desc[UR36][R24.64], R2 ;  /* 0x0000000218009985 */ /* 0x004fe8000c101924 */
[----:B---3--:R2:W-:Y:S04]  /*b7d0*/  @!P0 ST.E desc[UR36][R36.64], R0 ;  /* 0x0000000024008985 */ /* 0x0085e8000c101924 */
[----:B------:R3:W5:Y:S01]  /*b7e0*/  LD.E.128 R12, desc[UR36][R20.64] ;  /* 0x00000024140c7980 */ /* 0x000762000c101d00 */
[----:B------:R-:W-:-:S02]  /*b7f0*/  UIMAD UR5, UR11, UR8, URZ ;  /* 0x000000080b0572a4 */ /* 0x000fc4000f8e023f */
[----:B------:R-:W-:Y:S01]  /*b800*/  UIMAD.WIDE.U32 UR6, UR10, UR8, URZ ;  /* 0x000000080a0672a5 */ /* 0x000fe2000f8e003f */
[----:B------:R4:W5:Y:S01]  /*b810*/  LD.E.128 R8, desc[UR36][R28.64] ;  /* 0x000000241c087980 */ /* 0x000962000c101d00 */
[----:B--2---:R-:W-:-:S03]  /*b820*/  IMAD R0, R213, 0x20, R218 ;  /* 0x00000020d5007824 */ /* 0x004fc600078e02da */
[----:B------:R-:W5:Y:S01]  /*b830*/  LD.E.128 R32, desc[UR36][R32.64] ;  /* 0x0000002420207980 */ /* 0x000f62000c101d00 */
[----:B---3--:R-:W2:Y:S01]  /*b840*/  @P2 LDC R21, c[0x0][0xbf0] ;  /* 0x0002fc00ff152b82 */ /* 0x008ea20000000800 */
[----:B------:R-:W-:Y:S01]  /*b850*/  LEA R2, R135, R0, 0x7 ;  /* 0x0000000087027211 */ /* 0x000fe200078e38ff */
[----:B------:R-:W-:Y:S01]  /*b860*/  UIMAD UR5, UR10, UR9, UR5 ;  /* 0x000000090a0572a4 */ /* 0x000fe2000f8e0205 */
[----:B------:R-:W5:Y:S02]  /*b870*/  LD.E.128 R52, desc[UR36][R52.64] ;  /* 0x0000002434347980 */ /* 0x000f64000c101d00 */
[----:B------:R-:W-:Y:S01]  /*b880*/  ULDC.64 UR8, c[0x0][0xaf0] ;  /* 0x0002bc0000087ab9 */ /* 0x000fe20000000a00 */
[----:B-1----:R-:W-:Y:S01]  /*b890*/  @P2 IMAD.HI.U32 R0, R2, R17, RZ ;  /* 0x0000001102002227 */ /* 0x002fe200078e00ff */
[----:B------:R-:W-:Y:S01]  /*b8a0*/  UIADD3 UR7, UR7, UR5, URZ ;  /* 0x0000000507077290 */ /* 0x000fe2000fffe03f */
[----:B------:R-:W5:Y:S01]  /*b8b0*/  LD.E.128 R56, desc[UR36][R56.64] ;  /* 0x0000002438387980 */ /* 0x000f62000c101d00 */
[----:B------:R-:W-:Y:S01]  /*b8c0*/  UIMAD UR5, UR12, UR8, URZ ;  /* 0x000000080c0572a4 */ /* 0x000fe2000f8e023f */
[----:B------:R-:W-:Y:S01]  /*b8d0*/  IMAD.MOV.U32 R17, RZ, RZ, R2 ;  /* 0x000000ffff117224 */ /* 0x000fe200078e0002 */
[----:B------:R-:W-:Y:S01]  /*b8e0*/  UIMAD.WIDE.U32 UR6, UR14, UR8, UR6 ;  /* 0x000000080e0672a5 */ /* 0x000fe2000f8e0006 */
[----:B------:R-:W5:Y:S01]  /*b8f0*/  LD.E.128 R60, desc[UR36][R60.64] ;  /* 0x000000243c3c7980 */ /* 0x000f62000c101d00 */
[----:B------:R-:W-:-:S03]  /*b900*/  UIMAD UR5, UR14, UR9, UR5 ;  /* 0x000000090e0572a4 */ /* 0x000fc6000f8e0205 */
[----:B------:R-:W5:Y:S04]  /*b910*/  LD.E.128 R64, desc[UR36][R64.64] ;  /* 0x0000002440407980 */ /* 0x000f68000c101d00 */
[----:B------:R-:W5:Y:S01]  /*b920*/  LD.E.128 R68, desc[UR36][R68.64] ;  /* 0x0000002444447980 */ /* 0x000f62000c101d00 */
[----:B--2---:R-:W-:-:S03]  /*b930*/  @P2 SHF.R.U32.HI R17, RZ, R21, R0 ;  /* 0x00000015ff112219 */ /* 0x004fc60000011600 */
[----:B------:R4:W5:Y:S01]  /*b940*/  LD.E.128 R4, desc[UR36][R30.64] ;  /* 0x000000241e047980 */ /* 0x000962000c101d00 */
[--C-:B------:R-:W-:Y:S01]  /*b950*/  SHF.R.S32.HI R21, RZ, 0x1f, R17.reuse ;  /* 0x0000001fff157819 */ /* 0x100fe20000011411 */
[----:B------:R-:W-:Y:S01]  /*b960*/  IMAD.MOV R25, RZ, RZ, -R17 ;  /* 0x000000ffff197224 */ /* 0x000fe200078e0a11 */
[----:B------:R-:W-:Y:S01]  /*b970*/  UIADD3 UR7, UR7, UR5, URZ ;  /* 0x0000000507077290 */ /* 0x000fe2000fffe03f */
[----:B------:R-:W5:Y:S02]  /*b980*/  LD.E.128 R72, desc[UR36][R72.64] ;  /* 0x0000002448487980 */ /* 0x000f64000c101d00 */
[----:B0-----:R-:W-:Y:S02]  /*b990*/  IMAD R0, R21, R26, RZ ;  /* 0x0000001a15007224 */ /* 0x001fe400078e02ff */
[----:B------:R-:W-:Y:S01]  /*b9a0*/  IMAD R21, R198, R25, R2 ;  /* 0x00000019c6157224 */ /* 0x000fe200078e0202 */
[----:B------:R-:W5:Y:S01]  /*b9b0*/  LD.E.128 R104, desc[UR36][R106.64] ;  /* 0x000000246a687980 */ /* 0x000f62000c101d00 */
[----:B------:R-:W-:Y:S01]  /*b9c0*/  R2UR UR9, R16 ;  /* 0x00000000100972ca */ /* 0x000fe200000e0000 */
[----:B------:R-:W-:-:S02]  /*b9d0*/  IMAD R25, R17, R27, R0 ;  /* 0x0000001b11197224 */ /* 0x000fc400078e0200 */
[----:B------:R-:W5:Y:S01]  /*b9e0*/  LD.E.128 R108, desc[UR36][R110.64] ;  /* 0x000000246e6c7980 */ /* 0x000f62000c101d00 */
[----:B------:R-:W-:Y:S01]  /*b9f0*/  IMAD.WIDE.U32 R16, R17, R26, UR6 ;  /* 0x0000000611107e25 */ /* 0x000fe2000f8e001a */
[----:B------:R-:W-:Y:S01]  /*ba00*/  SHF.R.S32.HI R0, RZ, 0x1f, R21 ;  /* 0x0000001fff007819 */ /* 0x000fe20000011415 */
[----:B------:R-:W-:Y:S01]  /*ba10*/  ULDC.64 UR6, c[0x0][0xad8] ;  /* 0x0002b60000067ab9 */ /* 0x000fe20000000a00 */
[----:B------:R-:W5:Y:S04]  /*ba20*/  LD.E.128 R112, desc[UR36][R114.64] ;  /* 0x0000002472707980 */ /* 0x000f68000c101d00 */
[----:B------:R-:W5:Y:S04]  /*ba30*/  LD.E.128 R116, desc[UR36][R118.64] ;  /* 0x0000002476747980 */ /* 0x000f68000c101d00 */
[----:B------:R-:W5:Y:S04]  /*ba40*/  LD.E.128 R120, desc[UR36][R122.64] ;  /* 0x000000247a787980 */ /* 0x000f68000c101d00 */
[----:B------:R-:W5:Y:S01]  /*ba50*/  LD.E.128 R128, desc[UR36][R130.64] ;  /* 0x0000002482807980 */ /* 0x000f62000c101d00 */
[----:B------:R-:W-:Y:S01]  /*ba60*/  @!PT LDS RZ, [RZ] ;  /* 0x00000000fffff984 */ /* 0x000fe20000000800 */
[----:B------:R-:W-:Y:S01]  /*ba70*/  @!PT LDS RZ, [RZ] ;  /* 0x00000000fffff984 */ /* 0x000fe20000000800 */
[----:B------:R-:W-:Y:S01]  /*ba80*/  @!PT LDS RZ, [RZ] ;  /* 0x00000000fffff984 */ /* 0x000fe20000000800 */
[----:B------:R-:W-:Y:S01]  /*ba90*/  @!PT LDS RZ, [RZ] ;  /* 0x00000000fffff984 */ /* 0x000fe20000000800 */
[----:B------:R0:W-:Y:S06]  /*baa0*/  MEMBAR.ALL.CTA ;  /* 0x0000000000007992 */ /* 0x0001ec0000008000 */
[----:B0-----:R-:W0:Y:S01]  /*bab0*/  FENCE.VIEW.ASYNC.S ;  /* 0x00000000000073c6 */ /* 0x001e220000000000 */
[----:B------:R-:W-:Y:S01]  /*bac0*/  IMAD.IADD R17, R17, 0x1, R25 ;  /* 0x0000000111117824 */ /* 0x000fe200078e0219 */
[----:B------:R-:W-:Y:S01]  /*bad0*/  R2UR UR10, R214 ;  /* 0x00000000d60a72ca */ /* 0x000fe200000e0000 */
[----:B------:R-:W-:Y:S01]  /*bae0*/  IMAD R2, R0, UR6, RZ ;  /* 0x0000000600027c24 */ /* 0x000fe2000f8e02ff */
[----:B------:R-:W-:Y:S01]  /*baf0*/  UIADD3 UR38, UR38, 0x1, URZ ;  /* 0x0000000126267890 */ /* 0x000fe2000fffe03f */
[----:B------:R-:W-:Y:S01]  /*bb00*/  LEA R18, R135, R218, 0x7 ;  /* 0x000000da87127211 */ /* 0x000fe200078e38ff */
[----:B------:R-:W-:Y:S01]  /*bb10*/  IMAD.WIDE.U32 R16, R21, UR6, R16 ;  /* 0x0000000615107c25 */ /* 0x000fe2000f8e0010 */
[----:B------:R-:W-:-:S02]  /*bb20*/  UIADD3 UR4, UR4, 0x38820, URZ ;  /* 0x0003882004047890 */ /* 0x000fc4000fffe03f */
[----:B------:R-:W-:Y:S01]  /*bb30*/  UISETP.NE.AND UP0, UPT, UR38, 0x2, UPT ;  /* 0x000000022600788c */ /* 0x000fe2000bf05270 */
[----:B------:R-:W-:Y:S01]  /*bb40*/  IMAD R25, R21, UR7, R2 ;  /* 0x0000000715197c24 */ /* 0x000fe2000f8e0202 */
[----:B------:R-:W-:Y:S01]  /*bb50*/  ULDC.64 UR6, c[0x0][0xa80] ;  /* 0x0002a00000067ab9 */ /* 0x000fe20000000a00 */
[-C--:B------:R-:W-:Y:S02]  /*bb60*/  ISETP.GE.AND P2, PT, R18, R3.reuse, PT ;  /* 0x000000031200720c */ /* 0x080fe40003f46270 */
[----:B------:R-:W-:Y:S01]  /*bb70*/  LEA R2, P3, R16, UR6, 0x1 ;  /* 0x0000000610027c11 */ /* 0x000fe2000f8608ff */
[----:B------:R-:W-:Y:S01]  /*bb80*/  IMAD.IADD R17, R17, 0x1, R25 ;  /* 0x0000000111117824 */ /* 0x000fe200078e0219 */
[----:B------:R-:W-:Y:S01]  /*bb90*/  USEL UR6, URZ, 0x1, UP0 ;  /* 0x000000013f067887 */ /* 0x000fe20008000000 */
[----:B------:R-:W-:Y:S01]  /*bba0*/  VIADD R0, R18, 0x20 ;  /* 0x0000002012007836 */ /* 0x000fe20000000000 */
[----:B------:R-:W-:Y:S01]  /*bbb0*/  UPRMT UR4, URZ, 0x654, UR4 ;  /* 0x000006543f047896 */ /* 0x000fe20008000004 */
[----:B------:R-:W-:Y:S01]  /*bbc0*/  ULDC UR5, c[0x0][0xc] ;  /* 0x0000030000057ab9 */ /* 0x000fe20000000800 */
[----:B------:R-:W-:Y:S01]  /*bbd0*/  ULOP3.LUT UR9, UR9, UR6, URZ, 0x3c, !UPT ;  /* 0x0000000609097292 */ /* 0x000fe2000f8e3c3f */
[----:B------:R-:W-:Y:S01]  /*bbe0*/  LEA.HI.X R17, R16, UR7, R17, 0x1, P3 ;  /* 0x0000000710117c11 */ /* 0x000fe200098f0c11 */
[----:B------:R-:W-:Y:S01]  /*bbf0*/  UIADD3 UR10, UR5, UR10, URZ ;  /* 0x0000000a050a7290 */ /* 0x000fe2000fffe03f */
[-C--:B------:R-:W-:Y:S01]  /*bc00*/  ISETP.GE.AND P1, PT, R0, R3.reuse, PT ;  /* 0x000000030000720c */ /* 0x080fe20003f26270 */
[----:B------:R-:W-:Y:S01]  /*bc10*/  VIADD R0, R18, 0x40 ;  /* 0x0000004012007836 */ /* 0x000fe20000000000 */
[----:B------:R-:W-:Y:S01]  /*bc20*/  USEL UR38, UR38, URZ, UP0 ;  /* 0x0000003f26267287 */ /* 0x000fe20008000000 */
[----:B0-----:R4:W0:Y:S01]  /*bc30*/  SHFL.IDX PT, R24, R2, RZ, 0x181f ;  /* 0x00181fff02187589 */ /* 0x00182200000e0000 */
[----:B------:R-:W-:Y:S01]  /*bc40*/  IMAD.U32 R16, RZ, RZ, UR9 ;  /* 0x00000009ff107e24 */ /* 0x000fe2000f8e00ff */
[----:B------:R-:W-:Y:S01]  /*bc50*/  MOV R214, UR10 ;  /* 0x0000000a00d67c02 */ /* 0x000fe20008000f00 */
[----:B------:R-:W-:Y:S01]  /*bc60*/  SYNCS.ARRIVE.TRANS64.RED.A1T0 RZ, [UR4], RZ ;  /* 0x000000ffffff79a7 */ /* 0x000fe20008100404 */
[----:B------:R4:W1:Y:S01]  /*bc70*/  SHFL.IDX PT, R25, R17, RZ, 0x181f ;  /* 0x00181fff11197589 */ /* 0x00086200000e0000 */
[----:B------:R-:W-:Y:S01]  /*bc80*/  BSSY B0, `(.L_x_31) ;  /* 0x0000015000007945 */ /* 0x000fe20003800000 */
[----:B------:R-:W-:-:S02]  /*bc90*/  ISETP.GE.AND P0, PT, R0, R3, PT ;  /* 0x000000030000720c */ /* 0x000fc40003f06270 */
[----:B------:R-:W-:Y:S02]  /*bca0*/  SHF.R.S32.HI R200, RZ, 0x1f, R23 ;  /* 0x0000001fffc87819 */ /* 0x000fe40000011417 */
[----:B------:R-:W-:Y:S01]  /*bcb0*/  SHF.R.S32.HI R201, RZ, 0x1f, R212 ;  /* 0x0000001fffc97819 */ /* 0x000fe200000114d4 */
[----:B------:R-:W-:Y:S08]  /*bcc0*/  @P2 BRA `(.L_x_32) ;  /* 0x0000000000402947 */ /* 0x000ff00003800000 */
[----:B------:R-:W-:Y:S02]  /*bcd0*/  ULDC UR4, c[0x0][0xac8] ;  /* 0x0002b20000047ab9 */ /* 0x000fe40000000800 */
[----:B------:R-:W-:Y:S02]  /*bce0*/  ISETP.GE.AND P4, PT, R212, UR4, PT ;  /* 0x00000004d4007c0c */ /* 0x000fe4000bf86270 */
[----:B------:R-:W-:Y:S02]  /*bcf0*/  ISETP.GE.AND P3, PT, R23, UR4, PT ;  /* 0x0000000417007c0c */ /* 0x000fe4000bf66270 */
[----:B------:R-:W-:Y:S02]  /*bd00*/  ISETP.GE.AND P2, PT, R22, UR4, PT ;  /* 0x0000000416007c0c */ /* 0x000fe4000bf46270 */
[----:B------:R-:W-:-:S07]  /*bd10*/  ISETP.GE.AND P5, PT, R19, UR4, PT ;  /* 0x0000000413007c0c */ /* 0x000fce000bfa6270 */
[----:B0-----:R-:W-:-:S04]  /*bd20*/  @!P4 LEA R26, P6, R212, R24, 0x1 ;  /* 0x00000018d41ac211 */ /* 0x001fc800078c08ff */
[----:B-1----:R-:W-:Y:S02]  /*bd30*/  @!P4 LEA.HI.X R27, R212, R25, R201, 0x1, P6 ;  /* 0x00000019d41bc211 */ /* 0x002fe400030f0cc9 */
[----:B----4-:R-:W-:Y:S01]  /*bd40*/  @!P3 LEA R28, P6, R23, R24, 0x1 ;  /* 0x00000018171cb211 */ /* 0x010fe200078c08ff */
[----:B------:R-:W-:-:S03]  /*bd50*/  @!P5 IMAD.WIDE R20, R19, 0x2, R24 ;  /* 0x000000021314d825 */ /* 0x000fc600078e0218 */
[-C--:B------:R-:W-:Y:S02]  /*bd60*/  @!P3 LEA.HI.X R29, R23, R25.reuse, R200, 0x1, P6 ;  /* 0x00000019171db211 */ /* 0x080fe400030f0cc8 */
[C---:B------:R-:W-:Y:S01]  /*bd70*/  @!P2 LEA R30, P6, R22.reuse, R24, 0x1 ;  /* 0x00000018161ea211 */ /* 0x040fe200078c08ff */
[----:B-----5:R2:W-:Y:S03]  /*bd80*/  @!P5 ST.E.128 desc[UR36][R20.64], R8 ;  /* 0x000000081400d985 */ /* 0x0205e6000c101d24 */
[----:B------:R-:W-:Y:S01]  /*bd90*/  @!P2 LEA.HI.X R31, R22, R25, R227, 0x1, P6 ;  /* 0x00000019161fa211 */ /* 0x000fe200030f0ce3 */
[----:B------:R2:W-:Y:S04]  /*bda0*/  @!P4 ST.E.128 desc[UR36][R26.64], R56 ;  /* 0x000000381a00c985 */ /* 0x0005e8000c101d24 */
[----:B------:R2:W-:Y:S04]  /*bdb0*/  @!P3 ST.E.128 desc[UR36][R28.64], R4 ;  /* 0x000000041c00b985 */ /* 0x0005e8000c101d24 */
[----:B------:R2:W-:Y:S02]  /*bdc0*/  @!P2 ST.E.128 desc[UR36][R30.64], R112 ;  /* 0x000000701e00a985 */ /* 0x0005e4000c101d24 */
.L_x_32:
[----:B------:R-:W-:Y:S05]  /*bdd0*/  BSYNC B0 ;  /* 0x0000000000007941 */ /* 0x000fea0003800000 */
.L_x_31:
[----:B--2--5:R2:W3:Y:S01]  /*bde0*/  SHFL.IDX PT, R7, R17, 0x1, 0x181f ;  /* 0x00381f0011077f89 */ /* 0x0244e200000e0000 */
[----:B------:R-:W-:Y:S03]  /*bdf0*/  BSSY B0, `(.L_x_33) ;  /* 0x0000013000007945 */ /* 0x000fe60003800000 */
[----:B------:R2:W0:Y:S01]  /*be00*/  SHFL.IDX PT, R6, R2, 0x1, 0x181f ;  /* 0x00381f0002067f89 */ /* 0x00042200000e0000 */
[----:B------:R-:W-:Y:S05]  /*be10*/  @P1 BRA `(.L_x_34) ;  /* 0x0000000000401947 */ /* 0x000fea0003800000 */
[----:B------:R-:W-:Y:S02]  /*be20*/  ULDC UR4, c[0x0][0xac8] ;  /* 0x0002b20000047ab9 */ /* 0x000fe40000000800 */
[----:B------:R-:W-:Y:S02]  /*be30*/  ISETP.GE.AND P3, PT, R212, UR4, PT ;  /* 0x00000004d4007c0c */ /* 0x000fe4000bf66270 */
[----:B------:R-:W-:Y:S02]  /*be40*/  ISETP.GE.AND P2, PT, R23, UR4, PT ;  /* 0x0000000417007c0c */ /* 0x000fe4000bf46270 */
[----:B------:R-:W-:Y:S02]  /*be50*/  ISETP.GE.AND P1, PT, R22, UR4, PT ;  /* 0x0000000416007c0c */ /* 0x000fe4000bf26270 */
[----:B------:R-:W-:-:S07]  /*be60*/  ISETP.GE.AND P4, PT, R19, UR4, PT ;  /* 0x0000000413007c0c */ /* 0x000fce000bf86270 */
[CC--:B0-----:R-:W-:Y:S02]  /*be70*/  @!P3 LEA R8, P6, R212.reuse, R6.reuse, 0x1 ;  /* 0x00000006d408b211 */ /* 0x0c1fe400078c08ff */
[-C--:B------:R-:W-:Y:S02]  /*be80*/  @!P2 LEA R10, P5, R23, R6.reuse, 0x1 ;  /* 0x00000006170aa211 */ /* 0x080fe400078a08ff */
[-C--:B---3--:R-:W-:Y:S02]  /*be90*/  @!P3 LEA.HI.X R9, R212, R7.reuse, R201, 0x1, P6 ;  /* 0x00000007d409b211 */ /* 0x088fe400030f0cc9 */
[C---:B------:R-:W-:Y:S01]  /*bea0*/  @!P1 LEA R20, P6, R22.reuse, R6, 0x1 ;  /* 0x0000000616149211 */ /* 0x040fe200078c08ff */
[----:B------:R-:W-:Y:S01]  /*beb0*/  @!P4 IMAD.WIDE R4, R19, 0x2, R6 ;  /* 0x000000021304c825 */ /* 0x000fe200078e0206 */
[-C--:B------:R-:W-:Y:S02]  /*bec0*/  @!P2 LEA.HI.X R11, R23, R7.reuse, R200, 0x1, P5 ;  /* 0x00000007170ba211 */ /* 0x080fe400028f0cc8 */
[----:B------:R-:W-:-:S02]  /*bed0*/  @!P1 LEA.HI.X R21, R22, R7, R227, 0x1, P6 ;  /* 0x0000000716159211 */ /* 0x000fc400030f0ce3 */
[----:B------:R0:W-:Y:S04]  /*bee0*/  @!P4 ST.E.128 desc[UR36][R4.64], R12 ;  /* 0x0000000c0400c985 */ /* 0x0001e8000c101d24 */
[----:B------:R0:W-:Y:S04]  /*bef0*/  @!P3 ST.E.128 desc[UR36][R8.64], R60 ;  /* 0x0000003c0800b985 */ /* 0x0001e8000c101d24 */
[----:B------:R0:W-:Y:S04]  /*bf00*/  @!P2 ST.E.128 desc[UR36][R10.64], R72 ;  /* 0x000000480a00a985 */ /* 0x0001e8000c101d24 */
[----:B------:R0:W-:Y:S02]  /*bf10*/  @!P1 ST.E.128 desc[UR36][R20.64], R116 ;  /* 0x0000007414009985 */ /* 0x0001e4000c101d24 */
.L_x_34:
[----:B------:R-:W-:Y:S05]  /*bf20*/  BSYNC B0 ;  /* 0x0000000000007941 */ /* 0x000fea0003800000 */
.L_x_33:
[----:B---3--:R3:W1:Y:S01]  /*bf30*/  SHFL.IDX PT, R7, R17, 0x2, 0x181f ;  /* 0x00581f0011077f89 */ /* 0x00866200000e0000 */
[----:B------:R-:W-:Y:S03]  /*bf40*/  BSSY B0, `(.L_x_35) ;  /* 0x0000013000007945 */ /* 0x000fe60003800000 */
[----:B0-----:R3:W0:Y:S01]  /*bf50*/  SHFL.IDX PT, R6, R2, 0x2, 0x181f ;  /* 0x00581f0002067f89 */ /* 0x00162200000e0000 */
[----:B------:R-:W-:Y:S05]  /*bf60*/  @P0 BRA `(.L_x_36) ;  /* 0x0000000000400947 */ /* 0x000fea0003800000 */
[----:B------:R-:W-:Y:S02]  /*bf70*/  ULDC UR4, c[0x0][0xac8] ;  /* 0x0002b20000047ab9 */ /* 0x000fe40000000800 */
[----:B------:R-:W-:Y:S02]  /*bf80*/  ISETP.GE.AND P4, PT, R212, UR4, PT ;  /* 0x00000004d4007c0c */ /* 0x000fe4000bf86270 */
[----:B------:R-:W-:Y:S02]  /*bf90*/  ISETP.GE.AND P5, PT, R23, UR4, PT ;  /* 0x0000000417007c0c */ /* 0x000fe4000bfa6270 */
[----:B------:R-:W-:Y:S02]  /*bfa0*/  ISETP.GE.AND P6, PT, R22, UR4, PT ;  /* 0x0000000416007c0c */ /* 0x000fe4000bfc6270 */
[----:B------:R-:W-:-:S07]  /*bfb0*/  ISETP.GE.AND P3, PT, R19, UR4, PT ;  /* 0x0000000413007c0c */ /* 0x000fce000bf66270 */
[-C--:B0-----:R-:W-:Y:S02]  /*bfc0*/  @!P4 LEA R8, P0, R212, R6.reuse, 0x1 ;  /* 0x00000006d408c211 */ /* 0x081fe400078008ff */
[-C--:B------:R-:W-:Y:S02]  /*bfd0*/  @!P5 LEA R10, P1, R23, R6.reuse, 0x1 ;  /* 0x00000006170ad211 */ /* 0x080fe400078208ff */
[----:B------:R-:W-:Y:S02]  /*bfe0*/  @!P6 LEA R12, P2, R22, R6, 0x1 ;  /* 0x00000006160ce211 */ /* 0x000fe400078408ff */
[----:B-1----:R-:W-:Y:S01]  /*bff0*/  @!P3 IMAD.WIDE R4, R19, 0x2, R6 ;  /* 0x000000021304b825 */ /* 0x002fe200078e0206 */
[-C--:B------:R-:W-:Y:S02]  /*c000*/  @!P4 LEA.HI.X R9, R212, R7.reuse, R201, 0x1, P0 ;  /* 0x00000007d409c211 */ /* 0x080fe400000f0cc9 */
[-C--:B------:R-:W-:Y:S02]  /*c010*/  @!P5 LEA.HI.X R11, R23, R7.reuse, R200, 0x1, P1 ;  /* 0x00000007170bd211 */ /* 0x080fe400008f0cc8 */
[----:B------:R-:W-:Y:S01]  /*c020*/  @!P6 LEA.HI.X R13, R22, R7, R227, 0x1, P2 ;  /* 0x00000007160de211 */ /* 0x000fe200010f0ce3 */
[----:B------:R0:W-:Y:S04]  /*c030*/  @!P3 ST.E.128 desc[UR36][R4.64], R32 ;  /* 0x000000200400b985 */ /* 0x0001e8000c101d24 */
[----:B------:R0:W-:Y:S04]  /*c040*/  @!P4 ST.E.128 desc[UR36][R8.64], R64 ;  /* 0x000000400800c985 */ /* 0x0001e8000c101d24 */
[----:B------:R0:W-:Y:S04]  /*c050*/  @!P5 ST.E.128 desc[UR36][R10.64], R104 ;  /* 0x000000680a00d985 */ /* 0x0001e8000c101d24 */
[----:B------:R0:W-:Y:S02]  /*c060*/  @!P6 ST.E.128 desc[UR36][R12.64], R120 ;  /* 0x000000780c00e985 */ /* 0x0001e4000c101d24 */
.L_x_36:
[----:B------:R-:W-:Y:S05]  /*c070*/  BSYNC B0 ;  /* 0x0000000000007941 */ /* 0x000fea0003800000 */
.L_x_35:
[----:B------:R-:W-:Y:S01]  /*c080*/  R2UR UR4, R219 ;  /* 0x00000000db0472ca */ /* 0x000fe200000e0000 */
[----:B------:R-:W-:Y:S01]  /*c090*/  VIADD R0, R18, 0x60 ;  /* 0x0000006012007836 */ /* 0x000fe20000000000 */
[----:B0-----:R0:W0:Y:S01]  /*c0a0*/  SHFL.IDX PT, R5, R17, 0x3, 0x181f ;  /* 0x00781f0011057f89 */ /* 0x00102200000e0000 */
[----:B------:R-:W-:Y:S03]  /*c0b0*/  BSSY B0, `(.L_x_37) ;  /* 0x0000016000007945 */ /* 0x000fe60003800000 */
[----:B------:R-:W-:Y:S01]  /*c0c0*/  ISETP.GE.AND P0, PT, R0, R3, PT ;  /* 0x000000030000720c */ /* 0x000fe20003f06270 */
[----:B------:R0:W0:Y:S06]  /*c0d0*/  SHFL.IDX PT, R4, R2, 0x3, 0x181f ;  /* 0x00781f0002047f89 */ /* 0x00002c00000e0000 */
[----:B------:R-:W-:-:S06]  /*c0e0*/  UIADD3 UR4, UR4, 0x1, URZ ;  /* 0x0000000104047890 */ /* 0x000fcc000fffe03f */
[----:B------:R-:W-:Y:S01]  /*c0f0*/  IMAD.U32 R219, RZ, RZ, UR4 ;  /* 0x00000004ffdb7e24 */ /* 0x000fe2000f8e00ff */
[----:B------:R-:W-:Y:S06]  /*c100*/  @P0 BRA `(.L_x_38) ;  /* 0x0000000000400947 */ /* 0x000fec0003800000 */
        /* <DEDUP_REMOVED lines=8> */
[----:B--234-:R-:W-:Y:S01]  /*c190*/  @!P3 IMAD.WIDE R2, R19, 0x2, R4 ;  /* 0x000000021302b825 */ /* 0x01cfe200078e0204 */
[-C--:B-1----:R-:W-:Y:S02]  /*c1a0*/  @!P4 LEA.HI.X R7, R212, R5.reuse, R201, 0x1, P0 ;  /* 0x00000005d407c211 */ /* 0x082fe400000f0cc9 */
[-C--:B------:R-:W-:Y:S02]  /*c1b0*/  @!P5 LEA.HI.X R9, R23, R5.reuse, R200, 0x1, P1 ;  /* 0x000000051709d211 */ /* 0x080fe400008f0cc8 */
[----:B------:R-:W-:Y:S01]  /*c1c0*/  @!P6 LEA.HI.X R11, R22, R5, R227, 0x1, P2 ;  /* 0x00000005160be211 */ /* 0x000fe200010f0ce3 */
[----:B------:R0:W-:Y:S04]  /*c1d0*/  @!P3 ST.E.128 desc[UR36][R2.64], R52 ;  /* 0x000000340200b985 */ /* 0x0001e8000c101d24 */
[----:B------:R0:W-:Y:S04]  /*c1e0*/  @!P4 ST.E.128 desc[UR36][R6.64], R68 ;  /* 0x000000440600c985 */ /* 0x0001e8000c101d24 */
[----:B------:R0:W-:Y:S04]  /*c1f0*/  @!P5 ST.E.128 desc[UR36][R8.64], R108 ;  /* 0x0000006c0800d985 */ /* 0x0001e8000c101d24 */
[----:B------:R0:W-:Y:S02]  /*c200*/  @!P6 ST.E.128 desc[UR36][R10.64], R128 ;  /* 0x000000800a00e985 */ /* 0x0001e4000c101d24 */
.L_x_38:
[----:B------:R-:W-:Y:S05]  /*c210*/  BSYNC B0 ;  /* 0x0000000000007941 */ /* 0x000fea0003800000 */
.L_x_37:
[----:B------:R-:W5:Y:S01]  /*c220*/  LDC R0, c[0x0][0xc34] ;  /* 0x00030d00ff007b82 */ /* 0x000f620000000800 */
[----:B------:R-:W-:-:S13]  /*c230*/  R2UR UR4, R214 ;  /* 0x00000000d60472ca */ /* 0x000fda00000e0000 */
[----:B-----5:R-:W-:-:S13]  /*c240*/  ISETP.LE.AND P0, PT, R0, UR4, PT ;  /* 0x0000000400007c0c */ /* 0x020fda000bf03270 */
[----:B------:R-:W-:Y:S05]  /*c250*/  @!P0 BRA `(.L_x_39) ;  /* 0xffffff4800b88947 */ /* 0x000fea000383ffff */
[----:B------:R-:W-:Y:S05]  /*c260*/  EXIT ;  /* 0x000000000000794d */ /* 0x000fea0003800000 */
.L_x_5:
[----:B------:R-:W-:-:S08]  /*c270*/  NOP ;  /* 0x0000000000007918 */ /* 0x000fd00000000000 */
[----:B0-----:R-:W0:-:S00]  /*c280*/  USETMAXREG.DEALLOC.CTAPOOL 0x28 ;  /* 0x00000028000079c8 */ /* 0x001e0000080e0500 */
[----:B------:R-:W1:Y:S01]  /*c290*/  S2UR UR9, SR_CTAID.X ;  /* 0x00000000000979c3 */ /* 0x000e620000002500 */
[----:B0-----:R-:W-:Y:S01]  /*c2a0*/  MOV R0, 0x1 ;  /* 0x0000000100007802 */ /* 0x001fe20000000f00 */
[----:B------:R-:W-:Y:S02]  /*c2b0*/  IMAD.MOV.U32 R22, RZ, RZ, RZ ;  /* 0x000000ffff167224 */ /* 0x000fe400078e00ff */
[----:B------:R-:W-:-:S04]  /*c2c0*/  IMAD.MOV.U32 R25, RZ, RZ, 0x1 ;  /* 0x00000001ff197424 */ /* 0x000fc800078e00ff */
[----:B------:R-:W1:Y:S02]  /*c2d0*/  LDC R2, c[0x0][0xc34] ;  /* 0x00030d00ff027b82 */ /* 0x000e640000000800 */
[----:B-1----:R-:W-:-:S13]  /*c2e0*/  ISETP.LE.AND P0, PT, R2, UR9, PT ;  /* 0x0000000902007c0c */ /* 0x002fda000bf03270 */
[----:B------:R-:W-:Y:S05]  /*c2f0*/  @P0 BRA `(.L_x_40) ;  /* 0x0000003400c40947 */ /* 0x000fea0003800000 */
[----:B------:R-:W2:Y:S01]  /*c300*/  LDL R3, [R1+0xc] ;  /* 0x00000c0001037983 */ /* 0x000ea20000100800 */
[----:B------:R-:W-:Y:S01]  /*c310*/  IMAD.SHL.U32 R26, R27, 0x8, RZ ;  /* 0x000000081b1a7824 */ /* 0x000fe200078e00ff */
[----:B------:R-:W-:Y:S01]  /*c320*/  ULDC.64 UR6, c[0x0][0x2f0] ;  /* 0x0000bc0000067ab9 */ /* 0x000fe20000000a00 */
[----:B------:R-:W-:Y:S01]  /*c330*/  ULDC.64 UR4, c[0x0][0x418] ;  /* 0x0001060000047ab9 */ /* 0x000fe20000000a00 */
[----:B------:R-:W-:Y:S01]  /*c340*/  ULDC UR8, c[0x0][0x2b8] ;  /* 0x0000ae0000087ab9 */ /* 0x000fe20000000800 */
[----:B------:R-:W-:Y:S01]  /*c350*/  UISETP.NE.U32.AND UP0, UPT, UR4, URZ, UPT ;  /* 0x0000003f0400728c */ /* 0x000fe2000bf05070 */
[C---:B------:R-:W-:Y:S01]  /*c360*/  LOP3.LUT R0, R26.reuse, 0x1f8, RZ, 0xc0, !PT ;  /* 0x000001f81a007812 */ /* 0x040fe200078ec0ff */
[----:B------:R-:W-:Y:S01]  /*c370*/  UMOV UR39, 0x400 ;  /* 0x0000040000277882 */ /* 0x000fe20000000000 */
[----:B------:R-:W-:Y:S01]  /*c380*/  LOP3.LUT R37, R26, 0x38, RZ, 0xc0, !PT ;  /* 0x000000381a257812 */ /* 0x000fe200078ec0ff */
[----:B------:R-:W-:Y:S01]  /*c390*/  UISETP.NE.AND.EX UP0, UPT, UR5, URZ, UPT, UP0 ;  /* 0x0000003f0500728c */ /* 0x000fe2000bf05300 */
[----:B------:R-:W-:Y:S01]  /*c3a0*/  LOP3.LUT R16, R16, 0xfffffffb, RZ, 0xc0, !PT ;  /* 0xfffffffb10107812 */ /* 0x000fe200078ec0ff */
[----:B------:R-:W-:Y:S01]  /*c3b0*/  ULDC UR4, c[0x0][0x424] ;  /* 0x0001090000047ab9 */ /* 0x000fe20000000800 */
[----:B------:R-:W-:Y:S01]  /*c3c0*/  SHF.R.U32.HI R34, RZ, 0x3, R27 ;  /* 0x00000003ff227819 */ /* 0x000fe2000001161b */
[----:B------:R-:W-:Y:S01]  /*c3d0*/  USEL UR4, UR4, 0x1, UP0 ;  /* 0x0000000104047887 */ /* 0x000fe20008000000 */
[----:B------:R-:W-:Y:S01]  /*c3e0*/  STL [R1], RZ ;  /* 0x000000ff01007387 */ /* 0x000fe20000100800 */
[----:B------:R-:W-:Y:S01]  /*c3f0*/  IMAD.U32 R36, RZ, RZ, UR9 ;  /* 0x00000009ff247e24 */ /* 0x000fe2000f8e00ff */
[----:B------:R-:W-:Y:S01]  /*c400*/  LOP3.LUT R34, R34, 0xf, RZ, 0xc0, !PT ;  /* 0x0000000f22227812 */ /* 0x000fe200078ec0ff */
[----:B------:R-:W-:Y:S01]  /*c410*/  UIMAD UR38, UR4, UR6, URZ ;  /* 0x00000006042672a4 */ /* 0x000fe2000f8e023f */
[----:B------:R-:W0:Y:S01]  /*c420*/  S2UR UR6, SR_CgaCtaId ;  /* 0x00000000000679c3 */ /* 0x000e220000008800 */
[----:B------:R-:W-:Y:S01]  /*c430*/  IMAD.MOV.U32 R25, RZ, RZ, 0x1 ;  /* 0x00000001ff197424 */ /* 0x000fe200078e00ff */
[----:B------:R-:W-:Y:S01]  /*c440*/  MOV R22, RZ ;  /* 0x000000ff00167202 */ /* 0x000fe20000000f00 */
[----:B------:R-:W-:Y:S01]  /*c450*/  UIADD3 UR4, UR38, 0x4f, URZ ;  /* 0x0000004f26047890 */ /* 0x000fe2000fffe03f */
[----:B------:R-:W-:Y:S01]  /*c460*/  ULDC UR40, c[0x0][0x448] ;  /* 0x0001120000287ab9 */ /* 0x000fe20000000800 */
[----:B------:R-:W-:-:S02]  /*c470*/  ULDC UR43, c[0x0][0xc] ;  /* 0x00000300002b7ab9 */ /* 0x000fc40000000800 */
[----:B------:R-:W-:-:S04]  /*c480*/  UIMAD.WIDE UR4, UR4, 0x66666667, URZ ;  /* 0x66666667040478a5 */ /* 0x000fc8000f8e023f */
[----:B------:R-:W-:-:S04]  /*c490*/  USHF.R.U32.HI UR4, URZ, 0x1f, UR5 ;  /* 0x0000001f3f047899 */ /* 0x000fc80008011605 */
[----:B------:R-:W-:-:S03]  /*c4a0*/  ULEA.HI.SX32 UR5, UR5, UR4, 0x1b ;  /* 0x0000000405057291 */ /* 0x000fc6000f8fda3f */
[----:B------:R-:W-:Y:S01]  /*c4b0*/  ULDC UR4, c[0x0][0x288] ;  /* 0x0000a20000047ab9 */ /* 0x000fe20000000800 */
[----:B------:R-:W-:Y:S02]  /*c4c0*/  UIADD3 UR44, UR5, -0x1, URZ ;  /* 0xffffffff052c7890 */ /* 0x000fe4000fffe03f */
[----:B------:R-:W-:Y:S02]  /*c4d0*/  UIMAD UR40, UR40, UR4, URZ ;  /* 0x00000004282872a4 */ /* 0x000fe4000f8e023f */
[----:B------:R-:W-:Y:S02]  /*c4e0*/  UIADD3 UR41, UR5, -0x2, URZ ;  /* 0xfffffffe05297890 */ /* 0x000fe4000fffe03f */
[----:B0-----:R-:W-:Y:S02]  /*c4f0*/  ULEA UR39, UR6, UR39, 0x18 ;  /* 0x0000002706277291 */ /* 0x001fe4000f8ec03f */
[----:B------:R-:W-:-:S06]  /*c500*/  UIMAD UR6, UR44, -0x50, UR38 ;  /* 0xffffffb02c0678a4 */ /* 0x000fcc000f8e0226 */
[----:B------:R-:W-:Y:S02]  /*c510*/  IADD3 R33, -R34, UR6, RZ ;  /* 0x0000000622217c10 */ /* 0x000fe4000fffe1ff */
[----:B--2---:R-:W-:Y:S02]  /*c520*/  R2UR UR10, R3 ;  /* 0x00000000030a72ca */ /* 0x004fe400000e0000 */
[----:B------:R-:W-:Y:S02]  /*c530*/  LOP3.LUT R3, R0, 0x38, R27, 0x78, !PT ;  /* 0x0000003800037812 */ /* 0x000fe400078e781b */
[----:B------:R-:W-:Y:S02]  /*c540*/  LOP3.LUT R0, R37, 0x40, RZ, 0xfc, !PT ;  /* 0x0000004025007812 */ /* 0x000fe400078efcff */
[----:B------:R-:W-:Y:S02]  /*c550*/  SHF.L.U32 R27, R27, 0x4, RZ ;  /* 0x000000041b1b7819 */ /* 0x000fe400000006ff */
[----:B------:R-:W-:-:S02]  /*c560*/  ISETP.GE.AND P2, PT, R0, UR7, PT ;  /* 0x0000000700007c0c */ /* 0x000fc4000bf46270 */
[C---:B------:R-:W-:Y:S02]  /*c570*/  ISETP.GE.AND P1, PT, R0.reuse, UR8, PT ;  /* 0x0000000800007c0c */ /* 0x040fe4000bf26270 */
[----:B------:R-:W-:Y:S01]  /*c580*/  ISETP.GE.AND P0, PT, R0, UR7, PT ;  /* 0x0000000700007c0c */ /* 0x000fe2000bf06270 */
[----:B------:R-:W-:Y:S01]  /*c590*/  ULOP3.LUT UR42, UR10, 0x2, URZ, 0xfc, !UPT ;  /* 0x000000020a2a7892 */ /* 0x000fe2000f8efc3f */
[----:B------:R-:W-:Y:S02]  /*c5a0*/  LOP3.LUT R0, R37, 0x80, RZ, 0xfc, !PT ;  /* 0x0000008025007812 */ /* 0x000fe400078efcff */
[----:B------:R-:W-:Y:S02]  /*c5b0*/  LOP3.LUT R27, R34, 0x70, R27, 0xf8, !PT ;  /* 0x00000070221b7812 */ /* 0x000fe400078ef81b */
[----:B------:R-:W-:-:S03]  /*c5c0*/  LOP3.LUT R26, R3, 0x200, R26, 0xf8, !PT ;  /* 0x00000200031a7812 */ /* 0x000fc600078ef81a */
[----:B------:R-:W-:Y:S02]  /*c5d0*/  @P2 LOP3.LUT R16, R16, 0x4, RZ, 0xfc, !PT ;  /* 0x0000000410102812 */ /* 0x000fe400078efcff */
[----:B------:R-:W-:Y:S02]  /*c5e0*/  ISETP.GE.AND P2, PT, R0, UR7, PT ;  /* 0x0000000700007c0c */ /* 0x000fe4000bf46270 */
[----:B------:R-:W-:-:S04]  /*c5f0*/  LOP3.LUT R16, R16, 0xffffdfff, RZ, 0xc0, !PT ;  /* 0xffffdfff10107812 */ /* 0x000fc800078ec0ff */
[----:B------:R-:W-:Y:S02]  /*c600*/  @P1 LOP3.LUT R16, R16, 0x2000, RZ, 0xfc, !PT ;  /* 0x0000200010101812 */ /* 0x000fe400078efcff */
[----:B------:R-:W-:Y:S02]  /*c610*/  ISETP.GE.AND P1, PT, R0, UR8, PT ;  /* 0x0000000800007c0c */ /* 0x000fe4000bf26270 */
[----:B------:R-:W-:-:S04]  /*c620*/  LOP3.LUT R16, R16, 0xffffffbf, RZ, 0xc0, !PT ;  /* 0xffffffbf10107812 */ /* 0x000fc800078ec0ff */
[----:B------:R-:W-:Y:S02]  /*c630*/  @P0 LOP3.LUT R16, R16, 0x40, RZ, 0xfc, !PT ;  /* 0x0000004010100812 */ /* 0x000fe400078efcff */
[----:B------:R-:W-:Y:S01]  /*c640*/  ISETP.GE.AND P0, PT, R0, UR7, PT ;  /* 0x0000000700007c0c */ /* 0x000fe2000bf06270 */
[----:B------:R-:W-:Y:S01]  /*c650*/  IMAD.U32 R0, RZ, RZ, UR44 ;  /* 0x0000002cff007e24 */ /* 0x000fe2000f8e00ff */
[----:B------:R-:W-:-:S03]  /*c660*/  LOP3.LUT R16, R16, 0xfffffffd, RZ, 0xc0, !PT ;  /* 0xfffffffd10107812 */ /* 0x000fc600078ec0ff */
[----:B------:R-:W-:Y:S01]  /*c670*/  IMAD R2, R0, 0x50, R27 ;  /* 0x0000005000027824 */ /* 0x000fe200078e021b */
[----:B------:R-:W-:Y:S02]  /*c680*/  @P2 LOP3.LUT R16, R16, 0x2, RZ, 0xfc, !PT ;  /* 0x0000000210102812 */ /* 0x000fe400078efcff */
[C---:B------:R-:W-:Y:S02]  /*c690*/  LOP3.LUT R0, R37.reuse, 0xc0, RZ, 0xfc, !PT ;  /* 0x000000c025007812 */ /* 0x040fe400078efcff */
[----:B------:R-:W-:Y:S01]  /*c6a0*/  LOP3.LUT R16, R16, 0xffffefff, RZ, 0xc0, !PT ;  /* 0xffffefff10107812 */ /* 0x000fe200078ec0ff */
[----:B------:R0:W-:Y:S01]  /*c6b0*/  STL [R1+0x8], R2 ;  /* 0x0000080201007387 */ /* 0x0001e20000100800 */
[----:B------:R-:W-:Y:S02]  /*c6c0*/  ISETP.GE.AND P2, PT, R37, UR7, PT ;  /* 0x0000000725007c0c */ /* 0x000fe4000bf46270 */
[----:B------:R-:W-:-:S04]  /*c6d0*/  @P1 LOP3.LUT R16, R16, 0x1000, RZ, 0xfc, !PT ;  /* 0x0000100010101812 */ /* 0x000fc800078efcff */
[----:B------:R-:W-:-:S04]  /*c6e0*/  LOP3.LUT R16, R16, 0xffffffdf, RZ, 0xc0, !PT ;  /* 0xffffffdf10107812 */ /* 0x000fc800078ec0ff */
[----:B------:R-:W-:Y:S02]  /*c6f0*/  @P0 LOP3.LUT R16, R16, 0x20, RZ, 0xfc, !PT ;  /* 0x0000002010100812 */ /* 0x000fe400078efcff */
[----:B------:R-:W-:Y:S02]  /*c700*/  ISETP.GE.AND P0, PT, R2, UR38, PT ;  /* 0x0000002602007c0c */ /* 0x000fe4000bf06270 */
[----:B------:R-:W-:Y:S02]  /*c710*/  LOP3.LUT R16, R16, 0xfffffffe, RZ, 0xc0, !PT ;  /* 0xfffffffe10107812 */ /* 0x000fe400078ec0ff */
[----:B------:R-:W-:Y:S02]  /*c720*/  ISETP.LT.U32.AND P1, PT, R27, 0x50, !P0 ;  /* 0x000000501b00780c */ /* 0x000fe40004721070 */
[----:B------:R-:W-:Y:S02]  /*c730*/  ISETP.GE.AND P0, PT, R0, UR7, PT ;  /* 0x0000000700007c0c */ /* 0x000fe4000bf06270 */
[----:B------:R-:W-:-:S02]  /*c740*/  LOP3.LUT R16, R16, 0xfffffbff, RZ, 0xc0, !PT ;  /* 0xfffffbff10107812 */ /* 0x000fc400078ec0ff */
[----:B0-----:R-:W-:-:S05]  /*c750*/  LEA R2, R26, UR39, 0x1 ;  /* 0x000000271a027c11 */ /* 0x001fca000f8e08ff */
[----:B------:R0:W-:Y:S02]  /*c760*/  STL [R1+0x4], R2 ;  /* 0x0000040201007387 */ /* 0x0001e40000100800 */
[----:B------:R-:W-:Y:S02]  /*c770*/  @P1 LOP3.LUT R16, R16, 0x400, RZ, 0xfc, !PT ;  /* 0x0000040010101812 */ /* 0x000fe400078efcff */
[----:B------:R-:W-:Y:S02]  /*c780*/  ISETP.GE.AND P1, PT, R0, UR8, PT ;  /* 0x0000000800007c0c */ /* 0x000fe4000bf26270 */
[----:B------:R-:W-:Y:S02]  /*c790*/  @P0 LOP3.LUT R16, R16, 0x1, RZ, 0xfc, !PT ;  /* 0x0000000110100812 */ /* 0x000fe400078efcff */
[----:B------:R-:W-:Y:S02]  /*c7a0*/  ISETP.GE.AND P0, PT, R0, UR7, PT ;  /* 0x0000000700007c0c */ /* 0x000fe4000bf06270 */
[----:B------:R-:W-:-:S07]  /*c7b0*/  LOP3.LUT R16, R16, 0xfffff7ff, RZ, 0xc0, !PT ;  /* 0xfffff7ff10107812 */ /* 0x000fce00078ec0ff */
[----:B------:R-:W-:Y:S02]  /*c7c0*/  @P1 LOP3.LUT R16, R16, 0x800, RZ, 0xfc, !PT ;  /* 0x0000080010101812 */ /* 0x000fe400078efcff */
[----:B------:R-:W-:Y:S02]  /*c7d0*/  ISETP.GE.AND P1, PT, R37, UR7, PT ;  /* 0x0000000725007c0c */ /* 0x000fe4000bf26270 */
[----:B------:R-:W-:-:S04]  /*c7e0*/  LOP3.LUT R16, R16, 0xffffffef, RZ, 0xc0, !PT ;  /* 0xffffffef10107812 */ /* 0x000fc800078ec0ff */
[----:B------:R-:W-:Y:S02]  /*c7f0*/  @P0 LOP3.LUT R16, R16, 0x10, RZ, 0xfc, !PT ;  /* 0x0000001010100812 */ /* 0x000fe400078efcff */
[----:B------:R-:W-:Y:S02]  /*c800*/  ISETP.GE.AND P0, PT, R37, UR8, PT ;  /* 0x0000000825007c0c */ /* 0x000fe4000bf06270 */
[----:B------:R-:W-:-:S04]  /*c810*/  LOP3.LUT R16, R16, 0xfffffff7, RZ, 0xc0, !PT ;  /* 0xfffffff710107812 */ /* 0x000fc800078ec0ff */
[----:B------:R-:W-:-:S04]  /*c820*/  @P2 LOP3.LUT R16, R16, 0x8, RZ, 0xfc, !PT ;  /* 0x0000000810102812 */ /* 0x000fc800078efcff */
[----:B------:R-:W-:-:S04]  /*c830*/  LOP3.LUT R16, R16, 0xffffbfff, RZ, 0xc0, !PT ;  /* 0xffffbfff10107812 */ /* 0x000fc800078ec0ff */
[----:B------:R-:W-:-:S04]  /*c840*/  LOP3.LUT R16, R16, 0xffffff7f, RZ, 0xc0, !PT ;  /* 0xffffff7f10107812 */ /* 0x000fc800078ec0ff */
[----:B------:R-:W-:-:S04]  /*c850*/  @P1 LOP3.LUT R16, R16, 0x80, RZ, 0xfc, !PT ;  /* 0x0000008010101812 */ /* 0x000fc800078efcff */
[----:B0-----:R-:W-:-:S07]  /*c860*/  @P0 LOP3.LUT R16, R16, 0x4000, RZ, 0xfc, !PT ;  /* 0x0000400010100812 */ /* 0x001fce00078efcff */
.L_x_77:
[----:B0-----:R-:W0:Y:S01]  /*c870*/  LDC R0, c[0x0][0xc38] ;  /* 0x00030e00ff007b82 */ /* 0x001e220000000800 */
[----:B------:R-:W-:Y:S01]  /*c880*/  IMAD.MOV.U32 R24, RZ, RZ, R36 ;  /* 0x000000ffff187224 */ /* 0x000fe200078e0024 */
[----:B------:R-:W-:Y:S05]  /*c890*/  YIELD ;  /* 0x0000000000007946 */ /* 0x000fea0003800000 */
[----:B------:R-:W-:Y:S01]  /*c8a0*/  ULDC.64 UR4, c[0x0][0xa28] ;  /* 0x00028a0000047ab9 */ /* 0x000fe20000000a00 */
[----:B------:R-:W-:Y:S01]  /*c8b0*/  IMAD.MOV.U32 R31, RZ, RZ, RZ ;  /* 0x000000ffff1f7224 */ /* 0x000fe200078e00ff */
[----:B0-----:R-:W-:-:S13]  /*c8c0*/  ISETP.NE.AND P0, PT, R0, 0x1, PT ;  /* 0x000000010000780c */ /* 0x001fda0003f05270 */
[----:B------:R-:W0:Y:S08]  /*c8d0*/  @P0 LDC R3, c[0x0][0xc3c] ;  /* 0x00030f00ff030b82 */ /* 0x000e300000000800 */
[----:B------:R-:W1:Y:S01]  /*c8e0*/  @P0 LDC R5, c[0x0][0xc40] ;  /* 0x00031000ff050b82 */ /* 0x000e620000000800 */
[----:B0-----:R-:W-:-:S05]  /*c8f0*/  @P0 IMAD.HI.U32 R0, R36, R3, RZ ;  /* 0x0000000324000227 */ /* 0x001fca00078e00ff */
[----:B-1----:R-:W-:Y:S02]  /*c900*/  @P0 SHF.R.U32.HI R24, RZ, R5, R0 ;  /* 0x00000005ff180219 */ /* 0x002fe40000011600 */
[----:B------:R-:W0:Y:S03]  /*c910*/  LDC R0, c[0x0][0xc44] ;  /* 0x00031100ff007b82 */ /* 0x000e260000000800 */
[----:B------:R-:W-:Y:S01]  /*c920*/  IMAD.MOV.U32 R23, RZ, RZ, R24 ;  /* 0x000000ffff177224 */ /* 0x000fe200078e0018 */
[----:B0-----:R-:W-:-:S13]  /*c930*/  ISETP.NE.AND P0, PT, R0, 0x1, PT ;  /* 0x000000010000780c */ /* 0x001fda0003f05270 */
[----:B------:R-:W0:Y:S02]  /*c940*/  @P0 LDC.64 R2, c[0x0][0xc48] ;  /* 0x00031200ff020b82 */ /* 0x000e240000000a00 */
[----:B0-----:R-:W-:-:S05]  /*c950*/  @P0 IMAD.HI.U32 R0, R24, R2, RZ ;  /* 0x0000000218000227 */ /* 0x001fca00078e00ff */
[----:B------:R-:W-:Y:S02]  /*c960*/  @P0 SHF.R.U32.HI R23, RZ, R3, R0 ;  /* 0x00000003ff170219 */ /* 0x000fe40000011600 */
[----:B------:R-:W-:-:S04]  /*c970*/  ISETP.NE.U32.AND P0, PT, RZ, UR4, PT ;  /* 0x00000004ff007c0c */ /* 0x000fc8000bf05070 */
[----:B------:R-:W-:-:S13]  /*c980*/  ISETP.NE.AND.EX P0, PT, RZ, UR5, PT, P0 ;  /* 0x00000005ff007c0c */ /* 0x000fda000bf05300 */
[----:B------:R-:W0:Y:S01]  /*c990*/  @P0 LDC.64 R2, c[0x0][0xa28] ;  /* 0x00028a00ff020b82 */ /* 0x000e220000000a00 */
[----:B------:R-:W-:-:S04]  /*c9a0*/  UIADD3 UR4, UR39, 0x24400, URZ ;  /* 0x0002440027047890 */ /* 0x000fc8000fffe03f */
[----:B------:R-:W-:Y:S01]  /*c9b0*/  ULOP3.LUT UP0, URZ, UR4, 0x3ff, URZ, 0xc0, !UPT ;  /* 0x000003ff043f7892 */ /* 0x000fe2000f80c03f */
[----:B0-----:R-:W-:-:S05]  /*c9c0*/  @P0 IMAD.WIDE R2, R23, 0x4, R2 ;  /* 0x0000000417020825 */ /* 0x001fca00078e0202 */
[----:B------:R0:W5:Y:S01]  /*c9d0*/  @P0 LDG.E R31, desc[UR36][R2.64] ;  /* 0x00000024021f0981 */ /* 0x000162000c1e1900 */
[----:B------:R-:W-:-:S13]  /*c9e0*/  PLOP3.LUT P0, PT, PT, PT, UP0, 0x80, 0x0 ;  /* 0x000000000000781c */ /* 0x000fda0003f0f008 */
[----:B0-----:R-:W-:Y:S05]  /*c9f0*/  @!P0 BRA `(.L_x_41) ;  /* 0x0000000000408947 */ /* 0x001fea0003800000 */
[----:B------:R-:W-:Y:S01]  /*ca00*/  MOV R2, 0x0 ;  /* 0x0000000000027802 */ /* 0x000fe20000000f00 */
[----:B------:R-:W-:Y:S01]  /*ca10*/  ULDC.64 UR4, c[0x4][0xa8] ;  /* 0x01002a0000047ab9 */ /* 0x000fe20000000a00 */
[----:B------:R-:W-:Y:S01]  /*ca20*/  ULDC.64 UR6, c[0x4][0xb0] ;  /* 0x01002c0000067ab9 */ /* 0x000fe20000000a00 */
[----:B------:R-:W-:Y:S01]  /*ca30*/  MOV R4, UR4 ;  /* 0x0000000400047c02 */ /* 0x000fe20008000f00 */
[----:B------:R-:W-:Y:S01]  /*ca40*/  IMAD.U32 R5, RZ, RZ, UR5 ;  /* 0x00000005ff057e24 */ /* 0x000fe2000f8e00ff */
[----:B------:R-:W-:Y:S01]  /*ca50*/  ULDC.64 UR4, c[0x4][0x8] ;  /* 0x0100020000047ab9 */ /* 0x000fe20000000a00 */
[----:B------:R-:W0:Y:S01]  /*ca60*/  LDC.64 R2, c[0x4][R2] ;  /* 0x0100000002027b82 */ /* 0x000e220000000a00 */
[----:B------:R-:W-:Y:S01]  /*ca70*/  IMAD.U32 R6, RZ, RZ, UR6 ;  /* 0x00000006ff067e24 */ /* 0x000fe2000f8e00ff */
[----:B------:R-:W-:Y:S01]  /*ca80*/  MOV R10, UR4 ;  /* 0x00000004000a7c02 */ /* 0x000fe20008000f00 */
[----:B------:R-:W-:Y:S01]  /*ca90*/  IMAD.U32 R7, RZ, RZ, UR7 ;  /* 0x00000007ff077e24 */ /* 0x000fe2000f8e00ff */
[----:B------:R-:W-:Y:S01]  /*caa0*/  MOV R13, RZ ;  /* 0x000000ff000d7202 */ /* 0x000fe20000000f00 */
[----:B------:R-:W-:-:S02]  /*cab0*/  IMAD.U32 R11, RZ, RZ, UR5 ;  /* 0x00000005ff0b7e24 */ /* 0x000fc4000f8e00ff */
[----:B------:R-:W-:Y:S02]  /*cac0*/  IMAD.MOV.U32 R8, RZ, RZ, 0x70 ;  /* 0x00000070ff087424 */ /* 0x000fe400078e00ff */
[----:B------:R-:W-:-:S07]  /*cad0*/  IMAD.MOV.U32 R12, RZ, RZ, 0x1 ;  /* 0x00000001ff0c7424 */ /* 0x000fce00078e00ff */
[----:B------:R-:W-:-:S07]  /*cae0*/  LEPC R20, `(.L_x_41) ;  /* 0x000000001014794e */ /* 0x000fce0000000000 */
[----:B0----5:R-:W-:Y:S05]  /*caf0*/  CALL.ABS.NOINC R2 ;  /* 0x0000000002007343 */ /* 0x021fea0003c00000 */
.L_x_41:
[----:B------:R-:W-:-:S04]  /*cb00*/  UIADD3 UR4, UR39, 0x400, URZ ;  /* 0x0000040027047890 */ /* 0x000fc8000fffe03f */
[----:B------:R-:W-:-:S06]  /*cb10*/  ULOP3.LUT UP0, URZ, UR4, 0x3ff, URZ, 0xc0, !UPT ;  /* 0x000003ff043f7892 */ /* 0x000fcc000f80c03f */
[----:B------:R-:W-:-:S13]  /*cb20*/  PLOP3.LUT P0, PT, PT, PT, UP0, 0x80, 0x0 ;  /* 0x000000000000781c */ /* 0x000fda0003f0f008 */
[----:B------:R-:W-:Y:S05]  /*cb30*/  @!P0 BRA `(.L_x_42) ;  /* 0x00000000007c8947 */ /* 0x000fea0003800000 */
[----:B------:R-:W-:Y:S01]  /*cb40*/  MOV R17, 0x0 ;  /* 0x0000000000117802 */ /* 0x000fe20000000f00 */
[----:B------:R-:W-:Y:S01]  /*cb50*/  ULDC.64 UR6, c[0x4][0xa8] ;  /* 0x01002a0000067ab9 */ /* 0x000fe20000000a00 */
[----:B------:R-:W-:Y:S01]  /*cb60*/  ULDC.64 UR8, c[0x4][0xb0] ;  /* 0x01002c0000087ab9 */ /* 0x000fe20000000a00 */
[----:B------:R-:W-:Y:S01]  /*cb70*/  ULDC.64 UR4, c[0x4][0x10] ;  /* 0x0100040000047ab9 */ /* 0x000fe20000000a00 */
[----:B------:R0:W1:Y:S01]  /*cb80*/  LDC.64 R2, c[0x4][R17] ;  /* 0x0100000011027b82 */ /* 0x0000620000000a00 */
[----:B------:R-:W-:Y:S01]  /*cb90*/  IMAD.U32 R4, RZ, RZ, UR6 ;  /* 0x00000006ff047e24 */ /* 0x000fe2000f8e00ff */
[----:B------:R-:W-:Y:S01]  /*cba0*/  MOV R7, UR9 ;  /* 0x0000000900077c02 */ /* 0x000fe20008000f00 */
[----:B------:R-:W-:Y:S01]  /*cbb0*/  IMAD.U32 R5, RZ, RZ, UR7 ;  /* 0x00000007ff057e24 */ /* 0x000fe2000f8e00ff */
[----:B------:R-:W-:Y:S01]  /*cbc0*/  MOV R12, 0x1 ;  /* 0x00000001000c7802 */ /* 0x000fe20000000f00 */
[----:B------:R-:W-:Y:S02]  /*cbd0*/  IMAD.U32 R6, RZ, RZ, UR8 ;  /* 0x00000008ff067e24 */ /* 0x000fe4000f8e00ff */
[----:B------:R-:W-:-:S02]  /*cbe0*/  IMAD.U32 R10, RZ, RZ, UR4 ;  /* 0x00000004ff0a7e24 */ /* 0x000fc4000f8e00ff */
[----:B------:R-:W-:Y:S02]  /*cbf0*/  IMAD.U32 R11, RZ, RZ, UR5 ;  /* 0x00000005ff0b7e24 */ /* 0x000fe4000f8e00ff */
[----:B------:R-:W-:Y:S02]  /*cc00*/  IMAD.MOV.U32 R8, RZ, RZ, 0x70 ;  /* 0x00000070ff087424 */ /* 0x000fe400078e00ff */
[----:B0-----:R-:W-:-:S07]  /*cc10*/  IMAD.MOV.U32 R13, RZ, RZ, RZ ;  /* 0x000000ffff0d7224 */ /* 0x001fce00078e00ff */
[----:B------:R-:W-:-:S07]  /*cc20*/  LEPC R20, `(.L_x_43) ;  /* 0x000000001014794e */ /* 0x000fce0000000000 */
[----:B-1---5:R-:W-:Y:S05]  /*cc30*/  CALL.ABS.NOINC R2 ;  /* 0x0000000002007343 */ /* 0x022fea0003c00000 */
.L_x_43:
[----:B------:R0:W1:Y:S01]  /*cc40*/  LDC.64 R2, c[0x4][R17] ;  /* 0x0100000011027b82 */ /* 0x0000620000000a00 */
[----:B------:R-:W-:Y:S01]  /*cc50*/  ULDC.64 UR4, c[0x4][0xa8] ;  /* 0x01002a0000047ab9 */ /* 0x000fe20000000a00 */
[----:B------:R-:W-:Y:S01]  /*cc60*/  ULDC.64 UR6, c[0x4][0xb0] ;  /* 0x01002c0000067ab9 */ /* 0x000fe20000000a00 */
[----:B------:R-:W-:Y:S01]  /*cc70*/  IMAD.U32 R4, RZ, RZ, UR4 ;  /* 0x00000004ff047e24 */ /* 0x000fe2000f8e00ff */
[----:B------:R-:W-:Y:S01]  /*cc80*/  MOV R6, UR6 ;  /* 0x0000000600067c02 */ /* 0x000fe20008000f00 */
[----:B------:R-:W-:Y:S01]  /*cc90*/  IMAD.U32 R5, RZ, RZ, UR5 ;  /* 0x00000005ff057e24 */ /* 0x000fe2000f8e00ff */
[----:B------:R-:W-:Y:S01]  /*cca0*/  ULDC.64 UR4, c[0x4][0x18] ;  /* 0x0100060000047ab9 */ /* 0x000fe20000000a00 */
[----:B------:R-:W-:Y:S01]  /*ccb0*/  IMAD.U32 R7, RZ, RZ, UR7 ;  /* 0x00000007ff077e24 */ /* 0x000fe2000f8e00ff */
[----:B------:R-:W-:Y:S01]  /*ccc0*/  MOV R8, 0x70 ;  /* 0x0000007000087802 */ /* 0x000fe20000000f00 */
[----:B------:R-:W-:Y:S02]  /*ccd0*/  IMAD.U32 R10, RZ, RZ, UR4 ;  /* 0x00000004ff0a7e24 */ /* 0x000fe4000f8e00ff */
[----:B------:R-:W-:-:S02]  /*cce0*/  IMAD.U32 R11, RZ, RZ, UR5 ;  /* 0x00000005ff0b7e24 */ /* 0x000fc4000f8e00ff */
[----:B------:R-:W-:Y:S02]  /*ccf0*/  IMAD.MOV.U32 R12, RZ, RZ, 0x1 ;  /* 0x00000001ff0c7424 */ /* 0x000fe400078e00ff */
[----:B0-----:R-:W-:-:S07]  /*cd00*/  IMAD.MOV.U32 R13, RZ, RZ, RZ ;  /* 0x000000ffff0d7224 */ /* 0x001fce00078e00ff */
[----:B------:R-:W-:-:S07]  /*cd10*/  LEPC R20, `(.L_x_42) ;  /* 0x000000001014794e */ /* 0x000fce0000000000 */
[----:B-1----:R-:W-:Y:S05]  /*cd20*/  CALL.ABS.NOINC R2 ;  /* 0x0000000002007343 */ /* 0x002fea0003c00000 */
.L_x_42:
[----:B------:R-:W-:Y:S01]  /*cd30*/  ULDC.64 UR4, c[0x0][0x9f8] ;  /* 0x00027e0000047ab9 */ /* 0x000fe20000000a00 */
[----:B------:R-:W-:Y:S01]  /*cd40*/  IMAD.MOV.U32 R30, RZ, RZ, R23 ;  /* 0x000000ffff1e7224 */ /* 0x000fe200078e0017 */
[----:B------:R-:W-:Y:S01]  /*cd50*/  ISETP.NE.U32.AND P0, PT, RZ, UR4, PT ;  /* 0x00000004ff007c0c */ /* 0x000fe2000bf05070 */
[----:B------:R-:W0:Y:S01]  /*cd60*/  LDC R8, c[0x0][0x430] ;  /* 0x00010c00ff087b82 */ /* 0x000e220000000800 */
[----:B------:R-:W-:Y:S01]  /*cd70*/  IADD3 R19, -R23, RZ, RZ ;  /* 0x000000ff17137210 */ /* 0x000fe20007ffe1ff */
[----:B------:R-:W-:Y:S01]  /*cd80*/  ULDC UR4, c[0x0][0xc44] ;  /* 0x0003110000047ab9 */ /* 0x000fe20000000800 */
[----:B------:R-:W-:-:S13]  /*cd90*/  ISETP.NE.AND.EX P0, PT, RZ, UR5, PT, P0 ;  /* 0x00000005ff007c0c */ /* 0x000fda000bf05300 */
[----:B------:R-:W1:Y:S02]  /*cda0*/  @P0 LDC.64 R2, c[0x0][0x9f8] ;  /* 0x00027e00ff020b82 */ /* 0x000e640000000a00 */
[----:B-1----:R-:W-:-:S05]  /*cdb0*/  @P0 IMAD.WIDE R2, R23, 0x4, R2 ;  /* 0x0000000417020825 */ /* 0x002fca00078e0202 */
[----:B------:R1:W5:Y:S01]  /*cdc0*/  @P0 LDG.E R30, desc[UR36][R2.64] ;  /* 0x00000024021e0981 */ /* 0x000362000c1e1900 */
[----:B------:R-:W-:Y:S01]  /*cdd0*/  UMOV UR5, 0xffffffff ;  /* 0xffffffff00057882 */ /* 0x000fe20000000000 */
[----:B------:R-:W-:Y:S02]  /*cde0*/  IMAD R19, R19, UR4, R24 ;  /* 0x0000000413137c24 */ /* 0x000fe4000f8e0218 */
[----:B0-----:R-:W-:Y:S05]  /*cdf0*/  BRA.DIV UR5, `(.L_x_44) ;  /* 0x0000003205547947 */ /* 0x001fea000b800000 */
.L_x_94:
[----:B------:R-:W2:Y:S01]  /*ce00*/  LDL R0, [R1+0x8] ;  /* 0x0000080001007983 */ /* 0x000ea20000100800 */
[----:B------:R-:W-:Y:S02]  /*ce10*/  ISETP.NE.AND P0, PT, R8, 0x1, PT ;  /* 0x000000010800780c */ /* 0x000fe40003f05270 */
[C---:B------:R-:W-:Y:S02]  /*ce20*/  LOP3.LUT P1, RZ, R16.reuse, 0x400, RZ, 0xc0, !PT ;  /* 0x0000040010ff7812 */ /* 0x040fe4000782c0ff */
[----:B-----5:R-:W-:Y:S02]  /*ce30*/  SHF.R.S32.HI R32, RZ, 0x1f, R30 ;  /* 0x0000001fff207819 */ /* 0x020fe4000001141e */
[----:B------:R-:W-:-:S07]  /*ce40*/  LOP3.LUT R16, R16, 0xfffffdff, RZ, 0xc0, !PT ;  /* 0xfffffdff10107812 */ /* 0x000fce00078ec0ff */
[----:B-1----:R-:W0:Y:S01]  /*ce50*/  @P0 LDC R3, c[0x0][0x434] ;  /* 0x00010d00ff030b82 */ /* 0x002e220000000800 */
[----:B------:R-:W-:-:S07]  /*ce60*/  @P0 LOP3.LUT R16, R16, 0x200, RZ, 0xfc, !PT ;  /* 0x0000020010100812 */ /* 0x000fce00078efcff */
[----:B------:R-:W1:Y:S08]  /*ce70*/  @P0 LDC R5, c[0x0][0x438] ;  /* 0x00010e00ff050b82 */ /* 0x000e700000000800 */
[----:B------:R-:W3:Y:S01]  /*ce80*/  @P1 LDC.64 R6, c[0x0][0x428] ;  /* 0x00010a00ff061b82 */ /* 0x000ee20000000a00 */
[----:B------:R-:W-:Y:S02]  /*ce90*/  LOP3.LUT R16, R16, 0xfffffeff, RZ, 0xc0, !PT ;  /* 0xfffffeff10107812 */ /* 0x000fe400078ec0ff */
[----:B------:R-:W-:Y:S01]  /*cea0*/  SHF.R.S32.HI R29, RZ, 0x1f, R19 ;  /* 0x0000001fff1d7819 */ /* 0x000fe20000011413 */
[----:B--2---:R-:W-:-:S04]  /*ceb0*/  IMAD.IADD R0, R0, 0x1, R31 ;  /* 0x0000000100007824 */ /* 0x004fc800078e021f */
[----:B0-----:R-:W-:-:S04]  /*cec0*/  @P0 IMAD.HI.U32 R2, R0, R3, RZ ;  /* 0x0000000300020227 */ /* 0x001fc800078e00ff */
[----:B------:R-:W-:Y:S01]  /*ced0*/  IMAD.MOV.U32 R9, RZ, RZ, R0 ;  /* 0x000000ffff097224 */ /* 0x000fe200078e0000 */
[----:B-1----:R-:W-:Y:S01]  /*cee0*/  @P0 SHF.R.U32.HI R9, RZ, R5, R2 ;  /* 0x00000005ff090219 */ /* 0x002fe20000011602 */
[----:B---3--:R-:W-:Y:S01]  /*cef0*/  @P1 IMAD R2, R32, R6, RZ ;  /* 0x0000000620021224 */ /* 0x008fe200078e02ff */
[----:B------:R-:W0:Y:S02]  /*cf00*/  @P1 LDC.64 R4, c[0x0][0x418] ;  /* 0x00010600ff041b82 */ /* 0x000e240000000a00 */
[--C-:B------:R-:W-:Y:S01]  /*cf10*/  @P1 SHF.R.S32.HI R3, RZ, 0x1f, R9.reuse ;  /* 0x0000001fff031819 */ /* 0x100fe20000011409 */
[----:B------:R-:W-:Y:S02]  /*cf20*/  @P1 IMAD R7, R30, R7, R2 ;  /* 0x000000071e071224 */ /* 0x000fe400078e0202 */
[----:B------:R-:W-:-:S04]  /*cf30*/  @P1 IMAD.MOV.U32 R2, RZ, RZ, R9 ;  /* 0x000000ffff021224 */ /* 0x000fc800078e0009 */
[----:B------:R-:W-:-:S04]  /*cf40*/  @P1 IMAD.WIDE.U32 R2, R30, R6, R2 ;  /* 0x000000061e021225 */ /* 0x000fc800078e0002 */
[----:B------:R-:W-:Y:S01]  /*cf50*/  IMAD.MOV.U32 R6, RZ, RZ, RZ ;  /* 0x000000ffff067224 */ /* 0x000fe200078e00ff */
[----:B------:R-:W-:Y:S02]  /*cf60*/  @P1 IADD3 R3, R3, R7, RZ ;  /* 0x0000000703031210 */ /* 0x000fe40007ffe0ff */
[----:B0-----:R-:W-:-:S04]  /*cf70*/  @P1 LEA R4, P0, R2, R4, 0x2 ;  /* 0x0000000402041211 */ /* 0x001fc800078010ff */
[----:B------:R-:W-:Y:S01]  /*cf80*/  @P1 LEA.HI.X R5, R2, R5, R3, 0x2, P0 ;  /* 0x0000000502051211 */ /* 0x000fe200000f1403 */
[----:B------:R-:W-:-:S04]  /*cf90*/  IMAD.MOV R3, RZ, RZ, -R9 ;  /* 0x000000ffff037224 */ /* 0x000fc800078e0a09 */
[----:B------:R0:W5:Y:S02]  /*cfa0*/  @P1 LDG.E R6, desc[UR36][R4.64] ;  /* 0x0000002404061981 */ /* 0x000164000c1e1900 */
[----:B0-----:R-:W-:Y:S02]  /*cfb0*/  IMAD R5, R8, R3, R0 ;  /* 0x0000000308057224 */ /* 0x001fe400078e0200 */
[----:B------:R-:W-:-:S05]  /*cfc0*/  IMAD.U32 R0, RZ, RZ, UR42 ;  /* 0x0000002aff007e24 */ /* 0x000fca000f8e00ff */
[----:B------:R-:W-:-:S13]  /*cfd0*/  ISETP.NE.AND P0, PT, R0, 0x3, PT ;  /* 0x000000030000780c */ /* 0x000fda0003f05270 */
[----:B------:R-:W-:Y:S01]  /*cfe0*/  @P0 LOP3.LUT R16, R16, 0x100, RZ, 0xfc, !PT ;  /* 0x0000010010100812 */ /* 0x000fe200078efcff */
[----:B------:R-:W-:Y:S06]  /*cff0*/  @!P0 BRA `(.L_x_45) ;  /* 0x0000000000048947 */ /* 0x000fec0003800000 */
[----:B------:R-:W-:Y:S01]  /*d000*/  BPT.TRAP 0x1 ;  /* 0x000000040000795c */ /* 0x000fe20000300000 */
.L_x_45:
[----:B------:R-:W-:Y:S01]  /*d010*/  SHF.R.S32.HI R7, RZ, 0x1f, R5 ;  /* 0x0000001fff077819 */ /* 0x000fe20000011405 */
[----:B------:R-:W-:Y:S01]  /*d020*/  ULDC.64 UR4, c[0x0][0x328] ;  /* 0x0000ca0000047ab9 */ /* 0x000fe20000000a00 */
[----:B-----5:R-:W-:Y:S01]  /*d030*/  SHF.R.S32.HI R4, RZ, 0x1f, R6 ;  /* 0x0000001fff047819 */ /* 0x020fe20000011406 */
[----:B------:R-:W-:Y:S01]  /*d040*/  IMAD.WIDE.U32 R2, R5, UR4, RZ ;  /* 0x0000000405027c25 */ /* 0x000fe2000f8e00ff */
[----:B------:R-:W-:Y:S03]  /*d050*/  BSSY B0, `(.L_x_46) ;  /* 0x0000015000007945 */ /* 0x000fe60003800000 */
[----:B------:R-:W-:-:S04]  /*d060*/  IMAD R0, R7, UR4, RZ ;  /* 0x0000000407007c24 */ /* 0x000fc8000f8e02ff */
[----:B------:R-:W-:Y:S01]  /*d070*/  IMAD R9, R5, UR5, R0 ;  /* 0x0000000505097c24 */ /* 0x000fe2000f8e0200 */
[----:B------:R-:W-:-:S04]  /*d080*/  ULDC.64 UR4, c[0x0][0x338] ;  /* 0x0000ce0000047ab9 */ /* 0x000fc80000000a00 */
[----:B------:R-:W-:Y:S01]  /*d090*/  IADD3 R3, R3, R9, RZ ;  /* 0x0000000903037210 */ /* 0x000fe20007ffe0ff */
[----:B------:R-:W-:-:S04]  /*d0a0*/  IMAD R9, R4, UR4, RZ ;  /* 0x0000000404097c24 */ /* 0x000fc8000f8e02ff */
[C---:B------:R-:W-:Y:S02]  /*d0b0*/  IMAD R9, R6.reuse, UR5, R9 ;  /* 0x0000000506097c24 */ /* 0x040fe4000f8e0209 */
[----:B------:R-:W-:Y:S01]  /*d0c0*/  IMAD.WIDE.U32 R2, R6, UR4, R2 ;  /* 0x0000000406027c25 */ /* 0x000fe2000f8e0002 */
[----:B------:R-:W-:-:S03]  /*d0d0*/  ULDC.64 UR4, c[0x0][0x330] ;  /* 0x0000cc0000047ab9 */ /* 0x000fc60000000a00 */
[----:B------:R-:W-:Y:S02]  /*d0e0*/  IMAD.IADD R3, R3, 0x1, R9 ;  /* 0x0000000103037824 */ /* 0x000fe400078e0209 */
[----:B------:R-:W-:Y:S02]  /*d0f0*/  IMAD R0, R29, UR4, RZ ;  /* 0x000000041d007c24 */ /* 0x000fe4000f8e02ff */
[----:B------:R-:W-:-:S04]  /*d100*/  IMAD.WIDE.U32 R2, R19, UR4, R2 ;  /* 0x0000000413027c25 */ /* 0x000fc8000f8e0002 */
[----:B------:R-:W-:Y:S01]  /*d110*/  IMAD R9, R19, UR5, R0 ;  /* 0x0000000513097c24 */ /* 0x000fe2000f8e0200 */
[----:B------:R-:W-:Y:S01]  /*d120*/  ULDC.64 UR4, c[0x0][0x318] ;  /* 0x0000c60000047ab9 */ /* 0x000fe20000000a00 */
[----:B------:R-:W-:Y:S02]  /*d130*/  LEA R0, R22, UR39, 0x3 ;  /* 0x0000002716007c11 */ /* 0x000fe4000f8e18ff */
[----:B------:R-:W-:Y:S01]  /*d140*/  LEA R17, P0, R2, UR4, 0x1 ;  /* 0x0000000402117c11 */ /* 0x000fe2000f8008ff */
[----:B------:R-:W-:-:S05]  /*d150*/  IMAD.IADD R3, R3, 0x1, R9 ;  /* 0x0000000103037824 */ /* 0x000fca00078e0209 */
[----:B------:R-:W-:Y:S02]  /*d160*/  LEA.HI.X R18, R2, UR5, R3, 0x1, P0 ;  /* 0x0000000502127c11 */ /* 0x000fe400080f0c03 */
[----:B------:R-:W-:-:S04]  /*d170*/  SHF.L.U32 R3, R25, 0x1f, RZ ;  /* 0x0000001f19037819 */ /* 0x000fc800000006ff */
[----:B------:R-:W0:Y:S02]  /*d180*/  SYNCS.PHASECHK.TRANS64.TRYWAIT P0, [R0+URZ+0x38840], R3 ;  /* 0x03884003000075a7 */ /* 0x000e24000800017f */
[----:B0-----:R-:W-:Y:S05]  /*d190*/  @!P0 BRA `(.L_x_47) ;  /* 0x0000002c00a08947 */ /* 0x001fea0003800000 */
.L_x_95:
[----:B------:R-:W-:Y:S05]  /*d1a0*/  BSYNC B0 ;  /* 0x0000000000007941 */ /* 0x000fea0003800000 */
.L_x_46:
[----:B------:R-:W-:Y:S02]  /*d1b0*/  ULDC.64 UR4, c[0x0][0x300] ;  /* 0x0000c00000047ab9 */ /* 0x000fe40000000a00 */
[----:B------:R-:W-:-:S04]  /*d1c0*/  IMAD R2, R7, UR4, RZ ;  /* 0x0000000407027c24 */ /* 0x000fc8000f8e02ff */
[C---:B------:R-:W-:Y:S02]  /*d1d0*/  IMAD R7, R5.reuse, UR5, R2 ;  /* 0x0000000505077c24 */ /* 0x040fe4000f8e0202 */
[----:B0-----:R-:W-:Y:S01]  /*d1e0*/  IMAD.WIDE.U32 R2, R5, UR4, RZ ;  /* 0x0000000405027c25 */ /* 0x001fe2000f8e00ff */
[----:B------:R-:W-:-:S03]  /*d1f0*/  ULDC.64 UR4, c[0x0][0x310] ;  /* 0x0000c40000047ab9 */ /* 0x000fc60000000a00 */
[----:B------:R-:W-:Y:S02]  /*d200*/  IMAD.IADD R3, R3, 0x1, R7 ;  /* 0x0000000103037824 */ /* 0x000fe400078e0207 */
[----:B------:R-:W-:Y:S02]  /*d210*/  IMAD R5, R4, UR4, RZ ;  /* 0x0000000404057c24 */ /* 0x000fe4000f8e02ff */
[----:B------:R-:W-:-:S04]  /*d220*/  IMAD.WIDE.U32 R2, R6, UR4, R2 ;  /* 0x0000000406027c25 */ /* 0x000fc8000f8e0002 */
[----:B------:R-:W-:Y:S01]  /*d230*/  IMAD R5, R6, UR5, R5 ;  /* 0x0000000506057c24 */ /* 0x000fe2000f8e0205 */
[----:B------:R-:W-:Y:S02]  /*d240*/  ULDC.64 UR4, c[0x0][0x308] ;  /* 0x0000c20000047ab9 */ /* 0x000fe40000000a00 */
[----:B------:R-:W-:Y:S02]  /*d250*/  IMAD R4, R29, UR4, RZ ;  /* 0x000000041d047c24 */ /* 0x000fe4000f8e02ff */
[----:B------:R-:W-:Y:S02]  /*d260*/  IADD3 R3, R3, R5, RZ ;  /* 0x0000000503037210 */ /* 0x000fe40007ffe0ff */
[C---:B------:R-:W-:Y:S02]  /*d270*/  IMAD R5, R19.reuse, UR5, R4 ;  /* 0x0000000513057c24 */ /* 0x040fe4000f8e0204 */
[----:B------:R-:W-:Y:S01]  /*d280*/  IMAD.WIDE.U32 R2, R19, UR4, R2 ;  /* 0x0000000413027c25 */ /* 0x000fe2000f8e0002 */
[----:B------:R-:W-:-:S03]  /*d290*/  ULDC.64 UR4, c[0x0][0x2e8] ;  /* 0x0000ba0000047ab9 */ /* 0x000fc60000000a00 */
[----:B------:R-:W-:Y:S01]  /*d2a0*/  IMAD.IADD R3, R3, 0x1, R5 ;  /* 0x0000000103037824 */ /* 0x000fe200078e0205 */
[----:B------:R-:W-:Y:S01]  /*d2b0*/  LEA R4, P0, R2, UR4, 0x1 ;  /* 0x0000000402047c11 */ /* 0x000fe2000f8008ff */
[----:B------:R-:W-:Y:S01]  /*d2c0*/  UMOV UR4, 0xffffffff ;  /* 0xffffffff00047882 */ /* 0x000fe20000000000 */
[----:B------:R-:W-:Y:S02]  /*d2d0*/  IMAD R5, R22, 0x5000, R26 ;  /* 0x0000500016057824 */ /* 0x000fe400078e021a */
[----:B------:R-:W-:Y:S01]  /*d2e0*/  LEA.HI.X R6, R2, UR5, R3, 0x1, P0 ;  /* 0x0000000502067c11 */ /* 0x000fe200080f0c03 */
[----:B------:R-:W-:Y:S08]  /*d2f0*/  BRA.DIV UR4, `(.L_x_48) ;  /* 0x0000002e045c7947 */ /* 0x000ff0000b800000 */
[----:B------:R-:W0:Y:S01]  /*d300*/  SHFL.IDX PT, R14, R4, RZ, 0x181f ;  /* 0x00181fff040e7589 */ /* 0x000e2200000e0000 */
[----:B------:R-:W-:Y:S02]  /*d310*/  ISETP.GE.AND P0, PT, R33, 0x1, PT ;  /* 0x000000012100780c */ /* 0x000fe40003f06270 */
[C---:B------:R-:W-:Y:S01]  /*d320*/  LOP3.LUT P5, RZ, R16.reuse, 0x8, RZ, 0xc0, !PT ;  /* 0x0000000810ff7812 */ /* 0x040fe200078ac0ff */
[----:B------:R-:W1:Y:S01]  /*d330*/  SHFL.IDX PT, R2, R6, RZ, 0x181f ;  /* 0x00181fff06027589 */ /* 0x000e6200000e0000 */
[C---:B------:R-:W-:Y:S02]  /*d340*/  LOP3.LUT P4, RZ, R16.reuse, 0x4, RZ, 0xc0, !PT ;  /* 0x0000000410ff7812 */ /* 0x040fe4000788c0ff */
[C---:B------:R-:W-:Y:S01]  /*d350*/  LOP3.LUT P3, RZ, R16.reuse, 0x2, RZ, 0xc0, !PT ;  /* 0x0000000210ff7812 */ /* 0x040fe2000786c0ff */
[----:B------:R-:W-:Y:S01]  /*d360*/  SHFL.IDX PT, R8, R6, 0x1, 0x181f ;  /* 0x00381f0006087f89 */ /* 0x000fe200000e0000 */
[----:B------:R-:W-:-:S05]  /*d370*/  LOP3.LUT P2, RZ, R16, 0x1, RZ, 0xc0, !PT ;  /* 0x0000000110ff7812 */ /* 0x000fca000784c0ff */
[----:B------:R-:W-:Y:S02]  /*d380*/  @P0 LEA R7, R5, UR39, 0x1 ;  /* 0x0000002705070c11 */ /* 0x000fe4000f8e08ff */
[----:B0-----:R-:W-:-:S05]  /*d390*/  @P0 LEA R14, P1, R37, R14, 0x1 ;  /* 0x0000000e250e0211 */ /* 0x001fca00078208ff */
[----:B-1----:R-:W-:Y:S02]  /*d3a0*/  @P0 IMAD.X R3, RZ, RZ, R2, P1 ;  /* 0x000000ffff030224 */ /* 0x002fe400008e0602 */
[----:B------:R-:W-:Y:S02]  /*d3b0*/  @P0 IMAD.MOV.U32 R2, RZ, RZ, R14 ;  /* 0x000000ffff020224 */ /* 0x000fe400078e000e */
[----:B------:R-:W0:Y:S04]  /*d3c0*/  SHFL.IDX PT, R14, R4, 0x1, 0x181f ;  /* 0x00381f00040e7f89 */ /* 0x000e2800000e0000 */
[----:B------:R-:W-:Y:S04]  /*d3d0*/  @P0 LDGSTS.E.BYPASS.LTC128B.128 [R7+0x24400], desc[UR36][R2.64], !P5 ;  /* 0x2440000002070fae */ /* 0x000fe8000e901d64 */
[----:B------:R-:W-:Y:S04]  /*d3e0*/  @P0 LDGSTS.E.BYPASS.LTC128B.128 [R7+0x26c00], desc[UR36][R2.64+0x80], !P4 ;  /* 0x26c0008002070fae */ /* 0x000fe8000e101d64 */
[----:B------:R-:W-:Y:S04]  /*d3f0*/  @P0 LDGSTS.E.BYPASS.LTC128B.128 [R7+0x29400], desc[UR36][R2.64+0x100], !P3 ;  /* 0x2940010002070fae */ /* 0x000fe8000d901d64 */
[----:B------:R1:W-:Y:S01]  /*d400*/  @P0 LDGSTS.E.BYPASS.LTC128B.128 [R7+0x2bc00], desc[UR36][R2.64+0x180], !P2 ;  /* 0x2bc0018002070fae */ /* 0x0003e2000d101d64 */
[----:B------:R-:W-:-:S03]  /*d410*/  ISETP.GE.AND P0, PT, R33, 0x11, PT ;  /* 0x000000112100780c */ /* 0x000fc60003f06270 */
[----:B-1----:R-:W-:Y:S10]  /*d420*/  SHFL.IDX PT, R7, R6, 0x2, 0x181f ;  /* 0x00581f0006077f89 */ /* 0x002ff400000e0000 */
[----:B0-----:R-:W-:-:S02]  /*d430*/  @P0 LEA R14, P1, R37, R14, 0x1 ;  /* 0x0000000e250e0211 */ /* 0x001fc400078208ff */
[----:B------:R-:W-:Y:S02]  /*d440*/  @P0 LEA R21, R5, UR39, 0x1 ;  /* 0x0000002705150c11 */ /* 0x000fe4000f8e08ff */
[----:B------:R-:W-:Y:S01]  /*d450*/  @P0 IADD3.X R9, RZ, R8, RZ, P1, !PT ;  /* 0x00000008ff090210 */ /* 0x000fe20000ffe4ff */
[----:B------:R-:W-:Y:S02]  /*d460*/  @P0 IMAD.MOV.U32 R2, RZ, RZ, R14 ;  /* 0x000000ffff020224 */ /* 0x000fe400078e000e */
[----:B------:R-:W0:Y:S02]  /*d470*/  SHFL.IDX PT, R14, R4, 0x2, 0x181f ;  /* 0x00581f00040e7f89 */ /* 0x000e2400000e0000 */
[----:B------:R-:W-:-:S05]  /*d480*/  @P0 IMAD.MOV.U32 R3, RZ, RZ, R9 ;  /* 0x000000ffff030224 */ /* 0x000fca00078e0009 */
[----:B------:R-:W-:Y:S04]  /*d490*/  @P0 LDGSTS.E.BYPASS.LTC128B.128 [R21+0x24c00], desc[UR36][R2.64], !P5 ;  /* 0x24c0000002150fae */ /* 0x000fe8000e901d64 */
[----:B------:R-:W-:Y:S04]  /*d4a0*/  @P0 LDGSTS.E.BYPASS.LTC128B.128 [R21+0x27400], desc[UR36][R2.64+0x80], !P4 ;  /* 0x2740008002150fae */ /* 0x000fe8000e101d64 */
[----:B------:R-:W-:Y:S04]  /*d4b0*/  @P0 LDGSTS.E.BYPASS.LTC128B.128 [R21+0x29c00], desc[UR36][R2.64+0x100], !P3 ;  /* 0x29c0010002150fae */ /* 0x000fe8000d901d64 */
[----:B------:R1:W-:Y:S01]  /*d4c0*/  @P0 LDGSTS.E.BYPASS.LTC128B.128 [R21+0x2c400], desc[UR36][R2.64+0x180], !P2 ;  /* 0x2c40018002150fae */ /* 0x0003e2000d101d64 */
[----:B------:R-:W-:-:S13]  /*d4d0*/  ISETP.GE.AND P0, PT, R33, 0x21, PT ;  /* 0x000000212100780c */ /* 0x000fda0003f06270 */
[----:B0-----:R-:W-:Y:S02]  /*d4e0*/  @P0 LEA R14, P1, R37, R14, 0x1 ;  /* 0x0000000e250e0211 */ /* 0x001fe400078208ff */
[----:B------:R-:W-:Y:S02]  /*d4f0*/  @P0 LEA R9, R5, UR39, 0x1 ;  /* 0x0000002705090c11 */ /* 0x000fe4000f8e08ff */
[----:B-1----:R-:W-:Y:S01]  /*d500*/  @P0 MOV R2, R14 ;  /* 0x0000000e00020202 */ /* 0x002fe20000000f00 */
[----:B------:R-:W-:Y:S01]  /*d510*/  @P0 IMAD.X R7, RZ, RZ, R7, P1 ;  /* 0x000000ffff070224 */ /* 0x000fe200008e0607 */
[----:B------:R-:W0:Y:S03]  /*d520*/  SHFL.IDX PT, R14, R4, 0x3, 0x181f ;  /* 0x00781f00040e7f89 */ /* 0x000e2600000e0000 */
[----:B------:R-:W-:Y:S02]  /*d530*/  @P0 IMAD.MOV.U32 R3, RZ, RZ, R7 ;  /* 0x000000ffff030224 */ /* 0x000fe400078e0007 */
[----:B------:R-:W1:Y:S04]  /*d540*/  SHFL.IDX PT, R7, R6, 0x3, 0x181f ;  /* 0x00781f0006077f89 */ /* 0x000e6800000e0000 */
[----:B------:R-:W-:Y:S04]  /*d550*/  @P0 LDGSTS.E.BYPASS.LTC128B.128 [R9+0x25400], desc[UR36][R2.64], !P5 ;  /* 0x2540000002090fae */ /* 0x000fe8000e901d64 */
[----:B------:R-:W-:Y:S04]  /*d560*/  @P0 LDGSTS.E.BYPASS.LTC128B.128 [R9+0x27c00], desc[UR36][R2.64+0x80], !P4 ;  /* 0x27c0008002090fae */ /* 0x000fe8000e101d64 */
[----:B------:R-:W-:Y:S04]  /*d570*/  @P0 LDGSTS.E.BYPASS.LTC128B.128 [R9+0x2a400], desc[UR36][R2.64+0x100], !P3 ;  /* 0x2a40010002090fae */ /* 0x000fe8000d901d64 */
[----:B------:R2:W-:Y:S01]  /*d580*/  @P0 LDGSTS.E.BYPASS.LTC128B.128 [R9+0x2cc00], desc[UR36][R2.64+0x180], !P2 ;  /* 0x2cc0018002090fae */ /* 0x0005e2000d101d64 */
[----:B------:R-:W-:-:S13]  /*d590*/  ISETP.GE.AND P0, PT, R33, 0x31, PT ;  /* 0x000000312100780c */ /* 0x000fda0003f06270 */
[----:B0-----:R-:W-:Y:S02]  /*d5a0*/  @P0 LEA R14, P1, R37, R14, 0x1 ;  /* 0x0000000e250e0211 */ /* 0x001fe400078208ff */
[----:B------:R-:W-:-:S03]  /*d5b0*/  @P0 LEA R21, R5, UR39, 0x1 ;  /* 0x0000002705150c11 */ /* 0x000fc6000f8e08ff */
[----:B-1----:R-:W-:Y:S02]  /*d5c0*/  @P0 IMAD.X R7, RZ, RZ, R7, P1 ;  /* 0x000000ffff070224 */ /* 0x002fe400008e0607 */
[----:B--2---:R-:W-:Y:S02]  /*d5d0*/  @P0 IMAD.MOV.U32 R2, RZ, RZ, R14 ;  /* 0x000000ffff020224 */ /* 0x004fe400078e000e */
[----:B------:R0:W1:Y:S01]  /*d5e0*/  SHFL.IDX PT, R14, R4, 0x4, 0x181f ;  /* 0x00981f00040e7f89 */ /* 0x00006200000e0000 */
[----:B------:R-:W-:-:S03]  /*d5f0*/  @P0 MOV R3, R7 ;  /* 0x0000000700030202 */ /* 0x000fc60000000f00 */
[----:B------:R0:W2:Y:S04]  /*d600*/  SHFL.IDX PT, R7, R6, 0x4, 0x181f ;  /* 0x00981f0006077f89 */ /* 0x0000a800000e0000 */
[----:B------:R0:W-:Y:S04]  /*d610*/  @P0 LDGSTS.E.BYPASS.LTC128B.128 [R21+0x25c00], desc[UR36][R2.64], !P5 ;  /* 0x25c0000002150fae */ /* 0x0001e8000e901d64 */
[----:B------:R0:W-:Y:S04]  /*d620*/  @P0 LDGSTS.E.BYPASS.LTC128B.128 [R21+0x28400], desc[UR36][R2.64+0x80], !P4 ;  /* 0x2840008002150fae */ /* 0x0001e8000e101d64 */
[----:B------:R0:W-:Y:S04]  /*d630*/  @P0 LDGSTS.E.BYPASS.LTC128B.128 [R21+0x2ac00], desc[UR36][R2.64+0x100], !P3 ;  /* 0x2ac0010002150fae */ /* 0x0001e8000d901d64 */
[----:B------:R0:W-:Y:S02]  /*d640*/  @P0 LDGSTS.E.BYPASS.LTC128B.128 [R21+0x2d400], desc[UR36][R2.64+0x180], !P2 ;  /* 0x2d40018002150fae */ /* 0x0001e4000d101d64 */
.L_x_107:
[----:B------:R-:W-:Y:S01]  /*d650*/  ISETP.GE.AND P0, PT, R33, 0x41, PT ;  /* 0x000000412100780c */ /* 0x000fe20003f06270 */
[----:B------:R-:W-:-:S12]  /*d660*/  BSSY B0, `(.L_x_49) ;  /* 0x0000010000007945 */ /* 0x000fd80003800000 */
[----:B------:R-:W-:Y:S05]  /*d670*/  @!P0 BRA `(.L_x_50) ;  /* 0x0000000000388947 */ /* 0x000fea0003800000 */
[C---:B------:R-:W-:Y:S02]  /*d680*/  LOP3.LUT P4, RZ, R16.reuse, 0x8, RZ, 0xc0, !PT ;  /* 0x0000000810ff7812 */ /* 0x040fe4000788c0ff */
[C---:B------:R-:W-:Y:S02]  /*d690*/  LOP3.LUT P3, RZ, R16.reuse, 0x4, RZ, 0xc0, !PT ;  /* 0x0000000410ff7812 */ /* 0x040fe4000786c0ff */
[C---:B------:R-:W-:Y:S02]  /*d6a0*/  LOP3.LUT P2, RZ, R16.reuse, 0x2, RZ, 0xc0, !PT ;  /* 0x0000000210ff7812 */ /* 0x040fe4000784c0ff */
[----:B------:R-:W-:Y:S02]  /*d6b0*/  LOP3.LUT P1, RZ, R16, 0x1, RZ, 0xc0, !PT ;  /* 0x0000000110ff7812 */ /* 0x000fe4000782c0ff */
[----:B01----:R-:W-:Y:S02]  /*d6c0*/  LEA R2, P0, R37, R14, 0x1 ;  /* 0x0000000e25027211 */ /* 0x003fe400078008ff */
[----:B------:R-:W-:-:S03]  /*d6d0*/  LEA R5, R5, UR39, 0x1 ;  /* 0x0000002705057c11 */ /* 0x000fc6000f8e08ff */
[----:B--2---:R-:W-:-:S05]  /*d6e0*/  IMAD.X R3, RZ, RZ, R7, P0 ;  /* 0x000000ffff037224 */ /* 0x004fca00000e0607 */
[----:B------:R-:W-:Y:S01]  /*d6f0*/  @!PT LDS RZ, [RZ] ;  /* 0x00000000fffff984 */ /* 0x000fe20000000800 */
[----:B------:R-:W-:Y:S01]  /*d700*/  @!PT LDS RZ, [RZ] ;  /* 0x00000000fffff984 */ /* 0x000fe20000000800 */
[----:B------:R-:W-:Y:S01]  /*d710*/  @!PT LDS RZ, [RZ] ;  /* 0x00000000fffff984 */ /* 0x000fe20000000800 */
[----:B------:R3:W-:Y:S04]  /*d720*/  LDGSTS.E.BYPASS.LTC128B.128 [R5+0x26400], desc[UR36][R2.64], !P4 ;  /* 0x2640000002057fae */ /* 0x0007e8000e101d64 */
[----:B------:R3:W-:Y:S04]  /*d730*/  LDGSTS.E.BYPASS.LTC128B.128 [R5+0x28c00], desc[UR36][R2.64+0x80], !P3 ;  /* 0x28c0008002057fae */ /* 0x0007e8000d901d64 */
[----:B------:R3:W-:Y:S04]  /*d740*/  LDGSTS.E.BYPASS.LTC128B.128 [R5+0x2b400], desc[UR36][R2.64+0x100], !P2 ;  /* 0x2b40010002057fae */ /* 0x0007e8000d101d64 */
[----:B------:R3:W-:Y:S02]  /*d750*/  LDGSTS.E.BYPASS.LTC128B.128 [R5+0x2dc00], desc[UR36][R2.64+0x180], !P1 ;  /* 0x2dc0018002057fae */ /* 0x0007e4000c901d64 */
.L_x_50:
[----:B------:R-:W-:Y:S05]  /*d760*/  BSYNC B0 ;  /* 0x0000000000007941 */ /* 0x000fea0003800000 */
.L_x_49:
[----:B------:R-:W-:Y:S01]  /*d770*/  NOP ;  /* 0x0000000000007918 */ /* 0x000fe20000000000 */
[----:B------:R-:W-:-:S13]  /*d780*/  PLOP3.LUT P0, PT, PT, PT, PT, 0x80, 0x0 ;  /* 0x000000000000781c */ /* 0x000fda0003f0f070 */
.L_x_51:
[----:B------:R-:W-:Y:S02]  /*d790*/  PLOP3.LUT P1, PT, P1, P0, PT, 0xa2, 0x0 ;  /* 0x000000000000781c */ /* 0x000fe40000f21472 */
[----:B------:R-:W-:-:S08]  /*d7a0*/  @P0 R2UR P1, UR4, R0 ;  /* 0x00000000000402ca */ /* 0x000fd00000020000 */
[----:B------:R-:W-:-:S05]  /*d7b0*/  @P0 PLOP3.LUT P0, PT, P1, PT, PT, 0x80, 0x0 ;  /* 0x000000000000081c */ /* 0x000fca0000f0f070 */
[----:B------:R-:W-:Y:S01]  /*d7c0*/  @!P1 SYNCS.ARRIVE.TRANS64.RED.A0T1 RZ, [UR4+0x38830], RZ ;  /* 0x038830ffffff99a7 */ /* 0x000fe20008200404 */
[----:B------:R-:W-:Y:S07]  /*d7d0*/  @!P1 ARRIVES.LDGSTSBAR.64.TRANSCNT [UR4+0x38830] ;  /* 0x03883000ff0099b0 */ /* 0x000fee0008000a84 */
[----:B------:R-:W-:Y:S05]  /*d7e0*/  @P0 BRA.U.ANY `(.L_x_51) ;  /* 0xfffffffd00e80947 */ /* 0x000fea000393ffff */
[----:B------:R-:W-:Y:S01]  /*d7f0*/  NOP ;  /* 0x0000000000007918 */ /* 0x000fe20000000000 */
[----:B------:R-:W-:-:S13]  /*d800*/  LOP3.LUT P2, RZ, R16, 0x100, RZ, 0xc0, !PT ;  /* 0x0000010010ff7812 */ /* 0x000fda000784c0ff */
[----:B------:R-:W-:Y:S05]  /*d810*/  @!P2 BRA `(.L_x_52) ;  /* 0x000000000004a947 */ /* 0x000fea0003800000 */
[----:B------:R-:W-:Y:S01]  /*d820*/  BPT.TRAP 0x1 ;  /* 0x000000040000795c */ /* 0x000fe20000300000 */
.L_x_52:
[----:B------:R4:W-:Y:S02]  /*d830*/  SYNCS.ARRIVE.TRANS64.A1T0 RZ, [R0+URZ+0x38830], RZ ;  /* 0x038830ff00ff79a7 */ /* 0x0009e4000810003f */
[----:B------:R-:W-:Y:S05]  /*d840*/  WARPSYNC.ALL ;  /* 0x0000000000007948 */ /* 0x000fea0003800000 */
[----:B------:R-:W-:-:S04]  /*d850*/  UIADD3 UR4, UR39, 0x14400, URZ ;  /* 0x0001440027047890 */ /* 0x000fc8000fffe03f */
[----:B------:R-:W-:Y:S01]  /*d860*/  ULOP3.LUT UP0, URZ, UR4, 0x3ff, URZ, 0xc0, !UPT ;  /* 0x000003ff043f7892 */ /* 0x000fe2000f80c03f */
[----:B------:R-:W-:Y:S05]  /*d870*/  BAR.SYNC.DEFER_BLOCKING 0x8, 0x180 ;  /* 0x0206000000007b1d */ /* 0x000fea0000010000 */
[----:B------:R-:W-:-:S13]  /*d880*/  PLOP3.LUT P0, PT, PT, PT, UP0, 0x80, 0x0 ;  /* 0x000000000000781c */ /* 0x000fda0003f0f008 */
[----:B------:R-:W-:Y:S05]  /*d890*/  @!P0 BRA `(.L_x_53) ;  /* 0x0000000000408947 */ /* 0x000fea0003800000 */
[----:B0--3--:R-:W-:Y:S01]  /*d8a0*/  MOV R2, 0x0 ;  /* 0x0000000000027802 */ /* 0x009fe20000000f00 */
[----:B------:R-:W-:Y:S01]  /*d8b0*/  ULDC.64 UR6, c[0x4][0xa8] ;  /* 0x01002a0000067ab9 */ /* 0x000fe20000000a00 */
[----:B------:R-:W-:Y:S01]  /*d8c0*/  ULDC.64 UR8, c[0x4][0xb0] ;  /* 0x01002c0000087ab9 */ /* 0x000fe20000000a00 */
[----:B------:R-:W-:Y:S01]  /*d8d0*/  ULDC.64 UR4, c[0x4][0x20] ;  /* 0x0100080000047ab9 */ /* 0x000fe20000000a00 */
[----:B------:R-:W-:Y:S01]  /*d8e0*/  IMAD.U32 R4, RZ, RZ, UR6 ;  /* 0x00000006ff047e24 */ /* 0x000fe2000f8e00ff */
[----:B------:R-:W-:Y:S01]  /*d8f0*/  MOV R6, UR8 ;  /* 0x0000000800067c02 */ /* 0x000fe20008000f00 */
[----:B------:R-:W0:Y:S01]  /*d900*/  LDC.64 R2, c[0x4][R2] ;  /* 0x0100000002027b82 */ /* 0x000e220000000a00 */
[----:B------:R-:W-:Y:S01]  /*d910*/  IMAD.U32 R5, RZ, RZ, UR7 ;  /* 0x00000007ff057e24 */ /* 0x000fe2000f8e00ff */
[----:B------:R-:W-:Y:S01]  /*d920*/  MOV R8, 0x70 ;  /* 0x0000007000087802 */ /* 0x000fe20000000f00 */
[----:B--2---:R-:W-:Y:S02]  /*d930*/  IMAD.U32 R7, RZ, RZ, UR9 ;  /* 0x00000009ff077e24 */ /* 0x004fe4000f8e00ff */
[----:B------:R-:W-:-:S02]  /*d940*/  IMAD.U32 R10, RZ, RZ, UR4 ;  /* 0x00000004ff0a7e24 */ /* 0x000fc4000f8e00ff */
[----:B------:R-:W-:Y:S02]  /*d950*/  IMAD.U32 R11, RZ, RZ, UR5 ;  /* 0x00000005ff0b7e24 */ /* 0x000fe4000f8e00ff */
[----:B------:R-:W-:Y:S02]  /*d960*/  IMAD.MOV.U32 R12, RZ, RZ, 0x1 ;  /* 0x00000001ff0c7424 */ /* 0x000fe400078e00ff */
[----:B------:R-:W-:-:S07]  /*d970*/  IMAD.MOV.U32 R13, RZ, RZ, RZ ;  /* 0x000000ffff0d7224 */ /* 0x000fce00078e00ff */
[----:B------:R-:W-:-:S07]  /*d980*/  LEPC R20, `(.L_x_53) ;  /* 0x000000001014794e */ /* 0x000fce0000000000 */
[----:B01--4-:R-:W-:Y:S05]  /*d990*/  CALL.ABS.NOINC R2 ;  /* 0x0000000002007343 */ /* 0x013fea0003c00000 */
.L_x_53:
[----:B------:R1:W5:Y:S01]  /*d9a0*/  LDL R20, [R1+0x4] ;  /* 0x0000040001147983 */ /* 0x0003620000100800 */
[----:B----4-:R-:W4:Y:S01]  /*d9b0*/  LDC R0, c[0x0][0x448] ;  /* 0x00011200ff007b82 */ /* 0x010f220000000800 */
[----:B0--3--:R-:W-:Y:S01]  /*d9c0*/  IMAD.MOV R3, RZ, RZ, -R24 ;  /* 0x000000ffff037224 */ /* 0x009fe200078e0a18 */
[----:B------:R-:W-:Y:S01]  /*d9d0*/  ULDC UR4, c[0x0][0xc38] ;  /* 0x00030e0000047ab9 */ /* 0x000fe20000000800 */
[----:B------:R-:W-:Y:S02]  /*d9e0*/  SHF.R.S32.HI R6, RZ, 0x1f, R23 ;  /* 0x0000001fff067819 */ /* 0x000fe40000011417 */
[----:B------:R-:W-:Y:S01]  /*d9f0*/  IMAD R4, R3, UR4, R36 ;  /* 0x0000000403047c24 */ /* 0x000fe2000f8e0224 */
[----:B------:R-:W-:Y:S01]  /*da00*/  ULDC.64 UR4, c[0x0][0x2d8] ;  /* 0x0000b60000047ab9 */ /* 0x000fe20000000a00 */
[C---:B------:R-:W-:Y:S02]  /*da10*/  LOP3.LUT P2, RZ, R16.reuse, 0x4000, RZ, 0xc0, !PT ;  /* 0x0000400010ff7812 */ /* 0x040fe4000784c0ff */
[----:B------:R-:W-:-:S02]  /*da20*/  LOP3.LUT P3, RZ, R16, 0x2000, RZ, 0xc0, !PT ;  /* 0x0000200010ff7812 */ /* 0x000fc4000786c0ff */
[----:B------:R-:W-:Y:S02]  /*da30*/  SHF.L.U32 R4, R4, 0x7, RZ ;  /* 0x0000000704047819 */ /* 0x000fe400000006ff */
[C---:B------:R-:W-:Y:S02]  /*da40*/  LOP3.LUT P4, RZ, R16.reuse, 0x1000, RZ, 0xc0, !PT ;  /* 0x0000100010ff7812 */ /* 0x040fe4000788c0ff */
[----:B--2---:R-:W-:Y:S02]  /*da50*/  LOP3.LUT R7, R27, R4, RZ, 0xfc, !PT ;  /* 0x000000041b077212 */ /* 0x004fe400078efcff */
[----:B------:R-:W-:-:S03]  /*da60*/  LOP3.LUT P5, RZ, R16, 0x800, RZ, 0xc0, !PT ;  /* 0x0000080010ff7812 */ /* 0x000fc600078ac0ff */
[----:B------:R-:W-:Y:S01]  /*da70*/  IMAD.MOV.U32 R5, RZ, RZ, R7 ;  /* 0x000000ffff057224 */ /* 0x000fe200078e0007 */
[----:B----4-:R-:W-:-:S13]  /*da80*/  ISETP.NE.AND P0, PT, R0, 0x1, PT ;  /* 0x000000010000780c */ /* 0x010fda0003f05270 */
[----:B------:R-:W0:Y:S08]  /*da90*/  @P0 LDC R2, c[0x0][0x44c] ;  /* 0x00011300ff020b82 */ /* 0x000e300000000800 */
[----:B------:R-:W2:Y:S01]  /*daa0*/  @P0 LDC R9, c[0x0][0x450] ;  /* 0x00011400ff090b82 */ /* 0x000ea20000000800 */
[----:B0-----:R-:W-:-:S05]  /*dab0*/  @P0 IMAD.HI.U32 R2, R7, R2, RZ ;  /* 0x0000000207020227 */ /* 0x001fca00078e00ff */
[----:B--2---:R-:W-:Y:S01]  /*dac0*/  @P0 SHF.R.U32.HI R5, RZ, R9, R2 ;  /* 0x00000009ff050219 */ /* 0x004fe20000011602 */
[----:B------:R-:W-:-:S04]  /*dad0*/  IMAD R2, R29, UR4, RZ ;  /* 0x000000041d027c24 */ /* 0x000fc8000f8e02ff */
[C---:B------:R-:W-:Y:S02]  /*dae0*/  IMAD R9, R19.reuse, UR5, R2 ;  /* 0x0000000513097c24 */ /* 0x040fe4000f8e0202 */
[----:B------:R-:W-:Y:S01]  /*daf0*/  IMAD.WIDE.U32 R2, R19, UR4, RZ ;  /* 0x0000000413027c25 */ /* 0x000fe2000f8e00ff */
[----:B------:R-:W-:-:S03]  /*db00*/  ULDC.64 UR4, c[0x0][0x2e0] ;  /* 0x0000b80000047ab9 */ /* 0x000fc60000000a00 */
[----:B------:R-:W-:Y:S02]  /*db10*/  IMAD R6, R6, UR4, RZ ;  /* 0x0000000406067c24 */ /* 0x000fe4000f8e02ff */
[----:B------:R-:W-:Y:S02]  /*db20*/  IMAD.IADD R3, R3, 0x1, R9 ;  /* 0x0000000103037824 */ /* 0x000fe400078e0209 */
[C---:B------:R-:W-:Y:S02]  /*db30*/  IMAD R9, R23.reuse, UR5, R6 ;  /* 0x0000000517097c24 */ /* 0x040fe4000f8e0206 */
[----:B------:R-:W-:Y:S02]  /*db40*/  IMAD.MOV R6, RZ, RZ, -R5 ;  /* 0x000000ffff067224 */ /* 0x000fe400078e0a05 */
[----:B------:R-:W-:Y:S01]  /*db50*/  IMAD.WIDE.U32 R2, R23, UR4, R2 ;  /* 0x0000000417027c25 */ /* 0x000fe2000f8e0002 */
[----:B------:R-:W-:-:S03]  /*db60*/  ULDC.64 UR4, c[0x0][0x2d0] ;  /* 0x0000b40000047ab9 */ /* 0x000fc60000000a00 */
[----:B------:R-:W-:Y:S01]  /*db70*/  IMAD R7, R0, R6, R7 ;  /* 0x0000000600077224 */ /* 0x000fe200078e0207 */
[----:B------:R-:W-:Y:S02]  /*db80*/  SHF.R.S32.HI R0, RZ, 0x1f, R5 ;  /* 0x0000001fff007819 */ /* 0x000fe40000011405 */
[----:B------:R-:W-:-:S03]  /*db90*/  IADD3 R3, R3, R9, RZ ;  /* 0x0000000903037210 */ /* 0x000fc60007ffe0ff */
[----:B------:R-:W-:Y:S02]  /*dba0*/  IMAD R0, R0, UR4, RZ ;  /* 0x0000000400007c24 */ /* 0x000fe4000f8e02ff */
[----:B------:R-:W-:-:S04]  /*dbb0*/  IMAD.WIDE.U32 R2, R5, UR4, R2 ;  /* 0x0000000405027c25 */ /* 0x000fc8000f8e0002 */
[----:B------:R-:W-:Y:S01]  /*dbc0*/  IMAD R5, R5, UR5, R0 ;  /* 0x0000000505057c24 */ /* 0x000fe2000f8e0200 */
[----:B------:R-:W-:Y:S01]  /*dbd0*/  SHF.R.S32.HI R0, RZ, 0x1f, R7 ;  /* 0x0000001fff007819 */ /* 0x000fe20000011407 */
[----:B------:R-:W-:Y:S02]  /*dbe0*/  ULDC.64 UR4, c[0x0][0x2c8] ;  /* 0x0000b20000047ab9 */ /* 0x000fe40000000a00 */
[----:B------:R-:W-:Y:S02]  /*dbf0*/  IMAD.IADD R3, R3, 0x1, R5 ;  /* 0x0000000103037824 */ /* 0x000fe400078e0205 */
[----:B------:R-:W-:Y:S02]  /*dc00*/  IMAD R0, R0, UR4, RZ ;  /* 0x0000000400007c24 */ /* 0x000fe4000f8e02ff */
[----:B------:R-:W-:-:S04]  /*dc10*/  IMAD.WIDE.U32 R2, R7, UR4, R2 ;  /* 0x0000000407027c25 */ /* 0x000fc8000f8e0002 */
[----:B------:R-:W-:Y:S01]  /*dc20*/  IMAD R5, R7, UR5, R0 ;  /* 0x0000000507057c24 */ /* 0x000fe2000f8e0200 */
[----:B------:R-:W-:Y:S02]  /*dc30*/  ULDC.64 UR4, c[0x0][0x280] ;  /* 0x0000a00000047ab9 */ /* 0x000fe40000000a00 */
[----:B------:R-:W-:Y:S01]  /*dc40*/  LEA R0, P0, R2, UR4, 0x1 ;  /* 0x0000000402007c11 */ /* 0x000fe2000f8008ff */
[----:B------:R-:W-:Y:S01]  /*dc50*/  IMAD.IADD R5, R3, 0x1, R5 ;  /* 0x0000000103057824 */ /* 0x000fe200078e0205 */
[----:B------:R-:W-:-:S04]  /*dc60*/  UMOV UR4, 0xffffffff ;  /* 0xffffffff00047882 */ /* 0x000fc80000000000 */
[----:B------:R-:W-:Y:S01]  /*dc70*/  LEA.HI.X R5, R2, UR5, R5, 0x1, P0 ;  /* 0x0000000502057c11 */ /* 0x000fe200080f0c05 */
[----:B-1----:R-:W-:Y:S06]  /*dc80*/  BRA.DIV UR4, `(.L_x_54) ;  /* 0x0000002a04bc7947 */ /* 0x002fec000b800000 */
[----:B------:R-:W0:Y:S01]  /*dc90*/  SHFL.IDX PT, R14, R0, RZ, 0x181f ;  /* 0x00181fff000e7589 */ /* 0x000e2200000e0000 */
[----:B------:R-:W-:-:S03]  /*dca0*/  IMAD.IADD R4, R34, 0x1, R4 ;  /* 0x0000000122047824 */ /* 0x000fc600078e0204 */
[----:B------:R-:W1:Y:S01]  /*dcb0*/  SHFL.IDX PT, R2, R5, RZ, 0x181f ;  /* 0x00181fff05027589 */ /* 0x000e6200000e0000 */
[C---:B------:R-:W-:Y:S01]  /*dcc0*/  VIADD R7, R4.reuse, 0x10 ;  /* 0x0000001004077836 */ /* 0x040fe20000000000 */
[----:B------:R-:W-:Y:S02]  /*dcd0*/  ISETP.GE.AND P0, PT, R4, UR40, PT ;  /* 0x0000002804007c0c */ /* 0x000fe4000bf06270 */
[----:B------:R-:W-:Y:S11]  /*dce0*/  SHFL.IDX PT, R6, R5, 0x1, 0x181f ;  /* 0x00381f0005067f89 */ /* 0x000ff600000e0000 */
[----:B0-----:R-:W-:-:S04]  /*dcf0*/  @!P0 LEA R14, P1, R37, R14, 0x1 ;  /* 0x0000000e250e8211 */ /* 0x001fc800078208ff */
[----:B-1----:R-:W-:Y:S01]  /*dd00*/  @!P0 IADD3.X R3, RZ, R2, RZ, P1, !PT ;  /* 0x00000002ff038210 */ /* 0x002fe20000ffe4ff */
[----:B------:R-:W-:Y:S02]  /*dd10*/  @!P0 IMAD.MOV.U32 R2, RZ, RZ, R14 ;  /* 0x000000ffff028224 */ /* 0x000fe400078e000e */
[----:B------:R-:W0:Y:S04]  /*dd20*/  SHFL.IDX PT, R14, R0, 0x1, 0x181f ;  /* 0x00381f00000e7f89 */ /* 0x000e2800000e0000 */
[----:B-----5:R-:W-:Y:S04]  /*dd30*/  @!P0 LDGSTS.E.BYPASS.LTC128B.128 [R20+0x14400], desc[UR36][R2.64], !P2 ;  /* 0x1440000002148fae */ /* 0x020fe8000d101d64 */
[----:B------:R-:W-:Y:S04]  /*dd40*/  @!P0 LDGSTS.E.BYPASS.LTC128B.128 [R20+0x18400], desc[UR36][R2.64+0x80], !P3 ;  /* 0x1840008002148fae */ /* 0x000fe8000d901d64 */
[----:B------:R-:W-:Y:S04]  /*dd50*/  @!P0 LDGSTS.E.BYPASS.LTC128B.128 [R20+0x1c400], desc[UR36][R2.64+0x100], !P4 ;  /* 0x1c40010002148fae */ /* 0x000fe8000e101d64 */
[----:B------:R1:W-:Y:S01]  /*dd60*/  @!P0 LDGSTS.E.BYPASS.LTC128B.128 [R20+0x20400], desc[UR36][R2.64+0x180], !P5 ;  /* 0x2040018002148fae */ /* 0x0003e2000e901d64 */
[----:B------:R-:W-:-:S13]  /*dd70*/  ISETP.GE.AND P0, PT, R7, UR40, PT ;  /* 0x0000002807007c0c */ /* 0x000fda000bf06270 */
[----:B0-----:R-:W-:-:S04]  /*dd80*/  @!P0 LEA R14, P1, R37, R14, 0x1 ;  /* 0x0000000e250e8211 */ /* 0x001fc800078208ff */
[----:B-1----:R-:W-:Y:S01]  /*dd90*/  @!P0 MOV R2, R14 ;  /* 0x0000000e00028202 */ /* 0x002fe20000000f00 */
[----:B------:R-:W-:Y:S01]  /*dda0*/  @!P0 IMAD.X R7, RZ, RZ, R6, P1 ;  /* 0x000000ffff078224 */ /* 0x000fe200008e0606 */
[----:B------:R-:W0:Y:S03]  /*ddb0*/  SHFL.IDX PT, R14, R0, 0x2, 0x181f ;  /* 0x00581f00000e7f89 */ /* 0x000e2600000e0000 */
[----:B------:R-:W-:Y:S01]  /*ddc0*/  @!P0 IMAD.MOV.U32 R3, RZ, RZ, R7 ;  /* 0x000000ffff038224 */ /* 0x000fe200078e0007 */
[----:B------:R-:W1:Y:S01]  /*ddd0*/  SHFL.IDX PT, R6, R5, 0x2, 0x181f ;  /* 0x00581f0005067f89 */ /* 0x000e6200000e0000 */
[----:B------:R-:W-:-:S03]  /*dde0*/  VIADD R7, R4, 0x20 ;  /* 0x0000002004077836 */ /* 0x000fc60000000000 */
[----:B------:R-:W-:Y:S04]  /*ddf0*/  @!P0 LDGSTS.E.BYPASS.LTC128B.128 [R20+0x14c00], desc[UR36][R2.64], !P2 ;  /* 0x14c0000002148fae */ /* 0x000fe8000d101d64 */
[----:B------:R-:W-:Y:S04]  /*de00*/  @!P0 LDGSTS.E.BYPASS.LTC128B.128 [R20+0x18c00], desc[UR36][R2.64+0x80], !P3 ;  /* 0x18c0008002148fae */ /* 0x000fe8000d901d64 */
[----:B------:R-:W-:Y:S04]  /*de10*/  @!P0 LDGSTS.E.BYPASS.LTC128B.128 [R20+0x1cc00], desc[UR36][R2.64+0x100], !P4 ;  /* 0x1cc0010002148fae */ /* 0x000fe8000e101d64 */
[----:B------:R2:W-:Y:S01]  /*de20*/  @!P0 LDGSTS.E.BYPASS.LTC128B.128 [R20+0x20c00], desc[UR36][R2.64+0x180], !P5 ;  /* 0x20c0018002148fae */ /* 0x0005e2000e901d64 */
[----:B------:R-:W-:-:S13]  /*de30*/  ISETP.GE.AND P0, PT, R7, UR40, PT ;  /* 0x0000002807007c0c */ /* 0x000fda000bf06270 */
[----:B0-----:R-:W-:-:S04]  /*de40*/  @!P0 LEA R14, P1, R37, R14, 0x1 ;  /* 0x0000000e250e8211 */ /* 0x001fc800078208ff */
[----:B--2---:R-:W-:Y:S01]  /*de50*/  @!P0 MOV R2, R14 ;  /* 0x0000000e00028202 */ /* 0x004fe20000000f00 */
[----:B-1----:R-:W-:Y:S01]  /*de60*/  @!P0 IMAD.X R7, RZ, RZ, R6, P1 ;  /* 0x000000ffff078224 */ /* 0x002fe200008e0606 */
        /* <DEDUP_REMOVED lines=48> */
[----:B------:R0:W1:Y:S03]  /*e170*/  SHFL.IDX PT, R14, R0, 0x7, 0x181f ;  /* 0x00f81f00000e7f89 */ /* 0x00006600000e0000 */
[----:B------:R-:W-:Y:S01]  /*e180*/  @!P0 IMAD.MOV.U32 R3, RZ, RZ, R7 ;  /* 0x000000ffff038224 */ /* 0x000fe200078e0007 */
[----:B------:R0:W2:Y:S04]  /*e190*/  SHFL.IDX PT, R6, R5, 0x7, 0x181f ;  /* 0x00f81f0005067f89 */ /* 0x0000a800000e0000 */
[----:B------:R0:W-:Y:S04]  /*e1a0*/  @!P0 LDGSTS.E.BYPASS.LTC128B.128 [R20+0x17400], desc[UR36][R2.64], !P2 ;  /* 0x1740000002148fae */ /* 0x0001e8000d101d64 */
[----:B------:R0:W-:Y:S04]  /*e1b0*/  @!P0 LDGSTS.E.BYPASS.LTC128B.128 [R20+0x1b400], desc[UR36][R2.64+0x80], !P3 ;  /* 0x1b40008002148fae */ /* 0x0001e8000d901d64 */
[----:B------:R0:W-:Y:S04]  /*e1c0*/  @!P0 LDGSTS.E.BYPASS.LTC128B.128 [R20+0x1f400], desc[UR36][R2.64+0x100], !P4 ;  /* 0x1f40010002148fae */ /* 0x0001e8000e101d64 */
[----:B------:R0:W-:Y:S02]  /*e1d0*/  @!P0 LDGSTS.E.BYPASS.LTC128B.128 [R20+0x23400], desc[UR36][R2.64+0x180], !P5 ;  /* 0x2340018002148fae */ /* 0x0001e4000e901d64 */
.L_x_124:
[----:B0-----:R-:W3:Y:S01]  /*e1e0*/  LDL R0, [R1] ;  /* 0x0000000001007983 */ /* 0x001ee20000100800 */
[----:B------:R-:W-:-:S05]  /*e1f0*/  VIADD R4, R4, 0x70 ;  /* 0x0000007004047836 */ /* 0x000fca0000000000 */
[----:B------:R-:W-:-:S13]  /*e200*/  ISETP.GE.AND P0, PT, R4, UR40, PT ;  /* 0x0000002804007c0c */ /* 0x000fda000bf06270 */
[----:B-1----:R-:W-:-:S05]  /*e210*/  @!P0 LEA R2, P1, R37, R14, 0x1 ;  /* 0x0000000e25028211 */ /* 0x002fca00078208ff */
[----:B--2---:R-:W-:-:S05]  /*e220*/  @!P0 IMAD.X R3, RZ, RZ, R6, P1 ;  /* 0x000000ffff038224 */ /* 0x004fca00008e0606 */
[----:B------:R-:W-:Y:S01]  /*e230*/  @!PT LDS RZ, [RZ] ;  /* 0x00000000fffff984 */ /* 0x000fe20000000800 */
[----:B------:R-:W-:Y:S01]  /*e240*/  @!PT LDS RZ, [RZ] ;  /* 0x00000000fffff984 */ /* 0x000fe20000000800 */
[----:B------:R-:W-:Y:S01]  /*e250*/  @!PT LDS RZ, [RZ] ;  /* 0x00000000fffff984 */ /* 0x000fe20000000800 */
[----:B------:R0:W-:Y:S04]  /*e260*/  @!P0 LDGSTS.E.BYPASS.LTC128B.128 [R20+0x17c00], desc[UR36][R2.64], !P2 ;  /* 0x17c0000002148fae */ /* 0x0001e8000d101d64 */
[----:B------:R0:W-:Y:S04]  /*e270*/  @!P0 LDGSTS.E.BYPASS.LTC128B.128 [R20+0x1bc00], desc[UR36][R2.64+0x80], !P3 ;  /* 0x1bc0008002148fae */ /* 0x0001e8000d901d64 */
[----:B------:R0:W-:Y:S04]  /*e280*/  @!P0 LDGSTS.E.BYPASS.LTC128B.128 [R20+0x1fc00], desc[UR36][R2.64+0x100], !P4 ;  /* 0x1fc0010002148fae */ /* 0x0001e8000e101d64 */
[----:B------:R0:W-:Y:S01]  /*e290*/  @!P0 LDGSTS.E.BYPASS.LTC128B.128 [R20+0x23c00], desc[UR36][R2.64+0x180], !P5 ;  /* 0x23c0018002148fae */ /* 0x0001e2000e901d64 */
[----:B------:R-:W-:Y:S01]  /*e2a0*/  NOP ;  /* 0x0000000000007918 */ /* 0x000fe20000000000 */
[----:B------:R-:W-:Y:S02]  /*e2b0*/  SYNCS.ARRIVE.TRANS64.RED.A0T1 RZ, [UR39+0x38800], RZ ;  /* 0x038800ffffff79a7 */ /* 0x000fe40008200427 */
[----:B------:R-:W-:Y:S01]  /*e2c0*/  ARRIVES.LDGSTSBAR.64.TRANSCNT [UR39+0x38800] ;  /* 0x03880000ff0079b0 */ /* 0x000fe20008000aa7 */
[----:B---3--:R-:W-:-:S04]  /*e2d0*/  LOP3.LUT R0, R0, 0x1, RZ, 0xc, !PT ;  /* 0x0000000100007812 */ /* 0x008fc800078e0cff */
[----:B------:R-:W-:Y:S01]  /*e2e0*/  SHF.L.U32 R0, R0, 0x1f, RZ ;  /* 0x0000001f00007819 */ /* 0x000fe200000006ff */
[----:B------:R-:W-:Y:S01]  /*e2f0*/  NOP ;  /* 0x0000000000007918 */ /* 0x000fe20000000000 */
[----:B------:R-:W-:Y:S01]  /*e300*/  SYNCS.ARRIVE.TRANS64.A1T0 RZ, [UR39+0x38800], RZ ;  /* 0x038800ffffff79a7 */ /* 0x000fe20008100027 */
[----:B------:R-:W-:Y:S01]  /*e310*/  BSSY B0, `(.L_x_55) ;  /* 0x0000003000007945 */ /* 0x000fe20003800000 */
[----:B------:R-:W1:Y:S03]  /*e320*/  SYNCS.PHASECHK.TRANS64.TRYWAIT P0, [UR39+0x38820], R0 ;  /* 0x03882000ff0075a7 */ /* 0x000e660008000167 */
[----:B01----:R-:W-:Y:S05]  /*e330*/  @!P0 BRA `(.L_x_56) ;  /* 0x0000002c00c48947 */ /* 0x003fea0003800000 */
.L_x_125:
[----:B------:R-:W-:Y:S05]  /*e340*/  BSYNC B0 ;  /* 0x0000000000007941 */ /* 0x000fea0003800000 */
.L_x_55:
[----:B------:R-:W-:Y:S01]  /*e350*/  UISETP.GE.AND UP0, UPT, UR38, 0x51, UPT ;  /* 0x000000512600788c */ /* 0x000fe2000bf06270 */
[----:B------:R-:W-:-:S05]  /*e360*/  MOV R8, UR44 ;  /* 0x0000002c00087c02 */ /* 0x000fca0008000f00 */
[----:B------:R-:W-:-:S13]  /*e370*/  PLOP3.LUT P0, PT, PT, PT, UP0, 0x40, 0x0 ;  /* 0x000000000000781c */ /* 0x000fda0003f0e808 */
[----:B------:R-:W-:Y:S05]  /*e380*/  @P0 BRA `(.L_x_57) ;  /* 0x0000000c00e80947 */ /* 0x000fea0003800000 */
[----:B------:R-:W-:Y:S01]  /*e390*/  BSSY B0, `(.L_x_57) ;  /* 0x00000f9000007945 */ /* 0x000fe20003800000 */
[----:B------:R-:W-:Y:S01]  /*e3a0*/  IMAD.MOV.U32 R10, RZ, RZ, R25 ;  /* 0x000000ffff0a7224 */ /* 0x000fe200078e0019 */
[----:B------:R-:W-:Y:S01]  /*e3b0*/  MOV R28, UR44 ;  /* 0x0000002c001c7c02 */ /* 0x000fe20008000f00 */
[----:B------:R-:W-:Y:S02]  /*e3c0*/  IMAD.MOV.U32 R6, RZ, RZ, R22 ;  /* 0x000000ffff067224 */ /* 0x000fe400078e0016 */
[----:B0-----:R-:W-:-:S07]  /*e3d0*/  IMAD.U32 R0, RZ, RZ, UR41 ;  /* 0x00000029ff007e24 */ /* 0x001fce000f8e00ff */
.L_x_70:
[----:B------:R-:W0:Y:S01]  /*e3e0*/  LDC R2, c[0x0][0x430] ;  /* 0x00010c00ff027b82 */ /* 0x000e220000000800 */
[----:B------:R-:W-:Y:S02]  /*e3f0*/  ISETP.GT.U32.AND P0, PT, R27, 0x4f, PT ;  /* 0x0000004f1b00780c */ /* 0x000fe40003f04070 */
[----:B------:R-:W-:Y:S01]  /*e400*/  LOP3.LUT P2, RZ, R16, 0x100, RZ, 0xc0, !PT ;  /* 0x0000010010ff7812 */ /* 0x000fe2000784c0ff */
[----:B------:R-:W-:Y:S01]  /*e410*/  VIADD R22, R6, 0x1 ;  /* 0x0000000106167836 */ /* 0x000fe20000000000 */
[----:B------:R-:W-:-:S09]  /*e420*/  ULDC UR4, c[0x0][0x430] ;  /* 0x00010c0000047ab9 */ /* 0x000fd20000000800 */
[----:B------:R-:W1:Y:S01]  /*e430*/  @!P0 LDC.64 R4, c[0x0][0x428] ;  /* 0x00010a00ff048b82 */ /* 0x000e620000000a00 */
[----:B0-----:R-:W-:Y:S01]  /*e440*/  ISETP.NE.AND P1, PT, R2, 0x1, PT ;  /* 0x000000010200780c */ /* 0x001fe20003f25270 */
[----:B------:R-:W-:-:S04]  /*e450*/  IMAD R2, R0, 0x50, R31 ;  /* 0x0000005000027824 */ /* 0x000fc800078e021f */
[----:B------:R-:W-:-:S04]  /*e460*/  IMAD.IADD R7, R27, 0x1, R2 ;  /* 0x000000011b077824 */ /* 0x000fc800078e0202 */
[----:B------:R-:W-:-:S04]  /*e470*/  IMAD.MOV.U32 R11, RZ, RZ, R7 ;  /* 0x000000ffff0b7224 */ /* 0x000fc800078e0007 */
[----:B------:R-:W0:Y:S08]  /*e480*/  @P1 LDC R8, c[0x0][0x434] ;  /* 0x00010d00ff081b82 */ /* 0x000e300000000800 */
[----:B------:R-:W2:Y:S01]  /*e490*/  @P1 LDC R3, c[0x0][0x438] ;  /* 0x00010e00ff031b82 */ /* 0x000ea20000000800 */
[----:B0-----:R-:W-:-:S07]  /*e4a0*/  @P1 IMAD.HI.U32 R2, R7, R8, RZ ;  /* 0x0000000807021227 */ /* 0x001fce00078e00ff */
[----:B------:R-:W0:Y:S01]  /*e4b0*/  @!P0 LDC.64 R8, c[0x0][0x418] ;  /* 0x00010600ff088b82 */ /* 0x000e220000000a00 */
[----:B--2---:R-:W-:Y:S01]  /*e4c0*/  @P1 SHF.R.U32.HI R11, RZ, R3, R2 ;  /* 0x00000003ff0b1219 */ /* 0x004fe20000011602 */
[----:B-1----:R-:W-:-:S03]  /*e4d0*/  @!P0 IMAD R2, R32, R4, RZ ;  /* 0x0000000420028224 */ /* 0x002fc600078e02ff */
[--C-:B------:R-:W-:Y:S01]  /*e4e0*/  @!P0 SHF.R.S32.HI R3, RZ, 0x1f, R11.reuse ;  /* 0x0000001fff038819 */ /* 0x100fe2000001140b */
[----:B------:R-:W-:Y:S02]  /*e4f0*/  @!P0 IMAD R5, R30, R5, R2 ;  /* 0x000000051e058224 */ /* 0x000fe400078e0202 */
[----:B------:R-:W-:-:S04]  /*e500*/  @!P0 IMAD.MOV.U32 R2, RZ, RZ, R11 ;  /* 0x000000ffff028224 */ /* 0x000fc800078e000b */
[----:B------:R-:W-:-:S04]  /*e510*/  @!P0 IMAD.WIDE.U32 R2, R30, R4, R2 ;  /* 0x000000041e028225 */ /* 0x000fc800078e0002 */
[----:B------:R-:W-:Y:S01]  /*e520*/  IMAD.MOV.U32 R4, RZ, RZ, RZ ;  /* 0x000000ffff047224 */ /* 0x000fe200078e00ff */
[----:B------:R-:W-:Y:S02]  /*e530*/  @!P0 IADD3 R3, R5, R3, RZ ;  /* 0x0000000305038210 */ /* 0x000fe40007ffe0ff */
[----:B0-----:R-:W-:-:S04]  /*e540*/  @!P0 LEA R8, P1, R2, R8, 0x2 ;  /* 0x0000000802088211 */ /* 0x001fc800078210ff */
[----:B------:R-:W-:Y:S01]  /*e550*/  @!P0 LEA.HI.X R9, R2, R9, R3, 0x2, P1 ;  /* 0x0000000902098211 */ /* 0x000fe200008f1403 */
[----:B------:R-:W-:-:S04]  /*e560*/  IMAD.MOV R2, RZ, RZ, -R11 ;  /* 0x000000ffff027224 */ /* 0x000fc800078e0a0b */
[----:B------:R0:W5:Y:S01]  /*e570*/  @!P0 LDG.E R4, desc[UR36][R8.64] ;  /* 0x0000002408048981 */ /* 0x000162000c1e1900 */
[----:B------:R-:W-:Y:S01]  /*e580*/  ISETP.NE.AND P0, PT, R22, 0x2, PT ;  /* 0x000000021600780c */ /* 0x000fe20003f05270 */
[----:B------:R-:W-:-:S03]  /*e590*/  IMAD R5, R2, UR4, R7 ;  /* 0x0000000402057c24 */ /* 0x000fc6000f8e0207 */
[----:B------:R-:W-:Y:S02]  /*e5a0*/  SEL R25, RZ, 0x1, P0 ;  /* 0x00000001ff197807 */ /* 0x000fe40000000000 */
[----:B------:R-:W-:Y:S02]  /*e5b0*/  SEL R22, R22, RZ, P0 ;  /* 0x000000ff16167207 */ /* 0x000fe40000000000 */
[----:B------:R-:W-:Y:S02]  /*e5c0*/  LOP3.LUT R25, R10, R25, RZ, 0x3c, !PT ;  /* 0x000000190a197212 */ /* 0x000fe400078e3cff */
[----:B0-----:R-:W-:Y:S01]  /*e5d0*/  MOV R8, R0 ;  /* 0x0000000000087202 */ /* 0x001fe20000000f00 */
[----:B------:R-:W-:Y:S06]  /*e5e0*/  @!P2 BRA `(.L_x_58) ;  /* 0x000000000004a947 */ /* 0x000fec0003800000 */
[----:B------:R-:W-:Y:S01]  /*e5f0*/  BPT.TRAP 0x1 ;  /* 0x000000040000795c */ /* 0x000fe20000300000 */
.L_x_58:
[----:B------:R-:W-:Y:S01]  /*e600*/  LEA R7, R22, UR39, 0x3 ;  /* 0x0000002716077c11 */ /* 0x000fe2000f8e18ff */
[----:B------:R-:W-:Y:S01]  /*e610*/  BSSY B1, `(.L_x_59) ;  /* 0x0000004000017945 */ /* 0x000fe20003800000 */
[----:B------:R-:W-:-:S04]  /*e620*/  SHF.L.U32 R0, R25, 0x1f, RZ ;  /* 0x0000001f19007819 */ /* 0x000fc800000006ff */
[----:B------:R-:W0:Y:S02]  /*e630*/  SYNCS.PHASECHK.TRANS64.TRYWAIT P0, [R7+URZ+0x38840], R0 ;  /* 0x03884000070075a7 */ /* 0x000e24000800017f */
[----:B0-----:R-:W-:Y:S05]  /*e640*/  @!P0 BRA `(.L_x_60) ;  /* 0x0000002c00188947 */ /* 0x001fea0003800000 */
.L_x_126:
[----:B------:R-:W-:Y:S05]  /*e650*/  BSYNC B1 ;  /* 0x0000000000017941 */ /* 0x000fea0003800000 */
.L_x_59:
[----:B------:R-:W-:Y:S01]  /*e660*/  SHF.R.S32.HI R21, RZ, 0x1f, R5 ;  /* 0x0000001fff157819 */ /* 0x000fe20000011405 */
[----:B------:R-:W-:Y:S01]  /*e670*/  ULDC.64 UR4, c[0x0][0x300] ;  /* 0x0000c00000047ab9 */ /* 0x000fe20000000a00 */
[----:B-----5:R-:W-:Y:S01]  /*e680*/  SHF.R.S32.HI R24, RZ, 0x1f, R4 ;  /* 0x0000001fff187819 */ /* 0x020fe20000011404 */
[----:B------:R-:W-:Y:S01]  /*e690*/  IMAD.WIDE.U32 R2, R5, UR4, RZ ;  /* 0x0000000405027c25 */ /* 0x000fe2000f8e00ff */
[C---:B------:R-:W-:Y:S02]  /*e6a0*/  LOP3.LUT P4, RZ, R16.reuse, 0x8, RZ, 0xc0, !PT ;  /* 0x0000000810ff7812 */ /* 0x040fe4000788c0ff */
[C---:B------:R-:W-:Y:S01]  /*e6b0*/  LOP3.LUT P3, RZ, R16.reuse, 0x4, RZ, 0xc0, !PT ;  /* 0x0000000410ff7812 */ /* 0x040fe2000786c0ff */
[----:B0-----:R-:W-:Y:S01]  /*e6c0*/  IMAD R0, R21, UR4, RZ ;  /* 0x0000000415007c24 */ /* 0x001fe2000f8e02ff */
[----:B------:R-:W-:Y:S01]  /*e6d0*/  LOP3.LUT P2, RZ, R16, 0x2, RZ, 0xc0, !PT ;  /* 0x0000000210ff7812 */ /* 0x000fe2000784c0ff */
[----:B------:R-:W-:Y:S01]  /*e6e0*/  IMAD R20, R22, 0x5000, R26 ;  /* 0x0000500016147824 */ /* 0x000fe200078e021a */
[----:B------:R-:W-:Y:S01]  /*e6f0*/  LOP3.LUT P1, RZ, R16, 0x1, RZ, 0xc0, !PT ;  /* 0x0000000110ff7812 */ /* 0x000fe2000782c0ff */
[----:B------:R-:W-:Y:S01]  /*e700*/  IMAD R9, R5, UR5, R0 ;  /* 0x0000000505097c24 */ /* 0x000fe2000f8e0200 */
[----:B------:R-:W-:-:S03]  /*e710*/  ULDC.64 UR4, c[0x0][0x310] ;  /* 0x0000c40000047ab9 */ /* 0x000fc60000000a00 */
[----:B------:R-:W-:Y:S02]  /*e720*/  IMAD.IADD R3, R3, 0x1, R9 ;  /* 0x0000000103037824 */ /* 0x000fe400078e0209 */
[----:B------:R-:W-:Y:S02]  /*e730*/  IMAD R9, R24, UR4, RZ ;  /* 0x0000000418097c24 */ /* 0x000fe4000f8e02ff */
[----:B------:R-:W-:-:S04]  /*e740*/  IMAD.WIDE.U32 R2, R4, UR4, R2 ;  /* 0x0000000404027c25 */ /* 0x000fc8000f8e0002 */
[----:B------:R-:W-:Y:S01]  /*e750*/  IMAD R9, R4, UR5, R9 ;  /* 0x0000000504097c24 */ /* 0x000fe2000f8e0209 */
[----:B------:R-:W-:Y:S02]  /*e760*/  ULDC.64 UR4, c[0x0][0x308] ;  /* 0x0000c20000047ab9 */ /* 0x000fe40000000a00 */
[----:B------:R-:W-:Y:S02]  /*e770*/  IMAD R0, R29, UR4, RZ ;  /* 0x000000041d007c24 */ /* 0x000fe4000f8e02ff */
[----:B------:R-:W-:Y:S02]  /*e780*/  IMAD.IADD R3, R3, 0x1, R9 ;  /* 0x0000000103037824 */ /* 0x000fe400078e0209 */
[C---:B------:R-:W-:Y:S02]  /*e790*/  IMAD R23, R19.reuse, UR5, R0 ;  /* 0x0000000513177c24 */ /* 0x040fe4000f8e0200 */
[----:B------:R-:W-:Y:S01]  /*e7a0*/  IMAD.WIDE.U32 R2, R19, UR4, R2 ;  /* 0x0000000413027c25 */ /* 0x000fe2000f8e0002 */
[----:B------:R-:W-:-:S03]  /*e7b0*/  ULDC.64 UR4, c[0x0][0x2e8] ;  /* 0x0000ba0000047ab9 */ /* 0x000fc60000000a00 */
[----:B------:R-:W-:Y:S01]  /*e7c0*/  IMAD.IADD R23, R23, 0x1, R3 ;  /* 0x0000000117177824 */ /* 0x000fe200078e0203 */
[----:B------:R-:W-:Y:S01]  /*e7d0*/  LEA R9, P0, R2, UR4, 0x1 ;  /* 0x0000000402097c11 */ /* 0x000fe2000f8008ff */
[----:B------:R-:W-:-:S03]  /*e7e0*/  UMOV UR4, 0xffffffff ;  /* 0xffffffff00047882 */ /* 0x000fc60000000000 */
[----:B------:R-:W-:Y:S01]  /*e7f0*/  LEA.HI.X R23, R2, UR5, R23, 0x1, P0 ;  /* 0x0000000502177c11 */ /* 0x000fe200080f0c17 */
[----:B------:R-:W-:Y:S08]  /*e800*/  BRA.DIV UR4, `(.L_x_61) ;  /* 0x0000002a04bc7947 */ /* 0x000ff0000b800000 */
[----:B------:R-:W0:Y:S01]  /*e810*/  SHFL.IDX PT, R14, R9, RZ, 0x181f ;  /* 0x00181fff090e7589 */ /* 0x000e2200000e0000 */
[----:B------:R-:W-:Y:S02]  /*e820*/  SHF.L.U32 R0, R37, 0x1, RZ ;  /* 0x0000000125007819 */ /* 0x000fe400000006ff */
[----:B------:R-:W-:Y:S01]  /*e830*/  LEA R20, R20, UR39, 0x1 ;  /* 0x0000002714147c11 */ /* 0x000fe2000f8e08ff */
[----:B------:R-:W1:Y:S04]  /*e840*/  SHFL.IDX PT, R3, R23, RZ, 0x181f ;  /* 0x00181fff17037589 */ /* 0x000e6800000e0000 */
[----:B------:R-:W-:Y:S01]  /*e850*/  SHFL.IDX PT, R35, R23, 0x1, 0x181f ;  /* 0x00381f0017237f89 */ /* 0x000fe200000e0000 */
[----:B0-----:R-:W-:-:S03]  /*e860*/  IADD3 R2, P0, R14, R0, RZ ;  /* 0x000000000e027210 */ /* 0x001fc60007f1e0ff */
[----:B------:R-:W0:Y:S02]  /*e870*/  SHFL.IDX PT, R14, R9, 0x1, 0x181f ;  /* 0x00381f00090e7f89 */ /* 0x000e2400000e0000 */
[----:B-1----:R-:W-:-:S05]  /*e880*/  IMAD.X R3, RZ, RZ, R3, P0 ;  /* 0x000000ffff037224 */ /* 0x002fca00000e0603 */
[----:B------:R-:W-:Y:S04]  /*e890*/  LDGSTS.E.BYPASS.LTC128B.128 [R20+0x24400], desc[UR36][R2.64], !P4 ;  /* 0x2440000002147fae */ /* 0x000fe8000e101d64 */
[----:B------:R-:W-:Y:S04]  /*e8a0*/  LDGSTS.E.BYPASS.LTC128B.128 [R20+0x26c00], desc[UR36][R2.64+0x80], !P3 ;  /* 0x26c0008002147fae */ /* 0x000fe8000d901d64 */
[----:B------:R-:W-:Y:S04]  /*e8b0*/  LDGSTS.E.BYPASS.LTC128B.128 [R20+0x29400], desc[UR36][R2.64+0x100], !P2 ;  /* 0x2940010002147fae */ /* 0x000fe8000d101d64 */
[----:B------:R0:W-:Y:S02]  /*e8c0*/  LDGSTS.E.BYPASS.LTC128B.128 [R20+0x2bc00], desc[UR36][R2.64+0x180], !P1 ;  /* 0x2bc0018002147fae */ /* 0x0001e4000c901d64 */
[----:B0-----:R-:W-:-:S02]  /*e8d0*/  IADD3 R2, P0, R14, R0, RZ ;  /* 0x000000000e027210 */ /* 0x001fc40007f1e0ff */
[----:B------:R-:W0:Y:S03]  /*e8e0*/  SHFL.IDX PT, R14, R9, 0x2, 0x181f ;  /* 0x00581f00090e7f89 */ /* 0x000e2600000e0000 */
[----:B------:R-:W-:Y:S02]  /*e8f0*/  IMAD.X R3, RZ, RZ, R35, P0 ;  /* 0x000000ffff037224 */ /* 0x000fe400000e0623 */
[----:B------:R-:W1:Y:S04]  /*e900*/  SHFL.IDX PT, R35, R23, 0x2, 0x181f ;  /* 0x00581f0017237f89 */ /* 0x000e6800000e0000 */
[----:B------:R-:W-:Y:S04]  /*e910*/  LDGSTS.E.BYPASS.LTC128B.128 [R20+0x24c00], desc[UR36][R2.64], !P4 ;  /* 0x24c0000002147fae */ /* 0x000fe8000e101d64 */
[----:B------:R-:W-:Y:S04]  /*e920*/  LDGSTS.E.BYPASS.LTC128B.128 [R20+0x27400], desc[UR36][R2.64+0x80], !P3 ;  /* 0x2740008002147fae */ /* 0x000fe8000d901d64 */
[----:B------:R-:W-:Y:S04]  /*e930*/  LDGSTS.E.BYPASS.LTC128B.128 [R20+0x29c00], desc[UR36][R2.64+0x100], !P2 ;  /* 0x29c0010002147fae */ /* 0x000fe8000d101d64 */
[----:B------:R0:W-:Y:S02]  /*e940*/  LDGSTS.E.BYPASS.LTC128B.128 [R20+0x2c400], desc[UR36][R2.64+0x180], !P1 ;  /* 0x2c40018002147fae */ /* 0x0001e4000c901d64 */
[----:B0-----:R-:W-:-:S02]  /*e950*/  IADD3 R2, P0, R14, R0, RZ ;  /* 0x000000000e027210 */ /* 0x001fc40007f1e0ff */
[----:B------:R-:W0:Y:S03]  /*e960*/  SHFL.IDX PT, R14, R9, 0x3, 0x181f ;  /* 0x00781f00090e7f89 */ /* 0x000e2600000e0000 */
[----:B-1----:R-:W-:Y:S02]  /*e970*/  IMAD.X R3, RZ, RZ, R35, P0 ;  /* 0x000000ffff037224 */ /* 0x002fe400000e0623 */
[----:B------:R-:W1:Y:S04]  /*e980*/  SHFL.IDX PT, R35, R23, 0x3, 0x181f ;  /* 0x00781f0017237f89 */ /* 0x000e6800000e0000 */
[----:B------:R-:W-:Y:S04]  /*e990*/  LDGSTS.E.BYPASS.LTC128B.128 [R20+0x25400], desc[UR36][R2.64], !P4 ;  /* 0x2540000002147fae */ /* 0x000fe8000e101d64 */
[----:B------:R-:W-:Y:S04]  /*e9a0*/  LDGSTS.E.BYPASS.LTC128B.128 [R20+0x27c00], desc[UR36][R2.64+0x80], !P3 ;  /* 0x27c0008002147fae */ /* 0x000fe8000d901d64 */
[----:B------:R-:W-:Y:S04]  /*e9b0*/  LDGSTS.E.BYPASS.LTC128B.128 [R20+0x2a400], desc[UR36][R2.64+0x100], !P2 ;  /* 0x2a40010002147fae */ /* 0x000fe8000d101d64 */
[----:B------:R0:W-:Y:S02]  /*e9c0*/  LDGSTS.E.BYPASS.LTC128B.128 [R20+0x2cc00], desc[UR36][R2.64+0x180], !P1 ;  /* 0x2cc0018002147fae */ /* 0x0001e4000c901d64 */
[----:B0-----:R-:W-:-:S02]  /*e9d0*/  IADD3 R2, P0, R14, R0, RZ ;  /* 0x000000000e027210 */ /* 0x001fc40007f1e0ff */
[----:B------:R0:W2:Y:S02]  /*e9e0*/  SHFL.IDX PT, R14, R9, 0x4, 0x181f ;  /* 0x00981f00090e7f89 */ /* 0x0000a400000e0000 */
[----:B-1----:R-:W-:Y:S02]  /*e9f0*/  IADD3.X R3, RZ, R35, RZ, P0, !PT ;  /* 0x00000023ff037210 */ /* 0x002fe400007fe4ff */
[----:B------:R0:W1:Y:S04]  /*ea00*/  SHFL.IDX PT, R35, R23, 0x4, 0x181f ;  /* 0x00981f0017237f89 */ /* 0x00006800000e0000 */
[----:B------:R0:W-:Y:S04]  /*ea10*/  LDGSTS.E.BYPASS.LTC128B.128 [R20+0x25c00], desc[UR36][R2.64], !P4 ;  /* 0x25c0000002147fae */ /* 0x0001e8000e101d64 */
[----:B------:R0:W-:Y:S04]  /*ea20*/  LDGSTS.E.BYPASS.LTC128B.128 [R20+0x28400], desc[UR36][R2.64+0x80], !P3 ;  /* 0x2840008002147fae */ /* 0x0001e8000d901d64 */
[----:B------:R0:W-:Y:S04]  /*ea30*/  LDGSTS.E.BYPASS.LTC128B.128 [R20+0x2ac00], desc[UR36][R2.64+0x100], !P2 ;  /* 0x2ac0010002147fae */ /* 0x0001e8000d101d64 */
[----:B------:R0:W-:Y:S02]  /*ea40*/  LDGSTS.E.BYPASS.LTC128B.128 [R20+0x2d400], desc[UR36][R2.64+0x180], !P1 ;  /* 0x2d40018002147fae */ /* 0x0001e4000c901d64 */
.L_x_138:
[----:B0-2---:R-:W-:-:S05]  /*ea50*/  IADD3 R2, P0, R14, R0, RZ ;  /* 0x000000000e027210 */ /* 0x005fca0007f1e0ff */
[----:B-1----:R-:W-:Y:S01]  /*ea60*/  IMAD.X R3, RZ, RZ, R35, P0 ;  /* 0x000000ffff037224 */ /* 0x002fe200000e0623 */
[----:B------:R-:W-:-:S04]  /*ea70*/  PLOP3.LUT P0, PT, PT, PT, PT, 0x80, 0x0 ;  /* 0x000000000000781c */ /* 0x000fc80003f0f070 */
[----:B------:R-:W-:Y:S01]  /*ea80*/  @!PT LDS RZ, [RZ] ;  /* 0x00000000fffff984 */ /* 0x000fe20000000800 */
[----:B------:R-:W-:Y:S01]  /*ea90*/  @!PT LDS RZ, [RZ] ;  /* 0x00000000fffff984 */ /* 0x000fe20000000800 */
[----:B------:R-:W-:Y:S01]  /*eaa0*/  @!PT LDS RZ, [RZ] ;  /* 0x00000000fffff984 */ /* 0x000fe20000000800 */
[----:B------:R0:W-:Y:S04]  /*eab0*/  LDGSTS.E.BYPASS.LTC128B.128 [R20+0x26400], desc[UR36][R2.64], !P4 ;  /* 0x2640000002147fae */ /* 0x0001e8000e101d64 */
[----:B------:R0:W-:Y:S04]  /*eac0*/  LDGSTS.E.BYPASS.LTC128B.128 [R20+0x28c00], desc[UR36][R2.64+0x80], !P3 ;  /* 0x28c0008002147fae */ /* 0x0001e8000d901d64 */
[----:B------:R0:W-:Y:S04]  /*ead0*/  LDGSTS.E.BYPASS.LTC128B.128 [R20+0x2b400], desc[UR36][R2.64+0x100], !P2 ;  /* 0x2b40010002147fae */ /* 0x0001e8000d101d64 */
[----:B------:R0:W-:Y:S01]  /*eae0*/  LDGSTS.E.BYPASS.LTC128B.128 [R20+0x2dc00], desc[UR36][R2.64+0x180], !P1 ;  /* 0x2dc0018002147fae */ /* 0x0001e2000c901d64 */
[----:B------:R-:W-:Y:S01]  /*eaf0*/  NOP ;  /* 0x0000000000007918 */ /* 0x000fe20000000000 */
.L_x_62:
        /* <DEDUP_REMOVED lines=10> */
.L_x_63:
[----:B------:R1:W-:Y:S01]  /*eba0*/  SYNCS.ARRIVE.TRANS64.A1T0 RZ, [R7+URZ+0x38830], RZ ;  /* 0x038830ff07ff79a7 */ /* 0x0003e2000810003f */
[----:B------:R-:W-:Y:S05]  /*ebb0*/  @!P2 BRA `(.L_x_64) ;  /* 0x000000000004a947 */ /* 0x000fea0003800000 */
[----:B------:R-:W-:Y:S01]  /*ebc0*/  BPT.TRAP 0x1 ;  /* 0x000000040000795c */ /* 0x000fe20000300000 */
.L_x_64:
[----:B0-----:R-:W-:Y:S01]  /*ebd0*/  SHF.L.U32 R2, R10, 0x1f, RZ ;  /* 0x0000001f0a027819 */ /* 0x001fe200000006ff */
[----:B------:R-:W-:Y:S01]  /*ebe0*/  IMAD.MOV.U32 R9, RZ, RZ, -0x50 ;  /* 0xffffffb0ff097424 */ /* 0x000fe200078e00ff */
[----:B-1----:R-:W-:Y:S01]  /*ebf0*/  LEA R7, R6, UR39, 0x3 ;  /* 0x0000002706077c11 */ /* 0x002fe2000f8e18ff */
[----:B------:R-:W-:Y:S02]  /*ec00*/  BSSY B1, `(.L_x_65) ;  /* 0x0000004000017945 */ /* 0x000fe40003800000 */
[----:B------:R-:W-:Y:S01]  /*ec10*/  IMAD R9, R28, R9, UR38 ;  /* 0x000000261c097e24 */ /* 0x000fe2000f8e0209 */
[----:B------:R-:W0:Y:S02]  /*ec20*/  SYNCS.PHASECHK.TRANS64.TRYWAIT P0, [R7+URZ+0x38860], R2 ;  /* 0x03886002070075a7 */ /* 0x000e24000800017f */
[----:B0-----:R-:W-:Y:S05]  /*ec30*/  @!P0 BRA `(.L_x_66) ;  /* 0x0000002c00308947 */ /* 0x001fea0003800000 */
.L_x_139:
[----:B------:R-:W-:Y:S05]  /*ec40*/  BSYNC B1 ;  /* 0x0000000000017941 */ /* 0x000fea0003800000 */
.L_x_65:
[----:B------:R-:W-:Y:S01]  /*ec50*/  UMOV UR4, 0xffffffff ;  /* 0xffffffff00047882 */ /* 0x000fe20000000000 */
[----:B------:R-:W-:Y:S01]  /*ec60*/  LOP3.LUT P4, RZ, R16, 0x80, RZ, 0xc0, !PT ;  /* 0x0000008010ff7812 */ /* 0x000fe2000788c0ff */
[----:B------:R-:W-:Y:S01]  /*ec70*/  IMAD R6, R6, 0x5000, R26 ;  /* 0x0000500006067824 */ /* 0x000fe200078e021a */
[C---:B------:R-:W-:Y:S01]  /*ec80*/  LOP3.LUT P3, RZ, R16.reuse, 0x40, RZ, 0xc0, !PT ;  /* 0x0000004010ff7812 */ /* 0x040fe2000786c0ff */
[----:B------:R-:W-:Y:S01]  /*ec90*/  IMAD.IADD R9, R9, 0x1, -R34 ;  /* 0x0000000109097824 */ /* 0x000fe200078e0a22 */
[C---:B------:R-:W-:Y:S02]  /*eca0*/  LOP3.LUT P2, RZ, R16.reuse, 0x20, RZ, 0xc0, !PT ;  /* 0x0000002010ff7812 */ /* 0x040fe4000784c0ff */
[----:B------:R-:W-:Y:S01]  /*ecb0*/  LOP3.LUT P1, RZ, R16, 0x10, RZ, 0xc0, !PT ;  /* 0x0000001010ff7812 */ /* 0x000fe2000782c0ff */
[----:B------:R-:W-:-:S12]  /*ecc0*/  BRA.DIV UR4, `(.L_x_67) ;  /* 0x0000002e04207947 */ /* 0x000fd8000b800000 */
[----:B------:R-:W0:Y:S01]  /*ecd0*/  SHFL.IDX PT, R14, R17, RZ, 0x181f ;  /* 0x00181fff110e7589 */ /* 0x000e2200000e0000 */
[----:B------:R-:W-:-:S03]  /*ece0*/  LEA R6, R6, UR39, 0x1 ;  /* 0x0000002706067c11 */ /* 0x000fc6000f8e08ff */
[----:B------:R-:W1:Y:S01]  /*ecf0*/  SHFL.IDX PT, R3, R18, RZ, 0x181f ;  /* 0x00181fff12037589 */ /* 0x000e6200000e0000 */
[----:B0-----:R-:W-:-:S03]  /*ed00*/  IADD3 R2, P0, R14, R0, RZ ;  /* 0x000000000e027210 */ /* 0x001fc60007f1e0ff */
[----:B------:R-:W0:Y:S01]  /*ed10*/  SHFL.IDX PT, R14, R17, 0x1, 0x181f ;  /* 0x00381f00110e7f89 */ /* 0x000e2200000e0000 */
[----:B-1----:R-:W-:Y:S02]  /*ed20*/  IADD3.X R3, RZ, R3, RZ, P0, !PT ;  /* 0x00000003ff037210 */ /* 0x002fe400007fe4ff */
[----:B------:R-:W-:-:S13]  /*ed30*/  ISETP.LT.OR P0, PT, R9, 0x1, P4 ;  /* 0x000000010900780c */ /* 0x000fda0002701670 */
[----:B------:R-:W-:Y:S01]  /*ed40*/  LDGSTS.E.BYPASS.LTC128B.128 [R6+0x400], desc[UR36][R2.64], !P0 ;  /* 0x0040000002067fae */ /* 0x000fe2000c101d64 */
[----:B------:R-:W-:-:S13]  /*ed50*/  ISETP.LT.OR P0, PT, R9, 0x1, P3 ;  /* 0x000000010900780c */ /* 0x000fda0001f01670 */
[----:B------:R-:W-:Y:S01]  /*ed60*/  LDGSTS.E.BYPASS.LTC128B.128 [R6+0x2c00], desc[UR36][R2.64+0x80], !P0 ;  /* 0x02c0008002067fae */ /* 0x000fe2000c101d64 */
[----:B------:R-:W-:-:S13]  /*ed70*/  ISETP.LT.OR P0, PT, R9, 0x1, P2 ;  /* 0x000000010900780c */ /* 0x000fda0001701670 */
[----:B------:R-:W-:Y:S01]  /*ed80*/  LDGSTS.E.BYPASS.LTC128B.128 [R6+0x5400], desc[UR36][R2.64+0x100], !P0 ;  /* 0x0540010002067fae */ /* 0x000fe2000c101d64 */
[----:B------:R-:W-:-:S13]  /*ed90*/  ISETP.LT.OR P0, PT, R9, 0x1, P1 ;  /* 0x000000010900780c */ /* 0x000fda0000f01670 */
[----:B------:R1:W-:Y:S04]  /*eda0*/  LDGSTS.E.BYPASS.LTC128B.128 [R6+0x7c00], desc[UR36][R2.64+0x180], !P0 ;  /* 0x07c0018002067fae */ /* 0x0003e8000c101d64 */
[----:B-1----:R-:W1:Y:S01]  /*edb0*/  SHFL.IDX PT, R3, R18, 0x1, 0x181f ;  /* 0x00381f0012037f89 */ /* 0x002e6200000e0000 */
[----:B0-----:R-:W-:-:S03]  /*edc0*/  IADD3 R2, P0, R14, R0, RZ ;  /* 0x000000000e027210 */ /* 0x001fc60007f1e0ff */
[----:B------:R-:W0:Y:S02]  /*edd0*/  SHFL.IDX PT, R14, R17, 0x2, 0x181f ;  /* 0x00581f00110e7f89 */ /* 0x000e2400000e0000 */
[----:B-1----:R-:W-:Y:S01]  /*ede0*/  IMAD.X R3, RZ, RZ, R3, P0 ;  /* 0x000000ffff037224 */ /* 0x002fe200000e0603 */
        /* <DEDUP_REMOVED lines=22> */
[----:B------:R-:W2:Y:S04]  /*ef50*/  SHFL.IDX PT, R18, R18, 0x4, 0x181f ;  /* 0x00981f0012127f89 */ /* 0x000ea800000e0000 */
[----:B------:R3:W4:Y:S01]  /*ef60*/  SHFL.IDX PT, R14, R17, 0x4, 0x181f ;  /* 0x00981f00110e7f89 */ /* 0x00072200000e0000 */
[----:B-1----:R-:W-:Y:S01]  /*ef70*/  IMAD.X R3, RZ, RZ, R3, P0 ;  /* 0x000000ffff037224 */ /* 0x002fe200000e0603 */
[----:B------:R-:W-:-:S13]  /*ef80*/  ISETP.LT.OR P0, PT, R9, 0x31, P4 ;  /* 0x000000310900780c */ /* 0x000fda0002701670 */
[----:B------:R3:W-:Y:S01]  /*ef90*/  LDGSTS.E.BYPASS.LTC128B.128 [R6+0x1c00], desc[UR36][R2.64], !P0 ;  /* 0x01c0000002067fae */ /* 0x0007e2000c101d64 */
[----:B------:R-:W-:-:S13]  /*efa0*/  ISETP.LT.OR P0, PT, R9, 0x31, P3 ;  /* 0x000000310900780c */ /* 0x000fda0001f01670 */
[----:B------:R3:W-:Y:S01]  /*efb0*/  LDGSTS.E.BYPASS.LTC128B.128 [R6+0x4400], desc[UR36][R2.64+0x80], !P0 ;  /* 0x0440008002067fae */ /* 0x0007e2000c101d64 */
[----:B------:R-:W-:-:S13]  /*efc0*/  ISETP.LT.OR P0, PT, R9, 0x31, P2 ;  /* 0x000000310900780c */ /* 0x000fda0001701670 */
[----:B------:R3:W-:Y:S01]  /*efd0*/  LDGSTS.E.BYPASS.LTC128B.128 [R6+0x6c00], desc[UR36][R2.64+0x100], !P0 ;  /* 0x06c0010002067fae */ /* 0x0007e2000c101d64 */
[----:B------:R-:W-:-:S13]  /*efe0*/  ISETP.LT.OR P0, PT, R9, 0x31, P1 ;  /* 0x000000310900780c */ /* 0x000fda0000f01670 */
[----:B--2-4-:R3:W-:Y:S02]  /*eff0*/  LDGSTS.E.BYPASS.LTC128B.128 [R6+0x9400], desc[UR36][R2.64+0x180], !P0 ;  /* 0x0940018002067fae */ /* 0x0147e4000c101d64 */
.L_x_151:
[----:B0--3--:R-:W-:Y:S01]  /*f000*/  IADD3 R2, P0, R14, R0, RZ ;  /* 0x000000000e027210 */ /* 0x009fe20007f1e0ff */
[----:B------:R-:W-:Y:S02]  /*f010*/  ULDC.64 UR4, c[0x0][0x328] ;  /* 0x0000ca0000047ab9 */ /* 0x000fe40000000a00 */
[----:B------:R-:W-:Y:S01]  /*f020*/  IMAD R0, R21, UR4, RZ ;  /* 0x0000000415007c24 */ /* 0x000fe2000f8e02ff */
[----:B------:R-:W-:Y:S02]  /*f030*/  IADD3.X R3, RZ, R18, RZ, P0, !PT ;  /* 0x00000012ff037210 */ /* 0x000fe400007fe4ff */
[----:B------:R-:W-:-:S13]  /*f040*/  ISETP.LT.OR P0, PT, R9, 0x41, P4 ;  /* 0x000000410900780c */ /* 0x000fda0002701670 */
[----:B------:R-:W-:Y:S01]  /*f050*/  @!PT LDS RZ, [RZ] ;  /* 0x00000000fffff984 */ /* 0x000fe20000000800 */
[----:B------:R-:W-:Y:S01]  /*f060*/  @!PT LDS RZ, [RZ] ;  /* 0x00000000fffff984 */ /* 0x000fe20000000800 */
[----:B------:R-:W-:Y:S01]  /*f070*/  @!PT LDS RZ, [RZ] ;  /* 0x00000000fffff984 */ /* 0x000fe20000000800 */
[----:B------:R-:W-:Y:S01]  /*f080*/  LDGSTS.E.BYPASS.LTC128B.128 [R6+0x2400], desc[UR36][R2.64], !P0 ;  /* 0x0240000002067fae */ /* 0x000fe2000c101d64 */
[----:B------:R-:W-:-:S13]  /*f090*/  ISETP.LT.OR P0, PT, R9, 0x41, P3 ;  /* 0x000000410900780c */ /* 0x000fda0001f01670 */
[----:B------:R-:W-:Y:S01]  /*f0a0*/  LDGSTS.E.BYPASS.LTC128B.128 [R6+0x4c00], desc[UR36][R2.64+0x80], !P0 ;  /* 0x04c0008002067fae */ /* 0x000fe2000c101d64 */
[----:B------:R-:W-:-:S13]  /*f0b0*/  ISETP.LT.OR P0, PT, R9, 0x41, P2 ;  /* 0x000000410900780c */ /* 0x000fda0001701670 */
[----:B------:R-:W-:Y:S01]  /*f0c0*/  LDGSTS.E.BYPASS.LTC128B.128 [R6+0x7400], desc[UR36][R2.64+0x100], !P0 ;  /* 0x0740010002067fae */ /* 0x000fe2000c101d64 */
[----:B------:R-:W-:Y:S01]  /*f0d0*/  ISETP.LT.OR P0, PT, R9, 0x41, P1 ;  /* 0x000000410900780c */ /* 0x000fe20000f01670 */
[----:B------:R-:W-:-:S12]  /*f0e0*/  IMAD R9, R5, UR5, R0 ;  /* 0x0000000505097c24 */ /* 0x000fd8000f8e0200 */
[----:B------:R0:W-:Y:S02]  /*f0f0*/  LDGSTS.E.BYPASS.LTC128B.128 [R6+0x9c00], desc[UR36][R2.64+0x180], !P0 ;  /* 0x09c0018002067fae */ /* 0x0001e4000c101d64 */
        /* <DEDUP_REMOVED lines=9> */
[C---:B------:R-:W-:Y:S01]  /*f190*/  IMAD R5, R19.reuse, UR5, R0 ;  /* 0x0000000513057c24 */ /* 0x040fe2000f8e0200 */
[----:B------:R-:W-:Y:S01]  /*f1a0*/  NOP ;  /* 0x0000000000007918 */ /* 0x000fe20000000000 */
[----:B------:R-:W-:Y:S01]  /*f1b0*/  IMAD.WIDE.U32 R2, R19, UR4, R2 ;  /* 0x0000000413027c25 */ /* 0x000fe2000f8e0002 */
[----:B------:R-:W-:-:S03]  /*f1c0*/  ULDC.64 UR4, c[0x0][0x318] ;  /* 0x0000c60000047ab9 */ /* 0x000fc60000000a00 */
[----:B------:R-:W-:Y:S01]  /*f1d0*/  IMAD.IADD R3, R5, 0x1, R3 ;  /* 0x0000000105037824 */ /* 0x000fe200078e0203 */
[----:B------:R-:W-:-:S04]  /*f1e0*/  LEA R17, P0, R2, UR4, 0x1 ;  /* 0x0000000402117c11 */ /* 0x000fc8000f8008ff */
[----:B------:R-:W-:Y:S02]  /*f1f0*/  LEA.HI.X R18, R2, UR5, R3, 0x1, P0 ;  /* 0x0000000502127c11 */ /* 0x000fe400080f0c03 */
[----:B------:R-:W-:-:S13]  /*f200*/  PLOP3.LUT P0, PT, PT, PT, PT, 0x80, 0x0 ;  /* 0x000000000000781c */ /* 0x000fda0003f0f070 */
.L_x_68:
        /* <DEDUP_REMOVED lines=10> */
.L_x_69:
[C---:B------:R-:W-:Y:S01]  /*f2b0*/  ISETP.GT.AND P0, PT, R8.reuse, RZ, PT ;  /* 0x000000ff0800720c */ /* 0x040fe20003f04270 */
[----:B------:R0:W-:Y:S01]  /*f2c0*/  SYNCS.ARRIVE.TRANS64.A1T0 RZ, [R7+URZ+0x38850], RZ ;  /* 0x038850ff07ff79a7 */ /* 0x0001e2000810003f */
[----:B------:R-:W-:Y:S01]  /*f2d0*/  IADD3 R0, R8, -0x1, RZ ;  /* 0xffffffff08007810 */ /* 0x000fe20007ffe0ff */
[----:B------:R-:W-:Y:S02]  /*f2e0*/  IMAD.MOV.U32 R10, RZ, RZ, R25 ;  /* 0x000000ffff0a7224 */ /* 0x000fe400078e0019 */
[----:B------:R-:W-:Y:S02]  /*f2f0*/  IMAD.MOV.U32 R6, RZ, RZ, R22 ;  /* 0x000000ffff067224 */ /* 0x000fe400078e0016 */
[----:B------:R-:W-:-:S06]  /*f300*/  IMAD.MOV.U32 R28, RZ, RZ, R8 ;  /* 0x000000ffff1c7224 */ /* 0x000fcc00078e0008 */
[----:B0-----:R-:W-:Y:S05]  /*f310*/  @P0 BRA `(.L_x_70) ;  /* 0xfffffff000300947 */ /* 0x001fea000383ffff */
[----:B------:R-:W-:Y:S05]  /*f320*/  BSYNC B0 ;  /* 0x0000000000007941 */ /* 0x000fea0003800000 */
.L_x_57:
[----:B------:R-:W-:-:S13]  /*f330*/  LOP3.LUT P0, RZ, R16, 0x100, RZ, 0xc0, !PT ;  /* 0x0000010010ff7812 */ /* 0x000fda000780c0ff */
[----:B------:R-:W-:Y:S05]  /*f340*/  @!P0 BRA `(.L_x_71) ;  /* 0x0000000000048947 */ /* 0x000fea0003800000 */
[----:B------:R-:W-:Y:S01]  /*f350*/  BPT.TRAP 0x1 ;  /* 0x000000040000795c */ /* 0x000fe20000300000 */
.L_x_71:
[----:B------:R-:W-:Y:S01]  /*f360*/  LEA R4, R22, UR39, 0x3 ;  /* 0x0000002716047c11 */ /* 0x000fe2000f8e18ff */
[----:B------:R-:W-:Y:S01]  /*f370*/  BSSY B0, `(.L_x_72) ;  /* 0x0000006000007945 */ /* 0x000fe20003800000 */
[----:B0-----:R-:W-:Y:S02]  /*f380*/  SHF.L.U32 R3, R25, 0x1f, RZ ;  /* 0x0000001f19037819 */ /* 0x001fe400000006ff */
[----:B------:R-:W-:Y:S02]  /*f390*/  MOV R5, 0xffffffb0 ;  /* 0xffffffb000057802 */ /* 0x000fe40000000f00 */
[----:B------:R-:W0:Y:S03]  /*f3a0*/  SYNCS.PHASECHK.TRANS64.TRYWAIT P0, [R4+URZ+0x38860], R3 ;  /* 0x03886003040075a7 */ /* 0x000e26000800017f */
[----:B------:R-:W-:Y:S01]  /*f3b0*/  IMAD R5, R8, R5, UR38 ;  /* 0x0000002608057e24 */ /* 0x000fe2000f8e0205 */
[----:B0-----:R-:W-:Y:S06]  /*f3c0*/  @!P0 BRA `(.L_x_73) ;  /* 0x0000002c00288947 */ /* 0x001fec0003800000 */
.L_x_152:
[----:B------:R-:W-:Y:S05]  /*f3d0*/  BSYNC B0 ;  /* 0x0000000000007941 */ /* 0x000fea0003800000 */
.L_x_72:
        /* <DEDUP_REMOVED lines=8> */
[----:B------:R-:W1:Y:S01]  /*f460*/  SHFL.IDX PT, R14, R17, RZ, 0x181f ;  /* 0x00181fff110e7589 */ /* 0x000e6200000e0000 */
[----:B------:R-:W-:-:S03]  /*f470*/  IMAD.SHL.U32 R6, R37, 0x2, RZ ;  /* 0x0000000225067824 */ /* 0x000fc600078e00ff */
[----:B------:R-:W0:Y:S02]  /*f480*/  SHFL.IDX PT, R0, R18, RZ, 0x181f ;  /* 0x00181fff12007589 */ /* 0x000e2400000e0000 */
[----:B-1----:R-:W-:Y:S02]  /*f490*/  IADD3 R2, P0, R14, R6, RZ ;  /* 0x000000060e027210 */ /* 0x002fe40007f1e0ff */
[----:B------:R-:W1:Y:S03]  /*f4a0*/  SHFL.IDX PT, R14, R17, 0x1, 0x181f ;  /* 0x00381f00110e7f89 */ /* 0x000e6600000e0000 */
[----:B0-----:R-:W-:Y:S01]  /*f4b0*/  IMAD.X R3, RZ, RZ, R0, P0 ;  /* 0x000000ffff037224 */ /* 0x001fe200000e0600 */
[----:B------:R-:W-:Y:S02]  /*f4c0*/  ISETP.LT.OR P0, PT, R5, 0x1, P4 ;  /* 0x000000010500780c */ /* 0x000fe40002701670 */
[----:B------:R-:W-:-:S02]  /*f4d0*/  LEA R0, R7, UR39, 0x1 ;  /* 0x0000002707007c11 */ /* 0x000fc4000f8e08ff */
[----:B------:R-:W0:Y:S09]  /*f4e0*/  SHFL.IDX PT, R7, R18, 0x1, 0x181f ;  /* 0x00381f0012077f89 */ /* 0x000e3200000e0000 */
[----:B------:R-:W-:Y:S01]  /*f4f0*/  LDGSTS.E.BYPASS.LTC128B.128 [R0+0x400], desc[UR36][R2.64], !P0 ;  /* 0x0040000002007fae */ /* 0x000fe2000c101d64 */
[----:B------:R-:W-:-:S13]  /*f500*/  ISETP.LT.OR P0, PT, R5, 0x1, P3 ;  /* 0x000000010500780c */ /* 0x000fda0001f01670 */
[----:B------:R-:W-:Y:S01]  /*f510*/  LDGSTS.E.BYPASS.LTC128B.128 [R0+0x2c00], desc[UR36][R2.64+0x80], !P0 ;  /* 0x02c0008002007fae */ /* 0x000fe2000c101d64 */
[----:B------:R-:W-:-:S13]  /*f520*/  ISETP.LT.OR P0, PT, R5, 0x1, P2 ;  /* 0x000000010500780c */ /* 0x000fda0001701670 */
[----:B------:R-:W-:Y:S01]  /*f530*/  LDGSTS.E.BYPASS.LTC128B.128 [R0+0x5400], desc[UR36][R2.64+0x100], !P0 ;  /* 0x0540010002007fae */ /* 0x000fe2000c101d64 */
[----:B------:R-:W-:-:S13]  /*f540*/  ISETP.LT.OR P0, PT, R5, 0x1, P1 ;  /* 0x000000010500780c */ /* 0x000fda0000f01670 */
[----:B------:R1:W-:Y:S02]  /*f550*/  LDGSTS.E.BYPASS.LTC128B.128 [R0+0x7c00], desc[UR36][R2.64+0x180], !P0 ;  /* 0x07c0018002007fae */ /* 0x0003e4000c101d64 */
[----:B-1----:R-:W-:Y:S02]  /*f560*/  IADD3 R2, P0, R14, R6, RZ ;  /* 0x000000060e027210 */ /* 0x002fe40007f1e0ff */
[----:B------:R-:W1:Y:S02]  /*f570*/  SHFL.IDX PT, R14, R17, 0x2, 0x181f ;  /* 0x00581f00110e7f89 */ /* 0x000e6400000e0000 */
[----:B0-----:R-:W-:Y:S02]  /*f580*/  IADD3.X R3, RZ, R7, RZ, P0, !PT ;  /* 0x00000007ff037210 */ /* 0x001fe400007fe4ff */
[----:B------:R-:W-:Y:S01]  /*f590*/  ISETP.LT.OR P0, PT, R5, 0x11, P4 ;  /* 0x000000110500780c */ /* 0x000fe20002701670 */
[----:B------:R-:W0:-:S12]  /*f5a0*/  SHFL.IDX PT, R7, R18, 0x2, 0x181f ;  /* 0x00581f0012077f89 */ /* 0x000e1800000e0000 */
        /* <DEDUP_REMOVED lines=8> */
[----:B------:R-:W1:Y:S03]  /*f630*/  SHFL.IDX PT, R14, R17, 0x3, 0x181f ;  /* 0x00781f00110e7f89 */ /* 0x000e6600000e0000 */
[----:B0-----:R-:W-:Y:S01]  /*f640*/  IMAD.X R3, RZ, RZ, R7, P0 ;  /* 0x000000ffff037224 */ /* 0x001fe200000e0607 */
[C---:B------:R-:W-:Y:S01]  /*f650*/  ISETP.LT.OR P0, PT, R5.reuse, 0x21, P4 ;  /* 0x000000210500780c */ /* 0x040fe20002701670 */
[----:B------:R-:W0:Y:S04]  /*f660*/  SHFL.IDX PT, R7, R18, 0x3, 0x181f ;  /* 0x00781f0012077f89 */ /* 0x000e2800000e0000 */
[----:B------:R-:W2:Y:S08]  /*f670*/  SHFL.IDX PT, R18, R18, 0x4, 0x181f ;  /* 0x00981f0012127f89 */ /* 0x000eb000000e0000 */
        /* <DEDUP_REMOVED lines=8> */
[----:B------:R1:W3:Y:S03]  /*f700*/  SHFL.IDX PT, R14, R17, 0x4, 0x181f ;  /* 0x00981f00110e7f89 */ /* 0x0002e600000e0000 */
[----:B0-----:R-:W-:Y:S01]  /*f710*/  IMAD.X R3, RZ, RZ, R7, P0 ;  /* 0x000000ffff037224 */ /* 0x001fe200000e0607 */
[----:B------:R-:W-:-:S13]  /*f720*/  ISETP.LT.OR P0, PT, R5, 0x31, P4 ;  /* 0x000000310500780c */ /* 0x000fda0002701670 */
[----:B------:R1:W-:Y:S01]  /*f730*/  LDGSTS.E.BYPASS.LTC128B.128 [R0+0x1c00], desc[UR36][R2.64], !P0 ;  /* 0x01c0000002007fae */ /* 0x0003e2000c101d64 */
[----:B------:R-:W-:-:S13]  /*f740*/  ISETP.LT.OR P0, PT, R5, 0x31, P3 ;  /* 0x000000310500780c */ /* 0x000fda0001f01670 */
[----:B------:R1:W-:Y:S01]  /*f750*/  LDGSTS.E.BYPASS.LTC128B.128 [R0+0x4400], desc[UR36][R2.64+0x80], !P0 ;  /* 0x0440008002007fae */ /* 0x0003e2000c101d64 */
[----:B------:R-:W-:-:S13]  /*f760*/  ISETP.LT.OR P0, PT, R5, 0x31, P2 ;  /* 0x000000310500780c */ /* 0x000fda0001701670 */
[----:B------:R1:W-:Y:S01]  /*f770*/  LDGSTS.E.BYPASS.LTC128B.128 [R0+0x6c00], desc[UR36][R2.64+0x100], !P0 ;  /* 0x06c0010002007fae */ /* 0x0003e2000c101d64 */
[----:B------:R-:W-:-:S13]  /*f780*/  ISETP.LT.OR P0, PT, R5, 0x31, P1 ;  /* 0x000000310500780c */ /* 0x000fda0000f01670 */
[----:B--23--:R1:W-:Y:S02]  /*f790*/  LDGSTS.E.BYPASS.LTC128B.128 [R0+0x9400], desc[UR36][R2.64+0x180], !P0 ;  /* 0x0940018002007fae */ /* 0x00c3e4000c101d64 */
.L_x_164:
[----:B01----:R-:W-:-:S05]  /*f7a0*/  IADD3 R2, P0, R14, R6, RZ ;  /* 0x000000060e027210 */ /* 0x003fca0007f1e0ff */
[----:B------:R-:W-:Y:S01]  /*f7b0*/  IMAD.X R3, RZ, RZ, R18, P0 ;  /* 0x000000ffff037224 */ /* 0x000fe200000e0612 */
[----:B------:R-:W-:-:S13]  /*f7c0*/  ISETP.LT.OR P0, PT, R5, 0x41, P4 ;  /* 0x000000410500780c */ /* 0x000fda0002701670 */
[----:B------:R-:W-:Y:S01]  /*f7d0*/  @!PT LDS RZ, [RZ] ;  /* 0x00000000fffff984 */ /* 0x000fe20000000800 */
[----:B------:R-:W-:Y:S01]  /*f7e0*/  @!PT LDS RZ, [RZ] ;  /* 0x00000000fffff984 */ /* 0x000fe20000000800 */
[----:B------:R-:W-:Y:S01]  /*f7f0*/  @!PT LDS RZ, [RZ] ;  /* 0x00000000fffff984 */ /* 0x000fe20000000800 */
[----:B------:R0:W-:Y:S01]  /*f800*/  LDGSTS.E.BYPASS.LTC128B.128 [R0+0x2400], desc[UR36][R2.64], !P0 ;  /* 0x0240000002007fae */ /* 0x0001e2000c101d64 */
[----:B------:R-:W-:-:S13]  /*f810*/  ISETP.LT.OR P0, PT, R5, 0x41, P3 ;  /* 0x000000410500780c */ /* 0x000fda0001f01670 */
[----:B------:R0:W-:Y:S01]  /*f820*/  LDGSTS.E.BYPASS.LTC128B.128 [R0+0x4c00], desc[UR36][R2.64+0x80], !P0 ;  /* 0x04c0008002007fae */ /* 0x0001e2000c101d64 */
[----:B------:R-:W-:-:S13]  /*f830*/  ISETP.LT.OR P0, PT, R5, 0x41, P2 ;  /* 0x000000410500780c */ /* 0x000fda0001701670 */
[----:B------:R0:W-:Y:S01]  /*f840*/  LDGSTS.E.BYPASS.LTC128B.128 [R0+0x7400], desc[UR36][R2.64+0x100], !P0 ;  /* 0x0740010002007fae */ /* 0x0001e2000c101d64 */
[----:B------:R-:W-:-:S13]  /*f850*/  ISETP.LT.OR P0, PT, R5, 0x41, P1 ;  /* 0x000000410500780c */ /* 0x000fda0000f01670 */
[----:B------:R0:W-:Y:S01]  /*f860*/  LDGSTS.E.BYPASS.LTC128B.128 [R0+0x9c00], desc[UR36][R2.64+0x180], !P0 ;  /* 0x09c0018002007fae */ /* 0x0001e2000c101d64 */
[----:B------:R-:W-:Y:S01]  /*f870*/  PLOP3.LUT P0, PT, PT, PT, PT, 0x80, 0x0 ;  /* 0x000000000000781c */ /* 0x000fe20003f0f070 */
[----:B------:R-:W-:-:S12]  /*f880*/  NOP ;  /* 0x0000000000007918 */ /* 0x000fd80000000000 */
.L_x_75:
        /* <DEDUP_REMOVED lines=10> */
.L_x_76:
[----:B0-----:R-:W2:Y:S01]  /*f930*/  LDL.LU R2, [R1] ;  /* 0x0000000001027983 */ /* 0x001ea20000300800 */
[----:B------:R-:W-:Y:S01]  /*f940*/  IADD3 R22, R22, 0x1, RZ ;  /* 0x0000000116167810 */ /* 0x000fe20007ffe0ff */
[----:B------:R-:W-:Y:S01]  /*f950*/  VIADD R36, R36, UR43 ;  /* 0x0000002b24247c36 */ /* 0x000fe20008000000 */
[----:B------:R-:W-:Y:S01]  /*f960*/  ULDC UR4, c[0x0][0xc34] ;  /* 0x00030d0000047ab9 */ /* 0x000fe20000000800 */
[----:B------:R0:W-:Y:S01]  /*f970*/  SYNCS.ARRIVE.TRANS64.A1T0 RZ, [R4+URZ+0x38850], RZ ;  /* 0x038850ff04ff79a7 */ /* 0x0001e2000810003f */
[----:B------:R-:W-:-:S04]  /*f980*/  ISETP.NE.AND P0, PT, R22, 0x2, PT ;  /* 0x000000021600780c */ /* 0x000fc80003f05270 */
[----:B------:R-:W-:Y:S02]  /*f990*/  SEL R22, R22, RZ, P0 ;  /* 0x000000ff16167207 */ /* 0x000fe40000000000 */
[----:B------:R-:W-:Y:S02]  /*f9a0*/  SEL R0, RZ, 0x1, P0 ;  /* 0x00000001ff007807 */ /* 0x000fe40000000000 */
[----:B------:R-:W-:Y:S02]  /*f9b0*/  ISETP.GE.AND P0, PT, R36, UR4, PT ;  /* 0x0000000424007c0c */ /* 0x000fe4000bf06270 */
[----:B------:R-:W-:Y:S01]  /*f9c0*/  LOP3.LUT R25, R25, R0, RZ, 0x3c, !PT ;  /* 0x0000000019197212 */ /* 0x000fe200078e3cff */
[----:B--2---:R-:W-:-:S05]  /*f9d0*/  VIADD R2, R2, 0x1 ;  /* 0x0000000102027836 */ /* 0x004fca0000000000 */
[----:B------:R0:W-:Y:S05]  /*f9e0*/  STL [R1], R2 ;  /* 0x0000000201007387 */ /* 0x0001ea0000100800 */
[----:B------:R-:W-:Y:S05]  /*f9f0*/  @!P0 BRA `(.L_x_77) ;  /* 0xffffffcc009c8947 */ /* 0x000fea000383ffff */
[----:B------:R-:W-:-:S07]  /*fa00*/  LOP3.LUT R0, R2, 0x1, RZ, 0xc, !PT ;  /* 0x0000000102007812 */ /* 0x000fce00078e0cff */
.L_x_40:
[----:B------:R-:W1:Y:S01]  /*fa10*/  S2R R3, SR_CgaCtaId ;  /* 0x0000000000037919 */ /* 0x000e620000008800 */
[----:B0-----:R-:W-:Y:S01]  /*fa20*/  MOV R2, 0x400 ;  /* 0x0000040000027802 */ /* 0x001fe20000000f00 */
[----:B------:R-:W-:Y:S01]  /*fa30*/  BSSY B0, `(.L_x_78) ;  /* 0x0000005000007945 */ /* 0x000fe20003800000 */
[----:B------:R-:W-:Y:S02]  /*fa40*/  SHF.L.U32 R0, R0, 0x1f, RZ ;  /* 0x0000001f00007819 */ /* 0x000fe400000006ff */
[----:B-1----:R-:W-:-:S04]  /*fa50*/  LEA R5, R3, R2, 0x18 ;  /* 0x0000000203057211 */ /* 0x002fc800078ec0ff */
[----:B------:R-:W0:Y:S02]  /*fa60*/  SYNCS.PHASECHK.TRANS64.TRYWAIT P0, [R5+URZ+0x38820], R0 ;  /* 0x03882000050075a7 */ /* 0x000e24000800017f */
[----:B0-----:R-:W-:Y:S05]  /*fa70*/  @!P0 BRA `(.L_x_79) ;  /* 0x0000002c00808947 */ /* 0x001fea0003800000 */
.L_x_165:
[----:B------:R-:W-:Y:S05]  /*fa80*/  BSYNC B0 ;  /* 0x0000000000007941 */ /* 0x000fea0003800000 */
.L_x_78:
[----:B------:R-:W-:-:S03]  /*fa90*/  UMOV UR4, 0xffffffff ;  /* 0xffffffff00047882 */ /* 0x000fc60000000000 */
[----:B------:R-:W-:Y:S05]  /*faa0*/  BRA.DIV UR4, `(.L_x_80) ;  /* 0x0000002e04887947 */ /* 0x000fea000b800000 */
[----:B0-----:R-:W0:Y:S02]  /*fab0*/  S2R R0, SR_TID.X ;  /* 0x0000000000007919 */ /* 0x001e240000002100 */
[----:B0-----:R-:W-:-:S04]  /*fac0*/  SHF.R.U32.HI R0, RZ, 0x5, R0 ;  /* 0x00000005ff007819 */ /* 0x001fc80000011600 */
[----:B------:R-:W-:-:S05]  /*fad0*/  LOP3.LUT R0, R0, 0x3, RZ, 0xc0, !PT ;  /* 0x0000000300007812 */ /* 0x000fca00078ec0ff */
[----:B------:R0:W1:Y:S02]  /*fae0*/  SHFL.IDX PT, R14, R0, RZ, 0x1f ;  /* 0x00001fff000e7589 */ /* 0x00006400000e0000 */
.L_x_168:
[----:B-1----:R-:W-:Y:S01]  /*faf0*/  ISETP.NE.AND P0, PT, R14, RZ, PT ;  /* 0x000000ff0e00720c */ /* 0x002fe20003f05270 */
[----:B------:R-:W-:-:S12]  /*fb00*/  BSSY B0, `(.L_x_81) ;  /* 0x0000026000007945 */ /* 0x000fd80003800000 */
[----:B------:R-:W-:Y:S05]  /*fb10*/  @P0 BRA `(.L_x_82) ;  /* 0x0000000000900947 */ /* 0x000fea0003800000 */
[----:B------:R-:W-:-:S03]  /*fb20*/  UMOV UR4, 0xffffffff ;  /* 0xffffffff00047882 */ /* 0x000fc60000000000 */
[----:B------:R-:W-:Y:S05]  /*fb30*/  BRA.DIV UR4, `(.L_x_83) ;  /* 0x0000002e04987947 */ /* 0x000fea000b800000 */
[----:B------:R-:W-:-:S13]  /*fb40*/  ELECT P6, URZ, PT ;  /* 0x00000000003f782f */ /* 0x000fda00038c0000 */
.L_x_171:
[----:B------:R-:W-:Y:S05]  /*fb50*/  @!P6 BRA `(.L_x_82) ;  /* 0x000000000080e947 */ /* 0x000fea0003800000 */
[----:B0-----:R-:W2:Y:S02]  /*fb60*/  LDL R0, [R1+0xc] ;  /* 0x00000c0001007983 */ /* 0x001ea40000100800 */
[----:B--2---:R-:W-:-:S13]  /*fb70*/  R2UR UR4, R0 ;  /* 0x00000000000472ca */ /* 0x004fda00000e0000 */
[----:B------:R-:W-:-:S06]  /*fb80*/  ULOP3.LUT UR4, UR4, 0x2, URZ, 0xfc, !UPT ;  /* 0x0000000204047892 */ /* 0x000fcc000f8efc3f */
[----:B------:R-:W-:-:S05]  /*fb90*/  IMAD.U32 R0, RZ, RZ, UR4 ;  /* 0x00000004ff007e24 */ /* 0x000fca000f8e00ff */
[----:B------:R-:W-:-:S13]  /*fba0*/  ISETP.NE.AND P0, PT, R0, 0x3, PT ;  /* 0x000000030000780c */ /* 0x000fda0003f05270 */
[----:B------:R-:W-:Y:S05]  /*fbb0*/  @!P0 BRA `(.L_x_84) ;  /* 0x0000000000048947 */ /* 0x000fea0003800000 */
[----:B------:R-:W-:Y:S01]  /*fbc0*/  BPT.TRAP 0x1 ;  /* 0x000000040000795c */ /* 0x000fe20000300000 */
.L_x_84:
[C---:B------:R-:W-:Y:S01]  /*fbd0*/  LEA R3, R22.reuse, R5, 0x3 ;  /* 0x0000000516037211 */ /* 0x040fe200078e18ff */
[----:B------:R-:W-:Y:S01]  /*fbe0*/  VIADD R22, R22, 0x1 ;  /* 0x0000000116167836 */ /* 0x000fe20000000000 */
[----:B------:R-:W-:-:S04]  /*fbf0*/  SHF.L.U32 R2, R25, 0x1f, RZ ;  /* 0x0000001f19027819 */ /* 0x000fc800000006ff */
[----:B------:R-:W0:Y:S01]  /*fc00*/  SYNCS.PHASECHK.TRANS64.TRYWAIT P1, [R3+URZ+0x38840], R2 ;  /* 0x03884002030075a7 */ /* 0x000e22000802017f */
[----:B------:R-:W-:-:S04]  /*fc10*/  ISETP.NE.AND P2, PT, R22, 0x2, PT ;  /* 0x000000021600780c */ /* 0x000fc80003f45270 */
[----:B------:R-:W-:Y:S01]  /*fc20*/  SEL R0, RZ, 0x1, P2 ;  /* 0x00000001ff007807 */ /* 0x000fe20001000000 */
[----:B0-----:R-:W-:Y:S08]  /*fc30*/  @!P1 BRA `(.L_x_85) ;  /* 0x0000002c00789947 */ /* 0x001ff00003800000 */
.L_x_172:
[----:B------:R-:W-:Y:S02]  /*fc40*/  SEL R22, R22, RZ, P2 ;  /* 0x000000ff16167207 */ /* 0x000fe40001000000 */
[----:B------:R-:W-:Y:S01]  /*fc50*/  LOP3.LUT R0, R25, R0, RZ, 0x3c, !PT ;  /* 0x0000000019007212 */ /* 0x000fe200078e3cff */
[----:B------:R-:W-:Y:S06]  /*fc60*/  @!P0 BRA `(.L_x_86) ;  /* 0x0000000000048947 */ /* 0x000fec0003800000 */
[----:B------:R-:W-:Y:S01]  /*fc70*/  BPT.TRAP 0x1 ;  /* 0x000000040000795c */ /* 0x000fe20000300000 */
.L_x_86:
[----:B------:R-:W-:Y:S01]  /*fc80*/  IMAD R5, R22, 0x8, R5 ;  /* 0x0000000816057824 */ /* 0x000fe200078e0205 */
[----:B------:R-:W-:-:S04]  /*fc90*/  SHF.L.U32 R0, R0, 0x1f, RZ ;  /* 0x0000001f00007819 */ /* 0x000fc800000006ff */
[----:B------:R-:W1:Y:S02]  /*fca0*/  SYNCS.PHASECHK.TRANS64.TRYWAIT P1, [R5+URZ+0x38840], R0 ;  /* 0x03884000050075a7 */ /* 0x000e64000802017f */
[----:B-1----:R-:W-:Y:S05]  /*fcb0*/  @!P1 BRA `(.L_x_87) ;  /* 0x0000002c006c9947 */ /* 0x002fea0003800000 */
.L_x_173:
[----:B------:R-:W-:Y:S05]  /*fcc0*/  @!P0 BRA `(.L_x_88) ;  /* 0x0000000000048947 */ /* 0x000fea0003800000 */
[----:B------:R-:W-:Y:S01]  /*fcd0*/  BPT.TRAP 0x1 ;  /* 0x000000040000795c */ /* 0x000fe20000300000 */
.L_x_88:
[----:B------:R-:W2:Y:S02]  /*fce0*/  SYNCS.PHASECHK.TRANS64.TRYWAIT P1, [R3+URZ+0x38860], R2 ;  /* 0x03886002030075a7 */ /* 0x000ea4000802017f */
[----:B--2---:R-:W-:Y:S05]  /*fcf0*/  @!P1 BRA `(.L_x_89) ;  /* 0x0000002c00709947 */ /* 0x004fea0003800000 */
.L_x_174:
[----:B------:R-:W-:Y:S05]  /*fd00*/  @!P0 BRA `(.L_x_90) ;  /* 0x0000000000048947 */ /* 0x000fea0003800000 */
[----:B------:R-:W-:Y:S01]  /*fd10*/  BPT.TRAP 0x1 ;  /* 0x000000040000795c */ /* 0x000fe20000300000 */
.L_x_90:
[----:B---3--:R3:W4:Y:S02]  /*fd20*/  SYNCS.PHASECHK.TRANS64.TRYWAIT P0, [R5+URZ+0x38860], R0 ;  /* 0x03886000050075a7 */ /* 0x008724000800017f */
[----:B----4-:R-:W-:Y:S05]  /*fd30*/  @!P0 NANOSLEEP.SYNCS 0x989680 ;  /* 0x009896800000895d */ /* 0x010fea0003900000 */
[----:B------:R-:W4:Y:S02]  /*fd40*/  @!P0 SYNCS.PHASECHK.TRANS64 P0, [R5+URZ+0x38860], R0 ;  /* 0x03886000050085a7 */ /* 0x000f24000800007f */
[----:B----4-:R-:W-:Y:S05]  /*fd50*/  @!P0 BRA `(.L_x_90) ;  /* 0xfffffffc00f08947 */ /* 0x010fea000383ffff */
.L_x_82:
[----:B------:R-:W-:Y:S05]  /*fd60*/  BSYNC B0 ;  /* 0x0000000000007941 */ /* 0x000fea0003800000 */
.L_x_81:
[----:B------:R-:W-:Y:S05]  /*fd70*/  EXIT ;  /* 0x000000000000794d */ /* 0x000fea0003800000 */
.L_x_8:
[----:B0-----:R-:W-:-:S04]  /*fd80*/  IMAD.U32 R3, RZ, RZ, UR40 ;  /* 0x00000028ff037e24 */ /* 0x001fc8000f8e00ff */
[----:B------:R0:W1:Y:S03]  /*fd90*/  SYNCS.PHASECHK.TRANS64.TRYWAIT P1, [R3+URZ+0x38800], R0 ;  /* 0x03880000030075a7 */ /* 0x000066000802017f */
[----:B-1----:R-:W-:Y:S05]  /*fda0*/  @!P1 NANOSLEEP.SYNCS 0x989680 ;  /* 0x009896800000995d */ /* 0x002fea0003900000 */
[----:B------:R-:W1:Y:S02]  /*fdb0*/  @!P1 SYNCS.PHASECHK.TRANS64 P1, [R3+URZ+0x38800], R0 ;  /* 0x03880000030095a7 */ /* 0x000e64000802007f */
[----:B-1----:R-:W-:Y:S05]  /*fdc0*/  @!P1 BRA `(.L_x_8) ;  /* 0xfffffffc00ec9947 */ /* 0x002fea000383ffff */
[----:B------:R-:W-:Y:S05]  /*fdd0*/  BRA `(.L_x_91) ;  /* 0xffffff1000ec7947 */ /* 0x000fea000383ffff */
.L_x_12:
[----:B-1----:R1:W2:Y:S02]  /*fde0*/  SYNCS.PHASECHK.TRANS64.TRYWAIT P1, [R0+URZ+0x38830], R3 ;  /* 0x03883003000075a7 */ /* 0x0022a4000802017f */
[----:B--2---:R-:W-:Y:S05]  /*fdf0*/  @!P1 NANOSLEEP.SYNCS 0x989680 ;  /* 0x009896800000995d */ /* 0x004fea0003900000 */
[----:B------:R-:W2:Y:S02]  /*fe00*/  @!P1 SYNCS.PHASECHK.TRANS64 P1, [R0+URZ+0x38830], R3 ;  /* 0x03883003000095a7 */ /* 0x000ea4000802007f */
[----:B--2---:R-:W-:Y:S05]  /*fe10*/  @!P1 BRA `(.L_x_12) ;  /* 0xfffffffc00f09947 */ /* 0x004fea000383ffff */
[----:B------:R-:W-:Y:S05]  /*fe20*/  BRA `(.L_x_11) ;  /* 0xffffff1400107947 */ /* 0x000fea000383ffff */
.L_x_18:
[----:B-1----:R-:W-:-:S04]  /*fe30*/  MOV R4, UR60 ;  /* 0x0000003c00047c02 */ /* 0x002fc80008000f00 */
[----:B------:R1:W2:Y:S03]  /*fe40*/  SYNCS.PHASECHK.TRANS64.TRYWAIT P1, [R4+URZ+0x38830], R3 ;  /* 0x03883003040075a7 */ /* 0x0002a6000802017f */
[----:B--2---:R-:W-:Y:S05]  /*fe50*/  @!P1 NANOSLEEP.SYNCS 0x989680 ;  /* 0x009896800000995d */ /* 0x004fea0003900000 */
[----:B------:R-:W2:Y:S02]  /*fe60*/  @!P1 SYNCS.PHASECHK.TRANS64 P1, [R4+URZ+0x38830], R3 ;  /* 0x03883003040095a7 */ /* 0x000ea4000802007f */
[----:B--2---:R-:W-:Y:S05]  /*fe70*/  @!P1 BRA `(.L_x_18) ;  /* 0xfffffffc00ec9947 */ /* 0x004fea000383ffff */
[----:B------:R-:W-:Y:S05]  /*fe80*/  BRA `(.L_x_17) ;  /* 0xffffff5400a07947 */ /* 0x000fea000383ffff */
.L_x_22:
[----:B01----:R-:W-:-:S04]  /*fe90*/  IMAD.U32 R3, RZ, RZ, UR4 ;  /* 0x00000004ff037e24 */ /* 0x003fc8000f8e00ff */
[----:B------:R0:W1:Y:S03]  /*fea0*/  SYNCS.PHASECHK.TRANS64.TRYWAIT P1, [R3+URZ+0x38850], R0 ;  /* 0x03885000030075a7 */ /* 0x000066000802017f */
[----:B-1----:R-:W-:Y:S05]  /*feb0*/  @!P1 NANOSLEEP.SYNCS 0x989680 ;  /* 0x009896800000995d */ /* 0x002fea0003900000 */
[----:B------:R-:W1:Y:S02]  /*fec0*/  @!P1 SYNCS.PHASECHK.TRANS64 P1, [R3+URZ+0x38850], R0 ;  /* 0x03885000030095a7 */ /* 0x000e64000802007f */
[----:B-1----:R-:W-:Y:S05]  /*fed0*/  @!P1 BRA `(.L_x_22) ;  /* 0xfffffffc00ec9947 */ /* 0x002fea000383ffff */
[----:B------:R-:W-:Y:S05]  /*fee0*/  BRA `(.L_x_21) ;  /* 0xffffff7c00ec7947 */ /* 0x000fea000383ffff */
.L_x_29:
[----:B-1----:R-:W-:-:S04]  /*fef0*/  IMAD.U32 R7, RZ, RZ, UR12 ;  /* 0x0000000cff077e24 */ /* 0x002fc8000f8e00ff */
[----:B------:R1:W2:Y:S03]  /*ff00*/  SYNCS.PHASECHK.TRANS64.TRYWAIT P1, [R7+URZ+0x38850], R0 ;  /* 0x03885000070075a7 */ /* 0x0002a6000802017f */
[----:B--2---:R-:W-:Y:S05]  /*ff10*/  @!P1 NANOSLEEP.SYNCS 0x989680 ;  /* 0x009896800000995d */ /* 0x004fea0003900000 */
[----:B------:R-:W2:Y:S02]  /*ff20*/  @!P1 SYNCS.PHASECHK.TRANS64 P1, [R7+URZ+0x38850], R0 ;  /* 0x03885000070095a7 */ /* 0x000ea4000802007f */
[----:B--2---:R-:W-:Y:S05]  /*ff30*/  @!P1 BRA `(.L_x_29) ;  /* 0xfffffffc00ec9947 */ /* 0x004fea000383ffff */
[----:B------:R-:W-:Y:S05]  /*ff40*/  BRA `(.L_x_28) ;  /* 0xffffff9800087947 */ /* 0x000fea000383ffff */
.L_x_44:
[----:B------:R-:W0:Y:S01]  /*ff50*/  S2R R17, SR_TID.X ;  /* 0x0000000000117919 */ /* 0x000e220000002100 */
[----:B------:R-:W-:Y:S01]  /*ff60*/  BSSY B0, `(.L_x_92) ;  /* 0x000000a000007945 */ /* 0x000fe20003800000 */
[----:B------:R-:W-:Y:S01]  /*ff70*/  MOV R12, RZ ;  /* 0x000000ff000c7202 */ /* 0x000fe20000000f00 */
[----:B------:R-:W-:Y:S02]  /*ff80*/  IMAD.MOV.U32 R11, RZ, RZ, 0x1f ;  /* 0x0000001fff0b7424 */ /* 0x000fe400078e00ff */
[----:B------:R-:W-:Y:S01]  /*ff90*/  IMAD.MOV.U32 R15, RZ, RZ, -0x1 ;  /* 0xffffffffff0f7424 */ /* 0x000fe200078e00ff */
[----:B0-----:R-:W-:-:S04]  /*ffa0*/  SHF.R.U32.HI R17, RZ, 0x5, R17 ;  /* 0x00000005ff117819 */ /* 0x001fc80000011611 */
[----:B------:R-:W-:-:S05]  /*ffb0*/  LOP3.LUT R17, R17, 0x3, RZ, 0xc0, !PT ;  /* 0x0000000311117812 */ /* 0x000fca00078ec0ff */
[----:B------:R-:W-:-:S07]  /*ffc0*/  IMAD.MOV.U32 R13, RZ, RZ, R17 ;  /* 0x000000ffff0d7224 */ /* 0x000fce00078e0011 */
[----:B-1---5:R-:W-:Y:S05]  /*ffd0*/  WARPSYNC.COLLECTIVE R15, `(.L_x_93) ;  /* 0x000000000f087348 */ /* 0x022fea0003c00000 */
[----:B------:R0:W2:Y:S02]  /*ffe0*/  SHFL.IDX P6, R14, R13, R12, R11 ;  /* 0x0000000c0d0e7389 */ /* 0x0000a400000c000b */
[----:B012--5:R-:W-:Y:S01]  /*fff0*/  ENDCOLLECTIVE ;  /* 0x000000000000791b */ /* 0x027fe20003800000 */
.L_x_93:
[----:B------:R-:W-:Y:S05]  /*10000*/  BSYNC B0 ;  /* 0x0000000000007941 */ /* 0x000fea0003800000 */
.L_x_92:
[----:B------:R-:W-:Y:S05]  /*10010*/  BRA `(.L_x_94) ;  /* 0xffffffcc00787947 */ /* 0x000fea000383ffff */
.L_x_47:
[----:B0-----:R0:W1:Y:S02]  /*10020*/  SYNCS.PHASECHK.TRANS64.TRYWAIT P0, [R0+URZ+0x38840], R3 ;  /* 0x03884003000075a7 */ /* 0x001064000800017f */
[----:B-1----:R-:W-:Y:S05]  /*10030*/  @!P0 NANOSLEEP.SYNCS 0x989680 ;  /* 0x009896800000895d */ /* 0x002fea0003900000 */
[----:B------:R-:W1:Y:S02]  /*10040*/  @!P0 SYNCS.PHASECHK.TRANS64 P0, [R0+URZ+0x38840], R3 ;  /* 0x03884003000085a7 */ /* 0x000e64000800007f */
[----:B-1----:R-:W-:Y:S05]  /*10050*/  @!P0 BRA `(.L_x_47) ;  /* 0xfffffffc00f08947 */ /* 0x002fea000383ffff */
[----:B------:R-:W-:Y:S05]  /*10060*/  BRA `(.L_x_95) ;  /* 0xffffffd0004c7947 */ /* 0x000fea000383ffff */
.L_x_48:
[----:B------:R-:W-:Y:S01]  /*10070*/  BSSY B0, `(.L_x_96) ;  /* 0x0000008000007945 */ /* 0x000fe20003800000 */
[----:B------:R-:W-:Y:S01]  /*10080*/  IMAD.MOV.U32 R13, RZ, RZ, R6 ;  /* 0x000000ffff0d7224 */ /* 0x000fe200078e0006 */
[----:B------:R-:W-:Y:S01]  /*10090*/  MOV R12, RZ ;  /* 0x000000ff000c7202 */ /* 0x000fe20000000f00 */
[----:B------:R-:W-:Y:S02]  /*100a0*/  IMAD.MOV.U32 R11, RZ, RZ, 0x181f ;  /* 0x0000181fff0b7424 */ /* 0x000fe400078e00ff */
[----:B------:R-:W-:-:S07]  /*100b0*/  IMAD.MOV.U32 R15, RZ, RZ, -0x1 ;  /* 0xffffffffff0f7424 */ /* 0x000fce00078e00ff */
[----:B------:R-:W-:Y:S05]  /*100c0*/  WARPSYNC.COLLECTIVE R15, `(.L_x_97) ;  /* 0x000000000f087348 */ /* 0x000fea0003c00000 */
[----:B------:R0:W1:Y:S02]  /*100d0*/  SHFL.IDX P6, R14, R13, R12, R11 ;  /* 0x0000000c0d0e7389 */ /* 0x00006400000c000b */
[----:B01----:R-:W-:Y:S01]  /*100e0*/  ENDCOLLECTIVE ;  /* 0x000000000000791b */ /* 0x003fe20003800000 */
.L_x_97:
[----:B------:R-:W-:Y:S05]  /*100f0*/  BSYNC B0 ;  /* 0x0000000000007941 */ /* 0x000fea0003800000 */
.L_x_96:
[----:B------:R-:W-:Y:S01]  /*10100*/  MOV R13, R4 ;  /* 0x00000004000d7202 */ /* 0x000fe20000000f00 */
[----:B------:R-:W-:Y:S01]  /*10110*/  IMAD.MOV.U32 R12, RZ, RZ, RZ ;  /* 0x000000ffff0c7224 */ /* 0x000fe200078e00ff */
[----:B------:R-:W-:Y:S01]  /*10120*/  ISETP.GE.AND P0, PT, R33, 0x1, PT ;  /* 0x000000012100780c */ /* 0x000fe20003f06270 */
[----:B------:R-:W-:Y:S01]  /*10130*/  IMAD.MOV.U32 R11, RZ, RZ, 0x181f ;  /* 0x0000181fff0b7424 */ /* 0x000fe200078e00ff */
[C---:B------:R-:W-:Y:S01]  /*10140*/  LOP3.LUT P5, RZ, R16.reuse, 0x8, RZ, 0xc0, !PT ;  /* 0x0000000810ff7812 */ /* 0x040fe200078ac0ff */
[----:B------:R-:W-:Y:S01]  /*10150*/  IMAD.MOV.U32 R15, RZ, RZ, -0x1 ;  /* 0xffffffffff0f7424 */ /* 0x000fe200078e00ff */
[C---:B------:R-:W-:Y:S01]  /*10160*/  LOP3.LUT P4, RZ, R16.reuse, 0x4, RZ, 0xc0, !PT ;  /* 0x0000000410ff7812 */ /* 0x040fe2000788c0ff */
[----:B------:R-:W-:Y:S01]  /*10170*/  IMAD.MOV.U32 R2, RZ, RZ, R14 ;  /* 0x000000ffff027224 */ /* 0x000fe200078e000e */
[----:B------:R-:W-:-:S13]  /*10180*/  LOP3.LUT P3, RZ, R16, 0x2, RZ, 0xc0, !PT ;  /* 0x0000000210ff7812 */ /* 0x000fda000786c0ff */
[----:B------:R-:W-:Y:S05]  /*10190*/  WARPSYNC.COLLECTIVE R15, `(.L_x_98) ;  /* 0x000000000f087348 */ /* 0x000fea0003c00000 */
[----:B------:R0:W1:Y:S02]  /*101a0*/  SHFL.IDX P6, R14, R13, R12, R11 ;  /* 0x0000000c0d0e7389 */ /* 0x00006400000c000b */
[----:B01----:R-:W-:Y:S01]  /*101b0*/  ENDCOLLECTIVE ;  /* 0x000000000000791b */ /* 0x003fe20003800000 */
.L_x_98:
[----:B------:R-:W-:Y:S02]  /*101c0*/  LOP3.LUT P2, RZ, R16, 0x1, RZ, 0xc0, !PT ;  /* 0x0000000110ff7812 */ /* 0x000fe4000784c0ff */
[----:B------:R-:W-:Y:S01]  /*101d0*/  @P0 LEA R7, R5, UR39, 0x1 ;  /* 0x0000002705070c11 */ /* 0x000fe2000f8e08ff */
[----:B------:R-:W-:Y:S02]  /*101e0*/  IMAD.MOV.U32 R13, RZ, RZ, R6 ;  /* 0x000000ffff0d7224 */ /* 0x000fe400078e0006 */
[----:B------:R-:W-:Y:S01]  /*101f0*/  IMAD.MOV.U32 R12, RZ, RZ, 0x1 ;  /* 0x00000001ff0c7424 */ /* 0x000fe200078e00ff */
[----:B------:R-:W-:-:S04]  /*10200*/  @P0 LEA R14, P1, R37, R14, 0x1 ;  /* 0x0000000e250e0211 */ /* 0x000fc800078208ff */
[----:B------:R-:W-:Y:S01]  /*10210*/  @P0 IADD3.X R3, RZ, R2, RZ, P1, !PT ;  /* 0x00000002ff030210 */ /* 0x000fe20000ffe4ff */
[----:B------:R-:W-:-:S08]  /*10220*/  @P0 IMAD.MOV.U32 R2, RZ, RZ, R14 ;  /* 0x000000ffff020224 */ /* 0x000fd000078e000e */
[----:B------:R-:W-:Y:S05]  /*10230*/  WARPSYNC.COLLECTIVE R15, `(.L_x_99) ;  /* 0x000000000f087348 */ /* 0x000fea0003c00000 */
[----:B------:R0:W1:Y:S02]  /*10240*/  SHFL.IDX P6, R14, R13, R12, R11 ;  /* 0x0000000c0d0e7389 */ /* 0x00006400000c000b */
[----:B01----:R-:W-:Y:S01]  /*10250*/  ENDCOLLECTIVE ;  /* 0x000000000000791b */ /* 0x003fe20003800000 */
.L_x_99:
[----:B------:R-:W-:Y:S01]  /*10260*/  @!PT LDS RZ, [RZ] ;  /* 0x00000000fffff984 */ /* 0x000fe20000000800 */
[----:B------:R-:W-:Y:S01]  /*10270*/  @!PT LDS RZ, [RZ] ;  /* 0x00000000fffff984 */ /* 0x000fe20000000800 */
[----:B------:R-:W-:Y:S01]  /*10280*/  @!PT LDS RZ, [RZ] ;  /* 0x00000000fffff984 */ /* 0x000fe20000000800 */
[----:B------:R0:W-:Y:S04]  /*10290*/  @P0 LDGSTS.E.BYPASS.LTC128B.128 [R7+0x24400], desc[UR36][R2.64], !P5 ;  /* 0x2440000002070fae */ /* 0x0001e8000e901d64 */
[----:B------:R0:W-:Y:S04]  /*102a0*/  @P0 LDGSTS.E.BYPASS.LTC128B.128 [R7+0x26c00], desc[UR36][R2.64+0x80], !P4 ;  /* 0x26c0008002070fae */ /* 0x0001e8000e101d64 */
[----:B------:R0:W-:Y:S01]  /*102b0*/  @P0 LDGSTS.E.BYPASS.LTC128B.128 [R7+0x29400], desc[UR36][R2.64+0x100], !P3 ;  /* 0x2940010002070fae */ /* 0x0001e2000d901d64 */
[----:B------:R-:W-:-:S03]  /*102c0*/  IMAD.MOV.U32 R13, RZ, RZ, R4 ;  /* 0x000000ffff0d7224 */ /* 0x000fc600078e0004 */
[----:B------:R0:W-:Y:S01]  /*102d0*/  @P0 LDGSTS.E.BYPASS.LTC128B.128 [R7+0x2bc00], desc[UR36][R2.64+0x180], !P2 ;  /* 0x2bc0018002070fae */ /* 0x0001e2000d101d64 */
[----:B------:R-:W-:Y:S02]  /*102e0*/  ISETP.GE.AND P0, PT, R33, 0x11, PT ;  /* 0x000000112100780c */ /* 0x000fe40003f06270 */
[----:B------:R-:W-:-:S11]  /*102f0*/  MOV R8, R14 ;  /* 0x0000000e00087202 */ /* 0x000fd60000000f00 */
[----:B0-----:R-:W-:Y:S05]  /*10300*/  WARPSYNC.COLLECTIVE R15, `(.L_x_100) ;  /* 0x000000000f087348 */ /* 0x001fea0003c00000 */
[----:B------:R1:W2:Y:S02]  /*10310*/  SHFL.IDX P6, R14, R13, R12, R11 ;  /* 0x0000000c0d0e7389 */ /* 0x0002a400000c000b */
[----:B012---:R-:W-:Y:S01]  /*10320*/  ENDCOLLECTIVE ;  /* 0x000000000000791b */ /* 0x007fe20003800000 */
.L_x_100:
[----:B------:R-:W-:Y:S01]  /*10330*/  @P0 LEA R21, R5, UR39, 0x1 ;  /* 0x0000002705150c11 */ /* 0x000fe2000f8e08ff */
[----:B------:R-:W-:Y:S02]  /*10340*/  IMAD.MOV.U32 R13, RZ, RZ, R6 ;  /* 0x000000ffff0d7224 */ /* 0x000fe400078e0006 */
[----:B------:R-:W-:Y:S01]  /*10350*/  IMAD.MOV.U32 R12, RZ, RZ, 0x2 ;  /* 0x00000002ff0c7424 */ /* 0x000fe200078e00ff */
[----:B------:R-:W-:-:S05]  /*10360*/  @P0 LEA R14, P1, R37, R14, 0x1 ;  /* 0x0000000e250e0211 */ /* 0x000fca00078208ff */
[----:B------:R-:W-:-:S08]  /*10370*/  @P0 IMAD.MOV.U32 R2, RZ, RZ, R14 ;  /* 0x000000ffff020224 */ /* 0x000fd000078e000e */
[----:B------:R-:W-:Y:S05]  /*10380*/  WARPSYNC.COLLECTIVE R15, `(.L_x_101) ;  /* 0x000000000f087348 */ /* 0x000fea0003c00000 */
[----:B------:R0:W1:Y:S02]  /*10390*/  SHFL.IDX P6, R14, R13, R12, R11 ;  /* 0x0000000c0d0e7389 */ /* 0x00006400000c000b */
[----:B01----:R-:W-:Y:S01]  /*103a0*/  ENDCOLLECTIVE ;  /* 0x000000000000791b */ /* 0x003fe20003800000 */
.L_x_101:
[----:B------:R-:W-:-:S05]  /*103b0*/  @P0 IMAD.X R9, RZ, RZ, R8, P1 ;  /* 0x000000ffff090224 */ /* 0x000fca00008e0608 */
[----:B------:R-:W-:-:S05]  /*103c0*/  @P0 MOV R3, R9 ;  /* 0x0000000900030202 */ /* 0x000fca0000000f00 */
[----:B------:R-:W-:Y:S01]  /*103d0*/  @!PT LDS RZ, [RZ] ;  /* 0x00000000fffff984 */ /* 0x000fe20000000800 */
[----:B------:R-:W-:Y:S01]  /*103e0*/  @!PT LDS RZ, [RZ] ;  /* 0x00000000fffff984 */ /* 0x000fe20000000800 */
[----:B------:R-:W-:Y:S01]  /*103f0*/  @!PT LDS RZ, [RZ] ;  /* 0x00000000fffff984 */ /* 0x000fe20000000800 */
[----:B------:R0:W-:Y:S01]  /*10400*/  @P0 LDGSTS.E.BYPASS.LTC128B.128 [R21+0x24c00], desc[UR36][R2.64], !P5 ;  /* 0x24c0000002150fae */ /* 0x0001e2000e901d64 */
[----:B------:R-:W-:-:S03]  /*10410*/  MOV R13, R4 ;  /* 0x00000004000d7202 */ /* 0x000fc60000000f00 */
[----:B------:R0:W-:Y:S04]  /*10420*/  @P0 LDGSTS.E.BYPASS.LTC128B.128 [R21+0x27400], desc[UR36][R2.64+0x80], !P4 ;  /* 0x2740008002150fae */ /* 0x0001e8000e101d64 */
[----:B------:R0:W-:Y:S04]  /*10430*/  @P0 LDGSTS.E.BYPASS.LTC128B.128 [R21+0x29c00], desc[UR36][R2.64+0x100], !P3 ;  /* 0x29c0010002150fae */ /* 0x0001e8000d901d64 */
[----:B------:R0:W-:Y:S01]  /*10440*/  @P0 LDGSTS.E.BYPASS.LTC128B.128 [R21+0x2c400], desc[UR36][R2.64+0x180], !P2 ;  /* 0x2c40018002150fae */ /* 0x0001e2000d101d64 */
[----:B------:R-:W-:Y:S01]  /*10450*/  IMAD.MOV.U32 R7, RZ, RZ, R14 ;  /* 0x000000ffff077224 */ /* 0x000fe200078e000e */
[----:B------:R-:W-:-:S13]  /*10460*/  ISETP.GE.AND P0, PT, R33, 0x21, PT ;  /* 0x000000212100780c */ /* 0x000fda0003f06270 */
[----:B0-----:R-:W-:Y:S05]  /*10470*/  WARPSYNC.COLLECTIVE R15, `(.L_x_102) ;  /* 0x000000000f087348 */ /* 0x001fea0003c00000 */
[----:B------:R1:W2:Y:S02]  /*10480*/  SHFL.IDX P6, R14, R13, R12, R11 ;  /* 0x0000000c0d0e7389 */ /* 0x0002a400000c000b */
[----:B012---:R-:W-:Y:S01]  /*10490*/  ENDCOLLECTIVE ;  /* 0x000000000000791b */ /* 0x007fe20003800000 */
.L_x_102:
[----:B------:R-:W-:Y:S02]  /*104a0*/  @P0 LEA R9, R5, UR39, 0x1 ;  /* 0x0000002705090c11 */ /* 0x000fe4000f8e08ff */
[----:B------:R-:W-:Y:S01]  /*104b0*/  MOV R13, R6 ;  /* 0x00000006000d7202 */ /* 0x000fe20000000f00 */
[----:B------:R-:W-:Y:S01]  /*104c0*/  IMAD.MOV.U32 R12, RZ, RZ, 0x3 ;  /* 0x00000003ff0c7424 */ /* 0x000fe200078e00ff */
[----:B------:R-:W-:-:S05]  /*104d0*/  @P0 LEA R14, P1, R37, R14, 0x1 ;  /* 0x0000000e250e0211 */ /* 0x000fca00078208ff */
[----:B------:R-:W-:-:S08]  /*104e0*/  @P0 IMAD.MOV.U32 R2, RZ, RZ, R14 ;  /* 0x000000ffff020224 */ /* 0x000fd000078e000e */
[----:B------:R-:W-:Y:S05]  /*104f0*/  WARPSYNC.COLLECTIVE R15, `(.L_x_103) ;  /* 0x000000000f087348 */ /* 0x000fea0003c00000 */
[----:B------:R0:W1:Y:S02]  /*10500*/  SHFL.IDX P6, R14, R13, R12, R11 ;  /* 0x0000000c0d0e7389 */ /* 0x00006400000c000b */
[----:B01----:R-:W-:Y:S01]  /*10510*/  ENDCOLLECTIVE ;  /* 0x000000000000791b */ /* 0x003fe20003800000 */
.L_x_103:
[----:B------:R-:W-:-:S04]  /*10520*/  @P0 IMAD.X R7, RZ, RZ, R7, P1 ;  /* 0x000000ffff070224 */ /* 0x000fc800008e0607 */
[----:B------:R-:W-:-:S05]  /*10530*/  @P0 IMAD.MOV.U32 R3, RZ, RZ, R7 ;  /* 0x000000ffff030224 */ /* 0x000fca00078e0007 */
[----:B------:R-:W-:Y:S01]  /*10540*/  @!PT LDS RZ, [RZ] ;  /* 0x00000000fffff984 */ /* 0x000fe20000000800 */
[----:B------:R-:W-:Y:S01]  /*10550*/  @!PT LDS RZ, [RZ] ;  /* 0x00000000fffff984 */ /* 0x000fe20000000800 */
[----:B------:R-:W-:Y:S01]  /*10560*/  @!PT LDS RZ, [RZ] ;  /* 0x00000000fffff984 */ /* 0x000fe20000000800 */
[----:B------:R0:W-:Y:S01]  /*10570*/  @P0 LDGSTS.E.BYPASS.LTC128B.128 [R9+0x25400], desc[UR36][R2.64], !P5 ;  /* 0x2540000002090fae */ /* 0x0001e2000e901d64 */
[----:B------:R-:W-:-:S03]  /*10580*/  IMAD.MOV.U32 R13, RZ, RZ, R4 ;  /* 0x000000ffff0d7224 */ /* 0x000fc600078e0004 */
        /* <DEDUP_REMOVED lines=8> */
.L_x_104:
[----:B------:R-:W-:Y:S01]  /*10610*/  @P0 LEA R21, R5, UR39, 0x1 ;  /* 0x0000002705150c11 */ /* 0x000fe2000f8e08ff */
[----:B------:R-:W-:Y:S01]  /*10620*/  IMAD.MOV.U32 R13, RZ, RZ, R6 ;  /* 0x000000ffff0d7224 */ /* 0x000fe200078e0006 */
[----:B------:R-:W-:Y:S02]  /*10630*/  MOV R12, 0x4 ;  /* 0x00000004000c7802 */ /* 0x000fe40000000f00 */
[----:B------:R-:W-:-:S04]  /*10640*/  @P0 LEA R14, P1, R37, R14, 0x1 ;  /* 0x0000000e250e0211 */ /* 0x000fc800078208ff */
[----:B------:R-:W-:Y:S01]  /*10650*/  @P0 IADD3.X R7, RZ, R7, RZ, P1, !PT ;  /* 0x00000007ff070210 */ /* 0x000fe20000ffe4ff */
[----:B------:R-:W-:-:S08]  /*10660*/  @P0 IMAD.MOV.U32 R2, RZ, RZ, R14 ;  /* 0x000000ffff020224 */ /* 0x000fd000078e000e */
[----:B------:R-:W-:Y:S05]  /*10670*/  WARPSYNC.COLLECTIVE R15, `(.L_x_105) ;  /* 0x000000000f087348 */ /* 0x000fea0003c00000 */
[----:B------:R0:W1:Y:S02]  /*10680*/  SHFL.IDX P6, R14, R13, R12, R11 ;  /* 0x0000000c0d0e7389 */ /* 0x00006400000c000b */
[----:B01----:R-:W-:Y:S01]  /*10690*/  ENDCOLLECTIVE ;  /* 0x000000000000791b */ /* 0x003fe20003800000 */
.L_x_105:
[----:B------:R-:W-:-:S05]  /*106a0*/  @P0 IMAD.MOV.U32 R3, RZ, RZ, R7 ;  /* 0x000000ffff030224 */ /* 0x000fca00078e0007 */
[----:B------:R-:W-:Y:S01]  /*106b0*/  @!PT LDS RZ, [RZ] ;  /* 0x00000000fffff984 */ /* 0x000fe20000000800 */
[----:B------:R-:W-:Y:S01]  /*106c0*/  @!PT LDS RZ, [RZ] ;  /* 0x00000000fffff984 */ /* 0x000fe20000000800 */
[----:B------:R-:W-:Y:S01]  /*106d0*/  @!PT LDS RZ, [RZ] ;  /* 0x00000000fffff984 */ /* 0x000fe20000000800 */
[----:B------:R0:W-:Y:S04]  /*106e0*/  @P0 LDGSTS.E.BYPASS.LTC128B.128 [R21+0x25c00], desc[UR36][R2.64], !P5 ;  /* 0x25c0000002150fae */ /* 0x0001e8000e901d64 */
[----:B------:R0:W-:Y:S01]  /*106f0*/  @P0 LDGSTS.E.BYPASS.LTC128B.128 [R21+0x28400], desc[UR36][R2.64+0x80], !P4 ;  /* 0x2840008002150fae */ /* 0x0001e2000e101d64 */
[----:B------:R-:W-:-:S03]  /*10700*/  IMAD.MOV.U32 R13, RZ, RZ, R4 ;  /* 0x000000ffff0d7224 */ /* 0x000fc600078e0004 */
[----:B------:R0:W-:Y:S04]  /*10710*/  @P0 LDGSTS.E.BYPASS.LTC128B.128 [R21+0x2ac00], desc[UR36][R2.64+0x100], !P3 ;  /* 0x2ac0010002150fae */ /* 0x0001e8000d901d64 */
[----:B------:R0:W-:Y:S01]  /*10720*/  @P0 LDGSTS.E.BYPASS.LTC128B.128 [R21+0x2d400], desc[UR36][R2.64+0x180], !P2 ;  /* 0x2d40018002150fae */ /* 0x0001e2000d101d64 */
[----:B------:R-:W-:-:S07]  /*10730*/  IMAD.MOV.U32 R7, RZ, RZ, R14 ;  /* 0x000000ffff077224 */ /* 0x000fce00078e000e */
[----:B0-----:R-:W-:Y:S05]  /*10740*/  WARPSYNC.COLLECTIVE R15, `(.L_x_106) ;  /* 0x000000000f087348 */ /* 0x001fea0003c00000 */
[----:B------:R1:W2:Y:S02]  /*10750*/  SHFL.IDX P6, R14, R13, R12, R11 ;  /* 0x0000000c0d0e7389 */ /* 0x0002a400000c000b */
[----:B012---:R-:W-:Y:S01]  /*10760*/  ENDCOLLECTIVE ;  /* 0x000000000000791b */ /* 0x007fe20003800000 */
.L_x_106:
[----:B------:R-:W-:Y:S05]  /*10770*/  BRA `(.L_x_107) ;  /* 0xffffffcc00b47947 */ /* 0x000fea000383ffff */
.L_x_54:
[----:B------:R-:W-:Y:S01]  /*10780*/  IMAD.MOV.U32 R13, RZ, RZ, R5 ;  /* 0x000000ffff0d7224 */ /* 0x000fe200078e0005 */
[----:B------:R-:W-:Y:S01]  /*10790*/  MOV R12, RZ ;  /* 0x000000ff000c7202 */ /* 0x000fe20000000f00 */
[----:B------:R-:W-:Y:S02]  /*107a0*/  IMAD.MOV.U32 R11, RZ, RZ, 0x181f ;  /* 0x0000181fff0b7424 */ /* 0x000fe400078e00ff */
[----:B------:R-:W-:Y:S02]  /*107b0*/  IMAD.MOV.U32 R15, RZ, RZ, -0x1 ;  /* 0xffffffffff0f7424 */ /* 0x000fe400078e00ff */
[----:B------:R-:W-:-:S07]  /*107c0*/  IMAD.IADD R4, R34, 0x1, R4 ;  /* 0x0000000122047824 */ /* 0x000fce00078e0204 */
[----:B-----5:R-:W-:Y:S05]  /*107d0*/  WARPSYNC.COLLECTIVE R15, `(.L_x_108) ;  /* 0x000000000f087348 */ /* 0x020fea0003c00000 */
[----:B------:R0:W1:Y:S02]  /*107e0*/  SHFL.IDX P6, R14, R13, R12, R11 ;  /* 0x0000000c0d0e7389 */ /* 0x00006400000c000b */
[----:B01---5:R-:W-:Y:S01]  /*107f0*/  ENDCOLLECTIVE ;  /* 0x000000000000791b */ /* 0x023fe20003800000 */
.L_x_108:
[C---:B------:R-:W-:Y:S02]  /*10800*/  ISETP.GE.AND P0, PT, R4.reuse, UR40, PT ;  /* 0x0000002804007c0c */ /* 0x040fe4000bf06270 */
[----:B------:R-:W-:Y:S02]  /*10810*/  IADD3 R6, R4, 0x10, RZ ;  /* 0x0000001004067810 */ /* 0x000fe40007ffe0ff */
[----:B------:R-:W-:Y:S01]  /*10820*/  MOV R13, R0 ;  /* 0x00000000000d7202 */ /* 0x000fe20000000f00 */
[----:B------:R-:W-:-:S08]  /*10830*/  IMAD.MOV.U32 R2, RZ, RZ, R14 ;  /* 0x000000ffff027224 */ /* 0x000fd000078e000e */
[----:B------:R-:W-:Y:S05]  /*10840*/  WARPSYNC.COLLECTIVE R15, `(.L_x_109) ;  /* 0x000000000f087348 */ /* 0x000fea0003c00000 */
[----:B------:R0:W1:Y:S02]  /*10850*/  SHFL.IDX P6, R14, R13, R12, R11 ;  /* 0x0000000c0d0e7389 */ /* 0x00006400000c000b */
[----:B01----:R-:W-:Y:S01]  /*10860*/  ENDCOLLECTIVE ;  /* 0x000000000000791b */ /* 0x003fe20003800000 */
.L_x_109:
[----:B------:R-:W-:Y:S02]  /*10870*/  IMAD.MOV.U32 R13, RZ, RZ, R5 ;  /* 0x000000ffff0d7224 */ /* 0x000fe400078e0005 */
[----:B------:R-:W-:Y:S01]  /*10880*/  IMAD.MOV.U32 R12, RZ, RZ, 0x1 ;  /* 0x00000001ff0c7424 */ /* 0x000fe200078e00ff */
[----:B------:R-:W-:-:S05]  /*10890*/  @!P0 LEA R14, P1, R37, R14, 0x1 ;  /* 0x0000000e250e8211 */ /* 0x000fca00078208ff */
[----:B------:R-:W-:Y:S02]  /*108a0*/  @!P0 IMAD.X R3, RZ, RZ, R2, P1 ;  /* 0x000000ffff038224 */ /* 0x000fe400008e0602 */
[----:B------:R-:W-:-:S07]  /*108b0*/  @!P0 IMAD.MOV.U32 R2, RZ, RZ, R14 ;  /* 0x000000ffff028224 */ /* 0x000fce00078e000e */
[----:B------:R-:W-:Y:S05]  /*108c0*/  WARPSYNC.COLLECTIVE R15, `(.L_x_110) ;  /* 0x000000000f087348 */ /* 0x000fea0003c00000 */
[----:B------:R0:W1:Y:S02]  /*108d0*/  SHFL.IDX P6, R14, R13, R12, R11 ;  /* 0x0000000c0d0e7389 */ /* 0x00006400000c000b */
[----:B01----:R-:W-:Y:S01]  /*108e0*/  ENDCOLLECTIVE ;  /* 0x000000000000791b */ /* 0x003fe20003800000 */
.L_x_110:
[----:B------:R-:W-:Y:S01]  /*108f0*/  @!PT LDS RZ, [RZ] ;  /* 0x00000000fffff984 */ /* 0x000fe20000000800 */
[----:B------:R-:W-:Y:S01]  /*10900*/  @!PT LDS RZ, [RZ] ;  /* 0x00000000fffff984 */ /* 0x000fe20000000800 */
[----:B------:R-:W-:Y:S01]  /*10910*/  @!PT LDS RZ, [RZ] ;  /* 0x00000000fffff984 */ /* 0x000fe20000000800 */
[----:B------:R0:W-:Y:S04]  /*10920*/  @!P0 LDGSTS.E.BYPASS.LTC128B.128 [R20+0x14400], desc[UR36][R2.64], !P2 ;  /* 0x1440000002148fae */ /* 0x0001e8000d101d64 */
[----:B------:R0:W-:Y:S04]  /*10930*/  @!P0 LDGSTS.E.BYPASS.LTC128B.128 [R20+0x18400], desc[UR36][R2.64+0x80], !P3 ;  /* 0x1840008002148fae */ /* 0x0001e8000d901d64 */
[----:B------:R0:W-:Y:S01]  /*10940*/  @!P0 LDGSTS.E.BYPASS.LTC128B.128 [R20+0x1c400], desc[UR36][R2.64+0x100], !P4 ;  /* 0x1c40010002148fae */ /* 0x0001e2000e101d64 */
[----:B------:R-:W-:-:S03]  /*10950*/  MOV R13, R0 ;  /* 0x00000000000d7202 */ /* 0x000fc60000000f00 */
[----:B------:R0:W-:Y:S01]  /*10960*/  @!P0 LDGSTS.E.BYPASS.LTC128B.128 [R20+0x20400], desc[UR36][R2.64+0x180], !P5 ;  /* 0x2040018002148fae */ /* 0x0001e2000e901d64 */
[----:B------:R-:W-:Y:S01]  /*10970*/  ISETP.GE.AND P0, PT, R6, UR40, PT ;  /* 0x0000002806007c0c */ /* 0x000fe2000bf06270 */
[----:B------:R-:W-:-:S12]  /*10980*/  IMAD.MOV.U32 R6, RZ, RZ, R14 ;  /* 0x000000ffff067224 */ /* 0x000fd800078e000e */
[----:B0-----:R-:W-:Y:S05]  /*10990*/  WARPSYNC.COLLECTIVE R15, `(.L_x_111) ;  /* 0x000000000f087348 */ /* 0x001fea0003c00000 */
[----:B------:R1:W2:Y:S02]  /*109a0*/  SHFL.IDX P6, R14, R13, R12, R11 ;  /* 0x0000000c0d0e7389 */ /* 0x0002a400000c000b */
[----:B012---:R-:W-:Y:S01]  /*109b0*/  ENDCOLLECTIVE ;  /* 0x000000000000791b */ /* 0x007fe20003800000 */
.L_x_111:
[----:B------:R-:W-:Y:S02]  /*109c0*/  IMAD.MOV.U32 R13, RZ, RZ, R5 ;  /* 0x000000ffff0d7224 */ /* 0x000fe400078e0005 */
[----:B------:R-:W-:Y:S01]  /*109d0*/  IMAD.MOV.U32 R12, RZ, RZ, 0x2 ;  /* 0x00000002ff0c7424 */ /* 0x000fe200078e00ff */
[----:B------:R-:W-:-:S05]  /*109e0*/  @!P0 LEA R14, P1, R37, R14, 0x1 ;  /* 0x0000000e250e8211 */ /* 0x000fca00078208ff */
[----:B------:R-:W-:-:S08]  /*109f0*/  @!P0 IMAD.MOV.U32 R2, RZ, RZ, R14 ;  /* 0x000000ffff028224 */ /* 0x000fd000078e000e */
[----:B------:R-:W-:Y:S05]  /*10a00*/  WARPSYNC.COLLECTIVE R15, `(.L_x_112) ;  /* 0x000000000f087348 */ /* 0x000fea0003c00000 */
[----:B------:R0:W1:Y:S02]  /*10a10*/  SHFL.IDX P6, R14, R13, R12, R11 ;  /* 0x0000000c0d0e7389 */ /* 0x00006400000c000b */
[----:B01----:R-:W-:Y:S01]  /*10a20*/  ENDCOLLECTIVE ;  /* 0x000000000000791b */ /* 0x003fe20003800000 */
.L_x_112:
[----:B------:R-:W-:Y:S01]  /*10a30*/  @!P0 IMAD.X R7, RZ, RZ, R6, P1 ;  /* 0x000000ffff078224 */ /* 0x000fe200008e0606 */
[----:B------:R-:W-:-:S03]  /*10a40*/  IADD3 R6, R4, 0x20, RZ ;  /* 0x0000002004067810 */ /* 0x000fc60007ffe0ff */
[----:B------:R-:W-:-:S05]  /*10a50*/  @!P0 IMAD.MOV.U32 R3, RZ, RZ, R7 ;  /* 0x000000ffff038224 */ /* 0x000fca00078e0007 */
[----:B------:R-:W-:Y:S01]  /*10a60*/  @!PT LDS RZ, [RZ] ;  /* 0x00000000fffff984 */ /* 0x000fe20000000800 */
[----:B------:R-:W-:Y:S01]  /*10a70*/  @!PT LDS RZ, [RZ] ;  /* 0x00000000fffff984 */ /* 0x000fe20000000800 */
[----:B------:R-:W-:Y:S01]  /*10a80*/  @!PT LDS RZ, [RZ] ;  /* 0x00000000fffff984 */ /* 0x000fe20000000800 */
[----:B------:R0:W-:Y:S04]  /*10a90*/  @!P0 LDGSTS.E.BYPASS.LTC128B.128 [R20+0x14c00], desc[UR36][R2.64], !P2 ;  /* 0x14c0000002148fae */ /* 0x0001e8000d101d64 */
[----:B------:R0:W-:Y:S01]  /*10aa0*/  @!P0 LDGSTS.E.BYPASS.LTC128B.128 [R20+0x18c00], desc[UR36][R2.64+0x80], !P3 ;  /* 0x18c0008002148fae */ /* 0x0001e2000d901d64 */
[----:B------:R-:W-:-:S03]  /*10ab0*/  MOV R13, R0 ;  /* 0x00000000000d7202 */ /* 0x000fc60000000f00 */
[----:B------:R0:W-:Y:S04]  /*10ac0*/  @!P0 LDGSTS.E.BYPASS.LTC128B.128 [R20+0x1cc00], desc[UR36][R2.64+0x100], !P4 ;  /* 0x1cc0010002148fae */ /* 0x0001e8000e101d64 */
[----:B------:R0:W-:Y:S01]  /*10ad0*/  @!P0 LDGSTS.E.BYPASS.LTC128B.128 [R20+0x20c00], desc[UR36][R2.64+0x180], !P5 ;  /* 0x20c0018002148fae */ /* 0x0001e2000e901d64 */
[----:B------:R-:W-:Y:S01]  /*10ae0*/  ISETP.GE.AND P0, PT, R6, UR40, PT ;  /* 0x0000002806007c0c */ /* 0x000fe2000bf06270 */
[----:B------:R-:W-:-:S12]  /*10af0*/  IMAD.MOV.U32 R6, RZ, RZ, R14 ;  /* 0x000000ffff067224 */ /* 0x000fd800078e000e */
[----:B0-----:R-:W-:Y:S05]  /*10b00*/  WARPSYNC.COLLECTIVE R15, `(.L_x_113) ;  /* 0x000000000f087348 */ /* 0x001fea0003c00000 */
[----:B------:R1:W2:Y:S02]  /*10b10*/  SHFL.IDX P6, R14, R13, R12, R11 ;  /* 0x0000000c0d0e7389 */ /* 0x0002a400000c000b */
[----:B012---:R-:W-:Y:S01]  /*10b20*/  ENDCOLLECTIVE ;  /* 0x000000000000791b */ /* 0x007fe20003800000 */
.L_x_113:
[----:B------:R-:W-:Y:S02]  /*10b30*/  IMAD.MOV.U32 R13, RZ, RZ, R5 ;  /* 0x000000ffff0d7224 */ /* 0x000fe400078e0005 */
[----:B------:R-:W-:Y:S01]  /*10b40*/  IMAD.MOV.U32 R12, RZ, RZ, 0x3 ;  /* 0x00000003ff0c7424 */ /* 0x000fe200078e00ff */
[----:B------:R-:W-:-:S05]  /*10b50*/  @!P0 LEA R14, P1, R37, R14, 0x1 ;  /* 0x0000000e250e8211 */ /* 0x000fca00078208ff */
[----:B------:R-:W-:-:S08]  /*10b60*/  @!P0 IMAD.MOV.U32 R2, RZ, RZ, R14 ;  /* 0x000000ffff028224 */ /* 0x000fd000078e000e */
[----:B------:R-:W-:Y:S05]  /*10b70*/  WARPSYNC.COLLECTIVE R15, `(.L_x_114) ;  /* 0x000000000f087348 */ /* 0x000fea0003c00000 */
[----:B------:R0:W1:Y:S02]  /*10b80*/  SHFL.IDX P6, R14, R13, R12, R11 ;  /* 0x0000000c0d0e7389 */ /* 0x00006400000c000b */
[----:B01----:R-:W-:Y:S01]  /*10b90*/  ENDCOLLECTIVE ;  /* 0x000000000000791b */ /* 0x003fe20003800000 */
.L_x_114:
        /* <DEDUP_REMOVED lines=16> */
.L_x_115:
[----:B------:R-:W-:Y:S02]  /*10ca0*/  IMAD.MOV.U32 R13, RZ, RZ, R5 ;  /* 0x000000ffff0d7224 */ /* 0x000fe400078e0005 */
[----:B------:R-:W-:Y:S01]  /*10cb0*/  IMAD.MOV.U32 R12, RZ, RZ, 0x4 ;  /* 0x00000004ff0c7424 */ /* 0x000fe200078e00ff */
[----:B------:R-:W-:-:S05]  /*10cc0*/  @!P0 LEA R14, P1, R37, R14, 0x1 ;  /* 0x0000000e250e8211 */ /* 0x000fca00078208ff */
[----:B------:R-:W-:-:S08]  /*10cd0*/  @!P0 IMAD.MOV.U32 R2, RZ, RZ, R14 ;  /* 0x000000ffff028224 */ /* 0x000fd000078e000e */
[----:B------:R-:W-:Y:S05]  /*10ce0*/  WARPSYNC.COLLECTIVE R15, `(.L_x_116) ;  /* 0x000000000f087348 */ /* 0x000fea0003c00000 */
[----:B------:R0:W1:Y:S02]  /*10cf0*/  SHFL.IDX P6, R14, R13, R12, R11 ;  /* 0x0000000c0d0e7389 */ /* 0x00006400000c000b */
[----:B01----:R-:W-:Y:S01]  /*10d00*/  ENDCOLLECTIVE ;  /* 0x000000000000791b */ /* 0x003fe20003800000 */
.L_x_116:
        /* <DEDUP_REMOVED lines=16> */
.L_x_117:
[----:B------:R-:W-:Y:S02]  /*10e10*/  IMAD.MOV.U32 R13, RZ, RZ, R5 ;  /* 0x000000ffff0d7224 */ /* 0x000fe400078e0005 */
[----:B------:R-:W-:Y:S01]  /*10e20*/  IMAD.MOV.U32 R12, RZ, RZ, 0x5 ;  /* 0x00000005ff0c7424 */ /* 0x000fe200078e00ff */
[----:B------:R-:W-:-:S05]  /*10e30*/  @!P0 LEA R14, P1, R37, R14, 0x1 ;  /* 0x0000000e250e8211 */ /* 0x000fca00078208ff */
[----:B------:R-:W-:-:S08]  /*10e40*/  @!P0 IMAD.MOV.U32 R2, RZ, RZ, R14 ;  /* 0x000000ffff028224 */ /* 0x000fd000078e000e */
[----:B------:R-:W-:Y:S05]  /*10e50*/  WARPSYNC.COLLECTIVE R15, `(.L_x_118) ;  /* 0x000000000f087348 */ /* 0x000fea0003c00000 */
[----:B------:R0:W1:Y:S02]  /*10e60*/  SHFL.IDX P6, R14, R13, R12, R11 ;  /* 0x0000000c0d0e7389 */ /* 0x00006400000c000b */
[----:B01----:R-:W-:Y:S01]  /*10e70*/  ENDCOLLECTIVE ;  /* 0x000000000000791b */ /* 0x003fe20003800000 */
.L_x_118:
        /* <DEDUP_REMOVED lines=16> */
.L_x_119:
[----:B------:R-:W-:Y:S02]  /*10f80*/  IMAD.MOV.U32 R13, RZ, RZ, R5 ;  /* 0x000000ffff0d7224 */ /* 0x000fe400078e0005 */
[----:B------:R-:W-:Y:S01]  /*10f90*/  IMAD.MOV.U32 R12, RZ, RZ, 0x6 ;  /* 0x00000006ff0c7424 */ /* 0x000fe200078e00ff */
[----:B------:R-:W-:-:S05]  /*10fa0*/  @!P0 LEA R14, P1, R37, R14, 0x1 ;  /* 0x0000000e250e8211 */ /* 0x000fca00078208ff */
[----:B------:R-:W-:-:S08]  /*10fb0*/  @!P0 IMAD.MOV.U32 R2, RZ, RZ, R14 ;  /* 0x000000ffff028224 */ /* 0x000fd000078e000e */
[----:B------:R-:W-:Y:S05]  /*10fc0*/  WARPSYNC.COLLECTIVE R15, `(.L_x_120) ;  /* 0x000000000f087348 */ /* 0x000fea0003c00000 */
[----:B------:R0:W1:Y:S02]  /*10fd0*/  SHFL.IDX P6, R14, R13, R12, R11 ;  /* 0x0000000c0d0e7389 */ /* 0x00006400000c000b */
[----:B01----:R-:W-:Y:S01]  /*10fe0*/  ENDCOLLECTIVE ;  /* 0x000000000000791b */ /* 0x003fe20003800000 */
.L_x_120:
        /* <DEDUP_REMOVED lines=16> */
.L_x_121:
[----:B------:R-:W-:Y:S01]  /*110f0*/  MOV R13, R5 ;  /* 0x00000005000d7202 */ /* 0x000fe20000000f00 */
[----:B------:R-:W-:Y:S01]  /*11100*/  IMAD.MOV.U32 R12, RZ, RZ, 0x7 ;  /* 0x00000007ff0c7424 */ /* 0x000fe200078e00ff */
[----:B------:R-:W-:-:S05]  /*11110*/  @!P0 LEA R14, P1, R37, R14, 0x1 ;  /* 0x0000000e250e8211 */ /* 0x000fca00078208ff */
[----:B------:R-:W-:-:S08]  /*11120*/  @!P0 IMAD.MOV.U32 R2, RZ, RZ, R14 ;  /* 0x000000ffff028224 */ /* 0x000fd000078e000e */
[----:B------:R-:W-:Y:S05]  /*11130*/  WARPSYNC.COLLECTIVE R15, `(.L_x_122) ;  /* 0x000000000f087348 */ /* 0x000fea0003c00000 */
[----:B------:R0:W1:Y:S02]  /*11140*/  SHFL.IDX P6, R14, R13, R12, R11 ;  /* 0x0000000c0d0e7389 */ /* 0x00006400000c000b */
[----:B01----:R-:W-:Y:S01]  /*11150*/  ENDCOLLECTIVE ;  /* 0x000000000000791b */ /* 0x003fe20003800000 */
.L_x_122:
[----:B------:R-:W-:-:S04]  /*11160*/  @!P0 IMAD.X R7, RZ, RZ, R6, P1 ;  /* 0x000000ffff078224 */ /* 0x000fc800008e0606 */
[----:B------:R-:W-:-:S05]  /*11170*/  @!P0 IMAD.MOV.U32 R3, RZ, RZ, R7 ;  /* 0x000000ffff038224 */ /* 0x000fca00078e0007 */
[----:B------:R-:W-:Y:S01]  /*11180*/  @!PT LDS RZ, [RZ] ;  /* 0x00000000fffff984 */ /* 0x000fe20000000800 */
[----:B------:R-:W-:Y:S01]  /*11190*/  @!PT LDS RZ, [RZ] ;  /* 0x00000000fffff984 */ /* 0x000fe20000000800 */
[----:B------:R-:W-:Y:S01]  /*111a0*/  @!PT LDS RZ, [RZ] ;  /* 0x00000000fffff984 */ /* 0x000fe20000000800 */
[----:B------:R0:W-:Y:S01]  /*111b0*/  @!P0 LDGSTS.E.BYPASS.LTC128B.128 [R20+0x17400], desc[UR36][R2.64], !P2 ;  /* 0x1740000002148fae */ /* 0x0001e2000d101d64 */
[----:B------:R-:W-:-:S03]  /*111c0*/  IMAD.MOV.U32 R13, RZ, RZ, R0 ;  /* 0x000000ffff0d7224 */ /* 0x000fc600078e0000 */
[----:B------:R0:W-:Y:S04]  /*111d0*/  @!P0 LDGSTS.E.BYPASS.LTC128B.128 [R20+0x1b400], desc[UR36][R2.64+0x80], !P3 ;  /* 0x1b40008002148fae */ /* 0x0001e8000d901d64 */
[----:B------:R0:W-:Y:S04]  /*111e0*/  @!P0 LDGSTS.E.BYPASS.LTC128B.128 [R20+0x1f400], desc[UR36][R2.64+0x100], !P4 ;  /* 0x1f40010002148fae */ /* 0x0001e8000e101d64 */
[----:B------:R0:W-:Y:S01]  /*111f0*/  @!P0 LDGSTS.E.BYPASS.LTC128B.128 [R20+0x23400], desc[UR36][R2.64+0x180], !P5 ;  /* 0x2340018002148fae */ /* 0x0001e2000e901d64 */
[----:B------:R-:W-:-:S07]  /*11200*/  IMAD.MOV.U32 R6, RZ, RZ, R14 ;  /* 0x000000ffff067224 */ /* 0x000fce00078e000e */
[----:B0-----:R-:W-:Y:S05]  /*11210*/  WARPSYNC.COLLECTIVE R15, `(.L_x_123) ;  /* 0x000000000f087348 */ /* 0x001fea0003c00000 */
[----:B------:R1:W2:Y:S02]  /*11220*/  SHFL.IDX P6, R14, R13, R12, R11 ;  /* 0x0000000c0d0e7389 */ /* 0x0002a400000c000b */
[----:B012---:R-:W-:Y:S01]  /*11230*/  ENDCOLLECTIVE ;  /* 0x000000000000791b */ /* 0x007fe20003800000 */
.L_x_123:
[----:B------:R-:W-:Y:S05]  /*11240*/  BRA `(.L_x_124) ;  /* 0xffffffcc00e47947 */ /* 0x000fea000383ffff */
.L_x_56:
[----:B0-----:R-:W-:-:S04]  /*11250*/  MOV R3, UR39 ;  /* 0x0000002700037c02 */ /* 0x001fc80008000f00 */
[----:B------:R0:W1:Y:S03]  /*11260*/  SYNCS.PHASECHK.TRANS64.TRYWAIT P0, [R3+URZ+0x38820], R0 ;  /* 0x03882000030075a7 */ /* 0x000066000800017f */
[----:B-1----:R-:W-:Y:S05]  /*11270*/  @!P0 NANOSLEEP.SYNCS 0x989680 ;  /* 0x009896800000895d */ /* 0x002fea0003900000 */
[----:B------:R-:W1:Y:S02]  /*11280*/  @!P0 SYNCS.PHASECHK.TRANS64 P0, [R3+URZ+0x38820], R0 ;  /* 0x03882000030085a7 */ /* 0x000e64000800007f */
[----:B-1----:R-:W-:Y:S05]  /*11290*/  @!P0 BRA `(.L_x_56) ;  /* 0xfffffffc00ec8947 */ /* 0x002fea000383ffff */
[----:B------:R-:W-:Y:S05]  /*112a0*/  BRA `(.L_x_125) ;  /* 0xffffffd000247947 */ /* 0x000fea000383ffff */
.L_x_60:
[----:B0-----:R0:W1:Y:S02]  /*112b0*/  SYNCS.PHASECHK.TRANS64.TRYWAIT P0, [R7+URZ+0x38840], R0 ;  /* 0x03884000070075a7 */ /* 0x001064000800017f */
[----:B-1----:R-:W-:Y:S05]  /*112c0*/  @!P0 NANOSLEEP.SYNCS 0x989680 ;  /* 0x009896800000895d */ /* 0x002fea0003900000 */
[----:B------:R-:W1:Y:S02]  /*112d0*/  @!P0 SYNCS.PHASECHK.TRANS64 P0, [R7+URZ+0x38840], R0 ;  /* 0x03884000070085a7 */ /* 0x000e64000800007f */
[----:B-1----:R-:W-:Y:S05]  /*112e0*/  @!P0 BRA `(.L_x_60) ;  /* 0xfffffffc00f08947 */ /* 0x002fea000383ffff */
[----:B------:R-:W-:Y:S05]  /*112f0*/  BRA `(.L_x_126) ;  /* 0xffffffd000d47947 */ /* 0x000fea000383ffff */
.L_x_61:
[----:B------:R-:W-:Y:S01]  /*11300*/  BSSY B1, `(.L_x_127) ;  /* 0x0000008000017945 */ /* 0x000fe20003800000 */
[----:B------:R-:W-:Y:S01]  /*11310*/  IMAD.MOV.U32 R13, RZ, RZ, R23 ;  /* 0x000000ffff0d7224 */ /* 0x000fe200078e0017 */
[----:B------:R-:W-:Y:S01]  /*11320*/  MOV R15, 0xffffffff ;  /* 0xffffffff000f7802 */ /* 0x000fe20000000f00 */
[----:B------:R-:W-:Y:S02]  /*11330*/  IMAD.MOV.U32 R12, RZ, RZ, RZ ;  /* 0x000000ffff0c7224 */ /* 0x000fe400078e00ff */
[----:B------:R-:W-:-:S07]  /*11340*/  IMAD.MOV.U32 R11, RZ, RZ, 0x181f ;  /* 0x0000181fff0b7424 */ /* 0x000fce00078e00ff */
[----:B------:R-:W-:Y:S05]  /*11350*/  WARPSYNC.COLLECTIVE R15, `(.L_x_128) ;  /* 0x000000000f087348 */ /* 0x000fea0003c00000 */
[----:B------:R0:W1:Y:S02]  /*11360*/  SHFL.IDX P6, R14, R13, R12, R11 ;  /* 0x0000000c0d0e7389 */ /* 0x00006400000c000b */
[----:B01----:R-:W-:Y:S01]  /*11370*/  ENDCOLLECTIVE ;  /* 0x000000000000791b */ /* 0x003fe20003800000 */
.L_x_128:
[----:B------:R-:W-:Y:S05]  /*11380*/  BSYNC B1 ;  /* 0x0000000000017941 */ /* 0x000fea0003800000 */
.L_x_127:
[----:B------:R-:W-:Y:S01]  /*11390*/  IMAD.MOV.U32 R13, RZ, RZ, R9 ;  /* 0x000000ffff0d7224 */ /* 0x000fe200078e0009 */
[----:B------:R-:W-:Y:S01]  /*113a0*/  MOV R11, 0x181f ;  /* 0x0000181f000b7802 */ /* 0x000fe20000000f00 */
[----:B------:R-:W-:Y:S01]  /*113b0*/  IMAD.MOV.U32 R12, RZ, RZ, RZ ;  /* 0x000000ffff0c7224 */ /* 0x000fe200078e00ff */
[----:B------:R-:W-:Y:S01]  /*113c0*/  LEA R20, R20, UR39, 0x1 ;  /* 0x0000002714147c11 */ /* 0x000fe2000f8e08ff */
[----:B------:R-:W-:Y:S02]  /*113d0*/  IMAD.MOV.U32 R15, RZ, RZ, -0x1 ;  /* 0xffffffffff0f7424 */ /* 0x000fe400078e00ff */
[----:B------:R-:W-:Y:S02]  /*113e0*/  IMAD.MOV.U32 R3, RZ, RZ, R14 ;  /* 0x000000ffff037224 */ /* 0x000fe400078e000e */
[----:B------:R-:W-:-:S07]  /*113f0*/  IMAD.SHL.U32 R0, R37, 0x2, RZ ;  /* 0x0000000225007824 */ /* 0x000fce00078e00ff */
[----:B------:R-:W-:Y:S05]  /*11400*/  WARPSYNC.COLLECTIVE R15, `(.L_x_129) ;  /* 0x000000000f087348 */ /* 0x000fea0003c00000 */
[----:B------:R0:W1:Y:S02]  /*11410*/  SHFL.IDX P6, R14, R13, R12, R11 ;  /* 0x0000000c0d0e7389 */ /* 0x00006400000c000b */
[----:B01----:R-:W-:Y:S01]  /*11420*/  ENDCOLLECTIVE ;  /* 0x000000000000791b */ /* 0x003fe20003800000 */
.L_x_129:
[----:B------:R-:W-:Y:S01]  /*11430*/  MOV R13, R23 ;  /* 0x00000017000d7202 */ /* 0x000fe20000000f00 */
[----:B------:R-:W-:Y:S01]  /*11440*/  IMAD.MOV.U32 R12, RZ, RZ, 0x1 ;  /* 0x00000001ff0c7424 */ /* 0x000fe200078e00ff */
[----:B------:R-:W-:-:S13]  /*11450*/  IADD3 R2, P0, R14, R0, RZ ;  /* 0x000000000e027210 */ /* 0x000fda0007f1e0ff */
[----:B------:R-:W-:Y:S05]  /*11460*/  WARPSYNC.COLLECTIVE R15, `(.L_x_130) ;  /* 0x000000000f087348 */ /* 0x000fea0003c00000 */
[----:B------:R0:W1:Y:S02]  /*11470*/  SHFL.IDX P6, R14, R13, R12, R11 ;  /* 0x0000000c0d0e7389 */ /* 0x00006400000c000b */
[----:B01----:R-:W-:Y:S01]  /*11480*/  ENDCOLLECTIVE ;  /* 0x000000000000791b */ /* 0x003fe20003800000 */
.L_x_130:
[----:B------:R-:W-:-:S05]  /*11490*/  IMAD.X R3, RZ, RZ, R3, P0 ;  /* 0x000000ffff037224 */ /* 0x000fca00000e0603 */
[----:B------:R-:W-:Y:S01]  /*114a0*/  @!PT LDS RZ, [RZ] ;  /* 0x00000000fffff984 */ /* 0x000fe20000000800 */
[----:B------:R-:W-:Y:S01]  /*114b0*/  @!PT LDS RZ, [RZ] ;  /* 0x00000000fffff984 */ /* 0x000fe20000000800 */
[----:B------:R-:W-:Y:S01]  /*114c0*/  @!PT LDS RZ, [RZ] ;  /* 0x00000000fffff984 */ /* 0x000fe20000000800 */
[----:B------:R0:W-:Y:S04]  /*114d0*/  LDGSTS.E.BYPASS.LTC128B.128 [R20+0x24400], desc[UR36][R2.64], !P4 ;  /* 0x2440000002147fae */ /* 0x0001e8000e101d64 */
[----:B------:R0:W-:Y:S01]  /*114e0*/  LDGSTS.E.BYPASS.LTC128B.128 [R20+0x26c00], desc[UR36][R2.64+0x80], !P3 ;  /* 0x26c0008002147fae */ /* 0x0001e2000d901d64 */
[----:B------:R-:W-:-:S03]  /*114f0*/  IMAD.MOV.U32 R13, RZ, RZ, R9 ;  /* 0x000000ffff0d7224 */ /* 0x000fc600078e0009 */
[----:B------:R0:W-:Y:S04]  /*11500*/  LDGSTS.E.BYPASS.LTC128B.128 [R20+0x29400], desc[UR36][R2.64+0x100], !P2 ;  /* 0x2940010002147fae */ /* 0x0001e8000d101d64 */
[----:B------:R0:W-:Y:S01]  /*11510*/  LDGSTS.E.BYPASS.LTC128B.128 [R20+0x2bc00], desc[UR36][R2.64+0x180], !P1 ;  /* 0x2bc0018002147fae */ /* 0x0001e2000c901d64 */
[----:B------:R-:W-:-:S07]  /*11520*/  IMAD.MOV.U32 R35, RZ, RZ, R14 ;  /* 0x000000ffff237224 */ /* 0x000fce00078e000e */
[----:B0-----:R-:W-:Y:S05]  /*11530*/  WARPSYNC.COLLECTIVE R15, `(.L_x_131) ;  /* 0x000000000f087348 */ /* 0x001fea0003c00000 */
[----:B------:R1:W2:Y:S02]  /*11540*/  SHFL.IDX P6, R14, R13, R12, R11 ;  /* 0x0000000c0d0e7389 */ /* 0x0002a400000c000b */
[----:B012---:R-:W-:Y:S01]  /*11550*/  ENDCOLLECTIVE ;  /* 0x000000000000791b */ /* 0x007fe20003800000 */
.L_x_131:
[----:B------:R-:W-:Y:S02]  /*11560*/  IMAD.MOV.U32 R13, RZ, RZ, R23 ;  /* 0x000000ffff0d7224 */ /* 0x000fe400078e0017 */
[----:B------:R-:W-:Y:S01]  /*11570*/  IMAD.MOV.U32 R12, RZ, RZ, 0x2 ;  /* 0x00000002ff0c7424 */ /* 0x000fe200078e00ff */
[----:B------:R-:W-:-:S13]  /*11580*/  IADD3 R2, P0, R14, R0, RZ ;  /* 0x000000000e027210 */ /* 0x000fda0007f1e0ff */
[----:B------:R-:W-:Y:S05]  /*11590*/  WARPSYNC.COLLECTIVE R15, `(.L_x_132) ;  /* 0x000000000f087348 */ /* 0x000fea0003c00000 */
[----:B------:R0:W1:Y:S02]  /*115a0*/  SHFL.IDX P6, R14, R13, R12, R11 ;  /* 0x0000000c0d0e7389 */ /* 0x00006400000c000b */
[----:B01----:R-:W-:Y:S01]  /*115b0*/  ENDCOLLECTIVE ;  /* 0x000000000000791b */ /* 0x003fe20003800000 */
.L_x_132:
[----:B------:R-:W-:-:S05]  /*115c0*/  IADD3.X R3, RZ, R35, RZ, P0, !PT ;  /* 0x00000023ff037210 */ /* 0x000fca00007fe4ff */
[----:B------:R-:W-:Y:S01]  /*115d0*/  @!PT LDS RZ, [RZ] ;  /* 0x00000000fffff984 */ /* 0x000fe20000000800 */
[----:B------:R-:W-:Y:S01]  /*115e0*/  @!PT LDS RZ, [RZ] ;  /* 0x00000000fffff984 */ /* 0x000fe20000000800 */
[----:B------:R-:W-:Y:S01]  /*115f0*/  @!PT LDS RZ, [RZ] ;  /* 0x00000000fffff984 */ /* 0x000fe20000000800 */
[----:B------:R0:W-:Y:S04]  /*11600*/  LDGSTS.E.BYPASS.LTC128B.128 [R20+0x24c00], desc[UR36][R2.64], !P4 ;  /* 0x24c0000002147fae */ /* 0x0001e8000e101d64 */
[----:B------:R0:W-:Y:S01]  /*11610*/  LDGSTS.E.BYPASS.LTC128B.128 [R20+0x27400], desc[UR36][R2.64+0x80], !P3 ;  /* 0x2740008002147fae */ /* 0x0001e2000d901d64 */
[----:B------:R-:W-:-:S03]  /*11620*/  MOV R13, R9 ;  /* 0x00000009000d7202 */ /* 0x000fc60000000f00 */
[----:B------:R0:W-:Y:S04]  /*11630*/  LDGSTS.E.BYPASS.LTC128B.128 [R20+0x29c00], desc[UR36][R2.64+0x100], !P2 ;  /* 0x29c0010002147fae */ /* 0x0001e8000d101d64 */
[----:B------:R0:W-:Y:S01]  /*11640*/  LDGSTS.E.BYPASS.LTC128B.128 [R20+0x2c400], desc[UR36][R2.64+0x180], !P1 ;  /* 0x2c40018002147fae */ /* 0x0001e2000c901d64 */
[----:B------:R-:W-:-:S07]  /*11650*/  IMAD.MOV.U32 R35, RZ, RZ, R14 ;  /* 0x000000ffff237224 */ /* 0x000fce00078e000e */
[----:B0-----:R-:W-:Y:S05]  /*11660*/  WARPSYNC.COLLECTIVE R15, `(.L_x_133) ;  /* 0x000000000f087348 */ /* 0x001fea0003c00000 */
[----:B------:R1:W2:Y:S02]  /*11670*/  SHFL.IDX P6, R14, R13, R12, R11 ;  /* 0x0000000c0d0e7389 */ /* 0x0002a400000c000b */
[----:B012---:R-:W-:Y:S01]  /*11680*/  ENDCOLLECTIVE ;  /* 0x000000000000791b */ /* 0x007fe20003800000 */
.L_x_133:
[----:B------:R-:W-:Y:S02]  /*11690*/  IMAD.MOV.U32 R13, RZ, RZ, R23 ;  /* 0x000000ffff0d7224 */ /* 0x000fe400078e0017 */
[----:B------:R-:W-:Y:S01]  /*116a0*/  IMAD.MOV.U32 R12, RZ, RZ, 0x3 ;  /* 0x00000003ff0c7424 */ /* 0x000fe200078e00ff */
[----:B------:R-:W-:-:S13]  /*116b0*/  IADD3 R2, P0, R14, R0, RZ ;  /* 0x000000000e027210 */ /* 0x000fda0007f1e0ff */
[----:B------:R-:W-:Y:S05]  /*116c0*/  WARPSYNC.COLLECTIVE R15, `(.L_x_134) ;  /* 0x000000000f087348 */ /* 0x000fea0003c00000 */
[----:B------:R0:W1:Y:S02]  /*116d0*/  SHFL.IDX P6, R14, R13, R12, R11 ;  /* 0x0000000c0d0e7389 */ /* 0x00006400000c000b */
[----:B01----:R-:W-:Y:S01]  /*116e0*/  ENDCOLLECTIVE ;  /* 0x000000000000791b */ /* 0x003fe20003800000 */
.L_x_134:
        /* <DEDUP_REMOVED lines=9> */
[----:B------:R-:W-:-:S07]  /*11780*/  MOV R35, R14 ;  /* 0x0000000e00237202 */ /* 0x000fce0000000f00 */
[----:B0-----:R-:W-:Y:S05]  /*11790*/  WARPSYNC.COLLECTIVE R15, `(.L_x_135) ;  /* 0x000000000f087348 */ /* 0x001fea0003c00000 */
[----:B------:R1:W2:Y:S02]  /*117a0*/  SHFL.IDX P6, R14, R13, R12, R11 ;  /* 0x0000000c0d0e7389 */ /* 0x0002a400000c000b */
[----:B012---:R-:W-:Y:S01]  /*117b0*/  ENDCOLLECTIVE ;  /* 0x000000000000791b */ /* 0x007fe20003800000 */
.L_x_135:
[----:B------:R-:W-:Y:S01]  /*117c0*/  IMAD.MOV.U32 R13, RZ, RZ, R23 ;  /* 0x000000ffff0d7224 */ /* 0x000fe200078e0017 */
[----:B------:R-:W-:Y:S02]  /*117d0*/  MOV R12, 0x4 ;  /* 0x00000004000c7802 */ /* 0x000fe40000000f00 */
[----:B------:R-:W-:-:S13]  /*117e0*/  IADD3 R2, P0, R14, R0, RZ ;  /* 0x000000000e027210 */ /* 0x000fda0007f1e0ff */
[----:B------:R-:W-:Y:S05]  /*117f0*/  WARPSYNC.COLLECTIVE R15, `(.L_x_136) ;  /* 0x000000000f087348 */ /* 0x000fea0003c00000 */
[----:B------:R0:W1:Y:S02]  /*11800*/  SHFL.IDX P6, R14, R13, R12, R11 ;  /* 0x0000000c0d0e7389 */ /* 0x00006400000c000b */
[----:B01----:R-:W-:Y:S01]  /*11810*/  ENDCOLLECTIVE ;  /* 0x000000000000791b */ /* 0x003fe20003800000 */
.L_x_136:
        /* <DEDUP_REMOVED lines=13> */
.L_x_137:
[----:B------:R-:W-:Y:S05]  /*118f0*/  BRA `(.L_x_138) ;  /* 0xffffffd000547947 */ /* 0x000fea000383ffff */
.L_x_66:
[----:B0-----:R0:W1:Y:S02]  /*11900*/  SYNCS.PHASECHK.TRANS64.TRYWAIT P0, [R7+URZ+0x38860], R2 ;  /* 0x03886002070075a7 */ /* 0x001064000800017f */
[----:B-1----:R-:W-:Y:S05]  /*11910*/  @!P0 NANOSLEEP.SYNCS 0x989680 ;  /* 0x009896800000895d */ /* 0x002fea0003900000 */
[----:B------:R-:W1:Y:S02]  /*11920*/  @!P0 SYNCS.PHASECHK.TRANS64 P0, [R7+URZ+0x38860], R2 ;  /* 0x03886002070085a7 */ /* 0x000e64000800007f */
[----:B-1----:R-:W-:Y:S05]  /*11930*/  @!P0 BRA `(.L_x_66) ;  /* 0xfffffffc00f08947 */ /* 0x002fea000383ffff */
[----:B------:R-:W-:Y:S05]  /*11940*/  BRA `(.L_x_139) ;  /* 0xffffffd000bc7947 */ /* 0x000fea000383ffff */
.L_x_67:
[----:B------:R-:W-:Y:S01]  /*11950*/  BSSY B1, `(.L_x_140) ;  /* 0x0000008000017945 */ /* 0x000fe20003800000 */
[----:B------:R-:W-:Y:S01]  /*11960*/  IMAD.MOV.U32 R13, RZ, RZ, R18 ;  /* 0x000000ffff0d7224 */ /* 0x000fe200078e0012 */
[----:B------:R-:W-:Y:S01]  /*11970*/  MOV R12, RZ ;  /* 0x000000ff000c7202 */ /* 0x000fe20000000f00 */
[----:B------:R-:W-:Y:S02]  /*11980*/  IMAD.MOV.U32 R11, RZ, RZ, 0x181f ;  /* 0x0000181fff0b7424 */ /* 0x000fe400078e00ff */
[----:B------:R-:W-:-:S07]  /*11990*/  IMAD.MOV.U32 R15, RZ, RZ, -0x1 ;  /* 0xffffffffff0f7424 */ /* 0x000fce00078e00ff */
[----:B0-----:R-:W-:Y:S05]  /*119a0*/  WARPSYNC.COLLECTIVE R15, `(.L_x_141) ;  /* 0x000000000f087348 */ /* 0x001fea0003c00000 */
[----:B------:R1:W2:Y:S02]  /*119b0*/  SHFL.IDX P6, R14, R13, R12, R11 ;  /* 0x0000000c0d0e7389 */ /* 0x0002a400000c000b */
[----:B012---:R-:W-:Y:S01]  /*119c0*/  ENDCOLLECTIVE ;  /* 0x000000000000791b */ /* 0x007fe20003800000 */
.L_x_141:
[----:B------:R-:W-:Y:S05]  /*119d0*/  BSYNC B1 ;  /* 0x0000000000017941 */ /* 0x000fea0003800000 */
.L_x_140:
[----:B------:R-:W-:Y:S01]  /*119e0*/  MOV R13, R17 ;  /* 0x00000011000d7202 */ /* 0x000fe20000000f00 */
[----:B------:R-:W-:Y:S01]  /*119f0*/  IMAD.MOV.U32 R12, RZ, RZ, RZ ;  /* 0x000000ffff0c7224 */ /* 0x000fe200078e00ff */
[----:B------:R-:W-:Y:S01]  /*11a00*/  LEA R6, R6, UR39, 0x1 ;  /* 0x0000002706067c11 */ /* 0x000fe2000f8e08ff */
[----:B------:R-:W-:Y:S02]  /*11a10*/  IMAD.MOV.U32 R11, RZ, RZ, 0x181f ;  /* 0x0000181fff0b7424 */ /* 0x000fe400078e00ff */
[----:B------:R-:W-:Y:S02]  /*11a20*/  IMAD.MOV.U32 R15, RZ, RZ, -0x1 ;  /* 0xffffffffff0f7424 */ /* 0x000fe400078e00ff */
[----:B------:R-:W-:-:S07]  /*11a30*/  IMAD.MOV.U32 R3, RZ, RZ, R14 ;  /* 0x000000ffff037224 */ /* 0x000fce00078e000e */
[----:B------:R-:W-:Y:S05]  /*11a40*/  WARPSYNC.COLLECTIVE R15, `(.L_x_142) ;  /* 0x000000000f087348 */ /* 0x000fea0003c00000 */
[----:B------:R0:W1:Y:S02]  /*11a50*/  SHFL.IDX P6, R14, R13, R12, R11 ;  /* 0x0000000c0d0e7389 */ /* 0x00006400000c000b */
[----:B01----:R-:W-:Y:S01]  /*11a60*/  ENDCOLLECTIVE ;  /* 0x000000000000791b */ /* 0x003fe20003800000 */
.L_x_142:
[----:B------:R-:W-:Y:S02]  /*11a70*/  IMAD.MOV.U32 R13, RZ, RZ, R18 ;  /* 0x000000ffff0d7224 */ /* 0x000fe400078e0012 */
[----:B------:R-:W-:Y:S01]  /*11a80*/  IMAD.MOV.U32 R12, RZ, RZ, 0x1 ;  /* 0x00000001ff0c7424 */ /* 0x000fe200078e00ff */
[----:B------:R-:W-:-:S13]  /*11a90*/  IADD3 R2, P0, R14, R0, RZ ;  /* 0x000000000e027210 */ /* 0x000fda0007f1e0ff */
[----:B------:R-:W-:Y:S05]  /*11aa0*/  WARPSYNC.COLLECTIVE R15, `(.L_x_143) ;  /* 0x000000000f087348 */ /* 0x000fea0003c00000 */
[----:B------:R0:W1:Y:S02]  /*11ab0*/  SHFL.IDX P6, R14, R13, R12, R11 ;  /* 0x0000000c0d0e7389 */ /* 0x00006400000c000b */
[----:B01----:R-:W-:Y:S01]  /*11ac0*/  ENDCOLLECTIVE ;  /* 0x000000000000791b */ /* 0x003fe20003800000 */
.L_x_143:
[----:B------:R-:W-:Y:S02]  /*11ad0*/  IADD3.X R3, RZ, R3, RZ, P0, !PT ;  /* 0x00000003ff037210 */ /* 0x000fe400007fe4ff */
[----:B------:R-:W-:Y:S02]  /*11ae0*/  ISETP.LT.OR P0, PT, R9, 0x1, P4 ;  /* 0x000000010900780c */ /* 0x000fe40002701670 */
[----:B------:R-:W-:-:S11]  /*11af0*/  MOV R13, R17 ;  /* 0x00000011000d7202 */ /* 0x000fd60000000f00 */
        /* <DEDUP_REMOVED lines=8> */
[----:B------:R-:W-:-:S13]  /*11b80*/  ISETP.LT.OR P0, PT, R9, 0x1, P1 ;  /* 0x000000010900780c */ /* 0x000fda0000f01670 */
[----:B------:R0:W-:Y:S02]  /*11b90*/  LDGSTS.E.BYPASS.LTC128B.128 [R6+0x7c00], desc[UR36][R2.64+0x180], !P0 ;  /* 0x07c0018002067fae */ /* 0x0001e4000c101d64 */
[----:B0-----:R-:W-:-:S07]  /*11ba0*/  IMAD.MOV.U32 R3, RZ, RZ, R14 ;  /* 0x000000ffff037224 */ /* 0x001fce00078e000e */
[----:B------:R-:W-:Y:S05]  /*11bb0*/  WARPSYNC.COLLECTIVE R15, `(.L_x_144) ;  /* 0x000000000f087348 */ /* 0x000fea0003c00000 */
[----:B------:R0:W1:Y:S02]  /*11bc0*/  SHFL.IDX P6, R14, R13, R12, R11 ;  /* 0x0000000c0d0e7389 */ /* 0x00006400000c000b */
[----:B01----:R-:W-:Y:S01]  /*11bd0*/  ENDCOLLECTIVE ;  /* 0x000000000000791b */ /* 0x003fe20003800000 */
.L_x_144:
[----:B------:R-:W-:Y:S02]  /*11be0*/  IMAD.MOV.U32 R13, RZ, RZ, R18 ;  /* 0x000000ffff0d7224 */ /* 0x000fe400078e0012 */
[----:B------:R-:W-:Y:S01]  /*11bf0*/  IMAD.MOV.U32 R12, RZ, RZ, 0x2 ;  /* 0x00000002ff0c7424 */ /* 0x000fe200078e00ff */
[----:B------:R-:W-:-:S13]  /*11c00*/  IADD3 R2, P0, R14, R0, RZ ;  /* 0x000000000e027210 */ /* 0x000fda0007f1e0ff */
[----:B------:R-:W-:Y:S05]  /*11c10*/  WARPSYNC.COLLECTIVE R15, `(.L_x_145) ;  /* 0x000000000f087348 */ /* 0x000fea0003c00000 */
[----:B------:R0:W1:Y:S02]  /*11c20*/  SHFL.IDX P6, R14, R13, R12, R11 ;  /* 0x0000000c0d0e7389 */ /* 0x00006400000c000b */
[----:B01----:R-:W-:Y:S01]  /*11c30*/  ENDCOLLECTIVE ;  /* 0x000000000000791b */ /* 0x003fe20003800000 */
.L_x_145:
[----:B------:R-:W-:Y:S01]  /*11c40*/  IMAD.X R3, RZ, RZ, R3, P0 ;  /* 0x000000ffff037224 */ /* 0x000fe200000e0603 */
[----:B------:R-:W-:Y:S01]  /*11c50*/  ISETP.LT.OR P0, PT, R9, 0x11, P4 ;  /* 0x000000110900780c */ /* 0x000fe20002701670 */
[----:B------:R-:W-:-:S12]  /*11c60*/  IMAD.MOV.U32 R13, RZ, RZ, R17 ;  /* 0x000000ffff0d7224 */ /* 0x000fd800078e0011 */
        /* <DEDUP_REMOVED lines=10> */
[----:B0-----:R-:W-:-:S07]  /*11d10*/  MOV R3, R14 ;  /* 0x0000000e00037202 */ /* 0x001fce0000000f00 */
[----:B------:R-:W-:Y:S05]  /*11d20*/  WARPSYNC.COLLECTIVE R15, `(.L_x_146) ;  /* 0x000000000f087348 */ /* 0x000fea0003c00000 */
[----:B------:R0:W1:Y:S02]  /*11d30*/  SHFL.IDX P6, R14, R13, R12, R11 ;  /* 0x0000000c0d0e7389 */ /* 0x00006400000c000b */
[----:B01----:R-:W-:Y:S01]  /*11d40*/  ENDCOLLECTIVE ;  /* 0x000000000000791b */ /* 0x003fe20003800000 */
.L_x_146:
[----:B------:R-:W-:Y:S01]  /*11d50*/  IMAD.MOV.U32 R13, RZ, RZ, R18 ;  /* 0x000000ffff0d7224 */ /* 0x000fe200078e0012 */
[----:B------:R-:W-:Y:S02]  /*11d60*/  MOV R12, 0x3 ;  /* 0x00000003000c7802 */ /* 0x000fe40000000f00 */
[----:B------:R-:W-:-:S13]  /*11d70*/  IADD3 R2, P0, R14, R0, RZ ;  /* 0x000000000e027210 */ /* 0x000fda0007f1e0ff */
[----:B------:R-:W-:Y:S05]  /*11d80*/  WARPSYNC.COLLECTIVE R15, `(.L_x_147) ;  /* 0x000000000f087348 */ /* 0x000fea0003c00000 */
[----:B------:R0:W1:Y:S02]  /*11d90*/  SHFL.IDX P6, R14, R13, R12, R11 ;  /* 0x0000000c0d0e7389 */ /* 0x00006400000c000b */
[----:B01----:R-:W-:Y:S01]  /*11da0*/  ENDCOLLECTIVE ;  /* 0x000000000000791b */ /* 0x003fe20003800000 */
.L_x_147:
        /* <DEDUP_REMOVED lines=17> */
.L_x_148:
[----:B------:R-:W-:Y:S01]  /*11ec0*/  MOV R13, R18 ;  /* 0x00000012000d7202 */ /* 0x000fe20000000f00 */
[----:B------:R-:W-:Y:S01]  /*11ed0*/  IMAD.MOV.U32 R12, RZ, RZ, 0x4 ;  /* 0x00000004ff0c7424 */ /* 0x000fe200078e00ff */
[----:B------:R-:W-:-:S13]  /*11ee0*/  IADD3 R2, P0, R14, R0, RZ ;  /* 0x000000000e027210 */ /* 0x000fda0007f1e0ff */
[----:B------:R-:W-:Y:S05]  /*11ef0*/  WARPSYNC.COLLECTIVE R15, `(.L_x_149) ;  /* 0x000000000f087348 */ /* 0x000fea0003c00000 */
[----:B------:R0:W1:Y:S02]  /*11f00*/  SHFL.IDX P6, R14, R13, R12, R11 ;  /* 0x0000000c0d0e7389 */ /* 0x00006400000c000b */
[----:B01----:R-:W-:Y:S01]  /*11f10*/  ENDCOLLECTIVE ;  /* 0x000000000000791b */ /* 0x003fe20003800000 */
.L_x_149:
[----:B------:R-:W-:Y:S01]  /*11f20*/  IMAD.X R3, RZ, RZ, R3, P0 ;  /* 0x000000ffff037224 */ /* 0x000fe200000e0603 */
[----:B------:R-:W-:Y:S01]  /*11f30*/  ISETP.LT.OR P0, PT, R9, 0x31, P4 ;  /* 0x000000310900780c */ /* 0x000fe20002701670 */
[----:B------:R-:W-:-:S12]  /*11f40*/  IMAD.MOV.U32 R13, RZ, RZ, R17 ;  /* 0x000000ffff0d7224 */ /* 0x000fd800078e0011 */
[----:B------:R-:W-:Y:S01]  /*11f50*/  @!PT LDS RZ, [RZ] ;  /* 0x00000000fffff984 */ /* 0x000fe20000000800 */
[----:B------:R-:W-:Y:S01]  /*11f60*/  @!PT LDS RZ, [RZ] ;  /* 0x00000000fffff984 */ /* 0x000fe20000000800 */
[----:B------:R-:W-:Y:S01]  /*11f70*/  @!PT LDS RZ, [RZ] ;  /* 0x00000000fffff984 */ /* 0x000fe20000000800 */
[----:B------:R0:W-:Y:S01]  /*11f80*/  LDGSTS.E.BYPASS.LTC128B.128 [R6+0x1c00], desc[UR36][R2.64], !P0 ;  /* 0x01c0000002067fae */ /* 0x0001e2000c101d64 */
[----:B------:R-:W-:Y:S01]  /*11f90*/  ISETP.LT.OR P0, PT, R9, 0x31, P3 ;  /* 0x000000310900780c */ /* 0x000fe20001f01670 */
[----:B------:R-:W-:-:S12]  /*11fa0*/  IMAD.MOV.U32 R18, RZ, RZ, R14 ;  /* 0x000000ffff127224 */ /* 0x000fd800078e000e */
[----:B0-----:R-:W-:Y:S05]  /*11fb0*/  WARPSYNC.COLLECTIVE R15, `(.L_x_150) ;  /* 0x000000000f087348 */ /* 0x001fea0003c00000 */
[----:B------:R1:W2:Y:S02]  /*11fc0*/  SHFL.IDX P6, R14, R13, R12, R11 ;  /* 0x0000000c0d0e7389 */ /* 0x0002a400000c000b */
[----:B012---:R-:W-:Y:S01]  /*11fd0*/  ENDCOLLECTIVE ;  /* 0x000000000000791b */ /* 0x007fe20003800000 */
.L_x_150:
        /* <DEDUP_REMOVED lines=8> */
[----:B------:R-:W-:Y:S05]  /*12060*/  BRA `(.L_x_151) ;  /* 0xffffffcc00e47947 */ /* 0x000fea000383ffff */
.L_x_73:
[----:B0-----:R0:W1:Y:S02]  /*12070*/  SYNCS.PHASECHK.TRANS64.TRYWAIT P0, [R4+URZ+0x38860], R3 ;  /* 0x03886003040075a7 */ /* 0x001064000800017f */
[----:B-1----:R-:W-:Y:S05]  /*12080*/  @!P0 NANOSLEEP.SYNCS 0x989680 ;  /* 0x009896800000895d */ /* 0x002fea0003900000 */
[----:B------:R-:W1:Y:S02]  /*12090*/  @!P0 SYNCS.PHASECHK.TRANS64 P0, [R4+URZ+0x38860], R3 ;  /* 0x03886003040085a7 */ /* 0x000e64000800007f */
[----:B-1----:R-:W-:Y:S05]  /*120a0*/  @!P0 BRA `(.L_x_73) ;  /* 0xfffffffc00f08947 */ /* 0x002fea000383ffff */
[----:B------:R-:W-:Y:S05]  /*120b0*/  BRA `(.L_x_152) ;  /* 0xffffffd000c47947 */ /* 0x000fea000383ffff */
.L_x_74:
[----:B------:R-:W-:Y:S01]  /*120c0*/  BSSY B0, `(.L_x_153) ;  /* 0x0000008000007945 */ /* 0x000fe20003800000 */
[----:B------:R-:W-:Y:S01]  /*120d0*/  MOV R13, R18 ;  /* 0x00000012000d7202 */ /* 0x000fe20000000f00 */
[----:B------:R-:W-:Y:S02]  /*120e0*/  IMAD.MOV.U32 R12, RZ, RZ, RZ ;  /* 0x000000ffff0c7224 */ /* 0x000fe400078e00ff */
[----:B------:R-:W-:Y:S02]  /*120f0*/  IMAD.MOV.U32 R11, RZ, RZ, 0x181f ;  /* 0x0000181fff0b7424 */ /* 0x000fe400078e00ff */
[----:B------:R-:W-:-:S07]  /*12100*/  IMAD.MOV.U32 R15, RZ, RZ, -0x1 ;  /* 0xffffffffff0f7424 */ /* 0x000fce00078e00ff */
[----:B0-----:R-:W-:Y:S05]  /*12110*/  WARPSYNC.COLLECTIVE R15, `(.L_x_154) ;  /* 0x000000000f087348 */ /* 0x001fea0003c00000 */
[----:B------:R1:W2:Y:S02]  /*12120*/  SHFL.IDX P6, R14, R13, R12, R11 ;  /* 0x0000000c0d0e7389 */ /* 0x0002a400000c000b */
[----:B012---:R-:W-:Y:S01]  /*12130*/  ENDCOLLECTIVE ;  /* 0x000000000000791b */ /* 0x007fe20003800000 */
.L_x_154:
[----:B------:R-:W-:Y:S05]  /*12140*/  BSYNC B0 ;  /* 0x0000000000007941 */ /* 0x000fea0003800000 */
.L_x_153:
[----:B------:R-:W-:Y:S01]  /*12150*/  IMAD.MOV.U32 R13, RZ, RZ, R17 ;  /* 0x000000ffff0d7224 */ /* 0x000fe200078e0011 */
[----:B------:R-:W-:Y:S01]  /*12160*/  MOV R15, 0xffffffff ;  /* 0xffffffff000f7802 */ /* 0x000fe20000000f00 */
[----:B------:R-:W-:Y:S01]  /*12170*/  IMAD.MOV.U32 R12, RZ, RZ, RZ ;  /* 0x000000ffff0c7224 */ /* 0x000fe200078e00ff */
[----:B------:R-:W-:Y:S01]  /*12180*/  MOV R0, R14 ;  /* 0x0000000e00007202 */ /* 0x000fe20000000f00 */
[----:B------:R-:W-:Y:S02]  /*12190*/  IMAD.MOV.U32 R11, RZ, RZ, 0x181f ;  /* 0x0000181fff0b7424 */ /* 0x000fe400078e00ff */
[----:B------:R-:W-:-:S07]  /*121a0*/  IMAD.SHL.U32 R6, R37, 0x2, RZ ;  /* 0x0000000225067824 */ /* 0x000fce00078e00ff */
[----:B------:R-:W-:Y:S05]  /*121b0*/  WARPSYNC.COLLECTIVE R15, `(.L_x_155) ;  /* 0x000000000f087348 */ /* 0x000fea0003c00000 */
[----:B------:R0:W1:Y:S02]  /*121c0*/  SHFL.IDX P6, R14, R13, R12, R11 ;  /* 0x0000000c0d0e7389 */ /* 0x00006400000c000b */
[----:B01----:R-:W-:Y:S01]  /*121d0*/  ENDCOLLECTIVE ;  /* 0x000000000000791b */ /* 0x003fe20003800000 */
.L_x_155:
[----:B------:R-:W-:Y:S01]  /*121e0*/  IMAD.MOV.U32 R13, RZ, RZ, R18 ;  /* 0x000000ffff0d7224 */ /* 0x000fe200078e0012 */
[----:B------:R-:W-:Y:S02]  /*121f0*/  MOV R12, 0x1 ;  /* 0x00000001000c7802 */ /* 0x000fe40000000f00 */
[----:B------:R-:W-:-:S13]  /*12200*/  IADD3 R2, P0, R14, R6, RZ ;  /* 0x000000060e027210 */ /* 0x000fda0007f1e0ff */
[----:B------:R-:W-:Y:S05]  /*12210*/  WARPSYNC.COLLECTIVE R15, `(.L_x_156) ;  /* 0x000000000f087348 */ /* 0x000fea0003c00000 */
[----:B------:R0:W1:Y:S02]  /*12220*/  SHFL.IDX P6, R14, R13, R12, R11 ;  /* 0x0000000c0d0e7389 */ /* 0x00006400000c000b */
[----:B01----:R-:W-:Y:S01]  /*12230*/  ENDCOLLECTIVE ;  /* 0x000000000000791b */ /* 0x003fe20003800000 */
.L_x_156:
[----:B------:R-:W-:Y:S01]  /*12240*/  IMAD.X R3, RZ, RZ, R0, P0 ;  /* 0x000000ffff037224 */ /* 0x000fe200000e0600 */
[----:B------:R-:W-:Y:S02]  /*12250*/  ISETP.LT.OR P0, PT, R5, 0x1, P4 ;  /* 0x000000010500780c */ /* 0x000fe40002701670 */
[----:B------:R-:W-:Y:S01]  /*12260*/  LEA R0, R7, UR39, 0x1 ;  /* 0x0000002707007c11 */ /* 0x000fe2000f8e08ff */
[----:B------:R-:W-:-:S10]  /*12270*/  IMAD.MOV.U32 R13, RZ, RZ, R17 ;  /* 0x000000ffff0d7224 */ /* 0x000fd400078e0011 */
        /* <DEDUP_REMOVED lines=9> */
.L_x_157:
[----:B------:R-:W-:Y:S01]  /*12310*/  @!PT LDS RZ, [RZ] ;  /* 0x00000000fffff984 */ /* 0x000fe20000000800 */
[----:B------:R-:W-:Y:S01]  /*12320*/  @!PT LDS RZ, [RZ] ;  /* 0x00000000fffff984 */ /* 0x000fe20000000800 */
[----:B------:R-:W-:Y:S01]  /*12330*/  @!PT LDS RZ, [RZ] ;  /* 0x00000000fffff984 */ /* 0x000fe20000000800 */
[----:B------:R-:W-:Y:S01]  /*12340*/  LDGSTS.E.BYPASS.LTC128B.128 [R0+0x2c00], desc[UR36][R2.64+0x80], !P0 ;  /* 0x02c0008002007fae */ /* 0x000fe2000c101d64 */
[----:B------:R-:W-:Y:S02]  /*12350*/  ISETP.LT.OR P0, PT, R5, 0x1, P2 ;  /* 0x000000010500780c */ /* 0x000fe40001701670 */
[----:B------:R-:W-:Y:S01]  /*12360*/  MOV R13, R18 ;  /* 0x00000012000d7202 */ /* 0x000fe20000000f00 */
[----:B------:R-:W-:-:S10]  /*12370*/  IMAD.MOV.U32 R12, RZ, RZ, 0x2 ;  /* 0x00000002ff0c7424 */ /* 0x000fd400078e00ff */
[----:B------:R-:W-:Y:S01]  /*12380*/  LDGSTS.E.BYPASS.LTC128B.128 [R0+0x5400], desc[UR36][R2.64+0x100], !P0 ;  /* 0x0540010002007fae */ /* 0x000fe2000c101d64 */
[----:B------:R-:W-:-:S13]  /*12390*/  ISETP.LT.OR P0, PT, R5, 0x1, P1 ;  /* 0x000000010500780c */ /* 0x000fda0000f01670 */
[----:B------:R0:W-:Y:S02]  /*123a0*/  LDGSTS.E.BYPASS.LTC128B.128 [R0+0x7c00], desc[UR36][R2.64+0x180], !P0 ;  /* 0x07c0018002007fae */ /* 0x0001e4000c101d64 */
[----:B0-----:R-:W-:-:S13]  /*123b0*/  IADD3 R2, P0, R14, R6, RZ ;  /* 0x000000060e027210 */ /* 0x001fda0007f1e0ff */
[----:B------:R-:W-:Y:S05]  /*123c0*/  WARPSYNC.COLLECTIVE R15, `(.L_x_158) ;  /* 0x000000000f087348 */ /* 0x000fea0003c00000 */
[----:B------:R0:W1:Y:S02]  /*123d0*/  SHFL.IDX P6, R14, R13, R12, R11 ;  /* 0x0000000c0d0e7389 */ /* 0x00006400000c000b */
[----:B01----:R-:W-:Y:S01]  /*123e0*/  ENDCOLLECTIVE ;  /* 0x000000000000791b */ /* 0x003fe20003800000 */
.L_x_158:
        /* <DEDUP_REMOVED lines=12> */
.L_x_159:
[----:B------:R-:W-:Y:S01]  /*124b0*/  @!PT LDS RZ, [RZ] ;  /* 0x00000000fffff984 */ /* 0x000fe20000000800 */
[----:B------:R-:W-:Y:S01]  /*124c0*/  @!PT LDS RZ, [RZ] ;  /* 0x00000000fffff984 */ /* 0x000fe20000000800 */
[----:B------:R-:W-:Y:S01]  /*124d0*/  @!PT LDS RZ, [RZ] ;  /* 0x00000000fffff984 */ /* 0x000fe20000000800 */
[----:B------:R-:W-:Y:S01]  /*124e0*/  LDGSTS.E.BYPASS.LTC128B.128 [R0+0x3400], desc[UR36][R2.64+0x80], !P0 ;  /* 0x0340008002007fae */ /* 0x000fe2000c101d64 */
[----:B------:R-:W-:Y:S01]  /*124f0*/  ISETP.LT.OR P0, PT, R5, 0x11, P2 ;  /* 0x000000110500780c */ /* 0x000fe20001701670 */
[----:B------:R-:W-:Y:S02]  /*12500*/  IMAD.MOV.U32 R13, RZ, RZ, R18 ;  /* 0x000000ffff0d7224 */ /* 0x000fe400078e0012 */
        /* <DEDUP_REMOVED lines=8> */
.L_x_160:
[----:B------:R-:W-:Y:S02]  /*12590*/  IADD3.X R3, RZ, R7, RZ, P0, !PT ;  /* 0x00000007ff037210 */ /* 0x000fe400007fe4ff */
[----:B------:R-:W-:Y:S02]  /*125a0*/  ISETP.LT.OR P0, PT, R5, 0x21, P4 ;  /* 0x000000210500780c */ /* 0x000fe40002701670 */
[----:B------:R-:W-:-:S11]  /*125b0*/  MOV R13, R17 ;  /* 0x00000011000d7202 */ /* 0x000fd60000000f00 */
        /* <DEDUP_REMOVED lines=9> */
.L_x_161:
        /* <DEDUP_REMOVED lines=14> */
.L_x_162:
[----:B------:R-:W-:Y:S01]  /*12730*/  IMAD.X R3, RZ, RZ, R7, P0 ;  /* 0x000000ffff037224 */ /* 0x000fe200000e0607 */
[----:B------:R-:W-:Y:S01]  /*12740*/  ISETP.LT.OR P0, PT, R5, 0x31, P4 ;  /* 0x000000310500780c */ /* 0x000fe20002701670 */
[----:B------:R-:W-:-:S12]  /*12750*/  IMAD.MOV.U32 R13, RZ, RZ, R17 ;  /* 0x000000ffff0d7224 */ /* 0x000fd800078e0011 */
[----:B------:R-:W-:Y:S01]  /*12760*/  @!PT LDS RZ, [RZ] ;  /* 0x00000000fffff984 */ /* 0x000fe20000000800 */
[----:B------:R-:W-:Y:S01]  /*12770*/  @!PT LDS RZ, [RZ] ;  /* 0x00000000fffff984 */ /* 0x000fe20000000800 */
[----:B------:R-:W-:Y:S01]  /*12780*/  @!PT LDS RZ, [RZ] ;  /* 0x00000000fffff984 */ /* 0x000fe20000000800 */
[----:B------:R0:W-:Y:S01]  /*12790*/  LDGSTS.E.BYPASS.LTC128B.128 [R0+0x1c00], desc[UR36][R2.64], !P0 ;  /* 0x01c0000002007fae */ /* 0x0001e2000c101d64 */
[----:B------:R-:W-:Y:S02]  /*127a0*/  ISETP.LT.OR P0, PT, R5, 0x31, P3 ;  /* 0x000000310500780c */ /* 0x000fe40001f01670 */
[----:B------:R-:W-:-:S11]  /*127b0*/  MOV R18, R14 ;  /* 0x0000000e00127202 */ /* 0x000fd60000000f00 */
[----:B0-----:R-:W-:Y:S05]  /*127c0*/  WARPSYNC.COLLECTIVE R15, `(.L_x_163) ;  /* 0x000000000f087348 */ /* 0x001fea0003c00000 */
[----:B------:R1:W2:Y:S02]  /*127d0*/  SHFL.IDX P6, R14, R13, R12, R11 ;  /* 0x0000000c0d0e7389 */ /* 0x0002a400000c000b */
[----:B012---:R-:W-:Y:S01]  /*127e0*/  ENDCOLLECTIVE ;  /* 0x000000000000791b */ /* 0x007fe20003800000 */
.L_x_163:
        /* <DEDUP_REMOVED lines=9> */
.L_x_79:
[----:B0-----:R0:W1:Y:S02]  /*12880*/  SYNCS.PHASECHK.TRANS64.TRYWAIT P0, [R5+URZ+0x38820], R0 ;  /* 0x03882000050075a7 */ /* 0x001064000800017f */
[----:B-1----:R-:W-:Y:S05]  /*12890*/  @!P0 NANOSLEEP.SYNCS 0x989680 ;  /* 0x009896800000895d */ /* 0x002fea0003900000 */
[----:B------:R-:W1:Y:S02]  /*128a0*/  @!P0 SYNCS.PHASECHK.TRANS64 P0, [R5+URZ+0x38820], R0 ;  /* 0x03882000050085a7 */ /* 0x000e64000800007f */
[----:B-1----:R-:W-:Y:S05]  /*128b0*/  @!P0 BRA `(.L_x_79) ;  /* 0xfffffffc00f08947 */ /* 0x002fea000383ffff */
[----:B------:R-:W-:Y:S05]  /*128c0*/  BRA `(.L_x_165) ;  /* 0xffffffd0006c7947 */ /* 0x000fea000383ffff */
.L_x_80:
[----:B------:R-:W1:Y:S01]  /*128d0*/  S2R R2, SR_TID.X ;  /* 0x0000000000027919 */ /* 0x000e620000002100 */
[----:B------:R-:W-:Y:S01]  /*128e0*/  BSSY B0, `(.L_x_166) ;  /* 0x000000a000007945 */ /* 0x000fe20003800000 */
[----:B------:R-:W-:Y:S01]  /*128f0*/  IMAD.MOV.U32 R12, RZ, RZ, RZ ;  /* 0x000000ffff0c7224 */ /* 0x000fe200078e00ff */
[----:B------:R-:W-:Y:S01]  /*12900*/  MOV R11, 0x1f ;  /* 0x0000001f000b7802 */ /* 0x000fe20000000f00 */
[----:B------:R-:W-:Y:S01]  /*12910*/  IMAD.MOV.U32 R15, RZ, RZ, -0x1 ;  /* 0xffffffffff0f7424 */ /* 0x000fe200078e00ff */
[----:B-1----:R-:W-:-:S04]  /*12920*/  SHF.R.U32.HI R2, RZ, 0x5, R2 ;  /* 0x00000005ff027819 */ /* 0x002fc80000011602 */
[----:B------:R-:W-:-:S05]  /*12930*/  LOP3.LUT R2, R2, 0x3, RZ, 0xc0, !PT ;  /* 0x0000000302027812 */ /* 0x000fca00078ec0ff */
[----:B------:R-:W-:-:S07]  /*12940*/  IMAD.MOV.U32 R13, RZ, RZ, R2 ;  /* 0x000000ffff0d7224 */ /* 0x000fce00078e0002 */
[----:B0-----:R-:W-:Y:S05]  /*12950*/  WARPSYNC.COLLECTIVE R15, `(.L_x_167) ;  /* 0x000000000f087348 */ /* 0x001fea0003c00000 */
[----:B------:R1:W2:Y:S02]  /*12960*/  SHFL.IDX P6, R14, R13, R12, R11 ;  /* 0x0000000c0d0e7389 */ /* 0x0002a400000c000b */
[----:B012---:R-:W-:Y:S01]  /*12970*/  ENDCOLLECTIVE ;  /* 0x000000000000791b */ /* 0x007fe20003800000 */
.L_x_167:
[----:B------:R-:W-:Y:S05]  /*12980*/  BSYNC B0 ;  /* 0x0000000000007941 */ /* 0x000fea0003800000 */
.L_x_166:
[----:B------:R-:W-:Y:S05]  /*12990*/  BRA `(.L_x_168) ;  /* 0xffffffd000547947 */ /* 0x000fea000383ffff */
.L_x_83:
[----:B------:R-:W-:Y:S01]  /*129a0*/  BSSY B1, `(.L_x_169) ;  /* 0x0000006000017945 */ /* 0x000fe20003800000 */
[----:B------:R-:W-:-:S07]  /*129b0*/  IMAD.MOV.U32 R15, RZ, RZ, -0x1 ;  /* 0xffffffffff0f7424 */ /* 0x000fce00078e00ff */
[----:B0-----:R-:W-:Y:S05]  /*129c0*/  WARPSYNC.COLLECTIVE R15, `(.L_x_170) ;  /* 0x000000000f0c7348 */ /* 0x001fea0003c00000 */
[----:B------:R-:W-:Y:S02]  /*129d0*/  ELECT P6, UR62, PT ;  /* 0x00000000003e782f */ /* 0x000fe400038c0000 */
[----:B------:R-:W-:Y:S01]  /*129e0*/  MOV R14, UR62 ;  /* 0x0000003e000e7c02 */ /* 0x000fe20008000f00 */
[----:B0-----:R-:W-:Y:S10]  /*129f0*/  ENDCOLLECTIVE ;  /* 0x000000000000791b */ /* 0x001ff40003800000 */
.L_x_170:
[----:B------:R-:W-:Y:S05]  /*12a00*/  BSYNC B1 ;  /* 0x0000000000017941 */ /* 0x000fea0003800000 */
.L_x_169:
[----:B------:R-:W-:Y:S05]  /*12a10*/  BRA `(.L_x_171) ;  /* 0xffffffd0004c7947 */ /* 0x000fea000383ffff */
.L_x_85:
[----:B0-----:R0:W1:Y:S02]  /*12a20*/  SYNCS.PHASECHK.TRANS64.TRYWAIT P1, [R3+URZ+0x38840], R2 ;  /* 0x03884002030075a7 */ /* 0x001064000802017f */
[----:B-1----:R-:W-:Y:S05]  /*12a30*/  @!P1 NANOSLEEP.SYNCS 0x989680 ;  /* 0x009896800000995d */ /* 0x002fea0003900000 */
[----:B------:R-:W1:Y:S02]  /*12a40*/  @!P1 SYNCS.PHASECHK.TRANS64 P1, [R3+URZ+0x38840], R2 ;  /* 0x03884002030095a7 */ /* 0x000e64000802007f */
[----:B-1----:R-:W-:Y:S05]  /*12a50*/  @!P1 BRA `(.L_x_85) ;  /* 0xfffffffc00f09947 */ /* 0x002fea000383ffff */
[----:B------:R-:W-:Y:S05]  /*12a60*/  BRA `(.L_x_172) ;  /* 0xffffffd000747947 */ /* 0x000fea000383ffff */
.L_x_87:
[----:B-1----:R1:W2:Y:S02]  /*12a70*/  SYNCS.PHASECHK.TRANS64.TRYWAIT P1, [R5+URZ+0x38840], R0 ;  /* 0x03884000050075a7 */ /* 0x0022a4000802017f */
[----:B--2---:R-:W-:Y:S05]  /*12a80*/  @!P1 NANOSLEEP.SYNCS 0x989680 ;  /* 0x009896800000995d */ /* 0x004fea0003900000 */
[----:B------:R-:W2:Y:S02]  /*12a90*/  @!P1 SYNCS.PHASECHK.TRANS64 P1, [R5+URZ+0x38840], R0 ;  /* 0x03884000050095a7 */ /* 0x000ea4000802007f */
[----:B--2---:R-:W-:Y:S05]  /*12aa0*/  @!P1 BRA `(.L_x_87) ;  /* 0xfffffffc00f09947 */ /* 0x004fea000383ffff */
[----:B------:R-:W-:Y:S05]  /*12ab0*/  BRA `(.L_x_173) ;  /* 0xffffffd000807947 */ /* 0x000fea000383ffff */
.L_x_89:
[----:B--2---:R2:W3:Y:S02]  /*12ac0*/  SYNCS.PHASECHK.TRANS64.TRYWAIT P1, [R3+URZ+0x38860], R2 ;  /* 0x03886002030075a7 */ /* 0x0044e4000802017f */
[----:B---3--:R-:W-:Y:S05]  /*12ad0*/  @!P1 NANOSLEEP.SYNCS 0x989680 ;  /* 0x009896800000995d */ /* 0x008fea0003900000 */
[----:B------:R-:W3:Y:S02]  /*12ae0*/  @!P1 SYNCS.PHASECHK.TRANS64 P1, [R3+URZ+0x38860], R2 ;  /* 0x03886002030095a7 */ /* 0x000ee4000802007f */
[----:B---3--:R-:W-:Y:S05]  /*12af0*/  @!P1 BRA `(.L_x_89) ;  /* 0xfffffffc00f09947 */ /* 0x008fea000383ffff */
[----:B------:R-:W-:Y:S05]  /*12b00*/  BRA `(.L_x_174) ;  /* 0xffffffd0007c7947 */ /* 0x000fea000383ffff */
.L_x_175:
[----:B------:R-:W-:-:S00]  /*12b10*/  BRA `(.L_x_175) ;  /* 0xfffffffc00fc7947 */ /* 0x000fc0000383ffff */
[----:B------:R-:W-:-:S00]  /*12b20*/  NOP ;  /* 0x0000000000007918 */ /* 0x000fc00000000000 */
        /* <DEDUP_REMOVED lines=13> */
.L_x_3293:


//--------------------- .text._ZN7cutlass13device_kernelIN5flash11enable_sm90INS1_16FlashAttnFwdSm90INS1_25CollectiveMainloopFwdSm90ILi2EN4cute5tupleIJNS5_1CILi1EEES8_S8_EEENS6_IJNS7_ILi128EEENS7_ILi80EEENS7_ILi256EEEEEELi256ENS_10bfloat16_tEfNS_4arch4Sm90ELb0ELb0ELb0ELb1ELb1ELb0ELb0ELb1ELb1ELb1ELb0ELb0EEENS1_21CollectiveEpilogueFwdINS6_IJSA_SC_SB_EEES9_SE_SG_Li256ELb1ELb1ELb0ELb0EEENS1_36VarlenDynamicPersistentTileSchedulerILi128ELi80ELi256ELi128ELb0ELb1ELb1ELb0ELb1ELb1EEEEEEEEEvNT_6ParamsE --------------------------
	.section	.text._ZN7cutlass13device_kernelIN5flash11enable_sm90INS1_16FlashAttnFwdSm90INS1_25CollectiveMainloopFwdSm90ILi2EN4cute5tupleIJNS5_1CILi1EEES8_S8_EEENS6_IJNS7_ILi128EEENS7_ILi80EEENS7_ILi256EEEEEELi256ENS_10bfloat16_tEfNS_4arch4Sm90ELb0ELb0ELb0ELb1ELb1ELb0ELb0ELb1ELb1ELb1ELb0ELb0EEENS1_21CollectiveEpilogueFwdINS6_IJSA_SC_SB_EEES9_SE_SG_Li256ELb1ELb1ELb0ELb0EEENS1_36VarlenDynamicPersistentTileSchedulerILi128ELi80ELi256ELi128ELb0ELb1ELb1ELb0ELb1ELb1EEEEEEEEEvNT_6ParamsE,"ax",@progbits
	.align	128
.text._ZN7cutlass13device_kernelIN5flash11enable_sm90INS1_16FlashAttnFwdSm90INS1_25CollectiveMainloopFwdSm90ILi2EN4cute5tupleIJNS5_1CILi1EEES8_S8_EEENS6_IJNS7_ILi128EEENS7_ILi80EEENS7_ILi256EEEEEELi256ENS_10bfloat16_tEfNS_4arch4Sm90ELb0ELb0ELb0ELb1ELb1ELb0ELb0ELb1ELb1ELb1ELb0ELb0EEENS1_21CollectiveEpilogueFwdINS6_IJSA_SC_SB_EEES9_SE_SG_Li256ELb1ELb1ELb0ELb0EEENS1_36VarlenDynamicPersistentTileSchedulerILi128ELi80ELi256ELi128ELb0ELb1ELb1ELb0ELb1ELb1EEEEEEEEEvNT_6ParamsE:
        .type           _ZN7cutlass13device_kernelIN5flash11enable_sm90INS1_16FlashAttnFwdSm90INS1_25CollectiveMainloopFwdSm90ILi2EN4cute5tupleIJNS5_1CILi1EEES8_S8_EEENS6_IJNS7_ILi128EEENS7_ILi80EEENS7_ILi256EEEEEELi256ENS_10bfloat16_tEfNS_4arch4Sm90ELb0ELb0ELb0ELb1ELb1ELb0ELb0ELb1ELb1ELb1ELb0ELb0EEENS1_21CollectiveEpilogueFwdINS6_IJSA_SC_SB_EEES9_SE_SG_Li256ELb1ELb1ELb0ELb0EEENS1_36VarlenDynamicPersistentTileSchedulerILi128ELi80ELi256ELi128ELb0ELb1ELb1ELb0ELb1ELb1EEEEEEEEEvNT_6ParamsE,@function
        .size           _ZN7cutlass13device_kernelIN5flash11enable_sm90INS1_16FlashAttnFwdSm90INS1_25CollectiveMainloopFwdSm90ILi2EN4cute5tupleIJNS5_1CILi1EEES8_S8_EEENS6_IJNS7_ILi128EEENS7_ILi80EEENS7_ILi256EEEEEELi256ENS_10bfloat16_tEfNS_4arch4Sm90ELb0ELb0ELb0ELb1ELb1ELb0ELb0ELb1ELb1ELb1ELb0ELb0EEENS1_21CollectiveEpilogueFwdINS6_IJSA_SC_SB_EEES9_SE_SG_Li256ELb1ELb1ELb0ELb0EEENS1_36VarlenDynamicPersistentTileSchedulerILi128ELi80ELi256ELi128ELb0ELb1ELb1ELb0ELb1ELb1EEEEEEEEEvNT_6ParamsE,(.L_x_3294 - _ZN7cutlass13device_kernelIN5flash11enable_sm90INS1_16FlashAttnFwdSm90INS1_25CollectiveMainloopFwdSm90ILi2EN4cute5tupleIJNS5_1CILi1EEES8_S8_EEENS6_IJNS7_ILi128EEENS7_ILi80EEENS7_ILi256EEEEEELi256ENS_10bfloat16_tEfNS_4arch4Sm90ELb0ELb0ELb0ELb1ELb1ELb0ELb0ELb1ELb1ELb1ELb0ELb0EEENS1_21CollectiveEpilogueFwdINS6_IJSA_SC_SB_EEES9_SE_SG_Li256ELb1ELb1ELb0ELb0EEENS1_36VarlenDynamicPersistentTileSchedulerILi128ELi80ELi256ELi128ELb0ELb1ELb1ELb0ELb1ELb1EEEEEEEEEvNT_6ParamsE)
        .other          _ZN7cutlass13device_kernelIN5flash11enable_sm90INS1_16FlashAttnFwdSm90INS1_25CollectiveMainloopFwdSm90ILi2EN4cute5tupleIJNS5_1CILi1EEES8_S8_EEENS6_IJNS7_ILi128EEENS7_ILi80EEENS7_ILi256EEEEEELi256ENS_10bfloat16_tEfNS_4arch4Sm90ELb0ELb0ELb0ELb1ELb1ELb0ELb0ELb1ELb1ELb1ELb0ELb0EEENS1_21CollectiveEpilogueFwdINS6_IJSA_SC_SB_EEES9_SE_SG_Li256ELb1ELb1ELb0ELb0EEENS1_36VarlenDynamicPersistentTileSchedulerILi128ELi80ELi256ELi128ELb0ELb1ELb1ELb0ELb1ELb1EEEEEEEEEvNT_6ParamsE,@"STO_CUDA_ENTRY STV_DEFAULT"
_ZN7cutlass13device_kernelIN5flash11enable_sm90INS1_16FlashAttnFwdSm90INS1_25CollectiveMainloopFwdSm90ILi2EN4cute5tupleIJNS5_1CILi1EEES8_S8_EEENS6_IJNS7_ILi128EEENS7_ILi80EEENS7_ILi256EEEEEELi256ENS_10bfloat16_tEfNS_4arch4Sm90ELb0ELb0ELb0ELb1ELb1ELb0ELb0ELb1ELb1ELb1ELb0ELb0EEENS1_21CollectiveEpilogueFwdINS6_IJSA_SC_SB_EEES9_SE_SG_Li256ELb1ELb1ELb0ELb0EEENS1_36VarlenDynamicPersistentTileSchedulerILi128ELi80ELi256ELi128ELb0ELb1ELb1ELb0ELb1ELb1EEEEEEEEEvNT_6ParamsE:
        /* <DEDUP_REMOVED lines=45> */
.L_x_176:
        /* <DEDUP_REMOVED lines=22> */
.L_x_177:
        /* <DEDUP_REMOVED lines=18> */
.L_x_178:
        /* <DEDUP_REMOVED lines=22> */
.L_x_179:
        /* <DEDUP_REMOVED lines=23> */
.L_x_180:
        /* <DEDUP_REMOVED lines=10> */
.L_x_182:
[----:B------:R-:W-:-:S08]  /*08c0*/  NOP ;  /* 0x0000000000007918 */ /* 0x000fd00000000000 */
[----:B------:R-:W1:Y:S02]  /*08d0*/  USETMAXREG.TRY_ALLOC.CTAPOOL UP0, 0xe8 ;  /* 0x000000e8000079c8 */ /* 0x000e640008000600 */
[----:B-1----:R-:W-:-:S13]  /*08e0*/  PLOP3.LUT P0, PT, PT, PT, UP0, 0x80, 0x0 ;  /* 0x000000000000781c */ /* 0x002fda0003f0f008 */
[----:B------:R-:W-:Y:S05]  /*08f0*/  @!P0 BRA `(.L_x_182) ;  /* 0xfffffffc00f08947 */ /* 0x000fea000383ffff */
[----:B------:R-:W1:Y:S08]  /*0900*/  S2UR UR5, SR_CgaCtaId ;  /* 0x00000000000579c3 */ /* 0x000e700000008800 */
[----:B------:R-:W-:Y:S06]  /*0910*/  BAR.ARV 0x8, 0x180 ;  /* 0x0206000000007b1d */ /* 0x000fec0000002000 */
[----:B------:R-:W-:-:S02]  /*0920*/  UMOV UR4, 0x400 ;  /* 0x0000040000047882 */ /* 0x000fc40000000000 */
[----:B------:R-:W-:Y:S01]  /*0930*/  BAR.SYNC.DEFER_BLOCKING 0x5, 0x180 ;  /* 0x0146000000007b1d */ /* 0x000fe20000010000 */
[----:B-1----:R-:W-:-:S09]  /*0940*/  ULEA UR4, UR5, UR4, 0x18 ;  /* 0x0000000405047291 */ /* 0x002fd2000f8ec03f */
[----:B------:R-:W1:Y:S01]  /*0950*/  LDS.128 R12, [UR4+0x388d0] ;  /* 0x0388d004ff0c7984 */ /* 0x000e620008000c00 */
[----:B------:R-:W-:Y:S01]  /*0960*/  ULDC UR4, c[0x0][0xc3c] ;  /* 0x00030f0000047ab9 */ /* 0x000fe20000000800 */
[----:B------:R-:W-:Y:S06]  /*0970*/  BAR.ARV 0x4, 0x180 ;  /* 0x0106000000007b1d */ /* 0x000fec0000002000 */
[----:B-1----:R-:W-:-:S13]  /*0980*/  ISETP.GE.AND P0, PT, R15, UR4, PT ;  /* 0x000000040f007c0c */ /* 0x002fda000bf06270 */
[----:B------:R-:W-:Y:S05]  /*0990*/  @P0 EXIT ;  /* 0x000000000000094d */ /* 0x000fea0003800000 */
[----:B0-----:R-:W2:Y:S01]  /*09a0*/  LDL R2, [R1+0x24] ;  /* 0x0000240001027983 */ /* 0x001ea20000100800 */
[----:B------:R-:W-:Y:S01]  /*09b0*/  R2UR UR5, R13 ;  /* 0x000000000d0572ca */ /* 0x000fe200000e0000 */
[----:B------:R-:W-:Y:S01]  /*09c0*/  UMOV UR38, URZ ;  /* 0x0000003f00267c82 */ /* 0x000fe20008000000 */
[----:B------:R-:W-:Y:S01]  /*09d0*/  R2UR UR6, R14 ;  /* 0x000000000e0672ca */ /* 0x000fe200000e0000 */
[----:B------:R-:W0:Y:S01]  /*09e0*/  S2R R0, SR_TID.X ;  /* 0x0000000000007919 */ /* 0x000e220000002100 */
[----:B------:R-:W-:Y:S01]  /*09f0*/  R2UR UR7, R15 ;  /* 0x000000000f0772ca */ /* 0x000fe200000e0000 */
[----:B0-----:R-:W-:-:S05]  /*0a00*/  VIADD R11, R0, 0xffffff80 ;  /* 0xffffff80000b7836 */ /* 0x001fca0000000000 */
[----:B------:R-:W-:-:S04]  /*0a10*/  SHF.R.S32.HI R0, RZ, 0x1f, R11 ;  /* 0x0000001fff007819 */ /* 0x000fc8000001140b */
[CC--:B------:R-:W-:Y:S02]  /*0a20*/  LEA.HI R4, R0.reuse, R11.reuse, RZ, 0x5 ;  /* 0x0000000b00047211 */ /* 0x0c0fe400078f28ff */
[----:B------:R-:W-:-:S03]  /*0a30*/  LEA.HI R3, R0, R11, RZ, 0x4 ;  /* 0x0000000b00037211 */ /* 0x000fc600078f20ff */
[----:B------:R-:W-:Y:S01]  /*0a40*/  IMAD.SHL.U32 R5, R4, 0x20, RZ ;  /* 0x0000002004057824 */ /* 0x000fe200078e00ff */
[----:B------:R-:W-:Y:S02]  /*0a50*/  LOP3.LUT R4, R3, 0x3fffff0, RZ, 0xc0, !PT ;  /* 0x03fffff003047812 */ /* 0x000fe400078ec0ff */
[----:B------:R-:W-:Y:S02]  /*0a60*/  SHF.R.S32.HI R6, RZ, 0x4, R3 ;  /* 0x00000004ff067819 */ /* 0x000fe40000011403 */
[----:B------:R-:W-:Y:S01]  /*0a70*/  LOP3.LUT R5, R5, 0xfffffc00, RZ, 0xc0, !PT ;  /* 0xfffffc0005057812 */ /* 0x000fe200078ec0ff */
[----:B------:R-:W-:Y:S01]  /*0a80*/  IMAD.IADD R4, R11, 0x1, -R4 ;  /* 0x000000010b047824 */ /* 0x000fe200078e0a04 */
[----:B------:R-:W-:-:S03]  /*0a90*/  LEA.HI R3, R3, R6, RZ, 0x1 ;  /* 0x0000000603037211 */ /* 0x000fc600078f08ff */
[----:B------:R-:W-:Y:S01]  /*0aa0*/  IMAD R4, R4, 0x40, R5 ;  /* 0x0000004004047824 */ /* 0x000fe200078e0205 */
[----:B------:R-:W-:Y:S02]  /*0ab0*/  LEA.HI R5, R0, R11, RZ, 0x2 ;  /* 0x0000000b00057211 */ /* 0x000fe400078f10ff */
[----:B------:R-:W-:Y:S02]  /*0ac0*/  LOP3.LUT R3, R3, 0x1ffffffe, RZ, 0xc0, !PT ;  /* 0x1ffffffe03037812 */ /* 0x000fe400078ec0ff */
[----:B------:R-:W-:Y:S02]  /*0ad0*/  LOP3.LUT R5, R5, 0xfffffffc, RZ, 0xc0, !PT ;  /* 0xfffffffc05057812 */ /* 0x000fe400078ec0ff */
[----:B------:R-:W-:Y:S01]  /*0ae0*/  IADD3 R3, R6, -R3, RZ ;  /* 0x8000000306037210 */ /* 0x000fe20007ffe0ff */
[----:B------:R-:W-:Y:S02]  /*0af0*/  IMAD.MOV.U32 R6, RZ, RZ, -0x2 ;  /* 0xfffffffeff067424 */ /* 0x000fe400078e00ff */
[----:B------:R-:W-:-:S02]  /*0b00*/  IMAD.IADD R5, R11, 0x1, -R5 ;  /* 0x000000010b057824 */ /* 0x000fc400078e0a05 */
[----:B------:R-:W-:-:S03]  /*0b10*/  IMAD R225, R3, 0x8, R4 ;  /* 0x0000000803e17824 */ /* 0x000fc600078e0204 */
[----:B------:R-:W-:-:S04]  /*0b20*/  LEA.HI R3, R5, R5, RZ, 0x1 ;  /* 0x0000000505037211 */ /* 0x000fc800078f08ff */
[----:B------:R-:W-:-:S05]  /*0b30*/  LOP3.LUT R4, R3, 0x1ffffffe, RZ, 0xc0, !PT ;  /* 0x1ffffffe03047812 */ /* 0x000fca00078ec0ff */
[----:B------:R-:W-:Y:S01]  /*0b40*/  IMAD.IADD R5, R5, 0x1, -R4 ;  /* 0x0000000105057824 */ /* 0x000fe200078e0a04 */
[----:B--2---:R-:W-:Y:S02]  /*0b50*/  R2UR UR4, R2 ;  /* 0x00000000020472ca */ /* 0x004fe400000e0000 */
[CC--:B------:R-:W-:Y:S02]  /*0b60*/  LEA.HI R2, R0.reuse, R11.reuse, RZ, 0x7 ;  /* 0x0000000b00027211 */ /* 0x0c0fe400078f38ff */
[----:B------:R-:W-:Y:S02]  /*0b70*/  LEA.HI R0, R0, R11, RZ, 0x3 ;  /* 0x0000000b00007211 */ /* 0x000fe400078f18ff */
[----:B------:R-:W-:Y:S02]  /*0b80*/  LOP3.LUT R220, R2, 0xffffff80, RZ, 0xc0, !PT ;  /* 0xffffff8002dc7812 */ /* 0x000fe400078ec0ff */
[----:B------:R-:W-:Y:S02]  /*0b90*/  SHF.R.S32.HI R221, RZ, 0x7, R2 ;  /* 0x00000007ffdd7819 */ /* 0x000fe40000011402 */
[----:B------:R-:W-:Y:S01]  /*0ba0*/  LOP3.LUT R213, R0, 0xfffffff8, RZ, 0xc0, !PT ;  /* 0xfffffff800d57812 */ /* 0x000fe200078ec0ff */
[C---:B------:R-:W-:Y:S01]  /*0bb0*/  IMAD.IADD R220, R11.reuse, 0x1, -R220 ;  /* 0x000000010bdc7824 */ /* 0x040fe200078e0adc */
[----:B------:R-:W-:Y:S01]  /*0bc0*/  LEA.HI R2, R2, R221, RZ, 0x1 ;  /* 0x000000dd02027211 */ /* 0x000fe200078f08ff */
[----:B------:R-:W-:Y:S01]  /*0bd0*/  ULOP3.LUT UR8, UR4, 0x1, URZ, 0xfc, !UPT ;  /* 0x0000000104087892 */ /* 0x000fe2000f8efc3f */
[----:B------:R-:W-:-:S02]  /*0be0*/  IADD3 R213, R11, -R213, RZ ;  /* 0x800000d50bd57210 */ /* 0x000fc40007ffe0ff */
[----:B------:R-:W-:Y:S01]  /*0bf0*/  SHF.R.S32.HI R7, RZ, 0x1f, R220 ;  /* 0x0000001fff077819 */ /* 0x000fe200000114dc */
[----:B------:R-:W-:Y:S01]  /*0c00*/  UMOV UR4, URZ ;  /* 0x0000003f00047c82 */ /* 0x000fe20008000000 */
[----:B------:R-:W-:Y:S01]  /*0c10*/  LOP3.LUT R2, R2, 0x3fffffe, RZ, 0xc0, !PT ;  /* 0x03fffffe02027812 */ /* 0x000fe200078ec0ff */
[----:B------:R-:W-:Y:S01]  /*0c20*/  IMAD.SHL.U32 R17, R213, 0x8, RZ ;  /* 0x00000008d5117824 */ /* 0x000fe200078e00ff */
[CC--:B------:R-:W-:Y:S01]  /*0c30*/  LEA.HI R8, R7.reuse, R220.reuse, RZ, 0x2 ;  /* 0x000000dc07087211 */ /* 0x0c0fe200078f10ff */
[----:B------:R-:W-:Y:S01]  /*0c40*/  IMAD.U32 R226, RZ, RZ, UR8 ;  /* 0x00000008ffe27e24 */ /* 0x000fe2000f8e00ff */
[----:B------:R-:W-:Y:S01]  /*0c50*/  LEA.HI R7, R7, R220, RZ, 0x5 ;  /* 0x000000dc07077211 */ /* 0x000fe200078f28ff */
[----:B------:R-:W-:Y:S01]  /*0c60*/  IMAD.IADD R2, R221, 0x1, -R2 ;  /* 0x00000001dd027824 */ /* 0x000fe200078e0a02 */
[--C-:B------:R-:W-:Y:S01]  /*0c70*/  SHF.R.S32.HI R9, RZ, 0x2, R8.reuse ;  /* 0x00000002ff097819 */ /* 0x100fe20000011408 */
[C---:B------:R-:W-:Y:S01]  /*0c80*/  VIADD R23, R17.reuse, 0x40 ;  /* 0x0000004011177836 */ /* 0x040fe20000000000 */
[----:B------:R-:W-:Y:S01]  /*0c90*/  SHF.R.S32.HI R10, RZ, 0x1f, R8 ;  /* 0x0000001fff0a7819 */ /* 0x000fe20000011408 */
[C---:B------:R-:W-:Y:S01]  /*0ca0*/  VIADD R22, R17.reuse, 0x80 ;  /* 0x0000008011167836 */ /* 0x040fe20000000000 */
[----:B------:R-:W-:Y:S01]  /*0cb0*/  SHF.R.S32.HI R7, RZ, 0x5, R7 ;  /* 0x00000005ff077819 */ /* 0x000fe20000011407 */
[----:B------:R-:W-:Y:S01]  /*0cc0*/  IMAD.U32 R219, RZ, RZ, UR4 ;  /* 0x00000004ffdb7e24 */ /* 0x000fe2000f8e00ff */
[----:B------:R-:W-:Y:S01]  /*0cd0*/  LEA.HI R10, R10, R9, RZ, 0x3 ;  /* 0x000000090a0a7211 */ /* 0x000fe200078f18ff */
[----:B------:R-:W-:Y:S01]  /*0ce0*/  IMAD.U32 R16, RZ, RZ, UR4 ;  /* 0x00000004ff107e24 */ /* 0x000fe2000f8e00ff */
[----:B------:R-:W-:-:S02]  /*0cf0*/  IADD3 R212, R17, 0xc0, RZ ;  /* 0x000000c011d47810 */ /* 0x000fc40007ffe0ff */
[----:B------:R-:W-:Y:S02]  /*0d00*/  LOP3.LUT R10, R10, 0xfffffff8, RZ, 0xc0, !PT ;  /* 0xfffffff80a0a7812 */ /* 0x000fe400078ec0ff */
[----:B------:R-:W-:Y:S02]  /*0d10*/  SHF.R.S32.HI R217, RZ, 0x3, R0 ;  /* 0x00000003ffd97819 */ /* 0x000fe40000011400 */
[----:B------:R-:W-:Y:S01]  /*0d20*/  SHF.R.S32.HI R3, RZ, 0x1f, R17 ;  /* 0x0000001fff037819 */ /* 0x000fe20000011411 */
[----:B------:R-:W-:Y:S01]  /*0d30*/  IMAD.IADD R10, R9, 0x1, -R10 ;  /* 0x00000001090a7824 */ /* 0x000fe200078e0a0a */
[----:B------:R-:W-:Y:S02]  /*0d40*/  LOP3.LUT R9, R8, 0x7ffffffc, RZ, 0xc0, !PT ;  /* 0x7ffffffc08097812 */ /* 0x000fe400078ec0ff */
[----:B------:R-:W-:Y:S01]  /*0d50*/  SHF.R.S32.HI R0, RZ, 0x1f, R22 ;  /* 0x0000001fff007819 */ /* 0x000fe20000011416 */
[----:B------:R-:W-:Y:S01]  /*0d60*/  IMAD R7, R7, 0x10, R10 ;  /* 0x0000001007077824 */ /* 0x000fe200078e020a */
[----:B------:R-:W-:Y:S01]  /*0d70*/  SHF.R.S32.HI R227, RZ, 0x1f, R212 ;  /* 0x0000001fffe37819 */ /* 0x000fe200000114d4 */
[----:B------:R-:W-:-:S02]  /*0d80*/  IMAD.IADD R9, R220, 0x1, -R9 ;  /* 0x00000001dc097824 */ /* 0x000fc400078e0a09 */
[----:B------:R-:W-:Y:S01]  /*0d90*/  IMAD R222, R2, 0x40, R7 ;  /* 0x0000004002de7824 */ /* 0x000fe200078e0207 */
[----:B------:R-:W-:Y:S01]  /*0da0*/  SHF.R.S32.HI R2, RZ, 0x1f, R23 ;  /* 0x0000001fff027819 */ /* 0x000fe20000011417 */
[----:B------:R-:W-:Y:S02]  /*0db0*/  IMAD R223, R9, R6, 0x50 ;  /* 0x0000005009df7424 */ /* 0x000fe400078e0206 */
[----:B------:R-:W-:-:S07]  /*0dc0*/  IMAD R224, R5, 0x8, R222 ;  /* 0x0000000805e07824 */ /* 0x000fce00078e02de */
.L_x_228:
[----:B------:R-:W-:Y:S01]  /*0dd0*/  ULDC.64 UR8, c[0x0][0xc88] ;  /* 0x0003220000087ab9 */ /* 0x000fe20000000a00 */
[----:B------:R-:W-:Y:S01]  /*0de0*/  ULDC.64 UR10, c[0x0][0xa20] ;  /* 0x00028800000a7ab9 */ /* 0x000fe20000000a00 */
[----:B------:R-:W-:-:S06]  /*0df0*/  UIMAD.WIDE UR8, UR7, 0x4, UR8 ;  /* 0x00000004070878a5 */ /* 0x000fcc000f8e0208 */
[----:B01----:R-:W-:Y:S02]  /*0e00*/  IMAD.U32 R2, RZ, RZ, UR8 ;  /* 0x00000008ff027e24 */ /* 0x003fe4000f8e00ff */
[----:B------:R-:W-:Y:S01]  /*0e10*/  IMAD.U32 R3, RZ, RZ, UR9 ;  /* 0x00000009ff037e24 */ /* 0x000fe2000f8e00ff */
[----:B------:R-:W-:-:S04]  /*0e20*/  ULDC.64 UR8, c[0x0][0xa28] ;  /* 0x00028a0000087ab9 */ /* 0x000fc80000000a00 */
[----:B--2---:R-:W2:Y:S01]  /*0e30*/  LDG.E R2, desc[UR36][R2.64] ;  /* 0x0000002402027981 */ /* 0x004ea2000c1e1900 */
[----:B------:R-:W-:Y:S02]  /*0e40*/  UISETP.NE.U32.AND UP0, UPT, UR8, URZ, UPT ;  /* 0x0000003f0800728c */ /* 0x000fe4000bf05070 */
[----:B------:R-:W-:Y:S02]  /*0e50*/  UISETP.NE.U32.AND UP1, UPT, UR10, URZ, UPT ;  /* 0x0000003f0a00728c */ /* 0x000fe4000bf25070 */
[----:B------:R-:W-:Y:S02]  /*0e60*/  UISETP.NE.AND.EX UP0, UPT, UR9, URZ, UPT, UP0 ;  /* 0x0000003f0900728c */ /* 0x000fe4000bf05300 */
[----:B------:R-:W-:-:S04]  /*0e70*/  UISETP.NE.AND.EX UP1, UPT, UR11, URZ, UPT, UP1 ;  /* 0x0000003f0b00728c */ /* 0x000fc8000bf25310 */
[----:B------:R-:W-:Y:S02]  /*0e80*/  PLOP3.LUT P0, PT, PT, PT, UP0, 0x80, 0x0 ;  /* 0x000000000000781c */ /* 0x000fe40003f0f008 */
[----:B------:R-:W-:Y:S02]  /*0e90*/  PLOP3.LUT P1, PT, PT, PT, UP1, 0x80, 0x0 ;  /* 0x000000000000781c */ /* 0x000fe40003f2f018 */
[----:B--2---:R-:W-:-:S13]  /*0ea0*/  R2UR UR4, R2 ;  /* 0x00000000020472ca */ /* 0x004fda00000e0000 */
[----:B------:R-:W-:Y:S02]  /*0eb0*/  USHF.R.S32.HI UR12, URZ, 0x1f, UR4 ;  /* 0x0000001f3f0c7899 */ /* 0x000fe40008011404 */
[----:B------:R-:W-:Y:S01]  /*0ec0*/  IMAD.U32 R215, RZ, RZ, UR4 ;  /* 0x00000004ffd77e24 */ /* 0x000fe2000f8e00ff */
[----:B------:R-:W-:Y:S02]  /*0ed0*/  @UP0 ULEA UR8, UP2, UR4, UR8, 0x2 ;  /* 0x0000000804080291 */ /* 0x000fe4000f84103f */
[----:B------:R-:W-:Y:S02]  /*0ee0*/  @UP1 ULEA UR10, UP3, UR4, UR10, 0x2 ;  /* 0x0000000a040a1291 */ /* 0x000fe4000f86103f */
[----:B------:R-:W-:Y:S01]  /*0ef0*/  @UP0 ULEA.HI.X UR9, UR4, UR9, UR12, 0x2, UP2 ;  /* 0x0000000904090291 */ /* 0x000fe200090f140c */
[----:B------:R-:W-:Y:S01]  /*0f00*/  IMAD.U32 R216, RZ, RZ, UR5 ;  /* 0x00000005ffd87e24 */ /* 0x000fe2000f8e00ff */
[----:B------:R-:W-:Y:S01]  /*0f10*/  @UP1 ULEA.HI.X UR11, UR4, UR11, UR12, 0x2, UP3 ;  /* 0x0000000b040b1291 */ /* 0x000fe200098f140c */
[----:B------:R-:W-:Y:S01]  /*0f20*/  IMAD.U32 R2, RZ, RZ, UR8 ;  /* 0x00000008ff027e24 */ /* 0x000fe2000f8e00ff */
[----:B------:R-:W-:Y:S01]  /*0f30*/  ULDC UR5, c[0x0][0x2f0] ;  /* 0x0000bc0000057ab9 */ /* 0x000fe20000000800 */
[----:B----4-:R-:W-:Y:S01]  /*0f40*/  IMAD.U32 R4, RZ, RZ, UR10 ;  /* 0x0000000aff047e24 */ /* 0x010fe2000f8e00ff */
[----:B------:R-:W-:Y:S01]  /*0f50*/  MOV R3, UR9 ;  /* 0x0000000900037c02 */ /* 0x000fe20008000f00 */
[----:B------:R-:W-:Y:S01]  /*0f60*/  ULDC.64 UR8, c[0x0][0x418] ;  /* 0x0001060000087ab9 */ /* 0x000fe20000000a00 */
[----:B------:R-:W-:Y:S01]  /*0f70*/  IMAD.U32 R5, RZ, RZ, UR11 ;  /* 0x0000000bff057e24 */ /* 0x000fe2000f8e00ff */
[----:B------:R-:W-:Y:S01]  /*0f80*/  ULDC UR4, c[0x0][0x424] ;  /* 0x0001090000047ab9 */ /* 0x000fe20000000800 */
[----:B------:R-:W-:Y:S01]  /*0f90*/  UMOV UR39, URZ ;  /* 0x0000003f00277c82 */ /* 0x000fe20008000000 */
[----:B------:R-:W2:Y:S01]  /*0fa0*/  @P0 LDG.E R2, desc[UR36][R2.64] ;  /* 0x0000002402020981 */ /* 0x000ea2000c1e1900 */
[----:B------:R-:W-:-:S03]  /*0fb0*/  IMAD.U32 R218, RZ, RZ, UR12 ;  /* 0x0000000cffda7e24 */ /* 0x000fc6000f8e00ff */
[----:B---3--:R-:W3:Y:S01]  /*0fc0*/  @P1 LDG.E R4, desc[UR36][R4.64] ;  /* 0x0000002404041981 */ /* 0x008ee2000c1e1900 */
[----:B------:R-:W-:-:S04]  /*0fd0*/  UISETP.NE.U32.AND UP0, UPT, UR8, URZ, UPT ;  /* 0x0000003f0800728c */ /* 0x000fc8000bf05070 */
[----:B------:R-:W-:-:S04]  /*0fe0*/  UISETP.NE.AND.EX UP0, UPT, UR9, URZ, UPT, UP0 ;  /* 0x0000003f0900728c */ /* 0x000fc8000bf05300 */
[----:B------:R-:W-:-:S04]  /*0ff0*/  USEL UR4, UR4, 0x1, UP0 ;  /* 0x0000000104047887 */ /* 0x000fc80008000000 */
[----:B------:R-:W-:Y:S01]  /*1000*/  UIMAD UR4, UR4, UR5, URZ ;  /* 0x00000005040472a4 */ /* 0x000fe2000f8e023f */
[----:B------:R-:W-:Y:S01]  /*1010*/  IMAD.MOV.U32 R0, RZ, RZ, RZ ;  /* 0x000000ffff007224 */ /* 0x000fe200078e00ff */
        /* <DEDUP_REMOVED lines=28> */
[----:B------:R-:W-:Y:S01]  /*11e0*/  IMAD.MOV.U32 R166, RZ, RZ, RZ ;  /* 0x000000ffffa67224 */ /* 0x000fe200078e00ff */
        /* <DEDUP_REMOVED lines=26> */
[----:B------:R-:W-:Y:S02]  /*1390*/  IMAD.MOV.U32 R41, RZ, RZ, RZ ;  /* 0x000000ffff297224 */ /* 0x000fe400078e00ff */
[----:B------:R-:W-:Y:S01]  /*13a0*/  IMAD.U32 R214, RZ, RZ, UR6 ;  /* 0x00000006ffd67e24 */ /* 0x000fe2000f8e00ff */
[----:B--2---:R-:W-:Y:S02]  /*13b0*/  @P0 R2UR UR39, R2 ;  /* 0x00000000022702ca */ /* 0x004fe400000e0000 */
[----:B------:R-:W-:Y:S02]  /*13c0*/  CS2R R2, SRZ ;  /* 0x0000000000027805 */ /* 0x000fe4000001ff00 */
[----:B---3--:R-:W-:Y:S02]  /*13d0*/  @P1 R2UR UR4, R4 ;  /* 0x00000000040412ca */ /* 0x008fe400000e0000 */
[----:B------:R-:W-:Y:S01]  /*13e0*/  PLOP3.LUT P0, PT, PT, PT, PT, 0x80, 0x0 ;  /* 0x000000000000781c */ /* 0x000fe20003f0f070 */
[----:B------:R-:W-:-:S12]  /*13f0*/  @P1 BRA `(.L_x_183) ;  /* 0x0000000000381947 */ /* 0x000fd80003800000 */
[----:B------:R-:W-:Y:S02]  /*1400*/  ULDC.64 UR6, c[0x0][0xa08] ;  /* 0x0002820000067ab9 */ /* 0x000fe40000000a00 */
[----:B------:R-:W-:-:S04]  /*1410*/  ISETP.NE.U32.AND P1, PT, RZ, UR6, PT ;  /* 0x00000006ff007c0c */ /* 0x000fc8000bf25070 */
[----:B------:R-:W-:-:S13]  /*1420*/  ISETP.NE.AND.EX P1, PT, RZ, UR7, PT, P1 ;  /* 0x00000007ff007c0c */ /* 0x000fda000bf25310 */
[----:B------:R-:W-:Y:S05]  /*1430*/  @!P1 BRA `(.L_x_183) ;  /* 0x0000000000289947 */ /* 0x000fea0003800000 */
[----:B------:R-:W-:Y:S01]  /*1440*/  R2UR UR6, R215 ;  /* 0x00000000d70672ca */ /* 0x000fe200000e0000 */
[----:B------:R-:W-:-:S12]  /*1450*/  ULDC.64 UR4, c[0x0][0xa08] ;  /* 0x0002820000047ab9 */ /* 0x000fd80000000a00 */
[----:B------:R-:W-:-:S06]  /*1460*/  UIMAD.WIDE UR4, UR6, 0x4, UR4 ;  /* 0x00000004060478a5 */ /* 0x000fcc000f8e0204 */
[----:B------:R-:W-:Y:S01]  /*1470*/  MOV R4, UR4 ;  /* 0x0000000400047c02 */ /* 0x000fe20008000f00 */
[----:B------:R-:W-:-:S05]  /*1480*/  IMAD.U32 R5, RZ, RZ, UR5 ;  /* 0x00000005ff057e24 */ /* 0x000fca000f8e00ff */
[----:B------:R-:W2:Y:S04]  /*1490*/  LDG.E R7, desc[UR36][R4.64] ;  /* 0x0000002404077981 */ /* 0x000ea8000c1e1900 */
[----:B------:R-:W3:Y:S01]  /*14a0*/  LDG.E R6, desc[UR36][R4.64+0x4] ;  /* 0x0000042404067981 */ /* 0x000ee2000c1e1900 */
[----:B--2---:R-:W-:Y:S02]  /*14b0*/  R2UR UR4, R7 ;  /* 0x00000000070472ca */ /* 0x004fe400000e0000 */
[----:B---3--:R-:W-:-:S13]  /*14c0*/  R2UR UR5, R6 ;  /* 0x00000000060572ca */ /* 0x008fda00000e0000 */
[----:B------:R-:W-:-:S12]  /*14d0*/  UIADD3 UR4, -UR4, UR5, URZ ;  /* 0x0000000504047290 */ /* 0x000fd8000fffe13f */
.L_x_183:
[----:B------:R-:W-:Y:S01]  /*14e0*/  UIADD3 UR39, -UR39, UR4, URZ ;  /* 0x0000000427277290 */ /* 0x000fe2000fffe13f */
[----:B------:R-:W-:Y:S01]  /*14f0*/  IMAD.MOV.U32 R40, RZ, RZ, RZ ;  /* 0x000000ffff287224 */ /* 0x000fe200078e00ff */
[----:B------:R-:W-:Y:S02]  /*1500*/  CS2R R162, SRZ ;  /* 0x0000000000a27805 */ /* 0x000fe4000001ff00 */
[----:B------:R-:W-:Y:S01]  /*1510*/  CS2R R34, SRZ ;  /* 0x0000000000227805 */ /* 0x000fe2000001ff00 */
[----:B------:R-:W-:Y:S01]  /*1520*/  UISETP.GE.AND UP0, UPT, UR39, 0x1, UPT ;  /* 0x000000012700788c */ /* 0x000fe2000bf06270 */
[----:B------:R-:W-:Y:S01]  /*1530*/  CS2R R36, SRZ ;  /* 0x0000000000247805 */ /* 0x000fe2000001ff00 */
[----:B------:R-:W-:Y:S01]  /*1540*/  UIADD3 UR4, UR39, 0x4f, URZ ;  /* 0x0000004f27047890 */ /* 0x000fe2000fffe03f */
[----:B------:R-:W-:Y:S02]  /*1550*/  CS2R R32, SRZ ;  /* 0x0000000000207805 */ /* 0x000fe4000001ff00 */
[----:B------:R-:W-:-:S02]  /*1560*/  CS2R R164, SRZ ;  /* 0x0000000000a47805 */ /* 0x000fc4000001ff00 */
[----:B------:R-:W-:Y:S02]  /*1570*/  CS2R R26, SRZ ;  /* 0x00000000001a7805 */ /* 0x000fe4000001ff00 */
[----:B------:R-:W-:Y:S01]  /*1580*/  PLOP3.LUT P1, PT, PT, PT, UP0, 0x80, 0x0 ;  /* 0x000000000000781c */ /* 0x000fe20003f2f008 */
[----:B------:R-:W-:Y:S01]  /*1590*/  UIMAD.WIDE UR4, UR4, 0x66666667, URZ ;  /* 0x66666667040478a5 */ /* 0x000fe2000f8e023f */
[----:B------:R-:W-:Y:S02]  /*15a0*/  CS2R R28, SRZ ;  /* 0x00000000001c7805 */ /* 0x000fe4000001ff00 */
[----:B------:R-:W-:Y:S01]  /*15b0*/  CS2R R24, SRZ ;  /* 0x0000000000187805 */ /* 0x000fe2000001ff00 */
[----:B------:R-:W-:-:S04]  /*15c0*/  USHF.R.U32.HI UR60, URZ, 0x1f, UR5 ;  /* 0x0000001f3f3c7899 */ /* 0x000fc80008011605 */
[----:B------:R-:W-:-:S04]  /*15d0*/  ULEA.HI.SX32 UR60, UR5, UR60, 0x1b ;  /* 0x0000003c053c7291 */ /* 0x000fc8000f8fda3f */
[----:B------:R-:W-:Y:S08]  /*15e0*/  @!P1 BRA `(.L_x_184) ;  /* 0x00000094005c9947 */ /* 0x000ff00003800000 */
[----:B------:R-:W0:Y:S01]  /*15f0*/  SHFL.IDX PT, R0, R221, RZ, 0x1f ;  /* 0x00001fffdd007589 */ /* 0x000e2200000e0000 */
[----:B------:R-:W1:Y:S01]  /*1600*/  S2UR UR61, SR_CgaCtaId ;  /* 0x00000000003d79c3 */ /* 0x000e620000008800 */
[----:B------:R-:W-:Y:S01]  /*1610*/  UMOV UR40, 0x400 ;  /* 0x0000040000287882 */ /* 0x000fe20000000000 */
[----:B0-----:R-:W-:Y:S01]  /*1620*/  R2UR UR4, R0 ;  /* 0x00000000000472ca */ /* 0x001fe200000e0000 */
[----:B-1----:R-:W-:-:S04]  /*1630*/  ULEA UR40, UR61, UR40, 0x18 ;  /* 0x000000283d287291 */ /* 0x002fc8000f8ec03f */
[----:B------:R-:W-:-:S04]  /*1640*/  UIADD3 UR6, UR40, 0x14400, URZ ;  /* 0x0001440028067890 */ /* 0x000fc8000fffe03f */
[----:B------:R-:W-:-:S04]  /*1650*/  ULOP3.LUT UP0, URZ, UR6, 0x9f, URZ, 0xc0, !UPT ;  /* 0x0000009f063f7892 */ /* 0x000fc8000f80c03f */
[----:B------:R-:W-:Y:S02]  /*1660*/  ULEA.HI UR5, UR4, UR4, URZ, 0x1 ;  /* 0x0000000404057291 */ /* 0x000fe4000f8f083f */
[----:B------:R-:W-:Y:S02]  /*1670*/  PLOP3.LUT P0, PT, PT, PT, UP0, 0x80, 0x0 ;  /* 0x000000000000781c */ /* 0x000fe40003f0f008 */
[----:B------:R-:W-:-:S04]  /*1680*/  ULOP3.LUT UR5, UR5, 0x1e, URZ, 0xc0, !UPT ;  /* 0x0000001e05057892 */ /* 0x000fc8000f8ec03f */
[----:B------:R-:W-:-:S04]  /*1690*/  UIADD3 UR5, UR4, -UR5, URZ ;  /* 0x8000000504057290 */ /* 0x000fc8000fffe03f */
[----:B------:R-:W-:-:S04]  /*16a0*/  ULEA UR5, UR5, UR6, 0xd ;  /* 0x0000000605057291 */ /* 0x000fc8000f8e683f */
[----:B------:R-:W-:-:S04]  /*16b0*/  USHF.R.U32.HI UR5, URZ, 0x4, UR5 ;  /* 0x000000043f057899 */ /* 0x000fc80008011605 */
[----:B------:R-:W-:Y:S01]  /*16c0*/  ULOP3.LUT UR41, UR5, 0x3fff, URZ, 0xc0, !UPT ;  /* 0x00003fff05297892 */ /* 0x000fe2000f8ec03f */
[----:B------:R-:W-:Y:S11]  /*16d0*/  @!P0 BRA `(.L_x_185) ;  /* 0x0000000000408947 */ /* 0x000ff60003800000 */
[----:B------:R-:W-:Y:S01]  /*16e0*/  MOV R0, 0x0 ;  /* 0x0000000000007802 */ /* 0x000fe20000000f00 */
[----:B------:R-:W-:Y:S01]  /*16f0*/  ULDC.64 UR4, c[0x4][0xa8] ;  /* 0x01002a0000047ab9 */ /* 0x000fe20000000a00 */
[----:B------:R-:W-:Y:S01]  /*1700*/  ULDC.64 UR6, c[0x4][0x28] ;  /* 0x01000a0000067ab9 */ /* 0x000fe20000000a00 */
[----:B------:R-:W-:Y:S01]  /*1710*/  IMAD.U32 R4, RZ, RZ, UR4 ;  /* 0x00000004ff047e24 */ /* 0x000fe2000f8e00ff */
[----:B------:R0:W1:Y:S01]  /*1720*/  LDC.64 R2, c[0x4][R0] ;  /* 0x0100000000027b82 */ /* 0x0000620000000a00 */
[----:B------:R-:W-:Y:S01]  /*1730*/  IMAD.U32 R5, RZ, RZ, UR5 ;  /* 0x00000005ff057e24 */ /* 0x000fe2000f8e00ff */
[----:B------:R-:W-:Y:S01]  /*1740*/  ULDC.64 UR4, c[0x4][0xb0] ;  /* 0x01002c0000047ab9 */ /* 0x000fe20000000a00 */
[----:B------:R-:W-:Y:S01]  /*1750*/  IMAD.U32 R10, RZ, RZ, UR6 ;  /* 0x00000006ff0a7e24 */ /* 0x000fe2000f8e00ff */
[----:B------:R-:W-:Y:S01]  /*1760*/  MOV R11, UR7 ;  /* 0x00000007000b7c02 */ /* 0x000fe20008000f00 */
[----:B------:R-:W-:Y:S02]  /*1770*/  IMAD.U32 R6, RZ, RZ, UR4 ;  /* 0x00000004ff067e24 */ /* 0x000fe4000f8e00ff */
[----:B------:R-:W-:-:S02]  /*1780*/  IMAD.U32 R7, RZ, RZ, UR5 ;  /* 0x00000005ff077e24 */ /* 0x000fc4000f8e00ff */
[----:B------:R-:W-:Y:S02]  /*1790*/  IMAD.MOV.U32 R8, RZ, RZ, 0x70 ;  /* 0x00000070ff087424 */ /* 0x000fe400078e00ff */
[----:B------:R-:W-:Y:S02]  /*17a0*/  IMAD.MOV.U32 R12, RZ, RZ, 0x1 ;  /* 0x00000001ff0c7424 */ /* 0x000fe400078e00ff */
[----:B0-----:R-:W-:-:S07]  /*17b0*/  IMAD.MOV.U32 R13, RZ, RZ, RZ ;  /* 0x000000ffff0d7224 */ /* 0x001fce00078e00ff */
[----:B------:R-:W-:-:S07]  /*17c0*/  LEPC R20, `(.L_x_185) ;  /* 0x000000001014794e */ /* 0x000fce0000000000 */
[----:B-1----:R-:W-:Y:S05]  /*17d0*/  CALL.ABS.NOINC R2 ;  /* 0x0000000002007343 */ /* 0x002fea0003c00000 */
.L_x_185:
[----:B------:R-:W-:Y:S02]  /*17e0*/  R2UR UR6, R219 ;  /* 0x00000000db0672ca */ /* 0x000fe400000e0000 */
[----:B------:R-:W-:-:S11]  /*17f0*/  R2UR UR5, R226 ;  /* 0x00000000e20572ca */ /* 0x000fd600000e0000 */
[----:B------:R-:W-:Y:S02]  /*1800*/  ULEA.HI UR4, UR6, UR6, URZ, 0x1 ;  /* 0x0000000606047291 */ /* 0x000fe4000f8f083f */
[----:B------:R-:W-:Y:S02]  /*1810*/  IMAD.U32 R2, RZ, RZ, UR5 ;  /* 0x00000005ff027e24 */ /* 0x000fe4000f8e00ff */
[----:B------:R-:W-:-:S03]  /*1820*/  ULOP3.LUT UR4, UR4, 0xfffffffe, URZ, 0xc0, !UPT ;  /* 0xfffffffe04047892 */ /* 0x000fc6000f8ec03f */
[----:B------:R-:W-:Y:S01]  /*1830*/  ISETP.NE.AND P0, PT, R2, 0x3, PT ;  /* 0x000000030200780c */ /* 0x000fe20003f05270 */
[----:B------:R-:W-:-:S06]  /*1840*/  UIADD3 UR4, UR6, -UR4, URZ ;  /* 0x8000000406047290 */ /* 0x000fcc000fffe03f */
[----:B------:R-:W-:-:S05]  /*1850*/  IMAD.U32 R0, RZ, RZ, UR4 ;  /* 0x00000004ff007e24 */ /* 0x000fca000f8e00ff */
[----:B------:R-:W-:-:S04]  /*1860*/  SHF.L.U32 R0, R0, 0x1f, RZ ;  /* 0x0000001f00007819 */ /* 0x000fc800000006ff */
[----:B------:R-:W0:Y:S02]  /*1870*/  SYNCS.PHASECHK.TRANS64.TRYWAIT P1, [UR40+0x38800], R0 ;  /* 0x03880000ff0075a7 */ /* 0x000e240008020168 */
[----:B0-----:R-:W-:Y:S05]  /*1880*/  @!P1 BRA `(.L_x_186) ;  /* 0x0000011800009947 */ /* 0x001fea0003800000 */
.L_x_317:
[----:B------:R-:W-:Y:S05]  /*1890*/  @!P0 BRA `(.L_x_187) ;  /* 0x0000000000048947 */ /* 0x000fea0003800000 */
[----:B------:R-:W-:Y:S01]  /*18a0*/  BPT.TRAP 0x1 ;  /* 0x000000040000795c */ /* 0x000fe20000300000 */
.L_x_187:
        /* <DEDUP_REMOVED lines=8> */
.L_x_188:
[----:B------:R-:W-:Y:S01]  /*1930*/  MOV R151, RZ ;  /* 0x000000ff00977202 */ /* 0x000fe20000000f00 */
[----:B-1----:R-:W-:Y:S06]  /*1940*/  @P1 BRA `(.L_x_189) ;  /* 0x0000000000081947 */ /* 0x002fec0003800000 */
[----:B------:R-:W1:Y:S02]  /*1950*/  SYNCS.PHASECHK.TRANS64.TRYWAIT P1, [R0+URZ+0x38830], R3 ;  /* 0x03883003000075a7 */ /* 0x000e64000802017f */
[----:B-1----:R-:W-:Y:S05]  /*1960*/  @!P1 BRA `(.L_x_190) ;  /* 0x0000011400e09947 */ /* 0x002fea0003800000 */
.L_x_189:
        /* <DEDUP_REMOVED lines=19> */
[----:B------:R-:W-:Y:S01]  /*1aa0*/  IMAD.U32 R19, RZ, RZ, UR4 ;  /* 0x00000004ff137e24 */ /* 0x000fe2000f8e00ff */
        /* <DEDUP_REMOVED lines=250> */
[----:B------:R-:W-:Y:S01]  /*2a50*/  IMAD.U32 R7, RZ, RZ, UR13 ;  /* 0x0000000dff077e24 */ /* 0x000fe2000f8e00ff */
        /* <DEDUP_REMOVED lines=308> */
.L_x_191:
        /* <DEDUP_REMOVED lines=161> */
[----:B------:R-:W-:Y:S01]  /*47b0*/  FSEL R26, R26, -INF , P4 ;  /* 0xff8000001a1a7808 */ /* 0x000fe20002000000 */
[----:B------:R-:W0:Y:S01]  /*47c0*/  SHFL.BFLY PT, R2, R5, 0x2, 0x1f ;  /* 0x0c401f0005027f89 */ /* 0x000e2200000e0000 */
[----:B------:R-:W-:Y:S01]  /*47d0*/  FSEL R27, R27, -INF , P3 ;  /* 0xff8000001b1b7808 */ /* 0x000fe20001800000 */
[--C-:B------:R-:W-:Y:S01]  /*47e0*/  IMAD.MOV.U32 R65, RZ, RZ, R151.reuse ;  /* 0x000000ffff417224 */ /* 0x100fe200078e0097 */
[----:B------:R-:W-:Y:S01]  /*47f0*/  FSEL R30, R30, -INF , P2 ;  /* 0xff8000001e1e7808 */ /* 0x000fe20001000000 */
[----:B------:R-:W-:Y:S01]  /*4800*/  IMAD.MOV.U32 R64, RZ, RZ, R151 ;  /* 0x000000ffff407224 */ /* 0x000fe200078e0097 */
[----:B------:R-:W-:-:S02]  /*4810*/  FSEL R31, R31, -INF , P1 ;  /* 0xff8000001f1f7808 */ /* 0x000fc40000800000 */
[-C--:B------:R-:W-:Y:S02]  /*4820*/  MOV R134, R151.reuse ;  /* 0x0000009700867202 */ /* 0x080fe40000000f00 */
[-C--:B------:R-:W-:Y:S02]  /*4830*/  MOV R126, R151.reuse ;  /* 0x00000097007e7202 */ /* 0x080fe40000000f00 */
[-C--:B------:R-:W-:Y:S02]  /*4840*/  MOV R118, R151.reuse ;  /* 0x0000009700767202 */ /* 0x080fe40000000f00 */
[-C--:B------:R-:W-:Y:S02]  /*4850*/  MOV R110, R151.reuse ;  /* 0x00000097006e7202 */ /* 0x080fe40000000f00 */
[-C--:B------:R-:W-:Y:S02]  /*4860*/  MOV R102, R151.reuse ;  /* 0x0000009700667202 */ /* 0x080fe40000000f00 */
[----:B------:R-:W-:-:S02]  /*4870*/  MOV R94, R151 ;  /* 0x00000097005e7202 */ /* 0x000fc40000000f00 */
[-C--:B------:R-:W-:Y:S02]  /*4880*/  MOV R86, R151.reuse ;  /* 0x0000009700567202 */ /* 0x080fe40000000f00 */
[-C--:B------:R-:W-:Y:S02]  /*4890*/  MOV R78, R151.reuse ;  /* 0x00000097004e7202 */ /* 0x080fe40000000f00 */
[----:B------:R-:W-:Y:S02]  /*48a0*/  MOV R70, R151 ;  /* 0x0000009700467202 */ /* 0x000fe40000000f00 */
[----:B0-----:R-:W-:-:S05]  /*48b0*/  FMNMX.FTZ R18, R5, R2, !PT ;  /* 0x0000000205127209 */ /* 0x001fca0007810000 */
[----:B------:R-:W0:Y:S02]  /*48c0*/  SHFL.BFLY PT, R3, R18, 0x1, 0x1f ;  /* 0x0c201f0012037f89 */ /* 0x000e2400000e0000 */
[----:B0-----:R-:W-:Y:S02]  /*48d0*/  FMNMX.FTZ R4, R18, R3, !PT ;  /* 0x0000000312047209 */ /* 0x001fe40007810000 */
[----:B------:R-:W-:Y:S02]  /*48e0*/  FMNMX.FTZ R3, R58, R59, !PT ;  /* 0x0000003b3a037209 */ /* 0x000fe40007810000 */
        /* <DEDUP_REMOVED lines=28> */
[--C-:B------:R-:W-:Y:S01]  /*4ab0*/  FFMA.FTZ R36, R36, UR5, -R20.reuse ;  /* 0x0000000524247c23 */ /* 0x100fe20008010814 */
[--C-:B------:R-:W-:Y:S01]  /*4ac0*/  FFMA.FTZ R37, R37, UR5, -R20.reuse ;  /* 0x0000000525257c23 */ /* 0x100fe20008010814 */
[----:B------:R-:W-:Y:S01]  /*4ad0*/  FMNMX.FTZ R3, R43, R2, !PT ;  /* 0x000000022b037209 */ /* 0x000fe20007810000 */
[--C-:B------:R-:W-:Y:S01]  /*4ae0*/  FFMA.FTZ R24, R24, UR5, -R20.reuse ;  /* 0x0000000518187c23 */ /* 0x100fe20008010814 */
[--C-:B------:R-:W-:Y:S01]  /*4af0*/  FFMA.FTZ R25, R25, UR5, -R20.reuse ;  /* 0x0000000519197c23 */ /* 0x100fe20008010814 */
[--C-:B------:R-:W-:Y:S01]  /*4b00*/  FFMA.FTZ R28, R28, UR5, -R20.reuse ;  /* 0x000000051c1c7c23 */ /* 0x100fe20008010814 */
[----:B------:R-:W-:Y:S01]  /*4b10*/  FMNMX.FTZ R2, R46, R3, !PT ;  /* 0x000000032e027209 */ /* 0x000fe20007810000 */
[----:B------:R-:W2:Y:S01]  /*4b20*/  MUFU.EX2 R61, R61 ;  /* 0x0000003d003d7308 */ /* 0x000ea20000000800 */
[----:B0-----:R-:W-:Y:S01]  /*4b30*/  FADD.FTZ R21, R56, R57 ;  /* 0x0000003938157221 */ /* 0x001fe20000010000 */
[----:B------:R-:W-:Y:S01]  /*4b40*/  FFMA.FTZ R20, R29, UR5, -R20 ;  /* 0x000000051d147c23 */ /* 0x000fe20008010814 */
[----:B------:R-:W-:-:S02]  /*4b50*/  FMNMX.FTZ R3, R47, R2, !PT ;  /* 0x000000022f037209 */ /* 0x000fc40007810000 */
[----:B------:R-:W-:Y:S01]  /*4b60*/  F2FP.BF16.F32.PACK_AB R208, R57, R56 ;  /* 0x0000003839d0723e */ /* 0x000fe200000010ff */
[----:B------:R-:W-:Y:S01]  /*4b70*/  IMAD.MOV.U32 R57, RZ, RZ, R151 ;  /* 0x000000ffff397224 */ /* 0x000fe200078e0097 */
[----:B------:R-:W-:Y:S01]  /*4b80*/  FMNMX.FTZ R2, R34, R3, !PT ;  /* 0x0000000322027209 */ /* 0x000fe20007810000 */
[----:B------:R-:W0:Y:S01]  /*4b90*/  MUFU.EX2 R48, R48 ;  /* 0x0000003000307308 */ /* 0x000e220000000800 */
[----:B-1----:R-:W-:Y:S01]  /*4ba0*/  FADD.FTZ R18, R60, R21 ;  /* 0x000000153c127221 */ /* 0x002fe20000010000 */
[----:B------:R-:W-:Y:S01]  /*4bb0*/  IMAD.MOV.U32 R56, RZ, RZ, R151 ;  /* 0x000000ffff387224 */ /* 0x000fe200078e0097 */
[----:B------:R-:W-:-:S04]  /*4bc0*/  FMNMX.FTZ R3, R35, R2, !PT ;  /* 0x0000000223037209 */ /* 0x000fc80007810000 */
[----:B------:R-:W-:Y:S01]  /*4bd0*/  FMNMX.FTZ R2, R38, R3, !PT ;  /* 0x0000000326027209 */ /* 0x000fe20007810000 */
[----:B------:R-:W1:Y:S01]  /*4be0*/  MUFU.EX2 R49, R49 ;  /* 0x0000003100317308 */ /* 0x000e620000000800 */
[C---:B--2---:R-:W-:Y:S01]  /*4bf0*/  FADD.FTZ R21, R61.reuse, R18 ;  /* 0x000000123d157221 */ /* 0x044fe20000010000 */
[----:B------:R-:W-:Y:S01]  /*4c00*/  F2FP.BF16.F32.PACK_AB R210, R61, R60 ;  /* 0x0000003c3dd2723e */ /* 0x000fe200000010ff */
[--C-:B------:R-:W-:Y:S01]  /*4c10*/  IMAD.MOV.U32 R61, RZ, RZ, R151.reuse ;  /* 0x000000ffff3d7224 */ /* 0x100fe200078e0097 */
[----:B------:R-:W-:Y:S01]  /*4c20*/  FMNMX.FTZ R3, R39, R2, !PT ;  /* 0x0000000227037209 */ /* 0x000fe20007810000 */
[----:B------:R-:W-:-:S03]  /*4c30*/  IMAD.MOV.U32 R60, RZ, RZ, R151 ;  /* 0x000000ffff3c7224 */ /* 0x000fc600078e0097 */
[----:B------:R-:W-:Y:S01]  /*4c40*/  FMNMX.FTZ R2, R26, R3, !PT ;  /* 0x000000031a027209 */ /* 0x000fe20007810000 */
[----:B------:R-:W-:Y:S01]  /*4c50*/  MUFU.EX2 R52, R52 ;  /* 0x0000003400347308 */ /* 0x000fe20000000800 */
[----:B0-----:R-:W-:Y:S02]  /*4c60*/  FADD.FTZ R18, R48, R21 ;  /* 0x0000001530127221 */ /* 0x001fe40000010000 */
[----:B------:R-:W-:-:S04]  /*4c70*/  FMNMX.FTZ R3, R27, R2, !PT ;  /* 0x000000021b037209 */ /* 0x000fc80007810000 */
[----:B------:R-:W-:Y:S01]  /*4c80*/  FMNMX.FTZ R2, R30, R3, !PT ;  /* 0x000000031e027209 */ /* 0x000fe20007810000 */
[----:B------:R-:W0:Y:S01]  /*4c90*/  MUFU.EX2 R53, R53 ;  /* 0x0000003500357308 */ /* 0x000e220000000800 */
[C---:B-1----:R-:W-:Y:S01]  /*4ca0*/  FADD.FTZ R29, R49.reuse, R18 ;  /* 0x00000012311d7221 */ /* 0x042fe20000010000 */
[----:B------:R-:W-:Y:S01]  /*4cb0*/  F2FP.BF16.F32.PACK_AB R204, R49, R48 ;  /* 0x0000003031cc723e */ /* 0x000fe200000010ff */
[--C-:B------:R-:W-:Y:S01]  /*4cc0*/  IMAD.MOV.U32 R49, RZ, RZ, R151.reuse ;  /* 0x000000ffff317224 */ /* 0x100fe200078e0097 */
[----:B------:R-:W-:Y:S01]  /*4cd0*/  FMNMX.FTZ R2, R31, R2, !PT ;  /* 0x000000021f027209 */ /* 0x000fe20007810000 */
[----:B------:R-:W-:-:S03]  /*4ce0*/  IMAD.MOV.U32 R48, RZ, RZ, R151 ;  /* 0x000000ffff307224 */ /* 0x000fc600078e0097 */
[----:B------:R-:W-:Y:S01]  /*4cf0*/  MUFU.EX2 R40, R40 ;  /* 0x0000002800287308 */ /* 0x000fe20000000800 */
[----:B------:R-:W1:Y:S07]  /*4d00*/  SHFL.BFLY PT, R3, R2, 0x2, 0x1f ;  /* 0x0c401f0002037f89 */ /* 0x000e6e00000e0000 */
[----:B------:R-:W2:Y:S01]  /*4d10*/  MUFU.EX2 R41, R41 ;  /* 0x0000002900297308 */ /* 0x000ea20000000800 */
[----:B0-----:R-:W-:-:S07]  /*4d20*/  F2FP.BF16.F32.PACK_AB R206, R53, R52 ;  /* 0x0000003435ce723e */ /* 0x001fce00000010ff */
[----:B------:R-:W-:Y:S08]  /*4d30*/  MUFU.EX2 R44, R44 ;  /* 0x0000002c002c7308 */ /* 0x000ff00000000800 */
[----:B------:R-:W0:Y:S01]  /*4d40*/  MUFU.EX2 R45, R45 ;  /* 0x0000002d002d7308 */ /* 0x000e220000000800 */
[----:B-1----:R-:W-:Y:S02]  /*4d50*/  FMNMX.FTZ R5, R2, R3, !PT ;  /* 0x0000000302057209 */ /* 0x002fe40007810000 */
[----:B--2---:R-:W-:-:S03]  /*4d60*/  F2FP.BF16.F32.PACK_AB R200, R41, R40 ;  /* 0x0000002829c8723e */ /* 0x004fc600000010ff */
[----:B------:R-:W1:Y:S02]  /*4d70*/  SHFL.BFLY PT, R2, R5, 0x1, 0x1f ;  /* 0x0c201f0005027f89 */ /* 0x000e6400000e0000 */
[----:B------:R-:W-:Y:S08]  /*4d80*/  MUFU.EX2 R32, R32 ;  /* 0x0000002000207308 */ /* 0x000ff00000000800 */
[----:B------:R-:W2:Y:S01]  /*4d90*/  MUFU.EX2 R33, R33 ;  /* 0x0000002100217308 */ /* 0x000ea20000000800 */
[----:B0-----:R-:W-:-:S07]  /*4da0*/  F2FP.BF16.F32.PACK_AB R202, R45, R44 ;  /* 0x0000002c2dca723e */ /* 0x001fce00000010ff */
[----:B------:R-:W-:Y:S01]  /*4db0*/  MUFU.EX2 R36, R36 ;  /* 0x0000002400247308 */ /* 0x000fe20000000800 */
[----:B-1----:R-:W-:-:S07]  /*4dc0*/  FMNMX.FTZ R3, R5, R2, !PT ;  /* 0x0000000205037209 */ /* 0x002fce0007810000 */
[----:B------:R0:W-:Y:S01]  /*4dd0*/  MUFU.EX2 R5, R20 ;  /* 0x0000001400057308 */ /* 0x0001e20000000800 */
[----:B--2---:R-:W-:Y:S01]  /*4de0*/  F2FP.BF16.F32.PACK_AB R196, R33, R32 ;  /* 0x0000002021c4723e */ /* 0x004fe200000010ff */
[C---:B------:R-:W-:Y:S01]  /*4df0*/  FMUL.FTZ R2, R3.reuse, UR5 ;  /* 0x0000000503027c20 */ /* 0x040fe20008410000 */
[----:B------:R-:W-:-:S04]  /*4e00*/  FSETP.NEU.FTZ.AND P1, PT, R3, -INF , PT ;  /* 0xff8000000300780b */ /* 0x000fc80003f3d000 */
[----:B------:R-:W-:Y:S01]  /*4e10*/  FSEL R2, R2, RZ, P1 ;  /* 0x000000ff02027208 */ /* 0x000fe20000800000 */
[----:B0-----:R-:W-:Y:S01]  /*4e20*/  FADD.FTZ R20, R52, R29 ;  /* 0x0000001d34147221 */ /* 0x001fe20000010000 */
[----:B------:R-:W0:Y:S01]  /*4e30*/  MUFU.EX2 R37, R37 ;  /* 0x0000002500257308 */ /* 0x000e220000000800 */
[----:B------:R-:W-:Y:S01]  /*4e40*/  PLOP3.LUT P1, PT, PT, PT, UP0, 0x80, 0x0 ;  /* 0x000000000000781c */ /* 0x000fe20003f2f008 */
[----:B------:R-:W-:Y:S02]  /*4e50*/  IMAD.MOV.U32 R52, RZ, RZ, R151 ;  /* 0x000000ffff347224 */ /* 0x000fe400078e0097 */
[--C-:B------:R-:W-:Y:S01]  /*4e60*/  FFMA.FTZ R58, R58, UR5, -R2.reuse ;  /* 0x000000053a3a7c23 */ /* 0x100fe20008010802 */
        /* <DEDUP_REMOVED lines=9> */
[----:B------:R-:W-:Y:S01]  /*4f00*/  FFMA.FTZ R43, R43, UR5, -R2 ;  /* 0x000000052b2b7c23 */ /* 0x000fe20008010802 */
[----:B------:R-:W-:Y:S01]  /*4f10*/  FADD.FTZ R29, R53, R20 ;  /* 0x00000014351d7221 */ /* 0x000fe20000010000 */
[--C-:B------:R-:W-:Y:S01]  /*4f20*/  FFMA.FTZ R46, R46, UR5, -R2.reuse ;  /* 0x000000052e2e7c23 */ /* 0x100fe20008010802 */
[--C-:B------:R-:W-:Y:S01]  /*4f30*/  FFMA.FTZ R47, R47, UR5, -R2.reuse ;  /* 0x000000052f2f7c23 */ /* 0x100fe20008010802 */
[----:B------:R-:W1:Y:S01]  /*4f40*/  MUFU.EX2 R59, R59 ;  /* 0x0000003b003b7308 */ /* 0x000e620000000800 */
[----:B------:R-:W-:Y:S01]  /*4f50*/  FADD.FTZ R20, R40, R29 ;  /* 0x0000001d28147221 */ /* 0x000fe20000010000 */
[--C-:B------:R-:W-:Y:S01]  /*4f60*/  FFMA.FTZ R34, R34, UR5, -R2.reuse ;  /* 0x0000000522227c23 */ /* 0x100fe20008010802 */
[--C-:B------:R-:W-:Y:S01]  /*4f70*/  FFMA.FTZ R35, R35, UR5, -R2.reuse ;  /* 0x0000000523237c23 */ /* 0x100fe20008010802 */
[----:B------:R-:W-:Y:S01]  /*4f80*/  FFMA.FTZ R38, R38, UR5, -R2 ;  /* 0x0000000526267c23 */ /* 0x000fe20008010802 */
[----:B------:R-:W-:Y:S01]  /*4f90*/  FADD.FTZ R29, R41, R20 ;  /* 0x00000014291d7221 */ /* 0x000fe20000010000 */
[--C-:B------:R-:W-:Y:S01]  /*4fa0*/  FFMA.FTZ R39, R39, UR5, -R2.reuse ;  /* 0x0000000527277c23 */ /* 0x100fe20008010802 */
[--C-:B------:R-:W-:Y:S01]  /*4fb0*/  FFMA.FTZ R26, R26, UR5, -R2.reuse ;  /* 0x000000051a1a7c23 */ /* 0x100fe20008010802 */
[----:B------:R-:W2:Y:S01]  /*4fc0*/  MUFU.EX2 R62, R62 ;  /* 0x0000003e003e7308 */ /* 0x000ea20000000800 */
[----:B------:R-:W-:Y:S01]  /*4fd0*/  FADD.FTZ R0, R44, R29 ;  /* 0x0000001d2c007221 */ /* 0x000fe20000010000 */
[--C-:B------:R-:W-:Y:S01]  /*4fe0*/  FFMA.FTZ R27, R27, UR5, -R2.reuse ;  /* 0x000000051b1b7c23 */ /* 0x100fe20008010802 */
[--C-:B------:R-:W-:Y:S01]  /*4ff0*/  FFMA.FTZ R30, R30, UR5, -R2.reuse ;  /* 0x000000051e1e7c23 */ /* 0x100fe20008010802 */
[----:B------:R-:W-:Y:S01]  /*5000*/  FFMA.FTZ R2, R31, UR5, -R2 ;  /* 0x000000051f027c23 */ /* 0x000fe20008010802 */
[----:B------:R-:W-:Y:S01]  /*5010*/  FADD.FTZ R29, R45, R0 ;  /* 0x000000002d1d7221 */ /* 0x000fe20000010000 */
[----:B0-----:R-:W-:Y:S01]  /*5020*/  F2FP.BF16.F32.PACK_AB R198, R37, R36 ;  /* 0x0000002425c6723e */ /* 0x001fe200000010ff */
[----:B------:R-:W-:Y:S01]  /*5030*/  IMAD.MOV.U32 R53, RZ, RZ, R151 ;  /* 0x000000ffff357224 */ /* 0x000fe200078e0097 */
[----:B------:R-:W0:Y:S01]  /*5040*/  MUFU.EX2 R63, R63 ;  /* 0x0000003f003f7308 */ /* 0x000e220000000800 */
[----:B-1----:R-:W-:Y:S01]  /*5050*/  FADD.FTZ R21, R58, R59 ;  /* 0x0000003b3a157221 */ /* 0x002fe20000010000 */
[----:B------:R-:W-:Y:S01]  /*5060*/  F2FP.BF16.F32.PACK_AB R209, R59, R58 ;  /* 0x0000003a3bd1723e */ /* 0x000fe200000010ff */
[----:B------:R-:W-:-:S02]  /*5070*/  IMAD.MOV.U32 R59, RZ, RZ, R151 ;  /* 0x000000ffff3b7224 */ /* 0x000fc400078e0097 */
[--C-:B------:R-:W-:Y:S02]  /*5080*/  IMAD.MOV.U32 R58, RZ, RZ, R151.reuse ;  /* 0x000000ffff3a7224 */ /* 0x100fe400078e0097 */
[----:B------:R-:W-:Y:S01]  /*5090*/  IMAD.MOV.U32 R45, RZ, RZ, R151 ;  /* 0x000000ffff2d7224 */ /* 0x000fe200078e0097 */
[----:B------:R-:W1:Y:S01]  /*50a0*/  MUFU.EX2 R50, R50 ;  /* 0x0000003200327308 */ /* 0x000e620000000800 */
[----:B--2---:R-:W-:Y:S01]  /*50b0*/  FADD.FTZ R18, R62, R21 ;  /* 0x000000153e127221 */ /* 0x004fe20000010000 */
[--C-:B------:R-:W-:Y:S02]  /*50c0*/  IMAD.MOV.U32 R44, RZ, RZ, R151.reuse ;  /* 0x000000ffff2c7224 */ /* 0x100fe400078e0097 */
[--C-:B------:R-:W-:Y:S02]  /*50d0*/  IMAD.MOV.U32 R41, RZ, RZ, R151.reuse ;  /* 0x000000ffff297224 */ /* 0x100fe400078e0097 */
[--C-:B------:R-:W-:Y:S02]  /*50e0*/  IMAD.MOV.U32 R40, RZ, RZ, R151.reuse ;  /* 0x000000ffff287224 */ /* 0x100fe400078e0097 */
[----:B------:R-:W2:Y:S01]  /*50f0*/  MUFU.EX2 R51, R51 ;  /* 0x0000003300337308 */ /* 0x000ea20000000800 */
[C---:B0-----:R-:W-:Y:S01]  /*5100*/  FADD.FTZ R21, R63.reuse, R18 ;  /* 0x000000123f157221 */ /* 0x041fe20000010000 */
[----:B------:R-:W-:Y:S01]  /*5110*/  F2FP.BF16.F32.PACK_AB R211, R63, R62 ;  /* 0x0000003e3fd3723e */ /* 0x000fe200000010ff */
[--C-:B------:R-:W-:Y:S01]  /*5120*/  IMAD.MOV.U32 R63, RZ, RZ, R151.reuse ;  /* 0x000000ffff3f7224 */ /* 0x100fe200078e0097 */
[----:B------:R-:W-:Y:S01]  /*5130*/  MOV R62, R151 ;  /* 0x00000097003e7202 */ /* 0x000fe20000000f00 */
[----:B------:R-:W-:-:S03]  /*5140*/  IMAD.MOV.U32 R31, RZ, RZ, R151 ;  /* 0x000000ffff1f7224 */ /* 0x000fc600078e0097 */
[----:B------:R-:W0:Y:S01]  /*5150*/  MUFU.EX2 R54, R54 ;  /* 0x0000003600367308 */ /* 0x000e220000000800 */
[----:B-1----:R-:W-:-:S07]  /*5160*/  FADD.FTZ R18, R50, R21 ;  /* 0x0000001532127221 */ /* 0x002fce0000010000 */
[----:B------:R-:W1:Y:S01]  /*5170*/  MUFU.EX2 R55, R55 ;  /* 0x0000003700377308 */ /* 0x000e620000000800 */
[C---:B--2---:R-:W-:Y:S01]  /*5180*/  FADD.FTZ R21, R51.reuse, R18 ;  /* 0x0000001233157221 */ /* 0x044fe20000010000 */
[----:B------:R-:W-:Y:S01]  /*5190*/  F2FP.BF16.F32.PACK_AB R205, R51, R50 ;  /* 0x0000003233cd723e */ /* 0x000fe200000010ff */
[--C-:B------:R-:W-:Y:S02]  /*51a0*/  IMAD.MOV.U32 R51, RZ, RZ, R151.reuse ;  /* 0x000000ffff337224 */ /* 0x100fe400078e0097 */
[----:B------:R-:W-:-:S03]  /*51b0*/  IMAD.MOV.U32 R50, RZ, RZ, R151 ;  /* 0x000000ffff327224 */ /* 0x000fc600078e0097 */
[----:B------:R-:W2:Y:S01]  /*51c0*/  MUFU.EX2 R42, R42 ;  /* 0x0000002a002a7308 */ /* 0x000ea20000000800 */
[----:B0-----:R-:W-:-:S07]  /*51d0*/  FADD.FTZ R18, R54, R21 ;  /* 0x0000001536127221 */ /* 0x001fce0000010000 */
[----:B------:R-:W0:Y:S01]  /*51e0*/  MUFU.EX2 R43, R43 ;  /* 0x0000002b002b7308 */ /* 0x000e220000000800 */
[C---:B-1----:R-:W-:Y:S01]  /*51f0*/  FADD.FTZ R21, R55.reuse, R18 ;  /* 0x0000001237157221 */ /* 0x042fe20000010000 */
[----:B------:R-:W-:Y:S01]  /*5200*/  FADD.FTZ R18, R32, R29 ;  /* 0x0000001d20127221 */ /* 0x000fe20000010000 */
[----:B------:R-:W-:Y:S01]  /*5210*/  F2FP.BF16.F32.PACK_AB R207, R55, R54 ;  /* 0x0000003637cf723e */ /* 0x000fe200000010ff */
[--C-:B------:R-:W-:Y:S01]  /*5220*/  IMAD.MOV.U32 R55, RZ, RZ, R151.reuse ;  /* 0x000000ffff377224 */ /* 0x100fe200078e0097 */
[----:B------:R-:W-:Y:S01]  /*5230*/  MOV R54, R151 ;  /* 0x0000009700367202 */ /* 0x000fe20000000f00 */
[----:B------:R-:W-:Y:S01]  /*5240*/  FADD.FTZ R29, R33, R18 ;  /* 0x00000012211d7221 */ /* 0x000fe20000010000 */
[----:B------:R-:W-:Y:S01]  /*5250*/  IMAD.MOV.U32 R33, RZ, RZ, R151 ;  /* 0x000000ffff217224 */ /* 0x000fe200078e0097 */
[----:B------:R-:W1:Y:S01]  /*5260*/  MUFU.EX2 R46, R46 ;  /* 0x0000002e002e7308 */ /* 0x000e620000000800 */
[----:B--2---:R-:W-:Y:S01]  /*5270*/  FADD.FTZ R0, R42, R21 ;  /* 0x000000152a007221 */ /* 0x004fe20000010000 */
[----:B------:R-:W-:Y:S01]  /*5280*/  FADD.FTZ R18, R36, R29 ;  /* 0x0000001d24127221 */ /* 0x000fe20000010000 */
[----:B------:R-:W-:-:S02]  /*5290*/  IMAD.MOV.U32 R36, RZ, RZ, R151 ;  /* 0x000000ffff247224 */ /* 0x000fc400078e0097 */
[--C-:B------:R-:W-:Y:S02]  /*52a0*/  IMAD.MOV.U32 R32, RZ, RZ, R151.reuse ;  /* 0x000000ffff207224 */ /* 0x100fe400078e0097 */
[----:B------:R-:W-:Y:S01]  /*52b0*/  FADD.FTZ R29, R37, R18 ;  /* 0x00000012251d7221 */ /* 0x000fe20000010000 */
[--C-:B------:R-:W-:Y:S01]  /*52c0*/  IMAD.MOV.U32 R37, RZ, RZ, R151.reuse ;  /* 0x000000ffff257224 */ /* 0x100fe200078e0097 */
[----:B------:R-:W2:Y:S01]  /*52d0*/  MUFU.EX2 R47, R47 ;  /* 0x0000002f002f7308 */ /* 0x000ea20000000800 */
[C---:B0-----:R-:W-:Y:S01]  /*52e0*/  FADD.FTZ R21, R43.reuse, R0 ;  /* 0x000000002b157221 */ /* 0x041fe20000010000 */
[----:B------:R-:W-:Y:S01]  /*52f0*/  F2FP.BF16.F32.PACK_AB R201, R43, R42 ;  /* 0x0000002a2bc9723e */ /* 0x000fe200000010ff */
[--C-:B------:R-:W-:Y:S02]  /*5300*/  IMAD.MOV.U32 R43, RZ, RZ, R151.reuse ;  /* 0x000000ffff2b7224 */ /* 0x100fe400078e0097 */
[----:B------:R-:W-:-:S03]  /*5310*/  IMAD.MOV.U32 R42, RZ, RZ, R151 ;  /* 0x000000ffff2a7224 */ /* 0x000fc600078e0097 */
[----:B------:R-:W0:Y:S01]  /*5320*/  MUFU.EX2 R34, R34 ;  /* 0x0000002200227308 */ /* 0x000e220000000800 */
[----:B-1----:R-:W-:-:S07]  /*5330*/  FADD.FTZ R0, R46, R21 ;  /* 0x000000152e007221 */ /* 0x002fce0000010000 */
[----:B------:R-:W1:Y:S01]  /*5340*/  MUFU.EX2 R35, R35 ;  /* 0x0000002300237308 */ /* 0x000e620000000800 */
[C---:B--2---:R-:W-:Y:S01]  /*5350*/  FADD.FTZ R21, R47.reuse, R0 ;  /* 0x000000002f157221 */ /* 0x044fe20000010000 */
[----:B------:R-:W-:Y:S01]  /*5360*/  F2FP.BF16.F32.PACK_AB R203, R47, R46 ;  /* 0x0000002e2fcb723e */ /* 0x000fe200000010ff */
[----:B------:R-:W-:Y:S01]  /*5370*/  IMAD.MOV.U32 R47, RZ, RZ, R151 ;  /* 0x000000ffff2f7224 */ /* 0x000fe200078e0097 */
[----:B------:R-:W-:-:S04]  /*5380*/  MOV R46, R151 ;  /* 0x00000097002e7202 */ /* 0x000fc80000000f00 */
[----:B------:R-:W2:Y:S01]  /*5390*/  MUFU.EX2 R24, R24 ;  /* 0x0000001800187308 */ /* 0x000ea20000000800 */
[----:B0-----:R-:W-:-:S07]  /*53a0*/  FADD.FTZ R0, R34, R21 ;  /* 0x0000001522007221 */ /* 0x001fce0000010000 */
[----:B------:R-:W0:Y:S01]  /*53b0*/  MUFU.EX2 R38, R38 ;  /* 0x0000002600267308 */ /* 0x000e220000000800 */
[C---:B-1----:R-:W-:Y:S01]  /*53c0*/  FADD.FTZ R21, R35.reuse, R0 ;  /* 0x0000000023157221 */ /* 0x042fe20000010000 */
[----:B------:R-:W-:Y:S01]  /*53d0*/  F2FP.BF16.F32.PACK_AB R197, R35, R34 ;  /* 0x0000002223c5723e */ /* 0x000fe200000010ff */
[--C-:B------:R-:W-:Y:S02]  /*53e0*/  IMAD.MOV.U32 R35, RZ, RZ, R151.reuse ;  /* 0x000000ffff237224 */ /* 0x100fe400078e0097 */
[----:B------:R-:W-:-:S03]  /*53f0*/  IMAD.MOV.U32 R34, RZ, RZ, R151 ;  /* 0x000000ffff227224 */ /* 0x000fc600078e0097 */
[----:B------:R-:W1:Y:S01]  /*5400*/  MUFU.EX2 R25, R25 ;  /* 0x0000001900197308 */ /* 0x000e620000000800 */
[----:B--2---:R-:W-:-:S07]  /*5410*/  FADD.FTZ R18, R24, R29 ;  /* 0x0000001d18127221 */ /* 0x004fce0000010000 */
        /* <DEDUP_REMOVED lines=8> */
[C---:B--2---:R-:W-:Y:S01]  /*54a0*/  FADD.FTZ R21, R39.reuse, R0 ;  /* 0x0000000027157221 */ /* 0x044fe20000010000 */
[----:B------:R-:W-:Y:S01]  /*54b0*/  F2FP.BF16.F32.PACK_AB R199, R39, R38 ;  /* 0x0000002627c7723e */ /* 0x000fe200000010ff */
[----:B------:R-:W-:Y:S01]  /*54c0*/  IMAD.MOV.U32 R39, RZ, RZ, R151 ;  /* 0x000000ffff277224 */ /* 0x000fe200078e0097 */
[----:B------:R-:W-:-:S04]  /*54d0*/  MOV R38, R151 ;  /* 0x0000009700267202 */ /* 0x000fc80000000f00 */
[----:B------:R-:W2:Y:S01]  /*54e0*/  MUFU.EX2 R27, R27 ;  /* 0x0000001b001b7308 */ /* 0x000ea20000000800 */
[----:B0-----:R-:W-:Y:S01]  /*54f0*/  FADD.FTZ R18, R28, R29 ;  /* 0x0000001d1c127221 */ /* 0x001fe20000010000 */
[C---:B------:R-:W-:Y:S01]  /*5500*/  F2FP.BF16.F32.PACK_AB R194, R5.reuse, R28 ;  /* 0x0000001c05c2723e */ /* 0x040fe200000010ff */
[--C-:B------:R-:W-:Y:S02]  /*5510*/  IMAD.MOV.U32 R29, RZ, RZ, R151.reuse ;  /* 0x000000ffff1d7224 */ /* 0x100fe400078e0097 */
[----:B------:R-:W-:Y:S01]  /*5520*/  FADD.FTZ R18, R5, R18 ;  /* 0x0000001205127221 */ /* 0x000fe20000010000 */
[----:B------:R-:W-:Y:S02]  /*5530*/  IMAD.MOV.U32 R28, RZ, RZ, R151 ;  /* 0x000000ffff1c7224 */ /* 0x000fe400078e0097 */
[----:B------:R-:W0:Y:S01]  /*5540*/  MUFU.EX2 R30, R30 ;  /* 0x0000001e001e7308 */ /* 0x000e220000000800 */
[----:B-1----:R-:W-:-:S07]  /*5550*/  FADD.FTZ R0, R26, R21 ;  /* 0x000000151a007221 */ /* 0x002fce0000010000 */
[----:B------:R1:W3:Y:S01]  /*5560*/  MUFU.EX2 R195, R2 ;  /* 0x0000000200c37308 */ /* 0x0002e20000000800 */
[C---:B--2---:R-:W-:Y:S01]  /*5570*/  FADD.FTZ R5, R27.reuse, R0 ;  /* 0x000000001b057221 */ /* 0x044fe20000010000 */
[----:B------:R-:W-:Y:S01]  /*5580*/  F2FP.BF16.F32.PACK_AB R193, R27, R26 ;  /* 0x0000001a1bc1723e */ /* 0x000fe200000010ff */
[--C-:B------:R-:W-:Y:S02]  /*5590*/  IMAD.MOV.U32 R27, RZ, RZ, R151.reuse ;  /* 0x000000ffff1b7224 */ /* 0x100fe400078e0097 */
[----:B------:R-:W-:Y:S02]  /*55a0*/  IMAD.MOV.U32 R26, RZ, RZ, R151 ;  /* 0x000000ffff1a7224 */ /* 0x000fe400078e0097 */
[----:B0-----:R-:W-:Y:S01]  /*55b0*/  FADD.FTZ R0, R30, R5 ;  /* 0x000000051e007221 */ /* 0x001fe20000010000 */
[----:B-1----:R-:W-:-:S03]  /*55c0*/  IMAD.MOV.U32 R2, RZ, RZ, 0x3f800000 ;  /* 0x3f800000ff027424 */ /* 0x002fc600078e00ff */
        /* <DEDUP_REMOVED lines=77> */
.L_x_203:
[----:B------:R-:W-:Y:S01]  /*5aa0*/  R2UR UR5, R229 ;  /* 0x00000000e50572ca */ /* 0x000fe200000e0000 */
[----:B------:R-:W-:-:S04]  /*5ab0*/  UISETP.NE.AND UP0, UPT, UR39, 0x1, UPT ;  /* 0x000000012700788c */ /* 0x000fc8000bf05270 */
[----:B------:R-:W-:-:S08]  /*5ac0*/  USEL UR4, URZ, 0x1, UP0 ;  /* 0x000000013f047887 */ /* 0x000fd00008000000 */
[----:B------:R-:W-:-:S06]  /*5ad0*/  ULOP3.LUT UR4, UR5, UR4, URZ, 0x3c, !UPT ;  /* 0x0000000405047292 */ /* 0x000fcc000f8e3c3f */
[----:B------:R-:W-:Y:S01]  /*5ae0*/  IMAD.U32 R16, RZ, RZ, UR4 ;  /* 0x00000004ff107e24 */ /* 0x000fe2000f8e00ff */
[----:B------:R-:W-:Y:S06]  /*5af0*/  @!P0 BRA `(.L_x_193) ;  /* 0x0000000000048947 */ /* 0x000fec0003800000 */
[----:B------:R-:W-:Y:S01]  /*5b00*/  BPT.TRAP 0x1 ;  /* 0x000000040000795c */ /* 0x000fe20000300000 */
.L_x_193:
        /* <DEDUP_REMOVED lines=13> */
.L_x_194:
[----:B-1----:R-:W-:Y:S05]  /*5be0*/  @P1 BRA `(.L_x_195) ;  /* 0x0000000000081947 */ /* 0x002fea0003800000 */
[----:B------:R-:W1:Y:S02]  /*5bf0*/  SYNCS.PHASECHK.TRANS64.TRYWAIT P1, [UR60+0x38830], R3 ;  /* 0x03883003ff0075a7 */ /* 0x000e64000802017c */
[----:B-1----:R-:W-:Y:S05]  /*5c00*/  @!P1 BRA `(.L_x_196) ;  /* 0x000000d4004c9947 */ /* 0x002fea0003800000 */
.L_x_195:
        /* <DEDUP_REMOVED lines=655> */
.L_x_197:
[----:B------:R-:W-:Y:S01]  /*8500*/  R2UR UR5, R229 ;  /* 0x00000000e50572ca */ /* 0x000fe200000e0000 */
[----:B------:R-:W-:-:S12]  /*8510*/  ULEA UR4, UR39, UR61, 0x3 ;  /* 0x0000003d27047291 */ /* 0x000fd8000f8e183f */
[----:B------:R-:W-:-:S05]  /*8520*/  IMAD.U32 R0, RZ, RZ, UR5 ;  /* 0x00000005ff007e24 */ /* 0x000fca000f8e00ff */
[----:B------:R-:W-:-:S04]  /*8530*/  SHF.L.U32 R0, R0, 0x1f, RZ ;  /* 0x0000001f00007819 */ /* 0x000fc800000006ff */
[----:B------:R2:W3:Y:S01]  /*8540*/  SYNCS.PHASECHK.TRANS64.TRYWAIT P1, [UR4+0x38850], R0 ;  /* 0x03885000ff0075a7 */ /* 0x0004e20008020144 */
[----:B------:R-:W-:Y:S05]  /*8550*/  @!P0 BRA `(.L_x_198) ;  /* 0x0000000000048947 */ /* 0x000fea0003800000 */
[----:B------:R-:W-:Y:S01]  /*8560*/  BPT.TRAP 0x1 ;  /* 0x000000040000795c */ /* 0x000fe20000300000 */
.L_x_198:
[----:B---3--:R-:W-:Y:S05]  /*8570*/  @P1 BRA `(.L_x_199) ;  /* 0x0000000000081947 */ /* 0x008fea0003800000 */
[----:B------:R-:W3:Y:S02]  /*8580*/  SYNCS.PHASECHK.TRANS64.TRYWAIT P1, [UR4+0x38850], R0 ;  /* 0x03885000ff0075a7 */ /* 0x000ee40008020144 */
[----:B---3--:R-:W-:Y:S05]  /*8590*/  @!P1 BRA `(.L_x_200) ;  /* 0x000000ac00009947 */ /* 0x008fea0003800000 */
.L_x_199:
        /* <DEDUP_REMOVED lines=36> */
.L_x_201:
[----:B--23--:R-:W-:Y:S01]  /*87e0*/  FMNMX.FTZ R0, R184, R21, !PT ;  /* 0x00000015b8007209 */ /* 0x00cfe20007810000 */
[----:B------:R-:W-:Y:S01]  /*87f0*/  ULDC UR5, c[0x0][0x988] ;  /* 0x0002620000057ab9 */ /* 0x000fe20000000800 */
[----:B------:R-:W-:Y:S01]  /*8800*/  FMNMX.FTZ R2, R186, R20, !PT ;  /* 0x00000014ba027209 */ /* 0x000fe20007810000 */
[----:B------:R-:W2:Y:S01]  /*8810*/  S2UR UR6, SR_CgaCtaId ;  /* 0x00000000000679c3 */ /* 0x000ea20000008800 */
[----:B01----:R-:W-:Y:S01]  /*8820*/  FMNMX.FTZ R3, R185, R0, !PT ;  /* 0x00000000b9037209 */ /* 0x003fe20007810000 */
        /* <DEDUP_REMOVED lines=12> */
[----:B--2---:R-:W-:Y:S01]  /*88f0*/  UPRMT UR60, UR6, 0x654, UR60 ;  /* 0x00000654063c7896 */ /* 0x004fe2000800003c */
        /* <DEDUP_REMOVED lines=40> */
[----:B------:R-:W-:Y:S03]  /*8b80*/  MUFU.EX2 R0, R21 ;  /* 0x0000001500007308 */ /* 0x000fe60000000800 */
[--C-:B------:R-:W-:Y:S01]  /*8b90*/  FFMA.FTZ R192, R152, UR5, -R20.reuse ;  /* 0x0000000598c07c23 */ /* 0x100fe20008010814 */
[----:B------:R-:W-:Y:S01]  /*8ba0*/  FMUL.FTZ R152, R3, UR5 ;  /* 0x0000000503987c20 */ /* 0x000fe20008410000 */
[--C-:B------:R-:W-:Y:S01]  /*8bb0*/  FFMA.FTZ R208, R184, UR5, -R20.reuse ;  /* 0x00000005b8d07c23 */ /* 0x100fe20008010814 */
[--C-:B------:R-:W-:Y:S01]  /*8bc0*/  FFMA.FTZ R204, R176, UR5, -R20.reuse ;  /* 0x00000005b0cc7c23 */ /* 0x100fe20008010814 */
[----:B------:R-:W-:Y:S01]  /*8bd0*/  FFMA.FTZ R185, R185, UR5, -R20 ;  /* 0x00000005b9b97c23 */ /* 0x000fe20008010814 */
[----:B------:R-:W-:Y:S01]  /*8be0*/  FFMA.FTZ R209, R186, UR5, -R152 ;  /* 0x00000005bad17c23 */ /* 0x000fe20008010898 */
[----:B------:R-:W-:Y:S01]  /*8bf0*/  FFMA.FTZ R176, R181, UR5, -R20 ;  /* 0x00000005b5b07c23 */ /* 0x000fe20008010814 */
[----:B------:R-:W-:Y:S01]  /*8c00*/  FFMA.FTZ R181, R187, UR5, -R152 ;  /* 0x00000005bbb57c23 */ /* 0x000fe20008010898 */
[----:B------:R-:W0:Y:S01]  /*8c10*/  MUFU.EX2 R208, R208 ;  /* 0x000000d000d07308 */ /* 0x000e220000000800 */
[----:B------:R-:W-:Y:S01]  /*8c20*/  FFMA.FTZ R210, R188, UR5, -R20 ;  /* 0x00000005bcd27c23 */ /* 0x000fe20008010814 */
[----:B------:R-:W-:Y:S01]  /*8c30*/  FFMA.FTZ R211, R190, UR5, -R152 ;  /* 0x00000005bed37c23 */ /* 0x000fe20008010898 */
[--C-:B------:R-:W-:Y:S01]  /*8c40*/  FFMA.FTZ R184, R189, UR5, -R20.reuse ;  /* 0x00000005bdb87c23 */ /* 0x100fe20008010814 */
[----:B------:R-:W-:Y:S01]  /*8c50*/  FFMA.FTZ R206, R180, UR5, -R20 ;  /* 0x00000005b4ce7c23 */ /* 0x000fe20008010814 */
[--C-:B------:R-:W-:Y:S01]  /*8c60*/  FFMA.FTZ R180, R191, UR5, -R152.reuse ;  /* 0x00000005bfb47c23 */ /* 0x100fe20008010898 */
[----:B------:R-:W-:Y:S01]  /*8c70*/  FFMA.FTZ R205, R178, UR5, -R152 ;  /* 0x00000005b2cd7c23 */ /* 0x000fe20008010898 */
[--C-:B------:R-:W-:Y:S01]  /*8c80*/  FFMA.FTZ R200, R168, UR5, -R20.reuse ;  /* 0x00000005a8c87c23 */ /* 0x100fe20008010814 */
[----:B------:R-:W-:Y:S01]  /*8c90*/  MUFU.EX2 R2, R2 ;  /* 0x0000000200027308 */ /* 0x000fe20000000800 */
[--C-:B------:R-:W-:Y:S01]  /*8ca0*/  FFMA.FTZ R177, R177, UR5, -R20.reuse ;  /* 0x00000005b1b17c23 */ /* 0x100fe20008010814 */
[----:B------:R-:W-:Y:S01]  /*8cb0*/  FFMA.FTZ R168, R173, UR5, -R20 ;  /* 0x00000005ada87c23 */ /* 0x000fe20008010814 */
[----:B------:R-:W-:Y:S01]  /*8cc0*/  FFMA.FTZ R173, R179, UR5, -R152 ;  /* 0x00000005b3ad7c23 */ /* 0x000fe20008010898 */
[----:B------:R-:W-:Y:S01]  /*8cd0*/  FFMA.FTZ R194, R156, UR5, -R20 ;  /* 0x000000059cc27c23 */ /* 0x000fe20008010814 */
[----:B------:R-:W-:Y:S01]  /*8ce0*/  FFMA.FTZ R207, R182, UR5, -R152 ;  /* 0x00000005b6cf7c23 */ /* 0x000fe20008010898 */
[----:B------:R-:W-:Y:S01]  /*8cf0*/  FFMA.FTZ R202, R172, UR5, -R20 ;  /* 0x00000005acca7c23 */ /* 0x000fe20008010814 */
[----:B------:R-:W-:Y:S01]  /*8d00*/  FFMA.FTZ R172, R183, UR5, -R152 ;  /* 0x00000005b7ac7c23 */ /* 0x000fe20008010898 */
[----:B------:R-:W1:Y:S01]  /*8d10*/  MUFU.EX2 R209, R209 ;  /* 0x000000d100d17308 */ /* 0x000e620000000800 */
[----:B0-----:R-:W-:Y:S01]  /*8d20*/  FFMA.FTZ R18, R0, R18, R208 ;  /* 0x0000001200127223 */ /* 0x001fe200000100d0 */
[----:B------:R-:W-:Y:S01]  /*8d30*/  FFMA.FTZ R21, R153, UR5, -R20 ;  /* 0x0000000599157c23 */ /* 0x000fe20008010814 */
[----:B------:R-:W-:Y:S01]  /*8d40*/  FFMA.FTZ R201, R170, UR5, -R152 ;  /* 0x00000005aac97c23 */ /* 0x000fe20008010898 */
[--C-:B------:R-:W-:Y:S01]  /*8d50*/  FFMA.FTZ R196, R160, UR5, -R20.reuse ;  /* 0x00000005a0c47c23 */ /* 0x100fe20008010814 */
[--C-:B------:R-:W-:Y:S01]  /*8d60*/  FFMA.FTZ R169, R169, UR5, -R20.reuse ;  /* 0x00000005a9a97c23 */ /* 0x100fe20008010814 */
[----:B------:R-:W-:Y:S01]  /*8d70*/  FFMA.FTZ R160, R165, UR5, -R20 ;  /* 0x00000005a5a07c23 */ /* 0x000fe20008010814 */
[--C-:B------:R-:W-:Y:S01]  /*8d80*/  FFMA.FTZ R165, R171, UR5, -R152.reuse ;  /* 0x00000005aba57c23 */ /* 0x100fe20008010898 */
        /* <DEDUP_REMOVED lines=8> */
[----:B------:R-:W2:Y:S01]  /*8e10*/  MUFU.EX2 R181, R181 ;  /* 0x000000b500b57308 */ /* 0x000ea20000000800 */
[----:B-1----:R-:W-:Y:S01]  /*8e20*/  FFMA.FTZ R156, R2, R5, R209 ;  /* 0x00000005029c7223 */ /* 0x002fe200000100d1 */
[--C-:B------:R-:W-:Y:S01]  /*8e30*/  FFMA.FTZ R193, R154, UR5, -R152.reuse ;  /* 0x000000059ac17c23 */ /* 0x100fe20008010898 */
[--C-:B------:R-:W-:Y:S01]  /*8e40*/  FFMA.FTZ R199, R166, UR5, -R152.reuse ;  /* 0x00000005a6c77c23 */ /* 0x100fe20008010898 */
[----:B------:R-:W-:-:S04]  /*8e50*/  FFMA.FTZ R195, R158, UR5, -R152 ;  /* 0x000000059ec37c23 */ /* 0x000fc80008010898 */
        /* <DEDUP_REMOVED lines=79> */
.L_x_202:
        /* <DEDUP_REMOVED lines=34> */
.L_x_192:
        /* <DEDUP_REMOVED lines=131> */
.L_x_204:
        /* <DEDUP_REMOVED lines=10> */
.L_x_205:
[----:B-1----:R-:W-:Y:S05]  /*9e40*/  @P1 BRA `(.L_x_206) ;  /* 0x0000000000081947 */ /* 0x002fea0003800000 */
[----:B------:R-:W1:Y:S02]  /*9e50*/  SYNCS.PHASECHK.TRANS64.TRYWAIT P1, [UR7+0x38850], R0 ;  /* 0x03885000ff0075a7 */ /* 0x000e640008020147 */
[----:B-1----:R-:W-:Y:S05]  /*9e60*/  @!P1 BRA `(.L_x_207) ;  /* 0x0000009000e49947 */ /* 0x002fea0003800000 */
.L_x_206:
[----:B------:R-:W-:Y:S01]  /*9e70*/  UIADD3 UR4, UR4, 0x400, URZ ;  /* 0x0000040004047890 */ /* 0x000fe2000fffe03f */
[----:B------:R-:W-:Y:S01]  /*9e80*/  WARPGROUP.ARRIVE ;  /* 0x00000000000079c5 */ /* 0x000fe20000000000 */
[----:B------:R-:W-:Y:S01]  /*9e90*/  UMOV UR11, 0x40000040 ;  /* 0x40000040000b7882 */ /* 0x000fe20000000000 */
[----:B-1----:R-:W1:Y:S01]  /*9ea0*/  SHFL.BFLY PT, R7, R18, 0x2, 0x1f ;  /* 0x0c401f0012077f89 */ /* 0x002e6200000e0000 */
[----:B------:R-:W-:Y:S01]  /*9eb0*/  USHF.R.U32.HI UR4, URZ, 0x4, UR4 ;  /* 0x000000043f047899 */ /* 0x000fe20008011604 */
[----:B------:R-:W-:Y:S02]  /*9ec0*/  IMAD.MOV.U32 R6, RZ, RZ, RZ ;  /* 0x000000ffff067224 */ /* 0x000fe400078e00ff */
[----:B0-----:R-:W0:Y:S01]  /*9ed0*/  SHFL.BFLY PT, R0, R5, 0x2, 0x1f ;  /* 0x0c401f0005007f89 */ /* 0x001e2200000e0000 */
[----:B------:R-:W-:Y:S01]  /*9ee0*/  ULOP3.LUT UR4, UR4, 0x3fff, URZ, 0xc0, !UPT ;  /* 0x00003fff04047892 */ /* 0x000fe2000f8ec03f */
[----:B------:R-:W-:-:S03]  /*9ef0*/  IMAD.U32 R13, RZ, RZ, UR5 ;  /* 0x00000005ff0d7e24 */ /* 0x000fc6000f8e00ff */
[----:B------:R-:W-:-:S04]  /*9f00*/  ULOP3.LUT UR4, UR4, 0x2800000, URZ, 0xfc, !UPT ;  /* 0x0280000004047892 */ /* 0x000fc8000f8efc3f */
[----:B------:R-:W-:-:S04]  /*9f10*/  UIMAD UR4, UR38, 0xa00, UR4 ;  /* 0x00000a00260478a4 */ /* 0x000fc8000f8e0204 */
[----:B------:R-:W-:-:S03]  /*9f20*/  UIADD3 UR6, UR4, 0x80, URZ ;  /* 0x0000008004067890 */ /* 0x000fc6000fffe03f */
[----:B------:R-:W-:Y:S02]  /*9f30*/  UMOV UR10, UR4 ;  /* 0x00000004000a7c82 */ /* 0x000fe40008000000 */
[----:B------:R-:W-:Y:S01]  /*9f40*/  HGMMA.64x256x16.F32.BF16 R24, R208, gdesc[UR8].tnspB, R24, gsb0 ;  /* 0x43e00008d0187df0 */ /* 0x000fe20008001818 */
[----:B------:R-:W-:Y:S01]  /*9f50*/  UMOV UR11, 0x40000040 ;  /* 0x40000040000b7882 */ /* 0x000fe20000000000 */
[----:B------:R-:W-:Y:S01]  /*9f60*/  UMOV UR10, UR6 ;  /* 0x00000006000a7c82 */ /* 0x000fe20008000000 */
[----:B------:R-:W-:Y:S01]  /*9f70*/  UIADD3 UR6, UR4, 0x100, URZ ;  /* 0x0000010004067890 */ /* 0x000fe2000fffe03f */
[----:B-1----:R-:W-:Y:S01]  /*9f80*/  FADD.FTZ R7, R7, R18 ;  /* 0x0000001207077221 */ /* 0x002fe20000010000 */
[----:B0-----:R-:W-:Y:S01]  /*9f90*/  FADD.FTZ R2, R0, R5 ;  /* 0x0000000500027221 */ /* 0x001fe20000010000 */
[----:B------:R-:W-:-:S03]  /*9fa0*/  IMAD.MOV.U32 R5, RZ, RZ, RZ ;  /* 0x000000ffff057224 */ /* 0x000fc600078e00ff */
[----:B------:R-:W0:Y:S04]  /*9fb0*/  SHFL.BFLY PT, R0, R7, 0x1, 0x1f ;  /* 0x0c201f0007007f89 */ /* 0x000e2800000e0000 */
[----:B------:R-:W1:Y:S01]  /*9fc0*/  SHFL.BFLY PT, R9, R2, 0x1, 0x1f ;  /* 0x0c201f0002097f89 */ /* 0x000e6200000e0000 */
[----:B0-----:R-:W-:Y:S01]  /*9fd0*/  FADD.FTZ R11, R7, R0 ;  /* 0x00000000070b7221 */ /* 0x001fe20000010000 */
[----:B------:R-:W-:Y:S01]  /*9fe0*/  IMAD.U32 R7, RZ, RZ, UR5 ;  /* 0x00000005ff077e24 */ /* 0x000fe2000f8e00ff */
[----:B------:R-:W-:Y:S01]  /*9ff0*/  MOV R0, 0xff800000 ;  /* 0xff80000000007802 */ /* 0x000fe20000000f00 */
[----:B-1----:R-:W-:Y:S02]  /*a000*/  FADD.FTZ R12, R2, R9 ;  /* 0x00000009020c7221 */ /* 0x002fe40000010000 */
[----:B------:R-:W-:Y:S01]  /*a010*/  FSETP.NE.FTZ.AND P1, PT, R11, RZ, PT ;  /* 0x000000ff0b00720b */ /* 0x000fe20003f35000 */
[----:B------:R-:W-:-:S02]  /*a020*/  IMAD.MOV.U32 R2, RZ, RZ, -0x800000 ;  /* 0xff800000ff027424 */ /* 0x000fc400078e00ff */
[----:B------:R-:W-:-:S10]  /*a030*/  FSETP.NE.FTZ.AND P2, PT, R12, RZ, PT ;  /* 0x000000ff0c00720b */ /* 0x000fd40003f55000 */
[----:B------:R-:W0:Y:S01]  /*a040*/  @P1 MUFU.LG2 R8, R11 ;  /* 0x0000000b00081308 */ /* 0x000e220000000c00 */
[----:B------:R-:W-:Y:S02]  /*a050*/  @P1 FMUL.FTZ R7, R7, 0.69314718246459960938 ;  /* 0x3f31721807071820 */ /* 0x000fe40000410000 */
[----:B------:R-:W-:-:S05]  /*a060*/  @P2 FMUL.FTZ R13, R13, 0.69314718246459960938 ;  /* 0x3f3172180d0d2820 */ /* 0x000fca0000410000 */
        /* <DEDUP_REMOVED lines=31> */
[----:B0-23--:R-:W-:Y:S05]  /*a260*/  @!P0 BRA `(.L_x_208) ;  /* 0x0000000000048947 */ /* 0x00dfea0003800000 */
[----:B------:R-:W-:Y:S01]  /*a270*/  BPT.TRAP 0x1 ;  /* 0x000000040000795c */ /* 0x000fe20000300000 */
.L_x_208:
[----:B------:R-:W-:Y:S01]  /*a280*/  UIADD3 UR4, UR7, 0x38860, URZ ;  /* 0x0003886007047890 */ /* 0x000fe2000fffe03f */
[----:B------:R-:W-:Y:S01]  /*a290*/  R2UR UR6, R219 ;  /* 0x00000000db0672ca */ /* 0x000fe200000e0000 */
[----:B------:R-:W-:Y:S01]  /*a2a0*/  UIADD3 UR38, UR38, 0x1, URZ ;  /* 0x0000000126267890 */ /* 0x000fe2000fffe03f */
[----:B------:R-:W-:Y:S01]  /*a2b0*/  R2UR UR5, R16 ;  /* 0x00000000100572ca */ /* 0x000fe200000e0000 */
[----:B------:R-:W-:Y:S01]  /*a2c0*/  UPRMT UR4, UR8, 0x654, UR4 ;  /* 0x0000065408047896 */ /* 0x000fe20008000004 */
[-C--:B------:R-:W-:Y:S01]  /*a2d0*/  FMUL.FTZ R3, R83, R5.reuse ;  /* 0x0000000553037220 */ /* 0x080fe20000410000 */
[----:B------:R-:W-:Y:S01]  /*a2e0*/  UISETP.NE.AND UP0, UPT, UR38, 0x2, UPT ;  /* 0x000000022600788c */ /* 0x000fe2000bf05270 */
[-C--:B------:R-:W-:Y:S01]  /*a2f0*/  FMUL.FTZ R165, R27, R5.reuse ;  /* 0x000000051ba57220 */ /* 0x080fe20000410000 */
[-C--:B------:R-:W-:Y:S01]  /*a300*/  FMUL.FTZ R163, R35, R5.reuse ;  /* 0x0000000523a37220 */ /* 0x080fe20000410000 */
[-C--:B------:R-:W-:Y:S01]  /*a310*/  FMUL.FTZ R161, R43, R5.reuse ;  /* 0x000000052ba17220 */ /* 0x080fe20000410000 */
[-C--:B------:R-:W-:Y:S01]  /*a320*/  FMUL.FTZ R159, R51, R5.reuse ;  /* 0x00000005339f7220 */ /* 0x080fe20000410000 */
[-C--:B------:R-:W-:Y:S01]  /*a330*/  FMUL.FTZ R157, R59, R5.reuse ;  /* 0x000000053b9d7220 */ /* 0x080fe20000410000 */
[-C--:B------:R-:W-:Y:S01]  /*a340*/  FMUL.FTZ R155, R67, R5.reuse ;  /* 0x00000005439b7220 */ /* 0x080fe20000410000 */
[----:B------:R-:W-:Y:S01]  /*a350*/  SYNCS.ARRIVE.TRANS64.RED.A1T0 RZ, [UR4], RZ ;  /* 0x000000ffffff79a7 */ /* 0x000fe20008100404 */
[----:B------:R-:W-:Y:S01]  /*a360*/  USEL UR4, URZ, 0x1, UP0 ;  /* 0x000000013f047887 */ /* 0x000fe20008000000 */
[-C--:B------:R-:W-:Y:S01]  /*a370*/  FMUL.FTZ R153, R75, R5.reuse ;  /* 0x000000054b997220 */ /* 0x080fe20000410000 */
[----:B------:R-:W-:Y:S01]  /*a380*/  UIADD3 UR6, UR6, 0x1, URZ ;  /* 0x0000000106067890 */ /* 0x000fe2000fffe03f */
[-C--:B------:R-:W-:Y:S01]  /*a390*/  FMUL.FTZ R83, R87, R5.reuse ;  /* 0x0000000557537220 */ /* 0x080fe20000410000 */
[----:B------:R-:W-:Y:S01]  /*a3a0*/  ULOP3.LUT UR5, UR5, UR4, URZ, 0x3c, !UPT ;  /* 0x0000000405057292 */ /* 0x000fe2000f8e3c3f */
        /* <DEDUP_REMOVED lines=114> */
[----:B------:R-:W-:Y:S01]  /*aad0*/  IMAD.U32 R219, RZ, RZ, UR6 ;  /* 0x00000006ffdb7e24 */ /* 0x000fe2000f8e00ff */
[----:B------:R-:W-:Y:S01]  /*aae0*/  PLOP3.LUT P0, PT, PT, PT, PT, 0x8, 0x0 ;  /* 0x000000000000781c */ /* 0x000fe20003f0e170 */
[-C--:B------:R-:W-:Y:S01]  /*aaf0*/  FMUL.FTZ R143, R143, R5.reuse ;  /* 0x000000058f8f7220 */ /* 0x080fe20000410000 */
[-C--:B------:R-:W-:Y:S01]  /*ab00*/  FMUL.FTZ R146, R146, R5.reuse ;  /* 0x0000000592927220 */ /* 0x080fe20000410000 */
[----:B------:R-:W-:Y:S01]  /*ab10*/  FMUL.FTZ R147, R147, R5 ;  /* 0x0000000593937220 */ /* 0x000fe20000410000 */
[----:B------:R-:W-:-:S02]  /*ab20*/  IMAD.U32 R16, RZ, RZ, UR5 ;  /* 0x00000005ff107e24 */ /* 0x000fc4000f8e00ff */
[-C--:B------:R-:W-:Y:S01]  /*ab30*/  FMUL.FTZ R150, R150, R5.reuse ;  /* 0x0000000596967220 */ /* 0x080fe20000410000 */
[----:B------:R-:W-:Y:S01]  /*ab40*/  FMUL.FTZ R151, R151, R5 ;  /* 0x0000000597977220 */ /* 0x000fe20000410000 */
[----:B------:R-:W-:-:S12]  /*ab50*/  USEL UR38, UR38, URZ, UP0 ;  /* 0x0000003f26267287 */ /* 0x000fd80008000000 */
.L_x_184:
[----:B------:R-:W0:Y:S08]  /*ab60*/  S2UR UR4, SR_CgaCtaId ;  /* 0x00000000000479c3 */ /* 0x000e300000008800 */
[----:B------:R-:W-:Y:S06]  /*ab70*/  BAR.SYNC.DEFER_BLOCKING 0x5, 0x180 ;  /* 0x0146000000007b1d */ /* 0x000fec0000010000 */
[----:B------:R-:W-:Y:S01]  /*ab80*/  UMOV UR10, 0x400 ;  /* 0x00000400000a7882 */ /* 0x000fe20000000000 */
[----:B------:R-:W-:Y:S01]  /*ab90*/  BSSY B0, `(.L_x_209) ;  /* 0x00002f3000007945 */ /* 0x000fe20003800000 */
[----:B0-----:R-:W-:-:S09]  /*aba0*/  ULEA UR10, UR4, UR10, 0x18 ;  /* 0x0000000a040a7291 */ /* 0x001fd2000f8ec03f */
[----:B------:R-:W0:Y:S02]  /*abb0*/  LDS.128 R4, [UR10+0x388d0] ;  /* 0x0388d00aff047984 */ /* 0x000e240008000c00 */
[----:B0-----:R-:W-:Y:S02]  /*abc0*/  R2UR UR5, R5 ;  /* 0x00000000050572ca */ /* 0x001fe400000e0000 */
[----:B------:R-:W-:Y:S02]  /*abd0*/  R2UR UR6, R6 ;  /* 0x00000000060672ca */ /* 0x000fe400000e0000 */
[----:B------:R-:W-:Y:S01]  /*abe0*/  R2UR UR7, R7 ;  /* 0x00000000070772ca */ /* 0x000fe200000e0000 */
[----:B------:R-:W-:Y:S06]  /*abf0*/  BAR.ARV 0x4, 0x180 ;  /* 0x0106000000007b1d */ /* 0x000fec0000002000 */
[----:B------:R-:W-:Y:S08]  /*ac00*/  @P0 BRA `(.L_x_210) ;  /* 0x0000002000100947 */ /* 0x000ff00003800000 */
[----:B------:R-:W0:Y:S01]  /*ac10*/  S2UR UR4, SR_SWINHI ;  /* 0x00000000000479c3 */ /* 0x000e220000002f00 */
[----:B------:R-:W-:-:S07]  /*ac20*/  IMAD.MOV.U32 R94, RZ, RZ, 0x2 ;  /* 0x00000002ff5e7424 */ /* 0x000fce00078e00ff */
[----:B------:R-:W-:Y:S01]  /*ac30*/  BAR.SYNC.DEFER_BLOCKING 0x1, 0x100 ;  /* 0x0044000000007b1d */ /* 0x000fe20000010000 */
[----:B------:R-:W-:Y:S02]  /*ac40*/  F2FP.BF16.F32.PACK_AB R24, R25, R24 ;  /* 0x000000181918723e */ /* 0x000fe400000010ff */
[----:B------:R-:W-:Y:S02]  /*ac50*/  F2FP.BF16.F32.PACK_AB R25, R165, R26 ;  /* 0x0000001aa519723e */ /* 0x000fe400000010ff */
[----:B------:R-:W-:Y:S02]  /*ac60*/  F2FP.BF16.F32.PACK_AB R32, R33, R32 ;  /* 0x000000202120723e */ /* 0x000fe400000010ff */
[----:B------:R-:W-:Y:S02]  /*ac70*/  F2FP.BF16.F32.PACK_AB R26, R29, R28 ;  /* 0x0000001c1d1a723e */ /* 0x000fe400000010ff */
[----:B------:R-:W-:Y:S02]  /*ac80*/  F2FP.BF16.F32.PACK_AB R27, R164, R27 ;  /* 0x0000001ba41b723e */ /* 0x000fe400000010ff */
[----:B------:R-:W-:-:S02]  /*ac90*/  F2FP.BF16.F32.PACK_AB R33, R163, R34 ;  /* 0x00000022a321723e */ /* 0x000fc400000010ff */
[----:B------:R-:W-:Y:S02]  /*aca0*/  F2FP.BF16.F32.PACK_AB R40, R41, R40 ;  /* 0x000000282928723e */ /* 0x000fe400000010ff */
[----:B------:R-:W-:Y:S02]  /*acb0*/  F2FP.BF16.F32.PACK_AB R34, R37, R36 ;  /* 0x000000242522723e */ /* 0x000fe400000010ff */
[----:B------:R-:W-:Y:S02]  /*acc0*/  F2FP.BF16.F32.PACK_AB R35, R162, R35 ;  /* 0x00000023a223723e */ /* 0x000fe400000010ff */
[----:B------:R-:W-:Y:S02]  /*acd0*/  F2FP.BF16.F32.PACK_AB R41, R161, R42 ;  /* 0x0000002aa129723e */ /* 0x000fe400000010ff */
[----:B------:R-:W-:Y:S01]  /*ace0*/  F2FP.BF16.F32.PACK_AB R48, R49, R48 ;  /* 0x000000303130723e */ /* 0x000fe200000010ff */
[----:B------:R-:W-:Y:S01]  /*acf0*/  UMOV UR8, UR10 ;  /* 0x0000000a00087c82 */ /* 0x000fe20008000000 */
[----:B0-----:R-:W-:Y:S01]  /*ad00*/  UMOV UR9, UR4 ;  /* 0x0000000400097c82 */ /* 0x001fe20008000000 */
[----:B------:R-:W-:Y:S01]  /*ad10*/  F2FP.BF16.F32.PACK_AB R42, R45, R44 ;  /* 0x0000002c2d2a723e */ /* 0x000fe200000010ff */
[----:B------:R-:W-:Y:S01]  /*ad20*/  IMAD.WIDE R94, R225, R94, UR8 ;  /* 0x00000008e15e7e25 */ /* 0x000fe2000f8e025e */
[----:B------:R-:W-:-:S02]  /*ad30*/  F2FP.BF16.F32.PACK_AB R43, R160, R43 ;  /* 0x0000002ba02b723e */ /* 0x000fc400000010ff */
[----:B------:R-:W-:Y:S02]  /*ad40*/  F2FP.BF16.F32.PACK_AB R49, R159, R50 ;  /* 0x000000329f31723e */ /* 0x000fe400000010ff */
[C---:B------:R-:W-:Y:S02]  /*ad50*/  IADD3 R169, P1, R94.reuse, 0x20, RZ ;  /* 0x000000205ea97810 */ /* 0x040fe40007f3e0ff */
[C---:B------:R-:W-:Y:S02]  /*ad60*/  IADD3 R171, P0, R94.reuse, 0x40, RZ ;  /* 0x000000405eab7810 */ /* 0x040fe40007f1e0ff */
[C---:B------:R-:W-:Y:S01]  /*ad70*/  IADD3 R173, P4, R94.reuse, 0x60, RZ ;  /* 0x000000605ead7810 */ /* 0x040fe20007f9e0ff */
[--C-:B------:R-:W-:Y:S01]  /*ad80*/  IMAD.X R7, RZ, RZ, R95.reuse, P1 ;  /* 0x000000ffff077224 */ /* 0x100fe200008e065f */
[C---:B------:R-:W-:Y:S01]  /*ad90*/  IADD3 R175, P3, R94.reuse, 0x4000, RZ ;  /* 0x000040005eaf7810 */ /* 0x040fe20007f7e0ff */
[--C-:B------:R-:W-:Y:S01]  /*ada0*/  IMAD.X R9, RZ, RZ, R95.reuse, P0 ;  /* 0x000000ffff097224 */ /* 0x100fe200000e065f */
[----:B------:R-:W-:Y:S01]  /*adb0*/  LOP3.LUT R5, R94, 0x380, RZ, 0xc0, !PT ;  /* 0x000003805e057812 */ /* 0x000fe200078ec0ff */
[----:B------:R-:W-:Y:S01]  /*adc0*/  IMAD.X R11, RZ, RZ, R95, P4 ;  /* 0x000000ffff0b7224 */ /* 0x000fe200020e065f */
[----:B------:R-:W-:-:S02]  /*add0*/  LOP3.LUT R6, R169, 0x380, RZ, 0xc0, !PT ;  /* 0x00000380a9067812 */ /* 0x000fc400078ec0ff */
[C---:B------:R-:W-:Y:S02]  /*ade0*/  IADD3 R177, P6, R94.reuse, 0x4020, RZ ;  /* 0x000040205eb17810 */ /* 0x040fe40007fde0ff */
[C---:B------:R-:W-:Y:S02]  /*adf0*/  IADD3 R179, P5, R94.reuse, 0x4040, RZ ;  /* 0x000040405eb37810 */ /* 0x040fe40007fbe0ff */
[C---:B------:R-:W-:Y:S01]  /*ae00*/  IADD3 R181, P2, R94.reuse, 0x4060, RZ ;  /* 0x000040605eb57810 */ /* 0x040fe20007f5e0ff */
[--C-:B------:R-:W-:Y:S01]  /*ae10*/  IMAD.X R15, RZ, RZ, R95.reuse, P6 ;  /* 0x000000ffff0f7224 */ /* 0x100fe200030e065f */
[----:B------:R-:W-:Y:S01]  /*ae20*/  IADD3 R183, P1, R94, 0x8000, RZ ;  /* 0x000080005eb77810 */ /* 0x000fe20007f3e0ff */
[--C-:B------:R-:W-:Y:S01]  /*ae30*/  IMAD.X R19, RZ, RZ, R95.reuse, P5 ;  /* 0x000000ffff137224 */ /* 0x100fe200028e065f */
[----:B------:R-:W-:Y:S01]  /*ae40*/  LOP3.LUT R8, R171, 0x380, RZ, 0xc0, !PT ;  /* 0x00000380ab087812 */ /* 0x000fe200078ec0ff */
[--C-:B------:R-:W-:Y:S01]  /*ae50*/  IMAD.X R21, RZ, RZ, R95.reuse, P2 ;  /* 0x000000ffff157224 */ /* 0x100fe200010e065f */
[----:B------:R-:W-:Y:S01]  /*ae60*/  LOP3.LUT R10, R173, 0x380, RZ, 0xc0, !PT ;  /* 0x00000380ad0a7812 */ /* 0x000fe200078ec0ff */
[----:B------:R-:W-:Y:S01]  /*ae70*/  IMAD.X R31, RZ, RZ, R95, P1 ;  /* 0x000000ffff1f7224 */ /* 0x000fe200008e065f */
[----:B------:R-:W-:-:S02]  /*ae80*/  LOP3.LUT R12, R175, 0x380, RZ, 0xc0, !PT ;  /* 0x00000380af0c7812 */ /* 0x000fc400078ec0ff */
[----:B------:R-:W-:Y:S02]  /*ae90*/  SHF.R.U64 R5, R5, 0x3, RZ ;  /* 0x0000000305057819 */ /* 0x000fe400000012ff */
[----:B------:R-:W-:Y:S02]  /*aea0*/  SHF.R.U64 R6, R6, 0x3, RZ ;  /* 0x0000000306067819 */ /* 0x000fe400000012ff */
[----:B------:R-:W-:Y:S02]  /*aeb0*/  IADD3 R38, P0, R94, 0x8020, RZ ;  /* 0x000080205e267810 */ /* 0x000fe40007f1e0ff */
[----:B------:R-:W-:Y:S02]  /*aec0*/  SHF.R.U64 R8, R8, 0x3, RZ ;  /* 0x0000000308087819 */ /* 0x000fe400000012ff */
[----:B------:R-:W-:Y:S01]  /*aed0*/  LOP3.LUT R14, R177, 0x380, RZ, 0xc0, !PT ;  /* 0x00000380b10e7812 */ /* 0x000fe200078ec0ff */
[----:B------:R-:W-:Y:S01]  /*aee0*/  IMAD.X R39, RZ, RZ, R95, P0 ;  /* 0x000000ffff277224 */ /* 0x000fe200000e065f */
[----:B------:R-:W-:-:S02]  /*aef0*/  IADD3 R46, P4, R94, 0x8040, RZ ;  /* 0x000080405e2e7810 */ /* 0x000fc40007f9e0ff */
[----:B------:R-:W-:Y:S02]  /*af00*/  IADD3.X R13, RZ, R95, RZ, P3, !PT ;  /* 0x0000005fff0d7210 */ /* 0x000fe40001ffe4ff */
[----:B------:R-:W-:Y:S01]  /*af10*/  SHF.R.U64 R10, R10, 0x3, RZ ;  /* 0x000000030a0a7819 */ /* 0x000fe200000012ff */
[--C-:B------:R-:W-:Y:S01]  /*af20*/  IMAD.X R47, RZ, RZ, R95.reuse, P4 ;  /* 0x000000ffff2f7224 */ /* 0x100fe200020e065f */
[----:B------:R-:W-:Y:S02]  /*af30*/  LOP3.LUT R18, R179, 0x380, RZ, 0xc0, !PT ;  /* 0x00000380b3127812 */ /* 0x000fe400078ec0ff */
[C---:B------:R-:W-:Y:S02]  /*af40*/  IADD3 R54, P3, R94.reuse, 0x8060, RZ ;  /* 0x000080605e367810 */ /* 0x040fe40007f7e0ff */
[C---:B------:R-:W-:Y:S02]  /*af50*/  IADD3 R62, P6, R94.reuse, 0xc000, RZ ;  /* 0x0000c0005e3e7810 */ /* 0x040fe40007fde0ff */
[C---:B------:R-:W-:Y:S01]  /*af60*/  IADD3 R4, P5, R94.reuse, 0xc020, RZ ;  /* 0x0000c0205e047810 */ /* 0x040fe20007fbe0ff */
[----:B------:R-:W-:Y:S01]  /*af70*/  IMAD.X R55, RZ, RZ, R95, P3 ;  /* 0x000000ffff377224 */ /* 0x000fe200018e065f */
[----:B------:R-:W-:-:S02]  /*af80*/  IADD3 R78, P2, R94, 0xc040, RZ ;  /* 0x0000c0405e4e7810 */ /* 0x000fc40007f5e0ff */
[----:B------:R-:W-:Y:S01]  /*af90*/  IADD3 R167, P1, R94, 0xc060, RZ ;  /* 0x0000c0605ea77810 */ /* 0x000fe20007f3e0ff */
[--C-:B------:R-:W-:Y:S01]  /*afa0*/  IMAD.X R71, RZ, RZ, R95.reuse, P5 ;  /* 0x000000ffff477224 */ /* 0x100fe200028e065f */
[----:B------:R-:W-:Y:S01]  /*afb0*/  SHF.R.U64 R12, R12, 0x3, RZ ;  /* 0x000000030c0c7819 */ /* 0x000fe200000012ff */
[--C-:B------:R-:W-:Y:S01]  /*afc0*/  IMAD.X R79, RZ, RZ, R95.reuse, P2 ;  /* 0x000000ffff4f7224 */ /* 0x100fe200010e065f */
[----:B------:R-:W-:Y:S02]  /*afd0*/  LOP3.LUT R20, R181, 0x380, RZ, 0xc0, !PT ;  /* 0x00000380b5147812 */ /* 0x000fe400078ec0ff */
[----:B------:R-:W-:Y:S01]  /*afe0*/  LOP3.LUT R94, R5, R94, RZ, 0x3c, !PT ;  /* 0x0000005e055e7212 */ /* 0x000fe200078e3cff */
[----:B------:R-:W-:Y:S01]  /*aff0*/  IMAD.X R5, RZ, RZ, R95, P1 ;  /* 0x000000ffff057224 */ /* 0x000fe200008e065f */
[----:B------:R-:W-:Y:S02]  /*b000*/  LOP3.LUT R6, R6, R169, RZ, 0x3c, !PT ;  /* 0x000000a906067212 */ /* 0x000fe400078e3cff */
[----:B------:R-:W-:-:S02]  /*b010*/  LOP3.LUT R30, R183, 0x380, RZ, 0xc0, !PT ;  /* 0x00000380b71e7812 */ /* 0x000fc400078ec0ff */
[----:B------:R-:W-:Y:S02]  /*b020*/  LOP3.LUT R8, R8, R171, RZ, 0x3c, !PT ;  /* 0x000000ab08087212 */ /* 0x000fe400078e3cff */
[----:B------:R-:W-:Y:S02]  /*b030*/  SHF.R.U64 R14, R14, 0x3, RZ ;  /* 0x000000030e0e7819 */ /* 0x000fe400000012ff */
[----:B------:R-:W-:Y:S02]  /*b040*/  LOP3.LUT R169, R38, 0x380, RZ, 0xc0, !PT ;  /* 0x0000038026a97812 */ /* 0x000fe400078ec0ff */
[----:B------:R-:W-:Y:S02]  /*b050*/  LOP3.LUT R10, R10, R173, RZ, 0x3c, !PT ;  /* 0x000000ad0a0a7212 */ /* 0x000fe400078e3cff */
[----:B------:R-:W-:Y:S02]  /*b060*/  SHF.R.U64 R18, R18, 0x3, RZ ;  /* 0x0000000312127819 */ /* 0x000fe400000012ff */
[----:B------:R-:W-:-:S02]  /*b070*/  LOP3.LUT R171, R46, 0x380, RZ, 0xc0, !PT ;  /* 0x000003802eab7812 */ /* 0x000fc400078ec0ff */
[----:B------:R-:W-:Y:S02]  /*b080*/  LOP3.LUT R12, R12, R175, RZ, 0x3c, !PT ;  /* 0x000000af0c0c7212 */ /* 0x000fe400078e3cff */
[----:B------:R-:W-:Y:S02]  /*b090*/  SHF.R.U64 R20, R20, 0x3, RZ ;  /* 0x0000000314147819 */ /* 0x000fe400000012ff */
[----:B------:R-:W-:Y:S02]  /*b0a0*/  LOP3.LUT R173, R54, 0x380, RZ, 0xc0, !PT ;  /* 0x0000038036ad7812 */ /* 0x000fe400078ec0ff */
[----:B------:R-:W-:Y:S02]  /*b0b0*/  SHF.R.U64 R30, R30, 0x3, RZ ;  /* 0x000000031e1e7819 */ /* 0x000fe400000012ff */
[----:B------:R-:W-:Y:S02]  /*b0c0*/  LOP3.LUT R175, R62, 0x380, RZ, 0xc0, !PT ;  /* 0x000003803eaf7812 */ /* 0x000fe400078ec0ff */
[----:B------:R-:W-:-:S02]  /*b0d0*/  MOV R94, R94 ;  /* 0x0000005e005e7202 */ /* 0x000fc40000000f00 */
[----:B------:R-:W-:Y:S02]  /*b0e0*/  IADD3.X R63, RZ, R95, RZ, P6, !PT ;  /* 0x0000005fff3f7210 */ /* 0x000fe400037fe4ff */
[----:B------:R-:W-:Y:S01]  /*b0f0*/  LOP3.LUT R14, R14, R177, RZ, 0x3c, !PT ;  /* 0x000000b10e0e7212 */ /* 0x000fe200078e3cff */
[----:B------:R-:W-:Y:S01]  /*b100*/  STSM.16.M88.4 [R94], R24 ;  /* 0x000000185e007844 */ /* 0x000fe20000000200 */
[----:B------:R-:W-:Y:S02]  /*b110*/  SHF.R.U64 R169, R169, 0x3, RZ ;  /* 0x00000003a9a97819 */ /* 0x000fe400000012ff */
[----:B------:R-:W-:Y:S02]  /*b120*/  LOP3.LUT R70, R4, 0x380, RZ, 0xc0, !PT ;  /* 0x0000038004467812 */ /* 0x000fe400078ec0ff */
[----:B------:R-:W-:Y:S02]  /*b130*/  MOV R7, R6 ;  /* 0x0000000600077202 */ /* 0x000fe40000000f00 */
[----:B------:R-:W-:-:S02]  /*b140*/  LOP3.LUT R18, R18, R179, RZ, 0x3c, !PT ;  /* 0x000000b312127212 */ /* 0x000fc400078e3cff */
[----:B------:R-:W-:Y:S01]  /*b150*/  SHF.R.U64 R171, R171, 0x3, RZ ;  /* 0x00000003abab7819 */ /* 0x000fe200000012ff */
[----:B------:R0:W-:Y:S01]  /*b160*/  STSM.16.M88.4 [R7], R32 ;  /* 0x0000002007007844 */ /* 0x0001e20000000200 */
[----:B------:R-:W-:Y:S02]  /*b170*/  LOP3.LUT R95, R78, 0x380, RZ, 0xc0, !PT ;  /* 0x000003804e5f7812 */ /* 0x000fe400078ec0ff */
[----:B------:R-:W-:Y:S02]  /*b180*/  MOV R8, R8 ;  /* 0x0000000800087202 */ /* 0x000fe40000000f00 */
[----:B------:R-:W-:Y:S02]  /*b190*/  F2FP.BF16.F32.PACK_AB R56, R57, R56 ;  /* 0x000000383938723e */ /* 0x000fe400000010ff */
[----:B------:R-:W-:Y:S01]  /*b1a0*/  LOP3.LUT R20, R20, R181, RZ, 0x3c, !PT ;  /* 0x000000b514147212 */ /* 0x000fe200078e3cff */
[----:B------:R-:W-:Y:S01]  /*b1b0*/  STSM.16.M88.4 [R8], R40 ;  /* 0x0000002808007844 */ /* 0x000fe20000000200 */
[----:B------:R-:W-:-:S02]  /*b1c0*/  SHF.R.U64 R173, R173, 0x3, RZ ;  /* 0x00000003adad7819 */ /* 0x000fc400000012ff */
[----:B------:R-:W-:Y:S02]  /*b1d0*/  LOP3.LUT R165, R167, 0x380, RZ, 0xc0, !PT ;  /* 0x00000380a7a57812 */ /* 0x000fe400078ec0ff */
[----:B------:R-:W-:Y:S02]  /*b1e0*/  MOV R10, R10 ;  /* 0x0000000a000a7202 */ /* 0x000fe40000000f00 */
[----:B------:R-:W-:Y:S02]  /*b1f0*/  F2FP.BF16.F32.PACK_AB R50, R53, R52 ;  /* 0x000000343532723e */ /* 0x000fe400000010ff */
[----:B------:R-:W-:Y:S02]  /*b200*/  F2FP.BF16.F32.PACK_AB R51, R158, R51 ;  /* 0x000000339e33723e */ /* 0x000fe400000010ff */
[----:B------:R-:W-:Y:S02]  /*b210*/  F2FP.BF16.F32.PACK_AB R57, R157, R58 ;  /* 0x0000003a9d39723e */ /* 0x000fe400000010ff */
[----:B------:R-:W-:Y:S01]  /*b220*/  F2FP.BF16.F32.PACK_AB R64, R65, R64 ;  /* 0x000000404140723e */ /* 0x000fe200000010ff */
[----:B------:R1:W-:Y:S01]  /*b230*/  STSM.16.M88.4 [R10], R48 ;  /* 0x000000300a007844 */ /* 0x0003e20000000200 */
[----:B------:R-:W-:-:S02]  /*b240*/  LOP3.LUT R30, R30, R183, RZ, 0x3c, !PT ;  /* 0x000000b71e1e7212 */ /* 0x000fc400078e3cff */
[----:B------:R-:W-:Y:S02]  /*b250*/  SHF.R.U64 R175, R175, 0x3, RZ ;  /* 0x00000003afaf7819 */ /* 0x000fe400000012ff */
        /* <DEDUP_REMOVED lines=14> */
[----:B------:R-:W-:-:S02]  /*b340*/  R2UR UR12, R218 ;  /* 0x00000000da0c72ca */ /* 0x000fc400000e0000 */
[----:B------:R-:W-:Y:S02]  /*b350*/  R2UR UR11, R215 ;  /* 0x00000000d70b72ca */ /* 0x000fe400000e0000 */
[----:B------:R-:W-:Y:S02]  /*b360*/  LOP3.LUT R46, R171, R46, RZ, 0x3c, !PT ;  /* 0x0000002eab2e7212 */ /* 0x000fe400078e3cff */
[----:B------:R-:W-:Y:S02]  /*b370*/  SHF.R.U64 R95, R95, 0x3, RZ ;  /* 0x000000035f5f7819 */ /* 0x000fe400000012ff */
[----:B------:R-:W-:Y:S02]  /*b380*/  MOV R18, R18 ;  /* 0x0000001200127202 */ /* 0x000fe40000000f00 */
[----:B------:R-:W-:Y:S02]  /*b390*/  F2FP.BF16.F32.PACK_AB R74, R77, R76 ;  /* 0x0000004c4d4a723e */ /* 0x000fe400000010ff */
[----:B------:R-:W-:Y:S01]  /*b3a0*/  F2FP.BF16.F32.PACK_AB R75, R152, R75 ;  /* 0x0000004b984b723e */ /* 0x000fe200000010ff */
[----:B------:R-:W3:Y:S01]  /*b3b0*/  LDC R76, c[0x0][0xbe8] ;  /* 0x0002fa00ff4c7b82 */ /* 0x000ee20000000800 */
[----:B------:R-:W-:Y:S01]  /*b3c0*/  F2FP.BF16.F32.PACK_AB R81, R3, R82 ;  /* 0x000000520351723e */ /* 0x000fe200000010ff */
[----:B------:R-:W-:Y:S01]  /*b3d0*/  USHF.L.U64.HI UR15, UR11, 0x2, UR12 ;  /* 0x000000020b0f7899 */ /* 0x000fe2000801020c */
[----:B------:R-:W-:Y:S01]  /*b3e0*/  LOP3.LUT R54, R173, R54, RZ, 0x3c, !PT ;  /* 0x00000036ad367212 */ /* 0x000fe200078e3cff */
[----:B------:R2:W-:Y:S01]  /*b3f0*/  STSM.16.M88.4 [R18], R72 ;  /* 0x0000004812007844 */ /* 0x0005e20000000200 */
[----:B------:R-:W-:Y:S01]  /*b400*/  SHF.R.U64 R28, R165, 0x3, RZ ;  /* 0x00000003a51c7819 */ /* 0x000fe200000012ff */
[----:B------:R-:W-:Y:S01]  /*b410*/  ULDC.64 UR12, c[0x0][0xc00] ;  /* 0x00030000000c7ab9 */ /* 0x000fe20000000a00 */
[----:B------:R-:W-:Y:S01]  /*b420*/  MOV R20, R20 ;  /* 0x0000001400147202 */ /* 0x000fe20000000f00 */
[----:B------:R-:W-:Y:S01]  /*b430*/  UISETP.NE.U32.AND UP0, UPT, UR12, URZ, UPT ;  /* 0x0000003f0c00728c */ /* 0x000fe2000bf05070 */
[----:B------:R-:W-:Y:S01]  /*b440*/  F2FP.BF16.F32.PACK_AB R82, R85, R84 ;  /* 0x000000545552723e */ /* 0x000fe200000010ff */
[----:B------:R-:W-:Y:S01]  /*b450*/  USHF.L.U32 UR14, UR11, 0x2, URZ ;  /* 0x000000020b0e7899 */ /* 0x000fe2000800063f */
[----:B------:R-:W-:Y:S01]  /*b460*/  F2FP.BF16.F32.PACK_AB R83, R83, R86 ;  /* 0x000000565353723e */ /* 0x000fe200000010ff */
[----:B------:R-:W-:Y:S01]  /*b470*/  UISETP.NE.AND.EX UP0, UPT, UR13, URZ, UPT, UP0 ;  /* 0x0000003f0d00728c */ /* 0x000fe2000bf05300 */
[----:B------:R-:W-:Y:S01]  /*b480*/  F2FP.BF16.F32.PACK_AB R96, R97, R96 ;  /* 0x000000606160723e */ /* 0x000fe200000010ff */
[----:B------:R-:W-:Y:S01]  /*b490*/  UIADD3 UR4, UP1, UR14, UR12, URZ ;  /* 0x0000000c0e047290 */ /* 0x000fe2000ff3e03f */
[----:B------:R-:W-:Y:S01]  /*b4a0*/  LOP3.LUT R62, R175, R62, RZ, 0x3c, !PT ;  /* 0x0000003eaf3e7212 */ /* 0x000fe200078e3cff */
[----:B------:R2:W-:Y:S01]  /*b4b0*/  STSM.16.M88.4 [R20], R80 ;  /* 0x0000005014007844 */ /* 0x0005e20000000200 */
[----:B------:R-:W-:Y:S01]  /*b4c0*/  MOV R30, R30 ;  /* 0x0000001e001e7202 */ /* 0x000fe20000000f00 */
[----:B------:R-:W-:Y:S01]  /*b4d0*/  UIADD3.X UR11, UR15, UR13, URZ, UP1, !UPT ;  /* 0x0000000d0f0b7290 */ /* 0x000fe20008ffe43f */
[----:B------:R-:W-:-:S02]  /*b4e0*/  F2FP.BF16.F32.PACK_AB R84, R89, R88 ;  /* 0x000000585954723e */ /* 0x000fc400000010ff */
[----:B------:R-:W-:Y:S01]  /*b4f0*/  F2FP.BF16.F32.PACK_AB R85, R91, R90 ;  /* 0x0000005a5b55723e */ /* 0x000fe200000010ff */
[----:B------:R-:W-:Y:S01]  /*b500*/  ULDC.64 UR12, c[0x0][0xc08] ;  /* 0x00030200000c7ab9 */ /* 0x000fe20000000a00 */
[----:B------:R-:W-:Y:S02]  /*b510*/  F2FP.BF16.F32.PACK_AB R86, R93, R92 ;  /* 0x0000005c5d56723e */ /* 0x000fe400000010ff */
[----:B------:R-:W-:Y:S02]  /*b520*/  F2FP.BF16.F32.PACK_AB R87, R166, R87 ;  /* 0x00000057a657723e */ /* 0x000fe400000010ff */
[----:B------:R-:W-:Y:S02]  /*b530*/  F2FP.BF16.F32.PACK_AB R97, R99, R98 ;  /* 0x000000626361723e */ /* 0x000fe400000010ff */
[----:B------:R-:W-:Y:S01]  /*b540*/  F2FP.BF16.F32.PACK_AB R104, R105, R104 ;  /* 0x000000686968723e */ /* 0x000fe200000010ff */
[----:B------:R2:W-:Y:S01]  /*b550*/  STSM.16.M88.4 [R30], R84 ;  /* 0x000000541e007844 */ /* 0x0005e20000000200 */
[----:B------:R-:W-:-:S02]  /*b560*/  LOP3.LUT R70, R29, R4, RZ, 0x3c, !PT ;  /* 0x000000041d467212 */ /* 0x000fc400078e3cff */
[----:B------:R-:W-:Y:S02]  /*b570*/  MOV R38, R38 ;  /* 0x0000002600267202 */ /* 0x000fe40000000f00 */
        /* <DEDUP_REMOVED lines=19> */
[----:B------:R-:W-:-:S02]  /*b6b0*/  MOV R62, R62 ;  /* 0x0000003e003e7202 */ /* 0x000fc40000000f00 */
[----:B------:R-:W-:Y:S02]  /*b6c0*/  F2FP.BF16.F32.PACK_AB R122, R125, R124 ;  /* 0x0000007c7d7a723e */ /* 0x000fe400000010ff */
[----:B------:R-:W-:Y:S02]  /*b6d0*/  F2FP.BF16.F32.PACK_AB R123, R127, R126 ;  /* 0x0000007e7f7b723e */ /* 0x000fe400000010ff */
[----:B------:R-:W-:Y:S02]  /*b6e0*/  F2FP.BF16.F32.PACK_AB R129, R131, R130 ;  /* 0x000000828381723e */ /* 0x000fe400000010ff */
[----:B------:R-:W-:Y:S01]  /*b6f0*/  F2FP.BF16.F32.PACK_AB R136, R137, R136 ;  /* 0x000000888988723e */ /* 0x000fe200000010ff */
[----:B------:R2:W-:Y:S01]  /*b700*/  STSM.16.M88.4 [R62], R120 ;  /* 0x000000783e007844 */ /* 0x0005e20000000200 */
[----:B------:R-:W-:Y:S02]  /*b710*/  MOV R70, R70 ;  /* 0x0000004600467202 */ /* 0x000fe40000000f00 */
[----:B------:R-:W-:-:S02]  /*b720*/  F2FP.BF16.F32.PACK_AB R130, R133, R132 ;  /* 0x000000848582723e */ /* 0x000fc400000010ff */
[----:B------:R-:W-:Y:S02]  /*b730*/  F2FP.BF16.F32.PACK_AB R131, R135, R134 ;  /* 0x000000868783723e */ /* 0x000fe400000010ff */
[----:B------:R-:W-:Y:S02]  /*b740*/  F2FP.BF16.F32.PACK_AB R137, R139, R138 ;  /* 0x0000008a8b89723e */ /* 0x000fe400000010ff */
[----:B------:R-:W-:Y:S01]  /*b750*/  F2FP.BF16.F32.PACK_AB R144, R145, R144 ;  /* 0x000000909190723e */ /* 0x000fe200000010ff */
[----:B------:R2:W-:Y:S01]  /*b760*/  STSM.16.M88.4 [R70], R128 ;  /* 0x0000008046007844 */ /* 0x0005e20000000200 */
[----:B------:R-:W-:Y:S02]  /*b770*/  MOV R78, R78 ;  /* 0x0000004e004e7202 */ /* 0x000fe40000000f00 */
[----:B------:R-:W-:Y:S02]  /*b780*/  F2FP.BF16.F32.PACK_AB R138, R141, R140 ;  /* 0x0000008c8d8a723e */ /* 0x000fe400000010ff */
[----:B------:R-:W-:-:S02]  /*b790*/  F2FP.BF16.F32.PACK_AB R139, R143, R142 ;  /* 0x0000008e8f8b723e */ /* 0x000fc400000010ff */
[----:B------:R-:W-:Y:S02]  /*b7a0*/  F2FP.BF16.F32.PACK_AB R145, R147, R146 ;  /* 0x000000929391723e */ /* 0x000fe400000010ff */
[----:B------:R-:W-:Y:S01]  /*b7b0*/  MOV R6, R4 ;  /* 0x0000000400067202 */ /* 0x000fe20000000f00 */
[----:B------:R2:W-:Y:S01]  /*b7c0*/  STSM.16.M88.4 [R78], R136 ;  /* 0x000000884e007844 */ /* 0x0005e20000000200 */
[----:B------:R-:W-:Y:S01]  /*b7d0*/  F2FP.BF16.F32.PACK_AB R146, R149, R148 ;  /* 0x000000949592723e */ /* 0x000fe200000010ff */
[----:B------:R-:W-:Y:S01]  /*b7e0*/  IMAD.U32 R4, RZ, RZ, UR4 ;  /* 0x00000004ff047e24 */ /* 0x000fe2000f8e00ff */
[----:B------:R-:W-:Y:S01]  /*b7f0*/  F2FP.BF16.F32.PACK_AB R147, R151, R150 ;  /* 0x000000969793723e */ /* 0x000fe200000010ff */
[----:B------:R-:W-:Y:S01]  /*b800*/  IMAD.U32 R5, RZ, RZ, UR11 ;  /* 0x0000000bff057e24 */ /* 0x000fe2000f8e00ff */
[----:B------:R-:W-:-:S03]  /*b810*/  PLOP3.LUT P0, PT, PT, PT, UP0, 0x80, 0x0 ;  /* 0x000000000000781c */ /* 0x000fc60003f0f008 */
[----:B------:R2:W-:Y:S01]  /*b820*/  STSM.16.M88.4 [R6], R144 ;  /* 0x0000009006007844 */ /* 0x0005e20000000200 */
[----:B------:R-:W-:Y:S09]  /*b830*/  BAR.SYNC.DEFER_BLOCKING 0x1, 0x100 ;  /* 0x0044000000007b1d */ /* 0x000ff20000010000 */
[----:B------:R-:W4:Y:S01]  /*b840*/  @P0 LDG.E R3, desc[UR36][R4.64] ;  /* 0x0000002404030981 */ /* 0x000f22000c1e1900 */
[----:B------:R-:W-:Y:S01]  /*b850*/  UISETP.NE.U32.AND UP1, UPT, UR12, URZ, UPT ;  /* 0x0000003f0c00728c */ /* 0x000fe2000bf25070 */
[----:B---3--:R-:W-:Y:S01]  /*b860*/  ISETP.NE.AND P1, PT, R76, 0x1, PT ;  /* 0x000000014c00780c */ /* 0x008fe20003f25270 */
[----:B------:R-:W-:Y:S01]  /*b870*/  ULDC UR11, c[0x0][0xa88] ;  /* 0x0002a200000b7ab9 */ /* 0x000fe20000000800 */
[----:B------:R-:W-:Y:S01]  /*b880*/  UMOV UR4, URZ ;  /* 0x0000003f00047c82 */ /* 0x000fe20008000000 */
[----:B------:R-:W-:-:S06]  /*b890*/  UISETP.NE.AND.EX UP1, UPT, UR13, URZ, UPT, UP1 ;  /* 0x0000003f0d00728c */ /* 0x000fcc000bf25310 */
[----:B------:R-:W-:-:S04]  /*b8a0*/  PLOP3.LUT P2, PT, PT, PT, UP1, 0x80, 0x0 ;  /* 0x000000000000781c */ /* 0x000fc80003f4f018 */
[----:B0-----:R-:W0:Y:S01]  /*b8b0*/  @P1 LDC R7, c[0x0][0xbec] ;  /* 0x0002fb00ff071b82 */ /* 0x001e220000000800 */
[----:B------:R-:W-:-:S04]  /*b8c0*/  @UP1 UIADD3 UR12, UP2, UR14, UR12, URZ ;  /* 0x0000000c0e0c1290 */ /* 0x000fc8000ff5e03f */
[----:B------:R-:W-:Y:S02]  /*b8d0*/  @UP1 UIADD3.X UR13, UR15, UR13, URZ, UP2, !UPT ;  /* 0x0000000d0f0d1290 */ /* 0x000fe400097fe43f */
[----:B-1----:R-:W-:Y:S01]  /*b8e0*/  IMAD.U32 R10, RZ, RZ, UR12 ;  /* 0x0000000cff0a7e24 */ /* 0x002fe2000f8e00ff */
[----:B------:R-:W1:Y:S03]  /*b8f0*/  @P1 LDC R9, c[0x0][0xbf0] ;  /* 0x0002fc00ff091b82 */ /* 0x000e660000000800 */
[----:B------:R-:W-:Y:S02]  /*b900*/  MOV R11, UR13 ;  /* 0x0000000d000b7c02 */ /* 0x000fe40008000f00 */
[----:B----4-:R-:W-:Y:S01]  /*b910*/  @P0 R2UR UR4, R3 ;  /* 0x00000000030402ca */ /* 0x010fe200000e0000 */
[----:B------:R-:W-:-:S06]  /*b920*/  IMAD.U32 R3, RZ, RZ, UR11 ;  /* 0x0000000bff037e24 */ /* 0x000fcc000f8e00ff */
[----:B------:R2:W5:Y:S01]  /*b930*/  @P2 LDG.E R3, desc[UR36][R10.64] ;  /* 0x000000240a032981 */ /* 0x000562000c1e1900 */
[----:B01----:R-:W-:Y:S07]  /*b940*/  @P2 BRA `(.L_x_211) ;  /* 0x0000000000102947 */ /* 0x003fee0003800000 */
[----:B------:R-:W-:Y:S05]  /*b950*/  @!P0 BRA `(.L_x_211) ;  /* 0x00000000000c8947 */ /* 0x000fea0003800000 */
[----:B--2---:R-:W2:Y:S04]  /*b960*/  LDG.E R6, desc[UR36][R4.64] ;  /* 0x0000002404067981 */ /* 0x004ea8000c1e1900 */
[----:B-----5:R-:W2:Y:S02]  /*b970*/  LDG.E R3, desc[UR36][R4.64+0x4] ;  /* 0x0000042404037981 */ /* 0x020ea4000c1e1900 */
[----:B--2---:R-:W-:-:S07]  /*b980*/  IMAD.IADD R3, R3, 0x1, -R6 ;  /* 0x0000000103037824 */ /* 0x004fce00078e0a06 */
.L_x_211:
[----:B------:R-:W-:Y:S01]  /*b990*/  R2UR UR22, R214 ;  /* 0x00000000d61672ca */ /* 0x000fe200000e0000 */
[----:B------:R-:W-:Y:S01]  /*b9a0*/  ULDC.64 UR16, c[0x0][0xb90] ;  /* 0x0002e40000107ab9 */ /* 0x000fe20000000a00 */
[----:B------:R-:W-:Y:S01]  /*b9b0*/  R2UR UR21, R216 ;  /* 0x00000000d81572ca */ /* 0x000fe200000e0000 */
[----:B------:R-:W-:Y:S01]  /*b9c0*/  USHF.R.S32.HI UR13, URZ, 0x1f, UR4 ;  /* 0x0000001f3f0d7899 */ /* 0x000fe20008011404 */
[----:B------:R-:W-:Y:S01]  /*b9d0*/  R2UR UR20, R218 ;  /* 0x00000000da1472ca */ /* 0x000fe200000e0000 */
[----:B------:R-:W-:Y:S01]  /*b9e0*/  UMOV UR12, UR4 ;  /* 0x00000004000c7c82 */ /* 0x000fe20008000000 */
[----:B------:R-:W-:Y:S01]  /*b9f0*/  R2UR UR19, R215 ;  /* 0x00000000d71372ca */ /* 0x000fe200000e0000 */
[----:B-----5:R-:W-:-:S06]  /*ba00*/  IMAD R79, R3, R76, RZ ;  /* 0x0000004c034f7224 */ /* 0x020fcc00078e02ff */
[----:B------:R-:W-:Y:S02]  /*ba10*/  USHF.R.S32.HI UR18, URZ, 0x1f, UR22 ;  /* 0x0000001f3f127899 */ /* 0x000fe40008011416 */
[----:B------:R-:W-:Y:S01]  /*ba20*/  IMAD.U32 R5, RZ, RZ, UR21 ;  /* 0x00000015ff057e24 */ /* 0x000fe2000f8e00ff */
[----:B------:R-:W-:Y:S02]  /*ba30*/  UIMAD.WIDE.U32 UR14, UR22, UR16, UR12 ;  /* 0x00000010160e72a5 */ /* 0x000fe4000f8e000c */
[----:B------:R-:W-:Y:S01]  /*ba40*/  UIMAD UR11, UR18, UR16, URZ ;  /* 0x00000010120b72a4 */ /* 0x000fe2000f8e023f */
[----:B------:R-:W-:Y:S01]  /*ba50*/  IMAD R8, R5, 0x80, R224 ;  /* 0x0000008005087824 */ /* 0x000fe200078e02e0 */
[----:B------:R-:W-:Y:S01]  /*ba60*/  USEL UR20, UR20, URZ, !UP0 ;  /* 0x0000003f14147287 */ /* 0x000fe2000c000000 */
[----:B------:R-:W-:Y:S01]  /*ba70*/  IMAD.MOV.U32 R5, RZ, RZ, 0x2 ;  /* 0x00000002ff057424 */ /* 0x000fe200078e00ff */
[----:B------:R-:W-:Y:S01]  /*ba80*/  UIMAD UR11, UR22, UR17, UR11 ;  /* 0x00000011160b72a4 */ /* 0x000fe2000f8e020b */
[----:B------:R-:W-:Y:S01]  /*ba90*/  @P1 IMAD.HI.U32 R4, R8, R7, RZ ;  /* 0x0000000708041227 */ /* 0x000fe200078e00ff */
[----:B------:R-:W-:Y:S01]  /*baa0*/  USEL UR19, UR19, URZ, !UP0 ;  /* 0x0000003f13137287 */ /* 0x000fe2000c000000 */
[----:B------:R-:W-:-:S02]  /*bab0*/  ULDC.64 UR16, c[0x0][0xb98] ;  /* 0x0002e60000107ab9 */ /* 0x000fc40000000a00 */
[----:B--2---:R-:W-:Y:S01]  /*bac0*/  IMAD.MOV.U32 R6, RZ, RZ, R8 ;  /* 0x000000ffff067224 */ /* 0x004fe200078e0008 */
[----:B------:R-:W-:Y:S01]  /*bad0*/  UIADD3 UR15, UR15, UR11, URZ ;  /* 0x0000000b0f0f7290 */ /* 0x000fe2000fffe03f */
[----:B------:R-:W-:Y:S01]  /*bae0*/  @P1 SHF.R.U32.HI R6, RZ, R9, R4 ;  /* 0x00000009ff061219 */ /* 0x000fe20000011604 */
[----:B------:R-:W-:Y:S01]  /*baf0*/  UIMAD UR11, UR20, UR16, URZ ;  /* 0x00000010140b72a4 */ /* 0x000fe2000f8e023f */
[----:B------:R-:W-:Y:S01]  /*bb00*/  IMAD R4, R217, 0x40, R17 ;  /* 0x00000040d9047824 */ /* 0x000fe200078e0211 */
[----:B------:R-:W-:Y:S01]  /*bb10*/  UIMAD.WIDE.U32 UR14, UR19, UR16, UR14 ;  /* 0x00000010130e72a5 */ /* 0x000fe2000f8e000e */
[--C-:B------:R-:W-:Y:S01]  /*bb20*/  SHF.R.S32.HI R7, RZ, 0x1f, R6.reuse ;  /* 0x0000001fff077819 */ /* 0x100fe20000011406 */
[----:B------:R-:W-:Y:S01]  /*bb30*/  UIMAD UR11, UR19, UR17, UR11 ;  /* 0x00000011130b72a4 */ /* 0x000fe2000f8e020b */
[----:B------:R-:W-:Y:S02]  /*bb40*/  IMAD.MOV R9, RZ, RZ, -R6 ;  /* 0x000000ffff097224 */ /* 0x000fe400078e0a06 */
[----:B------:R-:W-:Y:S01]  /*bb50*/  IMAD.WIDE R4, R4, R5, UR8 ;  /* 0x0000000804047e25 */ /* 0x000fe2000f8e0205 */
[----:B------:R-:W-:Y:S01]  /*bb60*/  IADD3 R6, P0, R6, UR14, RZ ;  /* 0x0000000e06067c10 */ /* 0x000fe2000ff1e0ff */
[----:B------:R-:W-:-:S02]  /*bb70*/  ULDC.64 UR8, c[0x0][0xb88] ;  /* 0x0002e20000087ab9 */ /* 0x000fc40000000a00 */
[----:B------:R-:W-:Y:S01]  /*bb80*/  IMAD R9, R76, R9, R8 ;  /* 0x000000094c097224 */ /* 0x000fe200078e0208 */
[----:B------:R-:W-:Y:S02]  /*bb90*/  MOV R8, UR11 ;  /* 0x0000000b00087c02 */ /* 0x000fe40008000f00 */
[C---:B------:R-:W-:Y:S02]  /*bba0*/  IADD3 R11, P5, R4.reuse, 0x1000, RZ ;  /* 0x00001000040b7810 */ /* 0x040fe40007fbe0ff */
[----:B------:R-:W-:Y:S01]  /*bbb0*/  IADD3.X R7, R7, UR15, R8, P0, !PT ;  /* 0x0000000f07077c10 */ /* 0x000fe200087fe408 */
[----:B------:R-:W-:Y:S01]  /*bbc0*/  ULDC.64 UR14, c[0x0][0xaa0] ;  /* 0x0002a800000e7ab9 */ /* 0x000fe20000000a00 */
[----:B------:R-:W-:Y:S02]  /*bbd0*/  LOP3.LUT R10, R11, 0x380, RZ, 0xc0, !PT ;  /* 0x000003800b0a7812 */ /* 0x000fe400078ec0ff */
[----:B------:R-:W-:Y:S01]  /*bbe0*/  SHF.R.S32.HI R8, RZ, 0x1f, R9 ;  /* 0x0000001fff087819 */ /* 0x000fe20000011409 */
[----:B------:R-:W-:Y:S01]  /*bbf0*/  IMAD.WIDE.U32 R6, R9, UR8, R6 ;  /* 0x0000000809067c25 */ /* 0x000fe2000f8e0006 */
[----:B------:R-:W-:-:S02]  /*bc00*/  IADD3 R25, P0, R4, 0x3000, RZ ;  /* 0x0000300004197810 */ /* 0x000fc40007f1e0ff */
[----:B------:R-:W-:Y:S01]  /*bc10*/  IADD3 R29, P3, R4, 0x4000, RZ ;  /* 0x00004000041d7810 */ /* 0x000fe20007f7e0ff */
[----:B------:R-:W-:Y:S01]  /*bc20*/  IMAD R14, R8, UR8, RZ ;  /* 0x00000008080e7c24 */ /* 0x000fe2000f8e02ff */
[----:B------:R-:W-:Y:S02]  /*bc30*/  SHF.R.U64 R10, R10, 0x3, RZ ;  /* 0x000000030a0a7819 */ /* 0x000fe400000012ff */
[----:B------:R-:W-:Y:S02]  /*bc40*/  LOP3.LUT R24, R25, 0x380, RZ, 0xc0, !PT ;  /* 0x0000038019187812 */ /* 0x000fe400078ec0ff */
[----:B------:R-:W-:Y:S02]  /*bc50*/  IADD3 R33, P2, R4, 0x5000, RZ ;  /* 0x0000500004217810 */ /* 0x000fe40007f5e0ff */
[----:B------:R-:W-:Y:S02]  /*bc60*/  LOP3.LUT R28, R29, 0x380, RZ, 0xc0, !PT ;  /* 0x000003801d1c7812 */ /* 0x000fe400078ec0ff */
[----:B------:R-:W-:Y:S01]  /*bc70*/  LOP3.LUT R8, R10, R11, RZ, 0x3c, !PT ;  /* 0x0000000b0a087212 */ /* 0x000fe200078e3cff */
[----:B------:R-:W-:Y:S01]  /*bc80*/  IMAD R11, R9, UR9, R14 ;  /* 0x00000009090b7c24 */ /* 0x000fe2000f8e020e */
[----:B------:R-:W-:Y:S01]  /*bc90*/  SHF.R.U64 R24, R24, 0x3, RZ ;  /* 0x0000000318187819 */ /* 0x000fe200000012ff */
[----:B------:R-:W-:Y:S01]  /*bca0*/  ULDC.64 UR8, c[0x0][0xb50] ;  /* 0x0002d40000087ab9 */ /* 0x000fe20000000a00 */
[----:B------:R-:W-:Y:S01]  /*bcb0*/  LOP3.LUT R32, R33, 0x380, RZ, 0xc0, !PT ;  /* 0x0000038021207812 */ /* 0x000fe200078ec0ff */
[----:B------:R-:W-:Y:S01]  /*bcc0*/  IMAD.IADD R7, R7, 0x1, R11 ;  /* 0x0000000107077824 */ /* 0x000fe200078e020b */
[----:B------:R-:W-:Y:S01]  /*bcd0*/  SHF.R.U64 R28, R28, 0x3, RZ ;  /* 0x000000031c1c7819 */ /* 0x000fe200000012ff */
[----:B------:R-:W-:Y:S01]  /*bce0*/  IMAD.X R9, RZ, RZ, R5, P5 ;  /* 0x000000ffff097224 */ /* 0x000fe200028e0605 */
[----:B------:R-:W-:-:S02]  /*bcf0*/  LEA R11, P6, R6, UR8, 0x2 ;  /* 0x00000008060b7c11 */ /* 0x000fc4000f8c10ff */
[----:B------:R-:W-:Y:S01]  /*bd00*/  LOP3.LUT R24, R24, R25, RZ, 0x3c, !PT ;  /* 0x0000001918187212 */ /* 0x000fe200078e3cff */
[--C-:B------:R-:W-:Y:S01]  /*bd10*/  IMAD.X R25, RZ, RZ, R5.reuse, P0 ;  /* 0x000000ffff197224 */ /* 0x100fe200000e0605 */
[----:B------:R-:W-:Y:S01]  /*bd20*/  SHF.R.U64 R32, R32, 0x3, RZ ;  /* 0x0000000320207819 */ /* 0x000fe200000012ff */
[----:B------:R-:W-:Y:S01]  /*bd30*/  SHFL.IDX PT, R18, R11, RZ, 0x1c1f ;  /* 0x001c1fff0b127589 */ /* 0x000fe200000e0000 */
[----:B------:R-:W-:Y:S01]  /*bd40*/  LOP3.LUT R28, R28, R29, RZ, 0x3c, !PT ;  /* 0x0000001d1c1c7212 */ /* 0x000fe200078e3cff */
[----:B------:R-:W-:Y:S01]  /*bd50*/  IMAD.X R29, RZ, RZ, R5, P3 ;  /* 0x000000ffff1d7224 */ /* 0x000fe200018e0605 */
[C---:B------:R-:W-:Y:S01]  /*bd60*/  IADD3 R57, P0, R4.reuse, 0x9000, RZ ;  /* 0x0000900004397810 */ /* 0x040fe20007f1e0ff */
[----:B------:R-:W-:Y:S01]  /*bd70*/  SHFL.IDX PT, R20, R11, 0x1, 0x1c1f ;  /* 0x003c1f000b147f89 */ /* 0x000fe200000e0000 */
[----:B------:R-:W-:Y:S02]  /*bd80*/  IADD3 R45, P3, R4, 0xa000, RZ ;  /* 0x0000a000042d7810 */ /* 0x000fe40007f7e0ff */
[----:B------:R-:W-:Y:S01]  /*bd90*/  LEA.HI.X R14, R6, UR9, R7, 0x2, P6 ;  /* 0x00000009060e7c11 */ /* 0x000fe2000b0f1407 */
[----:B------:R-:W-:Y:S01]  /*bda0*/  IMAD.U32 R7, RZ, RZ, UR21 ;  /* 0x00000015ff077e24 */ /* 0x000fe2000f8e00ff */
[----:B------:R-:W-:Y:S01]  /*bdb0*/  LOP3.LUT R32, R32, R33, RZ, 0x3c, !PT ;  /* 0x0000002120207212 */ /* 0x000fe200078e3cff */
[----:B------:R-:W-:Y:S01]  /*bdc0*/  IMAD.X R33, RZ, RZ, R5, P2 ;  /* 0x000000ffff217224 */ /* 0x000fe200010e0605 */
[----:B------:R-:W-:Y:S01]  /*bdd0*/  LOP3.LUT R56, R57, 0x380, RZ, 0xc0, !PT ;  /* 0x0000038039387812 */ /* 0x000fe200078ec0ff */
[----:B------:R-:W0:Y:S01]  /*bde0*/  SHFL.IDX PT, R19, R14, RZ, 0x1c1f ;  /* 0x001c1fff0e137589 */ /* 0x000e2200000e0000 */
[----:B------:R-:W-:Y:S01]  /*bdf0*/  IADD3 R49, P2, R4, 0xb000, RZ ;  /* 0x0000b00004317810 */ /* 0x000fe20007f5e0ff */
[----:B------:R-:W-:Y:S01]  /*be00*/  IMAD R26, R7, 0x80, R222 ;  /* 0x00000080071a7824 */ /* 0x000fe200078e02de */
[----:B------:R-:W-:Y:S01]  /*be10*/  LOP3.LUT R44, R45, 0x380, RZ, 0xc0, !PT ;  /* 0x000003802d2c7812 */ /* 0x000fe200078ec0ff */
[----:B------:R-:W1:Y:S01]  /*be20*/  SHFL.IDX PT, R21, R14, 0x1, 0x1c1f ;  /* 0x003c1f000e157f89 */ /* 0x000e6200000e0000 */
[----:B------:R-:W-:Y:S01]  /*be30*/  SHF.R.U64 R56, R56, 0x3, RZ ;  /* 0x0000000338387819 */ /* 0x000fe200000012ff */
[----:B------:R-:W-:Y:S01]  /*be40*/  VIADD R6, R26, 0x8 ;  /* 0x000000081a067836 */ /* 0x000fe20000000000 */
[----:B------:R-:W-:-:S02]  /*be50*/  LOP3.LUT R48, R49, 0x380, RZ, 0xc0, !PT ;  /* 0x0000038031307812 */ /* 0x000fc400078ec0ff */
[----:B------:R-:W-:Y:S02]  /*be60*/  SHF.R.U64 R44, R44, 0x3, RZ ;  /* 0x000000032c2c7819 */ /* 0x000fe400000012ff */
[----:B------:R-:W-:Y:S01]  /*be70*/  LOP3.LUT R56, R56, R57, RZ, 0x3c, !PT ;  /* 0x0000003938387212 */ /* 0x000fe200078e3cff */
[--C-:B------:R-:W-:Y:S01]  /*be80*/  IMAD.X R57, RZ, RZ, R5.reuse, P0 ;  /* 0x000000ffff397224 */ /* 0x100fe200000e0605 */
[----:B------:R-:W-:Y:S02]  /*be90*/  SHF.R.U64 R48, R48, 0x3, RZ ;  /* 0x0000000330307819 */ /* 0x000fe400000012ff */
[----:B------:R-:W-:Y:S01]  /*bea0*/  LOP3.LUT R44, R44, R45, RZ, 0x3c, !PT ;  /* 0x0000002d2c2c7212 */ /* 0x000fe200078e3cff */
[----:B------:R-:W-:Y:S01]  /*beb0*/  IMAD.X R45, RZ, RZ, R5, P3 ;  /* 0x000000ffff2d7224 */ /* 0x000fe200018e0605 */
[----:B------:R-:W-:Y:S02]  /*bec0*/  LOP3.LUT P0, RZ, R220, 0x3, RZ, 0xc0, !PT ;  /* 0x00000003dcff7812 */ /* 0x000fe4000780c0ff */
[----:B------:R-:W-:-:S02]  /*bed0*/  IADD3 R10, P3, R4, 0xf000, RZ ;  /* 0x0000f000040a7810 */ /* 0x000fc40007f7e0ff */
[----:B------:R-:W-:Y:S01]  /*bee0*/  LOP3.LUT R48, R48, R49, RZ, 0x3c, !PT ;  /* 0x0000003130307212 */ /* 0x000fe200078e3cff */
[--C-:B------:R-:W-:Y:S01]  /*bef0*/  IMAD.X R49, RZ, RZ, R5.reuse, P2 ;  /* 0x000000ffff317224 */ /* 0x100fe200010e0605 */
[-C--:B------:R-:W-:Y:S02]  /*bf00*/  ISETP.GE.OR P2, PT, R26, R79.reuse, P0 ;  /* 0x0000004f1a00720c */ /* 0x080fe40000746670 */
[----:B------:R-:W-:Y:S01]  /*bf10*/  IADD3 R13, P4, R4, 0x2000, RZ ;  /* 0x00002000040d7810 */ /* 0x000fe20007f9e0ff */
[----:B------:R-:W-:Y:S01]  /*bf20*/  UIMAD UR11, UR13, UR14, URZ ;  /* 0x0000000e0d0b72a4 */ /* 0x000fe2000f8e023f */
[----:B------:R-:W-:Y:S02]  /*bf30*/  LOP3.LUT R3, R10, 0x380, RZ, 0xc0, !PT ;  /* 0x000003800a037812 */ /* 0x000fe400078ec0ff */
[----:B------:R-:W-:Y:S01]  /*bf40*/  IADD3 R41, P5, R4, 0x7000, RZ ;  /* 0x0000700004297810 */ /* 0x000fe20007fbe0ff */
[----:B------:R-:W-:Y:S01]  /*bf50*/  UIMAD.WIDE.U32 UR8, UR4, UR14, URZ ;  /* 0x0000000e040872a5 */ /* 0x000fe2000f8e003f */
[----:B------:R-:W-:Y:S01]  /*bf60*/  ISETP.GE.OR P0, PT, R6, R79, P0 ;  /* 0x0000004f0600720c */ /* 0x000fe20000706670 */
[----:B------:R-:W-:Y:S01]  /*bf70*/  ULDC.64 UR12, c[0x0][0xae8] ;  /* 0x0002ba00000c7ab9 */ /* 0x000fe20000000a00 */
[----:B------:R-:W-:Y:S01]  /*bf80*/  SHF.R.U64 R3, R3, 0x3, RZ ;  /* 0x0000000303037819 */ /* 0x000fe200000012ff */
[----:B------:R-:W-:Y:S01]  /*bf90*/  IMAD.X R53, RZ, RZ, R5, P3 ;  /* 0x000000ffff357224 */ /* 0x000fe200018e0605 */
[----:B------:R-:W-:Y:S01]  /*bfa0*/  LOP3.LUT R12, R13, 0x380, RZ, 0xc0, !PT ;  /* 0x000003800d0c7812 */ /* 0x000fe200078ec0ff */
[----:B0-----:R0:W-:Y:S01]  /*bfb0*/  @!P2 ST.E desc[UR36][R18.64], R0 ;  /* 0x000000001200a985 */ /* 0x0011e2000c101924 */
[----:B------:R-:W-:-:S02]  /*bfc0*/  LOP3.LUT R52, R3, R10, RZ, 0x3c, !PT ;  /* 0x0000000a03347212 */ /* 0x000fc400078e3cff */
[----:B------:R-:W2:Y:S01]  /*bfd0*/  @P1 LDC R3, c[0x0][0xbec] ;  /* 0x0002fb00ff031b82 */ /* 0x000ea20000000800 */
[----:B------:R-:W-:Y:S02]  /*bfe0*/  SHF.R.U64 R12, R12, 0x3, RZ ;  /* 0x000000030c0c7819 */ /* 0x000fe400000012ff */
[----:B------:R-:W-:Y:S02]  /*bff0*/  IADD3 R37, P6, R4, 0x6000, RZ ;  /* 0x0000600004257810 */ /* 0x000fe40007fde0ff */
[----:B-1----:R1:W-:Y:S01]  /*c000*/  @!P0 ST.E desc[UR36][R20.64], R2 ;  /* 0x0000000214008985 */ /* 0x0023e2000c101924 */
[----:B------:R-:W-:Y:S01]  /*c010*/  LOP3.LUT R12, R12, R13, RZ, 0x3c, !PT ;  /* 0x0000000d0c0c7212 */ /* 0x000fe200078e3cff */
[----:B------:R-:W-:Y:S01]  /*c020*/  IMAD.X R13, RZ, RZ, R5, P4 ;  /* 0x000000ffff0d7224 */ /* 0x000fe200020e0605 */
[----:B------:R-:W-:Y:S01]  /*c030*/  IADD3 R65, P4, R4, 0x8000, RZ ;  /* 0x0000800004417810 */ /* 0x000fe20007f9e0ff */
[----:B------:R-:W-:Y:S01]  /*c040*/  UIMAD UR11, UR4, UR15, UR11 ;  /* 0x0000000f040b72a4 */ /* 0x000fe2000f8e020b */
[----:B------:R-:W-:-:S02]  /*c050*/  LOP3.LUT R36, R37, 0x380, RZ, 0xc0, !PT ;  /* 0x0000038025247812 */ /* 0x000fc400078ec0ff */
[----:B------:R-:W-:Y:S01]  /*c060*/  LOP3.LUT R40, R41, 0x380, RZ, 0xc0, !PT ;  /* 0x0000038029287812 */ /* 0x000fe200078ec0ff */
[----:B0-----:R-:W-:Y:S01]  /*c070*/  IMAD R0, R213, 0x20, R217 ;  /* 0x00000020d5007824 */ /* 0x001fe200078e02d9 */
[----:B------:R-:W-:Y:S02]  /*c080*/  LOP3.LUT R64, R65, 0x380, RZ, 0xc0, !PT ;  /* 0x0000038041407812 */ /* 0x000fe400078ec0ff */
[----:B------:R-:W-:Y:S01]  /*c090*/  LOP3.LUT R7, R4, 0x380, RZ, 0xc0, !PT ;  /* 0x0000038004077812 */ /* 0x000fe200078ec0ff */
[----:B-1----:R-:W0:Y:S01]  /*c0a0*/  @P1 LDC R21, c[0x0][0xbf0] ;  /* 0x0002fc00ff151b82 */ /* 0x002e220000000800 */
[----:B------:R-:W-:Y:S01]  /*c0b0*/  SHF.R.U64 R36, R36, 0x3, RZ ;  /* 0x0000000324247819 */ /* 0x000fe200000012ff */
[----:B------:R-:W-:Y:S01]  /*c0c0*/  IMAD.U32 R19, RZ, RZ, UR21 ;  /* 0x00000015ff137e24 */ /* 0x000fe2000f8e00ff */
[----:B------:R-:W-:Y:S01]  /*c0d0*/  SHF.R.U64 R40, R40, 0x3, RZ ;  /* 0x0000000328287819 */ /* 0x000fe200000012ff */
[----:B------:R-:W-:Y:S01]  /*c0e0*/  UIADD3 UR9, UR9, UR11, URZ ;  /* 0x0000000b09097290 */ /* 0x000fe2000fffe03f */
[----:B------:R-:W-:Y:S01]  /*c0f0*/  SHF.R.U64 R64, R64, 0x3, RZ ;  /* 0x0000000340407819 */ /* 0x000fe200000012ff */
[----:B------:R-:W-:Y:S01]  /*c100*/  UIMAD UR4, UR18, UR12, URZ ;  /* 0x0000000c120472a4 */ /* 0x000fe2000f8e023f */
[----:B------:R-:W-:Y:S01]  /*c110*/  LOP3.LUT R36, R36, R37, RZ, 0x3c, !PT ;  /* 0x0000002524247212 */ /* 0x000fe200078e3cff */
[----:B------:R-:W-:Y:S01]  /*c120*/  IMAD R18, R19, 0x80, R0 ;  /* 0x0000008013127824 */ /* 0x000fe200078e0200 */
[----:B------:R-:W-:Y:S01]  /*c130*/  LOP3.LUT R40, R40, R41, RZ, 0x3c, !PT ;  /* 0x0000002928287212 */ /* 0x000fe200078e3cff */
[--C-:B------:R-:W-:Y:S01]  /*c140*/  IMAD.X R37, RZ, RZ, R5.reuse, P6 ;  /* 0x000000ffff257224 */ /* 0x100fe200030e0605 */
[----:B------:R-:W-:Y:S01]  /*c150*/  LOP3.LUT R64, R64, R65, RZ, 0x3c, !PT ;  /* 0x0000004140407212 */ /* 0x000fe200078e3cff */
[----:B------:R-:W-:Y:S01]  /*c160*/  IMAD.X R65, RZ, RZ, R5, P4 ;  /* 0x000000ffff417224 */ /* 0x000fe200020e0605 */
[----:B------:R-:W-:Y:S01]  /*c170*/  IADD3.X R41, RZ, R5, RZ, P5, !PT ;  /* 0x00000005ff297210 */ /* 0x000fe20002ffe4ff */
[----:B------:R-:W-:Y:S01]  /*c180*/  UIMAD UR4, UR22, UR13, UR4 ;  /* 0x0000000d160472a4 */ /* 0x000fe2000f8e0204 */
[C---:B------:R-:W-:Y:S01]  /*c190*/  IADD3 R73, P6, R4.reuse, 0xc000, RZ ;  /* 0x0000c00004497810 */ /* 0x040fe20007fde0ff */
[----:B------:R-:W-:Y:S01]  /*c1a0*/  UIMAD.WIDE.U32 UR8, UR22, UR12, UR8 ;  /* 0x0000000c160872a5 */ /* 0x000fe2000f8e0008 */
[----:B------:R-:W-:Y:S01]  /*c1b0*/  IADD3 R69, P5, R4, 0xd000, RZ ;  /* 0x0000d00004457810 */ /* 0x000fe20007fbe0ff */
[----:B--2---:R-:W-:Y:S01]  /*c1c0*/  @P1 IMAD.HI.U32 R0, R18, R3, RZ ;  /* 0x0000000312001227 */ /* 0x004fe200078e00ff */
[----:B------:R-:W-:Y:S01]  /*c1d0*/  IADD3 R61, P4, R4, 0xe000, RZ ;  /* 0x0000e000043d7810 */ /* 0x000fe20007f9e0ff */
[----:B------:R-:W-:Y:S01]  /*c1e0*/  ULDC.64 UR12, c[0x0][0xaf0] ;  /* 0x0002bc00000c7ab9 */ /* 0x000fe20000000a00 */
[----:B------:R-:W-:Y:S01]  /*c1f0*/  UIADD3 UR9, UR9, UR4, URZ ;  /* 0x0000000409097290 */ /* 0x000fe2000fffe03f */
[----:B------:R-:W-:Y:S01]  /*c200*/  LOP3.LUT R72, R73, 0x380, RZ, 0xc0, !PT ;  /* 0x0000038049487812 */ /* 0x000fe200078ec0ff */
[----:B------:R-:W-:Y:S01]  /*c210*/  UIMAD UR4, UR20, UR12, URZ ;  /* 0x0000000c140472a4 */ /* 0x000fe2000f8e023f */
[----:B------:R-:W-:Y:S01]  /*c220*/  LOP3.LUT R68, R69, 0x380, RZ, 0xc0, !PT ;  /* 0x0000038045447812 */ /* 0x000fe200078ec0ff */
[----:B------:R-:W-:Y:S01]  /*c230*/  IMAD.MOV.U32 R19, RZ, RZ, R18 ;  /* 0x000000ffff137224 */ /* 0x000fe200078e0012 */
[----:B------:R-:W-:Y:S01]  /*c240*/  LOP3.LUT R60, R61, 0x380, RZ, 0xc0, !PT ;  /* 0x000003803d3c7812 */ /* 0x000fe200078ec0ff */
[----:B------:R-:W-:Y:S01]  /*c250*/  UIMAD.WIDE.U32 UR8, UR19, UR12, UR8 ;  /* 0x0000000c130872a5 */ /* 0x000fe2000f8e0008 */
[----:B0-----:R-:W-:Y:S01]  /*c260*/  @P1 SHF.R.U32.HI R19, RZ, R21, R0 ;  /* 0x00000015ff131219 */ /* 0x001fe20000011600 */
[----:B------:R-:W-:Y:S01]  /*c270*/  UIMAD UR4, UR19, UR13, UR4 ;  /* 0x0000000d130472a4 */ /* 0x000fe2000f8e0204 */
[----:B------:R-:W-:Y:S01]  /*c280*/  SHF.R.U64 R72, R72, 0x3, RZ ;  /* 0x0000000348487819 */ /* 0x000fe200000012ff */
[----:B------:R-:W5:Y:S01]  /*c290*/  LD.E.128 R8, desc[UR36][R8.64] ;  /* 0x0000002408087980 */ /* 0x000f62000c101d00 */
[----:B------:R-:W-:-:S02]  /*c2a0*/  SHF.R.U64 R68, R68, 0x3, RZ ;  /* 0x0000000344447819 */ /* 0x000fc400000012ff */
[----:B------:R-:W-:Y:S01]  /*c2b0*/  SHF.R.U64 R60, R60, 0x3, RZ ;  /* 0x000000033c3c7819 */ /* 0x000fe200000012ff */
[----:B------:R-:W5:Y:S01]  /*c2c0*/  LD.E.128 R12, desc[UR36][R12.64] ;  /* 0x000000240c0c7980 */ /* 0x000f62000c101d00 */
[----:B------:R-:W-:Y:S01]  /*c2d0*/  SHF.R.U64 R7, R7, 0x3, RZ ;  /* 0x0000000307077819 */ /* 0x000fe200000012ff */
[----:B------:R-:W-:Y:S01]  /*c2e0*/  UIADD3 UR4, UR9, UR4, URZ ;  /* 0x0000000409047290 */ /* 0x000fe2000fffe03f */
[--C-:B------:R-:W-:Y:S01]  /*c2f0*/  SHF.R.S32.HI R0, RZ, 0x1f, R19.reuse ;  /* 0x0000001fff007819 */ /* 0x100fe20000011413 */
[----:B------:R-:W-:Y:S01]  /*c300*/  IMAD.MOV R21, RZ, RZ, -R19 ;  /* 0x000000ffff157224 */ /* 0x000fe200078e0a13 */
[----:B------:R-:W-:Y:S01]  /*c310*/  LOP3.LUT R72, R72, R73, RZ, 0x3c, !PT ;  /* 0x0000004948487212 */ /* 0x000fe200078e3cff */
[----:B------:R-:W-:Y:S01]  /*c320*/  IMAD.U32 R3, RZ, RZ, UR9 ;  /* 0x00000009ff037e24 */ /* 0x000fe2000f8e00ff */
[----:B------:R-:W-:Y:S01]  /*c330*/  LOP3.LUT R68, R68, R69, RZ, 0x3c, !PT ;  /* 0x0000004544447212 */ /* 0x000fe200078e3cff */
[--C-:B------:R-:W-:Y:S01]  /*c340*/  IMAD.X R69, RZ, RZ, R5.reuse, P5 ;  /* 0x000000ffff457224 */ /* 0x100fe200028e0605 */
[----:B------:R-:W-:Y:S01]  /*c350*/  LOP3.LUT R60, R60, R61, RZ, 0x3c, !PT ;  /* 0x0000003d3c3c7212 */ /* 0x000fe200078e3cff */
[----:B------:R-:W-:Y:S01]  /*c360*/  IMAD.X R61, RZ, RZ, R5, P4 ;  /* 0x000000ffff3d7224 */ /* 0x000fe200020e0605 */
[----:B------:R-:W-:Y:S01]  /*c370*/  IADD3.X R73, RZ, R5, RZ, P6, !PT ;  /* 0x00000005ff497210 */ /* 0x000fe200037fe4ff */
[----:B------:R-:W5:Y:S01]  /*c380*/  LD.E.128 R24, desc[UR36][R24.64] ;  /* 0x0000002418187980 */ /* 0x000f62000c101d00 */
[----:B------:R-:W-:-:S02]  /*c390*/  LOP3.LUT R4, R7, R4, RZ, 0x3c, !PT ;  /* 0x0000000407047212 */ /* 0x000fc400078e3cff */
[----:B------:R-:W-:Y:S01]  /*c3a0*/  MOV R2, UR8 ;  /* 0x0000000800027c02 */ /* 0x000fe20008000f00 */
[----:B------:R-:W-:Y:S01]  /*c3b0*/  ULDC.64 UR8, c[0x0][0xae0] ;  /* 0x0002b80000087ab9 */ /* 0x000fe20000000a00 */
[----:B------:R-:W-:Y:S01]  /*c3c0*/  IMAD R21, R76, R21, R18 ;  /* 0x000000154c157224 */ /* 0x000fe200078e0212 */
[----:B------:R-:W5:Y:S01]  /*c3d0*/  LD.E.128 R28, desc[UR36][R28.64] ;  /* 0x000000241c1c7980 */ /* 0x000f62000c101d00 */
[----:B------:R-:W-:Y:S02]  /*c3e0*/  IMAD R0, R0, UR8, RZ ;  /* 0x0000000800007c24 */ /* 0x000fe4000f8e02ff */
[----:B------:R-:W-:Y:S01]  /*c3f0*/  IMAD.U32 R3, RZ, RZ, UR4 ;  /* 0x00000004ff037e24 */ /* 0x000fe2000f8e00ff */
[----:B------:R-:W5:Y:S01]  /*c400*/  LD.E.128 R4, desc[UR36][R4.64] ;  /* 0x0000002404047980 */ /* 0x000f62000c101d00 */
[C---:B------:R-:W-:Y:S01]  /*c410*/  IMAD R77, R19.reuse, UR9, R0 ;  /* 0x00000009134d7c24 */ /* 0x040fe2000f8e0200 */
[----:B------:R-:W-:Y:S02]  /*c420*/  SHF.R.S32.HI R0, RZ, 0x1f, R21 ;  /* 0x0000001fff007819 */ /* 0x000fe40000011415 */
[----:B------:R-:W5:Y:S01]  /*c430*/  LD.E.128 R32, desc[UR36][R32.64] ;  /* 0x0000002420207980 */ /* 0x000f62000c101d00 */
[----:B------:R-:W-:Y:S01]  /*c440*/  IMAD.WIDE.U32 R2, R19, UR8, R2 ;  /* 0x0000000813027c25 */ /* 0x000fe2000f8e0002 */
[----:B------:R-:W-:-:S02]  /*c450*/  ULDC.64 UR8, c[0x0][0xad8] ;  /* 0x0002b60000087ab9 */ /* 0x000fc40000000a00 */
[----:B------:R-:W5:Y:S04]  /*c460*/  LD.E.128 R36, desc[UR36][R36.64] ;  /* 0x0000002424247980 */ /* 0x000f68000c101d00 */
        /* <DEDUP_REMOVED lines=8> */
[----:B------:R-:W5:Y:S01]  /*c4f0*/  LD.E.128 R52, desc[UR36][R52.64] ;  /* 0x0000002434347980 */ /* 0x000f62000c101d00 */
[----:B------:R-:W-:Y:S01]  /*c500*/  IMAD.U32 R82, RZ, RZ, UR21 ;  /* 0x00000015ff527e24 */ /* 0x000fe2000f8e00ff */
[----:B------:R-:W-:Y:S01]  /*c510*/  @!PT LDS RZ, [RZ] ;  /* 0x00000000fffff984 */ /* 0x000fe20000000800 */
[----:B------:R-:W-:Y:S01]  /*c520*/  @!PT LDS RZ, [RZ] ;  /* 0x00000000fffff984 */ /* 0x000fe20000000800 */
[----:B------:R-:W-:Y:S01]  /*c530*/  @!PT LDS RZ, [RZ] ;  /* 0x00000000fffff984 */ /* 0x000fe20000000800 */
[----:B------:R-:W-:Y:S01]  /*c540*/  @!PT LDS RZ, [RZ] ;  /* 0x00000000fffff984 */ /* 0x000fe20000000800 */
[----:B------:R0:W-:Y:S06]  /*c550*/  MEMBAR.ALL.CTA ;  /* 0x0000000000007992 */ /* 0x0001ec0000008000 */
[----:B0-----:R-:W0:Y:S01]  /*c560*/  FENCE.VIEW.ASYNC.S ;  /* 0x00000000000073c6 */ /* 0x001e220000000000 */
[----:B------:R-:W-:-:S02]  /*c570*/  IMAD.IADD R3, R3, 0x1, R77 ;  /* 0x0000000103037824 */ /* 0x000fc400078e024d */
[----:B------:R-:W-:Y:S02]  /*c580*/  IMAD R18, R0, UR8, RZ ;  /* 0x0000000800127c24 */ /* 0x000fe4000f8e02ff */
[----:B------:R-:W-:Y:S01]  /*c590*/  IMAD R82, R82, 0x80, R217 ;  /* 0x0000008052527824 */ /* 0x000fe200078e02d9 */
[----:B------:R-:W-:Y:S01]  /*c5a0*/  UIADD3 UR10, UR10, 0x38820, URZ ;  /* 0x000388200a0a7890 */ /* 0x000fe2000fffe03f */
[C---:B------:R-:W-:Y:S02]  /*c5b0*/  IMAD R19, R21.reuse, UR9, R18 ;  /* 0x0000000915137c24 */ /* 0x040fe4000f8e0212 */
[----:B------:R-:W-:Y:S01]  /*c5c0*/  IMAD.WIDE.U32 R2, R21, UR8, R2 ;  /* 0x0000000815027c25 */ /* 0x000fe2000f8e0002 */
[C---:B------:R-:W-:Y:S01]  /*c5d0*/  ISETP.GE.AND P2, PT, R82.reuse, R79, PT ;  /* 0x0000004f5200720c */ /* 0x040fe20003f46270 */
[----:B------:R-:W-:Y:S02]  /*c5e0*/  ULDC.64 UR8, c[0x0][0xa80] ;  /* 0x0002a00000087ab9 */ /* 0x000fe40000000a00 */
[----:B------:R-:W-:Y:S01]  /*c5f0*/  VIADD R0, R82, 0x20 ;  /* 0x0000002052007836 */ /* 0x000fe20000000000 */
[----:B------:R-:W-:Y:S01]  /*c600*/  LEA R78, P3, R2, UR8, 0x1 ;  /* 0x00000008024e7c11 */ /* 0x000fe2000f8608ff */
[----:B------:R-:W-:Y:S01]  /*c610*/  IMAD.IADD R3, R3, 0x1, R19 ;  /* 0x0000000103037824 */ /* 0x000fe200078e0213 */
[----:B------:R-:W-:-:S02]  /*c620*/  UPRMT UR10, URZ, 0x654, UR10 ;  /* 0x000006543f0a7896 */ /* 0x000fc4000800000a */
[-C--:B------:R-:W-:Y:S02]  /*c630*/  ISETP.GE.AND P1, PT, R0, R79.reuse, PT ;  /* 0x0000004f0000720c */ /* 0x080fe40003f26270 */
[----:B------:R-:W-:Y:S02]  /*c640*/  IADD3 R0, R82, 0x40, RZ ;  /* 0x0000004052007810 */ /* 0x000fe40007ffe0ff */
[----:B------:R-:W-:Y:S01]  /*c650*/  LEA.HI.X R80, R2, UR9, R3, 0x1, P3 ;  /* 0x0000000902507c11 */ /* 0x000fe200098f0c03 */
[----:B0-----:R0:W1:Y:S01]  /*c660*/  SHFL.IDX PT, R76, R78, RZ, 0x181f ;  /* 0x00181fff4e4c7589 */ /* 0x00106200000e0000 */
[----:B------:R-:W-:Y:S01]  /*c670*/  ISETP.GE.AND P0, PT, R0, R79, PT ;  /* 0x0000004f0000720c */ /* 0x000fe20003f06270 */
[----:B------:R-:W-:Y:S01]  /*c680*/  SYNCS.ARRIVE.TRANS64.RED.A1T0 RZ, [UR10], RZ ;  /* 0x000000ffffff79a7 */ /* 0x000fe2000810040a */
[----:B------:R-:W-:Y:S01]  /*c690*/  BSSY B1, `(.L_x_212) ;  /* 0x0000017000017945 */ /* 0x000fe20003800000 */
[----:B------:R0:W2:Y:S01]  /*c6a0*/  SHFL.IDX PT, R0, R80, RZ, 0x181f ;  /* 0x00181fff50007589 */ /* 0x0000a200000e0000 */
[----:B------:R-:W-:-:S02]  /*c6b0*/  SHF.R.S32.HI R81, RZ, 0x1f, R22 ;  /* 0x0000001fff517819 */ /* 0x000fc40000011416 */
[----:B------:R-:W-:Y:S02]  /*c6c0*/  SHF.R.S32.HI R83, RZ, 0x1f, R23 ;  /* 0x0000001fff537819 */ /* 0x000fe40000011417 */
[----:B------:R-:W-:Y:S01]  /*c6d0*/  SHF.R.S32.HI R84, RZ, 0x1f, R17 ;  /* 0x0000001fff547819 */ /* 0x000fe20000011411 */
[----:B------:R-:W-:Y:S06]  /*c6e0*/  @P2 BRA `(.L_x_213) ;  /* 0x0000000000442947 */ /* 0x000fec0003800000 */
[----:B------:R-:W-:Y:S02]  /*c6f0*/  ULDC UR4, c[0x0][0xac8] ;  /* 0x0002b20000047ab9 */ /* 0x000fe40000000800 */
[----:B------:R-:W-:Y:S02]  /*c700*/  ISETP.GE.AND P5, PT, R17, UR4, PT ;  /* 0x0000000411007c0c */ /* 0x000fe4000bfa6270 */
[----:B------:R-:W-:Y:S02]  /*c710*/  ISETP.GE.AND P4, PT, R23, UR4, PT ;  /* 0x0000000417007c0c */ /* 0x000fe4000bf86270 */
[----:B------:R-:W-:Y:S02]  /*c720*/  ISETP.GE.AND P3, PT, R22, UR4, PT ;  /* 0x0000000416007c0c */ /* 0x000fe4000bf66270 */
[----:B------:R-:W-:-:S07]  /*c730*/  ISETP.GE.AND P2, PT, R212, UR4, PT ;  /* 0x00000004d4007c0c */ /* 0x000fce000bf46270 */
[----:B-1----:R-:W-:-:S04]  /*c740*/  @!P5 LEA R2, P6, R17, R76, 0x1 ;  /* 0x0000004c1102d211 */ /* 0x002fc800078c08ff */
[----:B--2---:R-:W-:Y:S02]  /*c750*/  @!P5 LEA.HI.X R3, R17, R0, R84, 0x1, P6 ;  /* 0x000000001103d211 */ /* 0x004fe400030f0c54 */
[----:B------:R-:W-:-:S03]  /*c760*/  @!P4 LEA R18, P6, R23, R76, 0x1 ;  /* 0x0000004c1712c211 */ /* 0x000fc600078c08ff */
[----:B-----5:R3:W-:Y:S01]  /*c770*/  @!P5 ST.E.128 desc[UR36][R2.64], R4 ;  /* 0x000000040200d985 */ /* 0x0207e2000c101d24 */
[----:B------:R-:W-:Y:S02]  /*c780*/  @!P4 LEA.HI.X R19, R23, R0, R83, 0x1, P6 ;  /* 0x000000001713c211 */ /* 0x000fe400030f0c53 */
[----:B------:R-:W-:-:S03]  /*c790*/  @!P3 LEA R20, P6, R22, R76, 0x1 ;  /* 0x0000004c1614b211 */ /* 0x000fc600078c08ff */
[----:B------:R3:W-:Y:S01]  /*c7a0*/  @!P4 ST.E.128 desc[UR36][R18.64], R28 ;  /* 0x0000001c1200c985 */ /* 0x0007e2000c101d24 */
[----:B------:R-:W-:Y:S02]  /*c7b0*/  @!P3 LEA.HI.X R21, R22, R0, R81, 0x1, P6 ;  /* 0x000000001615b211 */ /* 0x000fe400030f0c51 */
[----:B------:R-:W-:-:S03]  /*c7c0*/  @!P2 LEA R76, P6, R212, R76, 0x1 ;  /* 0x0000004cd44ca211 */ /* 0x000fc600078c08ff */
[----:B------:R3:W-:Y:S01]  /*c7d0*/  @!P3 ST.E.128 desc[UR36][R20.64], R64 ;  /* 0x000000401400b985 */ /* 0x0007e2000c101d24 */
[----:B------:R-:W-:-:S05]  /*c7e0*/  @!P2 LEA.HI.X R77, R212, R0, R227, 0x1, P6 ;  /* 0x00000000d44da211 */ /* 0x000fca00030f0ce3 */
[----:B------:R3:W-:Y:S04]  /*c7f0*/  @!P2 ST.E.128 desc[UR36][R76.64], R72 ;  /* 0x000000484c00a985 */ /* 0x0007e8000c101d24 */
.L_x_213:
[----:B------:R-:W-:Y:S05]  /*c800*/  BSYNC B1 ;  /* 0x0000000000017941 */ /* 0x000fea0003800000 */
.L_x_212:
[----:B--2---:R2:W4:Y:S01]  /*c810*/  SHFL.IDX PT, R0, R80, 0x1, 0x181f ;  /* 0x00381f0050007f89 */ /* 0x00452200000e0000 */
[----:B------:R-:W-:Y:S03]  /*c820*/  BSSY B1, `(.L_x_214) ;  /* 0x0000014000017945 */ /* 0x000fe60003800000 */
[----:B---3--:R2:W3:Y:S01]  /*c830*/  SHFL.IDX PT, R18, R78, 0x1, 0x181f ;  /* 0x00381f004e127f89 */ /* 0x0084e200000e0000 */
[----:B------:R-:W-:Y:S05]  /*c840*/  @P1 BRA `(.L_x_215) ;  /* 0x0000000000441947 */ /* 0x000fea0003800000 */
[----:B------:R-:W-:Y:S02]  /*c850*/  ULDC UR4, c[0x0][0xac8] ;  /* 0x0002b20000047ab9 */ /* 0x000fe40000000800 */
[----:B------:R-:W-:Y:S02]  /*c860*/  ISETP.GE.AND P4, PT, R17, UR4, PT ;  /* 0x0000000411007c0c */ /* 0x000fe4000bf86270 */
[----:B------:R-:W-:Y:S02]  /*c870*/  ISETP.GE.AND P3, PT, R23, UR4, PT ;  /* 0x0000000417007c0c */ /* 0x000fe4000bf66270 */
[----:B------:R-:W-:Y:S02]  /*c880*/  ISETP.GE.AND P2, PT, R22, UR4, PT ;  /* 0x0000000416007c0c */ /* 0x000fe4000bf46270 */
[----:B------:R-:W-:-:S07]  /*c890*/  ISETP.GE.AND P1, PT, R212, UR4, PT ;  /* 0x00000004d4007c0c */ /* 0x000fce000bf26270 */
[-C--:B---3--:R-:W-:Y:S02]  /*c8a0*/  @!P4 LEA R2, P6, R17, R18.reuse, 0x1 ;  /* 0x000000121102c211 */ /* 0x088fe400078c08ff */
[----:B-----5:R-:W-:Y:S02]  /*c8b0*/  @!P3 LEA R4, P5, R23, R18, 0x1 ;  /* 0x000000121704b211 */ /* 0x020fe400078a08ff */
[----:B----4-:R-:W-:Y:S02]  /*c8c0*/  @!P4 LEA.HI.X R3, R17, R0, R84, 0x1, P6 ;  /* 0x000000001103c211 */ /* 0x010fe400030f0c54 */
[----:B------:R-:W-:Y:S02]  /*c8d0*/  @!P2 LEA R6, P6, R22, R18, 0x1 ;  /* 0x000000121606a211 */ /* 0x000fe400078c08ff */
[----:B------:R-:W-:Y:S01]  /*c8e0*/  @!P3 LEA.HI.X R5, R23, R0, R83, 0x1, P5 ;  /* 0x000000001705b211 */ /* 0x000fe200028f0c53 */
[----:B------:R3:W-:Y:S01]  /*c8f0*/  @!P4 ST.E.128 desc[UR36][R2.64], R8 ;  /* 0x000000080200c985 */ /* 0x0007e2000c101d24 */
[----:B------:R-:W-:-:S02]  /*c900*/  @!P1 LEA R18, P5, R212, R18, 0x1 ;  /* 0x00000012d4129211 */ /* 0x000fc400078a08ff */
[-C--:B------:R-:W-:Y:S01]  /*c910*/  @!P2 LEA.HI.X R7, R22, R0.reuse, R81, 0x1, P6 ;  /* 0x000000001607a211 */ /* 0x080fe200030f0c51 */
[----:B------:R3:W-:Y:S01]  /*c920*/  @!P3 ST.E.128 desc[UR36][R4.64], R32 ;  /* 0x000000200400b985 */ /* 0x0007e2000c101d24 */
[----:B------:R-:W-:-:S03]  /*c930*/  @!P1 LEA.HI.X R19, R212, R0, R227, 0x1, P5 ;  /* 0x00000000d4139211 */ /* 0x000fc600028f0ce3 */
[----:B------:R3:W-:Y:S04]  /*c940*/  @!P2 ST.E.128 desc[UR36][R6.64], R56 ;  /* 0x000000380600a985 */ /* 0x0007e8000c101d24 */
[----:B------:R3:W-:Y:S02]  /*c950*/  @!P1 ST.E.128 desc[UR36][R18.64], R68 ;  /* 0x0000004412009985 */ /* 0x0007e4000c101d24 */
.L_x_215:
[----:B------:R-:W-:Y:S05]  /*c960*/  BSYNC B1 ;  /* 0x0000000000017941 */ /* 0x000fea0003800000 */
.L_x_214:
[----:B----4-:R4:W0:Y:S01]  /*c970*/  SHFL.IDX PT, R0, R80, 0x2, 0x181f ;  /* 0x00581f0050007f89 */ /* 0x01082200000e0000 */
[----:B------:R-:W-:Y:S03]  /*c980*/  BSSY B1, `(.L_x_216) ;  /* 0x0000014000017945 */ /* 0x000fe60003800000 */
[----:B---3-5:R4:W3:Y:S01]  /*c990*/  SHFL.IDX PT, R8, R78, 0x2, 0x181f ;  /* 0x00581f004e087f89 */ /* 0x0288e200000e0000 */
[----:B------:R-:W-:Y:S05]  /*c9a0*/  @P0 BRA `(.L_x_217) ;  /* 0x0000000000440947 */ /* 0x000fea0003800000 */
[----:B------:R-:W-:Y:S02]  /*c9b0*/  ULDC UR4, c[0x0][0xac8] ;  /* 0x0002b20000047ab9 */ /* 0x000fe40000000800 */
[----:B------:R-:W-:Y:S02]  /*c9c0*/  ISETP.GE.AND P3, PT, R17, UR4, PT ;  /* 0x0000000411007c0c */ /* 0x000fe4000bf66270 */
[----:B------:R-:W-:Y:S02]  /*c9d0*/  ISETP.GE.AND P2, PT, R23, UR4, PT ;  /* 0x0000000417007c0c */ /* 0x000fe4000bf46270 */
[----:B------:R-:W-:Y:S02]  /*c9e0*/  ISETP.GE.AND P1, PT, R22, UR4, PT ;  /* 0x0000000416007c0c */ /* 0x000fe4000bf26270 */
[----:B------:R-:W-:-:S07]  /*c9f0*/  ISETP.GE.AND P0, PT, R212, UR4, PT ;  /* 0x00000004d4007c0c */ /* 0x000fce000bf06270 */
[-C--:B---3--:R-:W-:Y:S02]  /*ca00*/  @!P3 LEA R2, P6, R17, R8.reuse, 0x1 ;  /* 0x000000081102b211 */ /* 0x088fe400078c08ff */
[-C--:B------:R-:W-:Y:S02]  /*ca10*/  @!P2 LEA R4, P5, R23, R8.reuse, 0x1 ;  /* 0x000000081704a211 */ /* 0x080fe400078a08ff */
[----:B------:R-:W-:Y:S02]  /*ca20*/  @!P1 LEA R6, P4, R22, R8, 0x1 ;  /* 0x0000000816069211 */ /* 0x000fe400078808ff */
[----:B0-----:R-:W-:Y:S02]  /*ca30*/  @!P3 LEA.HI.X R3, R17, R0, R84, 0x1, P6 ;  /* 0x000000001103b211 */ /* 0x001fe400030f0c54 */
[----:B------:R-:W-:Y:S02]  /*ca40*/  @!P0 LEA R8, P6, R212, R8, 0x1 ;  /* 0x00000008d4088211 */ /* 0x000fe400078c08ff */
[-C--:B------:R-:W-:Y:S01]  /*ca50*/  @!P2 LEA.HI.X R5, R23, R0.reuse, R83, 0x1, P5 ;  /* 0x000000001705a211 */ /* 0x080fe200028f0c53 */
[----:B------:R0:W-:Y:S01]  /*ca60*/  @!P3 ST.E.128 desc[UR36][R2.64], R12 ;  /* 0x0000000c0200b985 */ /* 0x0001e2000c101d24 */
[----:B------:R-:W-:-:S02]  /*ca70*/  @!P1 LEA.HI.X R7, R22, R0, R81, 0x1, P4 ;  /* 0x0000000016079211 */ /* 0x000fc400020f0c51 */
[----:B------:R-:W-:Y:S01]  /*ca80*/  @!P0 LEA.HI.X R9, R212, R0, R227, 0x1, P6 ;  /* 0x00000000d4098211 */ /* 0x000fe200030f0ce3 */
[----:B------:R0:W-:Y:S04]  /*ca90*/  @!P2 ST.E.128 desc[UR36][R4.64], R36 ;  /* 0x000000240400a985 */ /* 0x0001e8000c101d24 */
[----:B------:R0:W-:Y:S04]  /*caa0*/  @!P1 ST.E.128 desc[UR36][R6.64], R44 ;  /* 0x0000002c06009985 */ /* 0x0001e8000c101d24 */
[----:B------:R0:W-:Y:S02]  /*cab0*/  @!P0 ST.E.128 desc[UR36][R8.64], R60 ;  /* 0x0000003c08008985 */ /* 0x0001e4000c101d24 */
.L_x_217:
[----:B------:R-:W-:Y:S05]  /*cac0*/  BSYNC B1 ;  /* 0x0000000000017941 */ /* 0x000fea0003800000 */
.L_x_216:
[----:B0-----:R-:W-:Y:S01]  /*cad0*/  VIADD R0, R82, 0x60 ;  /* 0x0000006052007836 */ /* 0x001fe20000000000 */
[----:B--2-4-:R-:W0:Y:S04]  /*cae0*/  SHFL.IDX PT, R80, R80, 0x3, 0x181f ;  /* 0x00781f0050507f89 */ /* 0x014e2800000e0000 */
[----:B------:R-:W-:Y:S01]  /*caf0*/  ISETP.GE.AND P0, PT, R0, R79, PT ;  /* 0x0000004f0000720c */ /* 0x000fe20003f06270 */
[----:B------:R-:W2:-:S12]  /*cb00*/  SHFL.IDX PT, R78, R78, 0x3, 0x181f ;  /* 0x00781f004e4e7f89 */ /* 0x000e9800000e0000 */
[----:B------:R-:W-:Y:S05]  /*cb10*/  @P0 BRA `(.L_x_218) ;  /* 0x0000000c00e80947 */ /* 0x000fea0003800000 */
[----:B------:R-:W-:Y:S02]  /*cb20*/  ULDC UR4, c[0x0][0xac8] ;  /* 0x0002b20000047ab9 */ /* 0x000fe40000000800 */
[----:B------:R-:W-:Y:S02]  /*cb30*/  ISETP.GE.AND P3, PT, R17, UR4, PT ;  /* 0x0000000411007c0c */ /* 0x000fe4000bf66270 */
[----:B------:R-:W-:Y:S02]  /*cb40*/  ISETP.GE.AND P4, PT, R23, UR4, PT ;  /* 0x0000000417007c0c */ /* 0x000fe4000bf86270 */
[----:B------:R-:W-:-:S09]  /*cb50*/  ISETP.GE.AND P5, PT, R22, UR4, PT ;  /* 0x0000000416007c0c */ /* 0x000fd2000bfa6270 */
[-C--:B--2---:R-:W-:Y:S02]  /*cb60*/  @!P3 LEA R2, P0, R17, R78.reuse, 0x1 ;  /* 0x0000004e1102b211 */ /* 0x084fe400078008ff */
[-C--:B------:R-:W-:Y:S02]  /*cb70*/  @!P4 LEA R4, P1, R23, R78.reuse, 0x1 ;  /* 0x0000004e1704c211 */ /* 0x080fe400078208ff */
[C---:B------:R-:W-:Y:S02]  /*cb80*/  @!P5 LEA R6, P2, R22.reuse, R78, 0x1 ;  /* 0x0000004e1606d211 */ /* 0x040fe400078408ff */
[-C--:B0-----:R-:W-:Y:S02]  /*cb90*/  @!P3 LEA.HI.X R3, R17, R80.reuse, R84, 0x1, P0 ;  /* 0x000000501103b211 */ /* 0x081fe400000f0c54 */
[-C--:B------:R-:W-:Y:S02]  /*cba0*/  @!P4 LEA.HI.X R5, R23, R80.reuse, R83, 0x1, P1 ;  /* 0x000000501705c211 */ /* 0x080fe400008f0c53 */
[----:B------:R-:W-:Y:S01]  /*cbb0*/  @!P5 LEA.HI.X R7, R22, R80, R81, 0x1, P2 ;  /* 0x000000501607d211 */ /* 0x000fe200010f0c51 */
[----:B------:R0:W-:Y:S01]  /*cbc0*/  @!P3 ST.E.128 desc[UR36][R2.64], R24 ;  /* 0x000000180200b985 */ /* 0x0001e2000c101d24 */
[----:B------:R-:W-:-:S03]  /*cbd0*/  ISETP.GE.AND P0, PT, R212, UR4, PT ;  /* 0x00000004d4007c0c */ /* 0x000fc6000bf06270 */
[----:B------:R0:W-:Y:S04]  /*cbe0*/  @!P4 ST.E.128 desc[UR36][R4.64], R40 ;  /* 0x000000280400c985 */ /* 0x0001e8000c101d24 */
[----:B------:R0:W-:Y:S06]  /*cbf0*/  @!P5 ST.E.128 desc[UR36][R6.64], R48 ;  /* 0x000000300600d985 */ /* 0x0001ec000c101d24 */
[----:B------:R-:W-:Y:S05]  /*cc00*/  @P0 BRA `(.L_x_218) ;  /* 0x0000000c00ac0947 */ /* 0x000fea0003800000 */
[----:B0-----:R-:W-:-:S04]  /*cc10*/  LEA R2, P0, R212, R78, 0x1 ;  /* 0x0000004ed4027211 */ /* 0x001fc800078008ff */
[----:B------:R-:W-:-:S05]  /*cc20*/  LEA.HI.X R3, R212, R80, R227, 0x1, P0 ;  /* 0x00000050d4037211 */ /* 0x000fca00000f0ce3 */
[----:B------:R0:W-:Y:S01]  /*cc30*/  ST.E.128 desc[UR36][R2.64], R52 ;  /* 0x0000003402007985 */ /* 0x0001e2000c101d24 */
[----:B------:R-:W-:Y:S05]  /*cc40*/  BRA `(.L_x_218) ;  /* 0x0000000c009c7947 */ /* 0x000fea0003800000 */
.L_x_210:
[----:B------:R-:W-:Y:S01]  /*cc50*/  R2UR UR4, R215 ;  /* 0x00000000d70472ca */ /* 0x000fe200000e0000 */
[----:B------:R-:W-:Y:S01]  /*cc60*/  ULDC.64 UR8, c[0x0][0xc00] ;  /* 0x0003000000087ab9 */ /* 0x000fe20000000a00 */
[----:B------:R-:W0:Y:S01]  /*cc70*/  LDC R11, c[0x0][0xbe8] ;  /* 0x0002fa00ff0b7b82 */ /* 0x000e220000000800 */
[----:B------:R-:W-:Y:S01]  /*cc80*/  UISETP.NE.U32.AND UP0, UPT, UR8, URZ, UPT ;  /* 0x0000003f0800728c */ /* 0x000fe2000bf05070 */
[----:B------:R-:W-:-:S03]  /*cc90*/  R2UR UR10, R214 ;  /* 0x00000000d60a72ca */ /* 0x000fc600000e0000 */
[----:B------:R-:W-:-:S03]  /*cca0*/  UISETP.NE.AND.EX UP0, UPT, UR9, URZ, UPT, UP0 ;  /* 0x0000003f0900728c */ /* 0x000fc6000bf05300 */
[----:B------:R-:W-:-:S03]  /*ccb0*/  ULDC.64 UR8, c[0x0][0xc00] ;  /* 0x0003000000087ab9 */ /* 0x000fc60000000a00 */
[----:B------:R-:W-:Y:S01]  /*ccc0*/  UIMAD.WIDE UR8, UR4, 0x4, UR8 ;  /* 0x00000004040878a5 */ /* 0x000fe2000f8e0208 */
[----:B------:R-:W-:-:S05]  /*ccd0*/  PLOP3.LUT P2, PT, PT, PT, UP0, 0x80, 0x0 ;  /* 0x000000000000781c */ /* 0x000fca0003f4f008 */
[----:B------:R-:W-:Y:S02]  /*cce0*/  IMAD.U32 R2, RZ, RZ, UR8 ;  /* 0x00000008ff027e24 */ /* 0x000fe4000f8e00ff */
[----:B------:R-:W-:Y:S01]  /*ccf0*/  IMAD.U32 R3, RZ, RZ, UR9 ;  /* 0x00000009ff037e24 */ /* 0x000fe2000f8e00ff */
[----:B------:R-:W-:Y:S02]  /*cd00*/  ULDC.64 UR8, c[0x0][0xc08] ;  /* 0x0003020000087ab9 */ /* 0x000fe40000000a00 */
[----:B------:R-:W-:-:S03]  /*cd10*/  UISETP.NE.U32.AND UP1, UPT, UR8, URZ, UPT ;  /* 0x0000003f0800728c */ /* 0x000fc6000bf25070 */
[----:B------:R-:W2:Y:S01]  /*cd20*/  @P2 LDG.E R6, desc[UR36][R2.64] ;  /* 0x0000002402062981 */ /* 0x000ea2000c1e1900 */
[----:B------:R-:W-:-:S06]  /*cd30*/  UISETP.NE.AND.EX UP1, UPT, UR9, URZ, UPT, UP1 ;  /* 0x0000003f0900728c */ /* 0x000fcc000bf25310 */
[----:B------:R-:W-:-:S05]  /*cd40*/  PLOP3.LUT P3, PT, PT, PT, UP1, 0x80, 0x0 ;  /* 0x000000000000781c */ /* 0x000fca0003f6f018 */
[----:B------:R-:W-:Y:S02]  /*cd50*/  @UP1 ULDC.64 UR8, c[0x0][0xc08] ;  /* 0x0003020000081ab9 */ /* 0x000fe40000000a00 */
[----:B------:R-:W-:-:S03]  /*cd60*/  @UP1 UIMAD.WIDE UR8, UR4, 0x4, UR8 ;  /* 0x00000004040818a5 */ /* 0x000fc6000f8e0208 */
[----:B------:R-:W-:Y:S02]  /*cd70*/  ULDC UR4, c[0x0][0xa88] ;  /* 0x0002a20000047ab9 */ /* 0x000fe40000000800 */
[----:B------:R-:W-:Y:S02]  /*cd80*/  IMAD.U32 R0, RZ, RZ, UR4 ;  /* 0x00000004ff007e24 */ /* 0x000fe4000f8e00ff */
[----:B------:R-:W-:Y:S02]  /*cd90*/  IMAD.U32 R4, RZ, RZ, UR8 ;  /* 0x00000008ff047e24 */ /* 0x000fe4000f8e00ff */
[----:B------:R-:W-:-:S05]  /*cda0*/  IMAD.U32 R5, RZ, RZ, UR9 ;  /* 0x00000009ff057e24 */ /* 0x000fca000f8e00ff */
[----:B------:R1:W5:Y:S01]  /*cdb0*/  @P3 LDG.E R0, desc[UR36][R4.64] ;  /* 0x0000002404003981 */ /* 0x000362000c1e1900 */
[----:B0-----:R-:W-:Y:S01]  /*cdc0*/  ISETP.NE.AND P0, PT, R11, 0x1, PT ;  /* 0x000000010b00780c */ /* 0x001fe20003f05270 */
[----:B------:R-:W-:Y:S01]  /*cdd0*/  UMOV UR4, URZ ;  /* 0x0000003f00047c82 */ /* 0x000fe20008000000 */
[----:B------:R-:W-:Y:S01]  /*cde0*/  USHF.R.S32.HI UR12, URZ, 0x1f, UR10 ;  /* 0x0000001f3f0c7899 */ /* 0x000fe2000801140a */
[----:B------:R-:W0:Y:S10]  /*cdf0*/  S2R R7, SR_TID.X ;  /* 0x0000000000077919 */ /* 0x000e340000002100 */
[----:B------:R-:W3:Y:S01]  /*ce00*/  @P0 LDC R9, c[0x0][0xbec] ;  /* 0x0002fb00ff090b82 */ /* 0x000ee20000000800 */
[----:B0-----:R-:W-:-:S04]  /*ce10*/  IADD3 R7, R7, -0x80, RZ ;  /* 0xffffff8007077810 */ /* 0x001fc80007ffe0ff */
[----:B------:R-:W-:Y:S02]  /*ce20*/  ISETP.GE.AND P1, PT, R7, 0x80, PT ;  /* 0x000000800700780c */ /* 0x000fe40003f26270 */
[----:B--2---:R-:W-:-:S13]  /*ce30*/  @P2 R2UR UR4, R6 ;  /* 0x00000000060422ca */ /* 0x004fda00000e0000 */
[----:B------:R-:W-:Y:S01]  /*ce40*/  USHF.R.S32.HI UR11, URZ, 0x1f, UR4 ;  /* 0x0000001f3f0b7899 */ /* 0x000fe20008011404 */
[----:B-1-3--:R-:W-:Y:S11]  /*ce50*/  @P3 BRA `(.L_x_219) ;  /* 0x0000000000103947 */ /* 0x00aff60003800000 */
[----:B------:R-:W-:Y:S05]  /*ce60*/  @!P2 BRA `(.L_x_219) ;  /* 0x00000000000ca947 */ /* 0x000fea0003800000 */
[----:B------:R-:W2:Y:S04]  /*ce70*/  LDG.E R5, desc[UR36][R2.64] ;  /* 0x0000002402057981 */ /* 0x000ea8000c1e1900 */
[----:B-----5:R-:W2:Y:S02]  /*ce80*/  LDG.E R0, desc[UR36][R2.64+0x4] ;  /* 0x0000042402007981 */ /* 0x020ea4000c1e1900 */
[----:B--2---:R-:W-:-:S07]  /*ce90*/  IMAD.IADD R0, R0, 0x1, -R5 ;  /* 0x0000000100007824 */ /* 0x004fce00078e0a05 */
.L_x_219:
[----:B------:R-:W-:Y:S01]  /*cea0*/  R2UR UR9, R215 ;  /* 0x00000000d70972ca */ /* 0x000fe200000e0000 */
[----:B------:R-:W-:Y:S01]  /*ceb0*/  BSSY B1, `(.L_x_220) ;  /* 0x0000031000017945 */ /* 0x000fe20003800000 */
[----:B------:R-:W-:-:S11]  /*cec0*/  R2UR UR8, R218 ;  /* 0x00000000da0872ca */ /* 0x000fd600000e0000 */
[----:B------:R-:W-:Y:S02]  /*ced0*/  USEL UR13, UR9, URZ, !UP0 ;  /* 0x0000003f090d7287 */ /* 0x000fe4000c000000 */
[----:B------:R-:W-:Y:S01]  /*cee0*/  USEL UR14, UR8, URZ, !UP0 ;  /* 0x0000003f080e7287 */ /* 0x000fe2000c000000 */
[----:B------:R-:W-:Y:S11]  /*cef0*/  @P1 BRA `(.L_x_221) ;  /* 0x0000000000b01947 */ /* 0x000ff60003800000 */
[----:B------:R-:W0:Y:S01]  /*cf00*/  S2R R3, SR_TID.X ;  /* 0x0000000000037919 */ /* 0x000e220000002100 */
[----:B------:R-:W1:Y:S01]  /*cf10*/  LDC R7, c[0x0][0xbe8] ;  /* 0x0002fa00ff077b82 */ /* 0x000e620000000800 */
[----:B------:R-:W-:-:S13]  /*cf20*/  R2UR UR8, R216 ;  /* 0x00000000d80872ca */ /* 0x000fda00000e0000 */
[----:B------:R-:W-:-:S04]  /*cf30*/  IMAD.U32 R2, RZ, RZ, UR8 ;  /* 0x00000008ff027e24 */ /* 0x000fc8000f8e00ff */
[----:B0-----:R-:W-:Y:S02]  /*cf40*/  IMAD R2, R2, 0x80, R3 ;  /* 0x0000008002027824 */ /* 0x001fe400078e0203 */
[----:B-1---5:R-:W-:Y:S02]  /*cf50*/  IMAD R3, R0, R7, RZ ;  /* 0x0000000700037224 */ /* 0x022fe400078e02ff */
[----:B------:R-:W-:-:S05]  /*cf60*/  VIADD R4, R2, 0xffffff80 ;  /* 0xffffff8002047836 */ /* 0x000fca0000000000 */
[----:B------:R-:W-:-:S13]  /*cf70*/  ISETP.GE.AND P1, PT, R4, R3, PT ;  /* 0x000000030400720c */ /* 0x000fda0003f26270 */
[----:B------:R-:W-:Y:S05]  /*cf80*/  @P1 BRA `(.L_x_221) ;  /* 0x00000000008c1947 */ /* 0x000fea0003800000 */
[----:B------:R-:W-:Y:S01]  /*cf90*/  ISETP.NE.AND P1, PT, R7, 0x1, PT ;  /* 0x000000010700780c */ /* 0x000fe20003f25270 */
[----:B------:R-:W-:Y:S01]  /*cfa0*/  ULDC.64 UR16, c[0x0][0xb90] ;  /* 0x0002e40000107ab9 */ /* 0x000fe20000000a00 */
[----:B------:R-:W-:Y:S01]  /*cfb0*/  R2UR UR15, R214 ;  /* 0x00000000d60f72ca */ /* 0x000fe200000e0000 */
[----:B------:R-:W-:Y:S01]  /*cfc0*/  UIMAD UR10, UR12, UR16, URZ ;  /* 0x000000100c0a72a4 */ /* 0x000fe2000f8e023f */
[----:B------:R-:W-:Y:S01]  /*cfd0*/  IMAD.MOV.U32 R2, RZ, RZ, R4 ;  /* 0x000000ffff027224 */ /* 0x000fe200078e0004 */
[----:B------:R-:W-:Y:S01]  /*cfe0*/  UMOV UR8, UR4 ;  /* 0x0000000400087c82 */ /* 0x000fe20008000000 */
[----:B------:R-:W-:-:S07]  /*cff0*/  UMOV UR9, UR11 ;  /* 0x0000000b00097c82 */ /* 0x000fce0008000000 */
[----:B------:R-:W0:Y:S02]  /*d000*/  @P1 LDC R3, c[0x0][0xbec] ;  /* 0x0002fb00ff031b82 */ /* 0x000e240000000800 */
[----:B------:R-:W-:Y:S02]  /*d010*/  UIMAD.WIDE.U32 UR8, UR15, UR16, UR8 ;  /* 0x000000100f0872a5 */ /* 0x000fe4000f8e0008 */
[----:B------:R-:W-:-:S03]  /*d020*/  UIMAD UR10, UR15, UR17, UR10 ;  /* 0x000000110f0a72a4 */ /* 0x000fc6000f8e020a */
[----:B------:R-:W-:Y:S01]  /*d030*/  ULDC.64 UR16, c[0x0][0xb98] ;  /* 0x0002e60000107ab9 */ /* 0x000fe20000000a00 */
[----:B------:R-:W1:Y:S01]  /*d040*/  @P1 LDC R6, c[0x0][0xbf0] ;  /* 0x0002fc00ff061b82 */ /* 0x000e620000000800 */
[----:B------:R-:W-:Y:S02]  /*d050*/  UIADD3 UR9, UR9, UR10, URZ ;  /* 0x0000000a09097290 */ /* 0x000fe4000fffe03f */
[----:B------:R-:W-:Y:S02]  /*d060*/  UIMAD UR10, UR14, UR16, URZ ;  /* 0x000000100e0a72a4 */ /* 0x000fe4000f8e023f */
[----:B------:R-:W-:Y:S02]  /*d070*/  UIMAD.WIDE.U32 UR8, UR13, UR16, UR8 ;  /* 0x000000100d0872a5 */ /* 0x000fe4000f8e0008 */
[----:B------:R-:W-:-:S03]  /*d080*/  UIMAD UR10, UR13, UR17, UR10 ;  /* 0x000000110d0a72a4 */ /* 0x000fc6000f8e020a */
[----:B------:R-:W-:Y:S01]  /*d090*/  ULDC.64 UR16, c[0x0][0xb88] ;  /* 0x0002e20000107ab9 */ /* 0x000fe20000000a00 */
[----:B0-----:R-:W-:-:S05]  /*d0a0*/  @P1 IMAD.HI.U32 R3, R4, R3, RZ ;  /* 0x0000000304031227 */ /* 0x001fca00078e00ff */
[----:B-1----:R-:W-:Y:S01]  /*d0b0*/  @P1 SHF.R.U32.HI R2, RZ, R6, R3 ;  /* 0x00000006ff021219 */ /* 0x002fe20000011603 */
[----:B------:R-:W-:-:S03]  /*d0c0*/  IMAD.U32 R6, RZ, RZ, UR10 ;  /* 0x0000000aff067e24 */ /* 0x000fc6000f8e00ff */
[--C-:B------:R-:W-:Y:S01]  /*d0d0*/  SHF.R.S32.HI R3, RZ, 0x1f, R2.reuse ;  /* 0x0000001fff037819 */ /* 0x100fe20000011402 */
[----:B------:R-:W-:Y:S01]  /*d0e0*/  IMAD.MOV R5, RZ, RZ, -R2 ;  /* 0x000000ffff057224 */ /* 0x000fe200078e0a02 */
[----:B------:R-:W-:-:S03]  /*d0f0*/  IADD3 R2, P1, R2, UR8, RZ ;  /* 0x0000000802027c10 */ /* 0x000fc6000ff3e0ff */
[----:B------:R-:W-:Y:S01]  /*d100*/  IMAD R5, R7, R5, R4 ;  /* 0x0000000507057224 */ /* 0x000fe200078e0204 */
[----:B------:R-:W-:Y:S01]  /*d110*/  IADD3.X R3, R3, UR9, R6, P1, !PT ;  /* 0x0000000903037c10 */ /* 0x000fe20008ffe406 */
[----:B------:R-:W-:-:S03]  /*d120*/  ULDC.64 UR8, c[0x0][0xb50] ;  /* 0x0002d40000087ab9 */ /* 0x000fc60000000a00 */
[----:B------:R-:W-:Y:S01]  /*d130*/  SHF.R.S32.HI R4, RZ, 0x1f, R5 ;  /* 0x0000001fff047819 */ /* 0x000fe20000011405 */
[----:B------:R-:W-:-:S04]  /*d140*/  IMAD.WIDE.U32 R2, R5, UR16, R2 ;  /* 0x0000001005027c25 */ /* 0x000fc8000f8e0002 */
[----:B------:R-:W-:-:S04]  /*d150*/  IMAD R4, R4, UR16, RZ ;  /* 0x0000001004047c24 */ /* 0x000fc8000f8e02ff */
[----:B------:R-:W-:Y:S01]  /*d160*/  IMAD R7, R5, UR17, R4 ;  /* 0x0000001105077c24 */ /* 0x000fe2000f8e0204 */
[----:B------:R-:W-:-:S04]  /*d170*/  LEA R4, P1, R2, UR8, 0x2 ;  /* 0x0000000802047c11 */ /* 0x000fc8000f8210ff */
[----:B------:R-:W-:-:S04]  /*d180*/  IADD3 R3, R3, R7, RZ ;  /* 0x0000000703037210 */ /* 0x000fc80007ffe0ff */
[----:B------:R-:W-:Y:S01]  /*d190*/  LEA.HI.X R5, R2, UR9, R3, 0x2, P1 ;  /* 0x0000000902057c11 */ /* 0x000fe200088f1403 */
[----:B------:R-:W-:-:S05]  /*d1a0*/  IMAD.MOV.U32 R3, RZ, RZ, -0x800000 ;  /* 0xff800000ff037424 */ /* 0x000fca00078e00ff */
[----:B------:R0:W-:Y:S02]  /*d1b0*/  STG.E desc[UR36][R4.64], R3 ;  /* 0x0000000304007986 */ /* 0x0001e4000c101924 */
.L_x_221:
[----:B------:R-:W-:Y:S05]  /*d1c0*/  BSYNC B1 ;  /* 0x0000000000017941 */ /* 0x000fea0003800000 */
.L_x_220:
[----:B------:R-:W-:Y:S01]  /*d1d0*/  R2UR UR15, R216 ;  /* 0x00000000d80f72ca */ /* 0x000fe200000e0000 */
[----:B0-----:R-:W0:Y:S01]  /*d1e0*/  @P0 LDC R3, c[0x0][0xbf0] ;  /* 0x0002fc00ff030b82 */ /* 0x001e220000000800 */
[----:B------:R-:W-:Y:S01]  /*d1f0*/  ULDC.64 UR16, c[0x0][0xaa0] ;  /* 0x0002a80000107ab9 */ /* 0x000fe20000000a00 */
[----:B------:R-:W-:Y:S01]  /*d200*/  R2UR UR18, R214 ;  /* 0x00000000d61272ca */ /* 0x000fe200000e0000 */
[----:B------:R-:W-:Y:S01]  /*d210*/  UIMAD UR10, UR11, UR16, URZ ;  /* 0x000000100b0a72a4 */ /* 0x000fe2000f8e023f */
[--C-:B------:R-:W-:Y:S01]  /*d220*/  IMAD R2, R213, 0x20, R217.reuse ;  /* 0x00000020d5027824 */ /* 0x100fe200078e02d9 */
[----:B------:R-:W-:Y:S01]  /*d230*/  UIMAD.WIDE.U32 UR8, UR4, UR16, URZ ;  /* 0x00000010040872a5 */ /* 0x000fe2000f8e003f */
[----:B------:R-:W-:Y:S01]  /*d240*/  BSSY B1, `(.L_x_222) ;  /* 0x0000045000017945 */ /* 0x000fe20003800000 */
[----:B------:R-:W-:Y:S01]  /*d250*/  UIMAD UR10, UR4, UR17, UR10 ;  /* 0x00000011040a72a4 */ /* 0x000fe2000f8e020a */
[----:B------:R-:W-:Y:S02]  /*d260*/  SHF.R.S32.HI R18, RZ, 0x1f, R22 ;  /* 0x0000001fff127819 */ /* 0x000fe40000011416 */
[----:B------:R-:W-:Y:S01]  /*d270*/  ULDC.64 UR16, c[0x0][0xae8] ;  /* 0x0002ba0000107ab9 */ /* 0x000fe20000000a00 */
[----:B------:R-:W-:Y:S01]  /*d280*/  UIADD3 UR9, UR9, UR10, URZ ;  /* 0x0000000a09097290 */ /* 0x000fe2000fffe03f */
[----:B------:R-:W-:Y:S01]  /*d290*/  IMAD.U32 R5, RZ, RZ, UR15 ;  /* 0x0000000fff057e24 */ /* 0x000fe2000f8e00ff */
[----:B------:R-:W-:Y:S01]  /*d2a0*/  UIMAD UR4, UR12, UR16, URZ ;  /* 0x000000100c0472a4 */ /* 0x000fe2000f8e023f */
[----:B------:R-:W-:Y:S01]  /*d2b0*/  IMAD.U32 R8, RZ, RZ, UR15 ;  /* 0x0000000fff087e24 */ /* 0x000fe2000f8e00ff */
[----:B------:R-:W-:Y:S01]  /*d2c0*/  UIMAD.WIDE.U32 UR8, UR18, UR16, UR8 ;  /* 0x00000010120872a5 */ /* 0x000fe2000f8e0008 */
[----:B------:R-:W-:Y:S01]  /*d2d0*/  IMAD R6, R5, 0x80, R2 ;  /* 0x0000008005067824 */ /* 0x000fe200078e0202 */
[----:B------:R-:W-:Y:S01]  /*d2e0*/  UIMAD UR4, UR18, UR17, UR4 ;  /* 0x00000011120472a4 */ /* 0x000fe2000f8e0204 */
[----:B------:R-:W-:Y:S01]  /*d2f0*/  IMAD R8, R8, 0x80, R217 ;  /* 0x0000008008087824 */ /* 0x000fe200078e02d9 */
[----:B------:R-:W-:Y:S01]  /*d300*/  ULDC.64 UR10, c[0x0][0xaf0] ;  /* 0x0002bc00000a7ab9 */ /* 0x000fe20000000a00 */
[----:B------:R-:W-:Y:S01]  /*d310*/  @P0 IMAD.HI.U32 R2, R6, R9, RZ ;  /* 0x0000000906020227 */ /* 0x000fe200078e00ff */
[----:B------:R-:W-:Y:S01]  /*d320*/  UIADD3 UR9, UR9, UR4, URZ ;  /* 0x0000000409097290 */ /* 0x000fe2000fffe03f */
[----:B------:R-:W-:Y:S01]  /*d330*/  SHF.R.S32.HI R19, RZ, 0x1f, R23 ;  /* 0x0000001fff137819 */ /* 0x000fe20000011417 */
[----:B------:R-:W-:Y:S01]  /*d340*/  UIMAD UR4, UR14, UR10, URZ ;  /* 0x0000000a0e0472a4 */ /* 0x000fe2000f8e023f */
[----:B------:R-:W-:Y:S01]  /*d350*/  IMAD.MOV.U32 R5, RZ, RZ, R6 ;  /* 0x000000ffff057224 */ /* 0x000fe200078e0006 */
[----:B0-----:R-:W-:Y:S01]  /*d360*/  @P0 SHF.R.U32.HI R5, RZ, R3, R2 ;  /* 0x00000003ff050219 */ /* 0x001fe20000011602 */
[----:B------:R-:W-:Y:S01]  /*d370*/  UIMAD.WIDE.U32 UR8, UR13, UR10, UR8 ;  /* 0x0000000a0d0872a5 */ /* 0x000fe2000f8e0008 */
[----:B------:R-:W-:Y:S01]  /*d380*/  SHF.R.S32.HI R20, RZ, 0x1f, R17 ;  /* 0x0000001fff147819 */ /* 0x000fe20000011411 */
[----:B------:R-:W-:Y:S01]  /*d390*/  UIMAD UR4, UR13, UR11, UR4 ;  /* 0x0000000b0d0472a4 */ /* 0x000fe2000f8e0204 */
[--C-:B------:R-:W-:Y:S01]  /*d3a0*/  SHF.R.S32.HI R2, RZ, 0x1f, R5.reuse ;  /* 0x0000001fff027819 */ /* 0x100fe20000011405 */
[----:B------:R-:W-:Y:S01]  /*d3b0*/  IMAD.MOV R7, RZ, RZ, -R5 ;  /* 0x000000ffff077224 */ /* 0x000fe200078e0a05 */
[----:B------:R-:W-:Y:S01]  /*d3c0*/  ULDC.64 UR10, c[0x0][0xae0] ;  /* 0x0002b800000a7ab9 */ /* 0x000fe20000000a00 */
[----:B------:R-:W-:-:S02]  /*d3d0*/  UIADD3 UR4, UR9, UR4, URZ ;  /* 0x0000000409047290 */ /* 0x000fc4000fffe03f */
[----:B------:R-:W-:Y:S01]  /*d3e0*/  MOV R3, UR9 ;  /* 0x0000000900037c02 */ /* 0x000fe20008000f00 */
[----:B------:R-:W-:Y:S02]  /*d3f0*/  IMAD R4, R2, UR10, RZ ;  /* 0x0000000a02047c24 */ /* 0x000fe4000f8e02ff */
[----:B------:R-:W-:Y:S02]  /*d400*/  IMAD R7, R11, R7, R6 ;  /* 0x000000070b077224 */ /* 0x000fe400078e0206 */
[----:B------:R-:W-:Y:S01]  /*d410*/  IMAD.U32 R2, RZ, RZ, UR8 ;  /* 0x00000008ff027e24 */ /* 0x000fe2000f8e00ff */
[----:B------:R-:W-:Y:S01]  /*d420*/  ULDC.64 UR8, c[0x0][0xad8] ;  /* 0x0002b60000087ab9 */ /* 0x000fe20000000a00 */
[----:B------:R-:W-:Y:S02]  /*d430*/  IMAD.U32 R3, RZ, RZ, UR4 ;  /* 0x00000004ff037e24 */ /* 0x000fe4000f8e00ff */
[C---:B------:R-:W-:Y:S01]  /*d440*/  IMAD R9, R5.reuse, UR11, R4 ;  /* 0x0000000b05097c24 */ /* 0x040fe2000f8e0204 */
[----:B------:R-:W-:Y:S01]  /*d450*/  SHF.R.S32.HI R4, RZ, 0x1f, R7 ;  /* 0x0000001fff047819 */ /* 0x000fe20000011407 */
[----:B------:R-:W-:-:S04]  /*d460*/  IMAD.WIDE.U32 R2, R5, UR10, R2 ;  /* 0x0000000a05027c25 */ /* 0x000fc8000f8e0002 */
[----:B------:R-:W-:Y:S02]  /*d470*/  IMAD.IADD R3, R3, 0x1, R9 ;  /* 0x0000000103037824 */ /* 0x000fe400078e0209 */
[----:B------:R-:W-:Y:S02]  /*d480*/  IMAD R4, R4, UR8, RZ ;  /* 0x0000000804047c24 */ /* 0x000fe4000f8e02ff */
[----:B-----5:R-:W-:Y:S02]  /*d490*/  IMAD R11, R0, R11, RZ ;  /* 0x0000000b000b7224 */ /* 0x020fe400078e02ff */
[C---:B------:R-:W-:Y:S02]  /*d4a0*/  IMAD R5, R7.reuse, UR9, R4 ;  /* 0x0000000907057c24 */ /* 0x040fe4000f8e0204 */
[----:B------:R-:W-:Y:S01]  /*d4b0*/  IMAD.WIDE.U32 R2, R7, UR8, R2 ;  /* 0x0000000807027c25 */ /* 0x000fe2000f8e0002 */
[----:B------:R-:W-:Y:S01]  /*d4c0*/  ISETP.GE.AND P2, PT, R8, R11, PT ;  /* 0x0000000b0800720c */ /* 0x000fe20003f46270 */
[----:B------:R-:W-:-:S02]  /*d4d0*/  ULDC.64 UR8, c[0x0][0xa80] ;  /* 0x0002a00000087ab9 */ /* 0x000fc40000000a00 */
[----:B------:R-:W-:Y:S01]  /*d4e0*/  VIADD R0, R8, 0x20 ;  /* 0x0000002008007836 */ /* 0x000fe20000000000 */
[----:B------:R-:W-:Y:S01]  /*d4f0*/  LEA R4, P3, R2, UR8, 0x1 ;  /* 0x0000000802047c11 */ /* 0x000fe2000f8608ff */
[----:B------:R-:W-:-:S03]  /*d500*/  IMAD.IADD R3, R3, 0x1, R5 ;  /* 0x0000000103037824 */ /* 0x000fc600078e0205 */
[-C--:B------:R-:W-:Y:S01]  /*d510*/  ISETP.GE.AND P1, PT, R0, R11.reuse, PT ;  /* 0x0000000b0000720c */ /* 0x080fe20003f26270 */
[----:B------:R-:W-:Y:S01]  /*d520*/  VIADD R0, R8, 0x40 ;  /* 0x0000004008007836 */ /* 0x000fe20000000000 */
[----:B------:R-:W-:Y:S02]  /*d530*/  LEA.HI.X R5, R2, UR9, R3, 0x1, P3 ;  /* 0x0000000902057c11 */ /* 0x000fe400098f0c03 */
[----:B------:R0:W1:Y:S02]  /*d540*/  SHFL.IDX PT, R2, R4, RZ, 0x181f ;  /* 0x00181fff04027589 */ /* 0x00006400000e0000 */
[----:B------:R-:W-:Y:S02]  /*d550*/  ISETP.GE.AND P0, PT, R0, R11, PT ;  /* 0x0000000b0000720c */ /* 0x000fe40003f06270 */
[----:B------:R0:W2:Y:S01]  /*d560*/  SHFL.IDX PT, R0, R5, RZ, 0x181f ;  /* 0x00181fff05007589 */ /* 0x0000a200000e0000 */
[----:B------:R-:W-:Y:S10]  /*d570*/  @P2 BRA `(.L_x_223) ;  /* 0x0000000000442947 */ /* 0x000ff40003800000 */
        /* <DEDUP_REMOVED lines=8> */
[----:B------:R3:W-:Y:S01]  /*d600*/  @!P5 ST.E.128 desc[UR36][R6.64], RZ ;  /* 0x000000ff0600d985 */ /* 0x0007e2000c101d24 */
[----:B------:R-:W-:Y:S02]  /*d610*/  @!P4 LEA.HI.X R13, R23, R0, R19, 0x1, P6 ;  /* 0x00000000170dc211 */ /* 0x000fe400030f0c13 */
[----:B------:R-:W-:-:S03]  /*d620*/  @!P3 LEA R14, P6, R22, R2, 0x1 ;  /* 0x00000002160eb211 */ /* 0x000fc600078c08ff */
[----:B------:R3:W-:Y:S01]  /*d630*/  @!P4 ST.E.128 desc[UR36][R12.64], RZ ;  /* 0x000000ff0c00c985 */ /* 0x0007e2000c101d24 */
[----:B------:R-:W-:Y:S02]  /*d640*/  @!P3 LEA.HI.X R15, R22, R0, R18, 0x1, P6 ;  /* 0x00000000160fb211 */ /* 0x000fe400030f0c12 */
[----:B------:R-:W-:-:S03]  /*d650*/  @!P2 LEA R2, P6, R212, R2, 0x1 ;  /* 0x00000002d402a211 */ /* 0x000fc600078c08ff */
[----:B------:R3:W-:Y:S01]  /*d660*/  @!P3 ST.E.128 desc[UR36][R14.64], RZ ;  /* 0x000000ff0e00b985 */ /* 0x0007e2000c101d24 */
[----:B------:R-:W-:-:S05]  /*d670*/  @!P2 LEA.HI.X R3, R212, R0, R227, 0x1, P6 ;  /* 0x00000000d403a211 */ /* 0x000fca00030f0ce3 */
[----:B------:R3:W-:Y:S04]  /*d680*/  @!P2 ST.E.128 desc[UR36][R2.64], RZ ;  /* 0x000000ff0200a985 */ /* 0x0007e8000c101d24 */
.L_x_223:
[----:B------:R-:W-:Y:S05]  /*d690*/  BSYNC B1 ;  /* 0x0000000000017941 */ /* 0x000fea0003800000 */
.L_x_222:
[----:B--2---:R2:W4:Y:S01]  /*d6a0*/  SHFL.IDX PT, R0, R5, 0x1, 0x181f ;  /* 0x00381f0005007f89 */ /* 0x00452200000e0000 */
[----:B------:R-:W-:Y:S03]  /*d6b0*/  BSSY B1, `(.L_x_224) ;  /* 0x0000014000017945 */ /* 0x000fe60003800000 */
[----:B-1-3--:R2:W1:Y:S01]  /*d6c0*/  SHFL.IDX PT, R2, R4, 0x1, 0x181f ;  /* 0x00381f0004027f89 */ /* 0x00a46200000e0000 */
[----:B------:R-:W-:Y:S05]  /*d6d0*/  @P1 BRA `(.L_x_225) ;  /* 0x0000000000441947 */ /* 0x000fea0003800000 */
[----:B------:R-:W-:Y:S02]  /*d6e0*/  ULDC UR4, c[0x0][0xac8] ;  /* 0x0002b20000047ab9 */ /* 0x000fe40000000800 */
[----:B------:R-:W-:Y:S02]  /*d6f0*/  ISETP.GE.AND P4, PT, R17, UR4, PT ;  /* 0x0000000411007c0c */ /* 0x000fe4000bf86270 */
[----:B------:R-:W-:Y:S02]  /*d700*/  ISETP.GE.AND P3, PT, R23, UR4, PT ;  /* 0x0000000417007c0c */ /* 0x000fe4000bf66270 */
[----:B------:R-:W-:Y:S02]  /*d710*/  ISETP.GE.AND P2, PT, R22, UR4, PT ;  /* 0x0000000416007c0c */ /* 0x000fe4000bf46270 */
[----:B------:R-:W-:-:S07]  /*d720*/  ISETP.GE.AND P1, PT, R212, UR4, PT ;  /* 0x00000004d4007c0c */ /* 0x000fce000bf26270 */
[-C--:B-1----:R-:W-:Y:S02]  /*d730*/  @!P4 LEA R6, P6, R17, R2.reuse, 0x1 ;  /* 0x000000021106c211 */ /* 0x082fe400078c08ff */
[----:B------:R-:W-:Y:S02]  /*d740*/  @!P3 LEA R12, P5, R23, R2, 0x1 ;  /* 0x00000002170cb211 */ /* 0x000fe400078a08ff */
[----:B----4-:R-:W-:Y:S02]  /*d750*/  @!P4 LEA.HI.X R7, R17, R0, R20, 0x1, P6 ;  /* 0x000000001107c211 */ /* 0x010fe400030f0c14 */
[----:B------:R-:W-:Y:S02]  /*d760*/  @!P2 LEA R14, P6, R22, R2, 0x1 ;  /* 0x00000002160ea211 */ /* 0x000fe400078c08ff */
[----:B------:R-:W-:Y:S01]  /*d770*/  @!P3 LEA.HI.X R13, R23, R0, R19, 0x1, P5 ;  /* 0x00000000170db211 */ /* 0x000fe200028f0c13 */
[----:B------:R3:W-:Y:S01]  /*d780*/  @!P4 ST.E.128 desc[UR36][R6.64], RZ ;  /* 0x000000ff0600c985 */ /* 0x0007e2000c101d24 */
[----:B------:R-:W-:-:S02]  /*d790*/  @!P1 LEA R2, P5, R212, R2, 0x1 ;  /* 0x00000002d4029211 */ /* 0x000fc400078a08ff */
[-C--:B------:R-:W-:Y:S01]  /*d7a0*/  @!P2 LEA.HI.X R15, R22, R0.reuse, R18, 0x1, P6 ;  /* 0x00000000160fa211 */ /* 0x080fe200030f0c12 */
[----:B------:R3:W-:Y:S01]  /*d7b0*/  @!P3 ST.E.128 desc[UR36][R12.64], RZ ;  /* 0x000000ff0c00b985 */ /* 0x0007e2000c101d24 */
[----:B------:R-:W-:-:S03]  /*d7c0*/  @!P1 LEA.HI.X R3, R212, R0, R227, 0x1, P5 ;  /* 0x00000000d4039211 */ /* 0x000fc600028f0ce3 */
[----:B------:R3:W-:Y:S04]  /*d7d0*/  @!P2 ST.E.128 desc[UR36][R14.64], RZ ;  /* 0x000000ff0e00a985 */ /* 0x0007e8000c101d24 */
[----:B------:R3:W-:Y:S02]  /*d7e0*/  @!P1 ST.E.128 desc[UR36][R2.64], RZ ;  /* 0x000000ff02009985 */ /* 0x0007e4000c101d24 */
.L_x_225:
[----:B------:R-:W-:Y:S05]  /*d7f0*/  BSYNC B1 ;  /* 0x0000000000017941 */ /* 0x000fea0003800000 */
.L_x_224:
[----:B----4-:R4:W0:Y:S01]  /*d800*/  SHFL.IDX PT, R0, R5, 0x2, 0x181f ;  /* 0x00581f0005007f89 */ /* 0x01082200000e0000 */
        /* <DEDUP_REMOVED lines=9> */
[-C--:B------:R-:W-:Y:S02]  /*d8a0*/  @!P2 LEA R12, P5, R23, R2.reuse, 0x1 ;  /* 0x00000002170ca211 */ /* 0x080fe400078a08ff */
[----:B------:R-:W-:Y:S02]  /*d8b0*/  @!P1 LEA R14, P4, R22, R2, 0x1 ;  /* 0x00000002160e9211 */ /* 0x000fe400078808ff */
[----:B0-----:R-:W-:Y:S02]  /*d8c0*/  @!P3 LEA.HI.X R7, R17, R0, R20, 0x1, P6 ;  /* 0x000000001107b211 */ /* 0x001fe400030f0c14 */
[----:B------:R-:W-:Y:S02]  /*d8d0*/  @!P0 LEA R2, P6, R212, R2, 0x1 ;  /* 0x00000002d4028211 */ /* 0x000fe400078c08ff */
[-C--:B------:R-:W-:Y:S01]  /*d8e0*/  @!P2 LEA.HI.X R13, R23, R0.reuse, R19, 0x1, P5 ;  /* 0x00000000170da211 */ /* 0x080fe200028f0c13 */
[----:B------:R3:W-:Y:S01]  /*d8f0*/  @!P3 ST.E.128 desc[UR36][R6.64], RZ ;  /* 0x000000ff0600b985 */ /* 0x0007e2000c101d24 */
[----:B------:R-:W-:-:S02]  /*d900*/  @!P1 LEA.HI.X R15, R22, R0, R18, 0x1, P4 ;  /* 0x00000000160f9211 */ /* 0x000fc400020f0c12 */
[----:B------:R-:W-:Y:S01]  /*d910*/  @!P0 LEA.HI.X R3, R212, R0, R227, 0x1, P6 ;  /* 0x00000000d4038211 */ /* 0x000fe200030f0ce3 */
[----:B------:R3:W-:Y:S04]  /*d920*/  @!P2 ST.E.128 desc[UR36][R12.64], RZ ;  /* 0x000000ff0c00a985 */ /* 0x0007e8000c101d24 */
[----:B------:R3:W-:Y:S04]  /*d930*/  @!P1 ST.E.128 desc[UR36][R14.64], RZ ;  /* 0x000000ff0e009985 */ /* 0x0007e8000c101d24 */
[----:B------:R3:W-:Y:S02]  /*d940*/  @!P0 ST.E.128 desc[UR36][R2.64], RZ ;  /* 0x000000ff02008985 */ /* 0x0007e4000c101d24 */
.L_x_227:
[----:B------:R-:W-:Y:S05]  /*d950*/  BSYNC B1 ;  /* 0x0000000000017941 */ /* 0x000fea0003800000 */
.L_x_226:
[----:B0-----:R-:W-:Y:S01]  /*d960*/  IADD3 R0, R8, 0x60, RZ ;  /* 0x0000006008007810 */ /* 0x001fe20007ffe0ff */
[----:B---3--:R0:W3:Y:S03]  /*d970*/  SHFL.IDX PT, R6, R5, 0x3, 0x181f ;  /* 0x00781f0005067f89 */ /* 0x0080e600000e0000 */
[----:B------:R-:W-:Y:S01]  /*d980*/  ISETP.GE.AND P0, PT, R0, R11, PT ;  /* 0x0000000b0000720c */ /* 0x000fe20003f06270 */
[----:B-1----:R0:W1:-:S12]  /*d990*/  SHFL.IDX PT, R2, R4, 0x3, 0x181f ;  /* 0x00781f0004027f89 */ /* 0x00205800000e0000 */
[----:B0-----:R-:W-:Y:S05]  /*d9a0*/  @P0 BRA `(.L_x_218) ;  /* 0x0000000000440947 */ /* 0x001fea0003800000 */
[----:B------:R-:W-:Y:S02]  /*d9b0*/  ULDC UR4, c[0x0][0xac8] ;  /* 0x0002b20000047ab9 */ /* 0x000fe40000000800 */
[----:B------:R-:W-:Y:S02]  /*d9c0*/  ISETP.GE.AND P3, PT, R17, UR4, PT ;  /* 0x0000000411007c0c */ /* 0x000fe4000bf66270 */
[----:B------:R-:W-:Y:S02]  /*d9d0*/  ISETP.GE.AND P2, PT, R23, UR4, PT ;  /* 0x0000000417007c0c */ /* 0x000fe4000bf46270 */
[----:B------:R-:W-:Y:S02]  /*d9e0*/  ISETP.GE.AND P1, PT, R22, UR4, PT ;  /* 0x0000000416007c0c */ /* 0x000fe4000bf26270 */
[----:B------:R-:W-:-:S07]  /*d9f0*/  ISETP.GE.AND P0, PT, R212, UR4, PT ;  /* 0x00000004d4007c0c */ /* 0x000fce000bf06270 */
[-C--:B-12-4-:R-:W-:Y:S02]  /*da00*/  @!P3 LEA R4, P6, R17, R2.reuse, 0x1 ;  /* 0x000000021104b211 */ /* 0x096fe400078c08ff */
[-C--:B------:R-:W-:Y:S02]  /*da10*/  @!P2 LEA R8, P5, R23, R2.reuse, 0x1 ;  /* 0x000000021708a211 */ /* 0x080fe400078a08ff */
[----:B------:R-:W-:Y:S02]  /*da20*/  @!P1 LEA R10, P4, R22, R2, 0x1 ;  /* 0x00000002160a9211 */ /* 0x000fe400078808ff */
[----:B---3--:R-:W-:Y:S02]  /*da30*/  @!P3 LEA.HI.X R5, R17, R6, R20, 0x1, P6 ;  /* 0x000000061105b211 */ /* 0x008fe400030f0c14 */
        /* <DEDUP_REMOVED lines=8> */
.L_x_218:
[----:B------:R-:W-:Y:S05]  /*dac0*/  BSYNC B0 ;  /* 0x0000000000007941 */ /* 0x000fea0003800000 */
.L_x_209:
[----:B------:R-:W-:Y:S02]  /*dad0*/  ULDC UR4, c[0x0][0xc3c] ;  /* 0x00030f0000047ab9 */ /* 0x000fe40000000800 */
[----:B------:R-:W-:-:S06]  /*dae0*/  UISETP.GE.AND UP0, UPT, UR7, UR4, UPT ;  /* 0x000000040700728c */ /* 0x000fcc000bf06270 */
[----:B------:R-:W-:-:S13]  /*daf0*/  PLOP3.LUT P0, PT, PT, PT, UP0, 0x80, 0x0 ;  /* 0x000000000000781c */ /* 0x000fda0003f0f008 */
[----:B------:R-:W-:Y:S05]  /*db00*/  @!P0 BRA `(.L_x_228) ;  /* 0xffffff3000b08947 */ /* 0x000fea000383ffff */
[----:B------:R-:W-:Y:S05]  /*db10*/  EXIT ;  /* 0x000000000000794d */ /* 0x000fea0003800000 */
.L_x_181:
[----:B------:R-:W-:-:S08]  /*db20*/  NOP ;  /* 0x0000000000007918 */ /* 0x000fd00000000000 */
[----:B0-----:R-:W0:-:S00]  /*db30*/  USETMAXREG.DEALLOC.CTAPOOL 0x28 ;  /* 0x00000028000079c8 */ /* 0x001e0000080e0500 */
[----:B0-----:R-:W-:Y:S02]  /*db40*/  LOP3.LUT R0, R0, 0x3, RZ, 0xc0, !PT ;  /* 0x0000000300007812 */ /* 0x001fe400078ec0ff */
[----:B------:R-:W-:-:S04]  /*db50*/  LOP3.LUT R23, R23, 0xfffffeff, RZ, 0xc0, !PT ;  /* 0xfffffeff17177812 */ /* 0x000fc800078ec0ff */
[----:B------:R-:W0:Y:S02]  /*db60*/  SHFL.IDX PT, R0, R0, RZ, 0x1f ;  /* 0x00001fff00007589 */ /* 0x000e2400000e0000 */
[----:B0-----:R-:W-:Y:S01]  /*db70*/  ISETP.NE.AND P0, PT, R0, RZ, PT ;  /* 0x000000ff0000720c */ /* 0x001fe20003f05270 */
[----:B------:R-:W-:-:S12]  /*db80*/  IMAD.MOV.U32 R0, RZ, RZ, RZ ;  /* 0x000000ffff007224 */ /* 0x000fd800078e00ff */
[----:B------:R-:W-:Y:S01]  /*db90*/  @P0 LOP3.LUT R23, R23, 0x100, RZ, 0xfc, !PT ;  /* 0x0000010017170812 */ /* 0x000fe200078efcff */
[----:B------:R-:W-:Y:S06]  /*dba0*/  @!P0 BRA `(.L_x_229) ;  /* 0x00000000001c8947 */ /* 0x000fec0003800000 */
[----:B------:R-:W0:Y:S08]  /*dbb0*/  S2UR UR5, SR_CgaCtaId ;  /* 0x00000000000579c3 */ /* 0x000e300000008800 */
[----:B------:R-:W-:Y:S06]  /*dbc0*/  BAR.SYNC.DEFER_BLOCKING 0x5, 0x180 ;  /* 0x0146000000007b1d */ /* 0x000fec0000010000 */
[----:B------:R-:W-:-:S02]  /*dbd0*/  UMOV UR4, 0x400 ;  /* 0x0000040000047882 */ /* 0x000fc40000000000 */
[----:B0-----:R-:W-:-:S09]  /*dbe0*/  ULEA UR4, UR5, UR4, 0x18 ;  /* 0x0000000405047291 */ /* 0x001fd2000f8ec03f */
[----:B------:R-:W1:Y:S01]  /*dbf0*/  LDS.128 R16, [UR4+0x388d0] ;  /* 0x0388d004ff107984 */ /* 0x000e620008000c00 */
[----:B------:R-:W-:Y:S06]  /*dc00*/  BAR.ARV 0x4, 0x180 ;  /* 0x0106000000007b1d */ /* 0x000fec0000002000 */
[----:B------:R-:W-:Y:S05]  /*dc10*/  BRA `(.L_x_230) ;  /* 0x0000000800007947 */ /* 0x000fea0003800000 */
.L_x_229:
[----:B------:R-:W0:Y:S01]  /*dc20*/  S2R R2, SR_TID.X ;  /* 0x0000000000027919 */ /* 0x000e220000002100 */
[----:B------:R-:W-:Y:S01]  /*dc30*/  ULDC UR4, c[0x0][0xc3c] ;  /* 0x00030f0000047ab9 */ /* 0x000fe20000000800 */
[----:B------:R-:W1:Y:S01]  /*dc40*/  S2UR UR6, SR_CTAID.X ;  /* 0x00000000000679c3 */ /* 0x000e620000002500 */
[----:B------:R-:W-:Y:S01]  /*dc50*/  ULDC UR5, c[0x0][0xc38] ;  /* 0x00030e0000057ab9 */ /* 0x000fe20000000800 */
[----:B0-----:R-:W-:-:S04]  /*dc60*/  LOP3.LUT R5, R2, 0x1f, RZ, 0xc0, !PT ;  /* 0x0000001f02057812 */ /* 0x001fc800078ec0ff */
[----:B------:R-:W-:-:S04]  /*dc70*/  ISETP.NE.AND P0, PT, R5, 0x1f, PT ;  /* 0x0000001f0500780c */ /* 0x000fc80003f05270 */
[----:B------:R-:W-:-:S13]  /*dc80*/  ISETP.GE.OR P1, PT, R5, UR4, !P0 ;  /* 0x0000000405007c0c */ /* 0x000fda000c726670 */
[----:B------:R-:W0:Y:S02]  /*dc90*/  @!P1 LDC.64 R2, c[0x0][0xc80] ;  /* 0x00032000ff029b82 */ /* 0x000e240000000a00 */
[----:B0-----:R-:W-:-:S05]  /*dca0*/  @!P1 IMAD.WIDE.U32 R2, R5, 0x4, R2 ;  /* 0x0000000405029825 */ /* 0x001fca00078e0002 */
[----:B------:R-:W2:Y:S01]  /*dcb0*/  @!P1 LDG.E R0, desc[UR36][R2.64] ;  /* 0x0000002402009981 */ /* 0x000ea2000c1e1900 */
[C---:B------:R-:W-:Y:S01]  /*dcc0*/  ISETP.NE.AND P1, PT, R5.reuse, RZ, PT ;  /* 0x000000ff0500720c */ /* 0x040fe20003f25270 */
[----:B------:R-:W-:Y:S01]  /*dcd0*/  UMOV UR4, URZ ;  /* 0x0000003f00047c82 */ /* 0x000fe20008000000 */
[C---:B------:R-:W-:Y:S01]  /*dce0*/  ISETP.GE.U32.AND P2, PT, R5.reuse, 0x2, PT ;  /* 0x000000020500780c */ /* 0x040fe20003f46070 */
[----:B------:R-:W-:Y:S01]  /*dcf0*/  IMAD.MOV.U32 R16, RZ, RZ, RZ ;  /* 0x000000ffff107224 */ /* 0x000fe200078e00ff */
[C---:B------:R-:W-:Y:S02]  /*dd00*/  ISETP.GE.U32.AND P3, PT, R5.reuse, 0x4, PT ;  /* 0x000000040500780c */ /* 0x040fe40003f66070 */
[C---:B------:R-:W-:Y:S02]  /*dd10*/  ISETP.GE.U32.AND P4, PT, R5.reuse, 0x8, PT ;  /* 0x000000080500780c */ /* 0x040fe40003f86070 */
[----:B------:R-:W-:Y:S01]  /*dd20*/  ISETP.GE.U32.AND P5, PT, R5, 0x10, PT ;  /* 0x000000100500780c */ /* 0x000fe20003fa6070 */
[----:B--2---:R-:W0:Y:S02]  /*dd30*/  SHFL.UP PT, R4, R0, 0x1, RZ ;  /* 0x0420000000047989 */ /* 0x004e2400000e00ff */
[----:B0-----:R-:W-:-:S05]  /*dd40*/  SEL R7, R4, RZ, P1 ;  /* 0x000000ff04077207 */ /* 0x001fca0000800000 */
[----:B------:R-:W-:-:S05]  /*dd50*/  IMAD.IADD R7, R0, 0x1, R7 ;  /* 0x0000000100077824 */ /* 0x000fca00078e0207 */
[----:B------:R-:W0:Y:S02]  /*dd60*/  SHFL.UP PT, R4, R7, 0x2, RZ ;  /* 0x0440000007047989 */ /* 0x000e2400000e00ff */
        /* <DEDUP_REMOVED lines=11> */
[----:B------:R-:W0:Y:S02]  /*de20*/  SHFL.IDX PT, R4, R7, 0x1f, 0x1f ;  /* 0x03e01f0007047f89 */ /* 0x000e2400000e0000 */
[----:B0-----:R-:W-:-:S05]  /*de30*/  IMAD R4, R4, UR5, RZ ;  /* 0x0000000504047c24 */ /* 0x001fca000f8e02ff */
[----:B-1----:R-:W-:Y:S02]  /*de40*/  ISETP.GT.AND P6, PT, R4, UR6, PT ;  /* 0x0000000604007c0c */ /* 0x002fe4000bfc4270 */
[----:B------:R-:W-:-:S11]  /*de50*/  MOV R3, R4 ;  /* 0x0000000400037202 */ /* 0x000fd60000000f00 */
[----:B------:R-:W-:Y:S05]  /*de60*/  @P6 BRA `(.L_x_231) ;  /* 0x0000000000946947 */ /* 0x000fea0003800000 */
[----:B------:R-:W-:Y:S01]  /*de70*/  IMAD.MOV.U32 R4, RZ, RZ, R3 ;  /* 0x000000ffff047224 */ /* 0x000fe200078e0003 */
[----:B------:R-:W-:Y:S01]  /*de80*/  UMOV UR4, URZ ;  /* 0x0000003f00047c82 */ /* 0x000fe20008000000 */
[----:B------:R-:W-:-:S05]  /*de90*/  ULDC UR5, c[0x0][0xc38] ;  /* 0x00030e0000057ab9 */ /* 0x000fca0000000800 */
.L_x_235:
[----:B------:R-:W0:Y:S01]  /*dea0*/  LDC R2, c[0x0][0xc3c] ;  /* 0x00030f00ff027b82 */ /* 0x000e220000000800 */
[----:B------:R-:W-:-:S06]  /*deb0*/  UIADD3 UR4, UR4, 0x1f, URZ ;  /* 0x0000001f04047890 */ /* 0x000fcc000fffe03f */
[----:B0-----:R-:W-:-:S13]  /*dec0*/  ISETP.LE.AND P6, PT, R2, UR4, PT ;  /* 0x0000000402007c0c */ /* 0x001fda000bfc3270 */
[----:B------:R-:W-:Y:S05]  /*ded0*/  @P6 BRA `(.L_x_232) ;  /* 0x0000000400246947 */ /* 0x000fea0003800000 */
[----:B------:R-:W-:Y:S01]  /*dee0*/  VIADD R7, R5, UR4 ;  /* 0x0000000405077c36 */ /* 0x000fe20008000000 */
[----:B------:R-:W-:Y:S01]  /*def0*/  BSSY B0, `(.L_x_233) ;  /* 0x0000007000007945 */ /* 0x000fe20003800000 */
[----:B------:R-:W-:-:S03]  /*df00*/  IMAD.MOV.U32 R0, RZ, RZ, RZ ;  /* 0x000000ffff007224 */ /* 0x000fc600078e00ff */
[----:B------:R-:W-:-:S13]  /*df10*/  ISETP.GE.OR P6, PT, R7, R2, !P0 ;  /* 0x000000020700720c */ /* 0x000fda00047c6670 */
[----:B------:R-:W-:Y:S05]  /*df20*/  @P6 BRA `(.L_x_234) ;  /* 0x00000000000c6947 */ /* 0x000fea0003800000 */
[----:B------:R-:W0:Y:S02]  /*df30*/  LDC.64 R2, c[0x0][0xc80] ;  /* 0x00032000ff027b82 */ /* 0x000e240000000a00 */
[----:B0-----:R-:W-:-:S05]  /*df40*/  IMAD.WIDE R2, R7, 0x4, R2 ;  /* 0x0000000407027825 */ /* 0x001fca00078e0202 */
[----:B------:R0:W5:Y:S02]  /*df50*/  LDG.E R0, desc[UR36][R2.64] ;  /* 0x0000002402007981 */ /* 0x000164000c1e1900 */
.L_x_234:
[----:B------:R-:W-:Y:S05]  /*df60*/  BSYNC B0 ;  /* 0x0000000000007941 */ /* 0x000fea0003800000 */
.L_x_233:
[----:B0----5:R-:W0:Y:S02]  /*df70*/  SHFL.UP PT, R2, R0, 0x1, RZ ;  /* 0x0420000000027989 */ /* 0x021e2400000e00ff */
        /* <DEDUP_REMOVED lines=12> */
[----:B0-----:R-:W-:-:S04]  /*e040*/  SEL R9, R8, RZ, P5 ;  /* 0x000000ff08097207 */ /* 0x001fc80002800000 */
[----:B------:R-:W-:-:S05]  /*e050*/  IADD3 R9, R6, R9, RZ ;  /* 0x0000000906097210 */ /* 0x000fca0007ffe0ff */
[----:B------:R-:W0:Y:S02]  /*e060*/  SHFL.IDX PT, R3, R9, 0x1f, 0x1f ;  /* 0x03e01f0009037f89 */ /* 0x000e2400000e0000 */
[----:B0-----:R-:W-:-:S04]  /*e070*/  IMAD R3, R3, UR5, RZ ;  /* 0x0000000503037c24 */ /* 0x001fc8000f8e02ff */
[----:B------:R-:W-:-:S05]  /*e080*/  IMAD.IADD R4, R3, 0x1, R4 ;  /* 0x0000000103047824 */ /* 0x000fca00078e0204 */
[----:B------:R-:W-:-:S13]  /*e090*/  ISETP.GT.AND P6, PT, R4, UR6, PT ;  /* 0x0000000604007c0c */ /* 0x000fda000bfc4270 */
[----:B------:R-:W-:Y:S05]  /*e0a0*/  @!P6 BRA `(.L_x_235) ;  /* 0xfffffffc007ce947 */ /* 0x000fea000383ffff */
[----:B------:R-:W-:-:S07]  /*e0b0*/  IMAD.MOV.U32 R7, RZ, RZ, R9 ;  /* 0x000000ffff077224 */ /* 0x000fce00078e0009 */
.L_x_231:
[----:B------:R-:W-:-:S04]  /*e0c0*/  IMAD.IADD R8, R4, 0x1, -R3 ;  /* 0x0000000104087824 */ /* 0x000fc800078e0a03 */
[----:B------:R-:W-:-:S05]  /*e0d0*/  IMAD R2, R7, UR5, R8 ;  /* 0x0000000507027c24 */ /* 0x000fca000f8e0208 */
[----:B------:R-:W-:-:S13]  /*e0e0*/  ISETP.GT.AND P0, PT, R2, UR6, PT ;  /* 0x0000000602007c0c */ /* 0x000fda000bf04270 */
[----:B------:R-:W-:-:S04]  /*e0f0*/  VOTE.ANY R4, PT, !P0 ;  /* 0x0000000000047806 */ /* 0x000fc800040e0100 */
[----:B------:R-:W0:Y:S01]  /*e100*/  POPC R19, R4 ;  /* 0x0000000400137309 */ /* 0x000e220000000000 */
[----:B------:R-:W-:Y:S01]  /*e110*/  ISETP.NE.AND P0, PT, R4, RZ, PT ;  /* 0x000000ff0400720c */ /* 0x000fe20003f05270 */
[----:B0-----:R-:W0:Y:S02]  /*e120*/  SHFL.IDX PT, R10, R0, R19, 0x1f ;  /* 0x00001f13000a7589 */ /* 0x001e2400000e0000 */
[----:B0-----:R-:W-:-:S04]  /*e130*/  IABS R9, R10 ;  /* 0x0000000a00097213 */ /* 0x001fc80000000000 */
[----:B------:R-:W0:Y:S08]  /*e140*/  I2F.RP R6, R9 ;  /* 0x0000000900067306 */ /* 0x000e300000209400 */
[----:B0-----:R-:W0:Y:S02]  /*e150*/  MUFU.RCP R6, R6 ;  /* 0x0000000600067308 */ /* 0x001e240000001000 */
[----:B0-----:R-:W-:-:S06]  /*e160*/  VIADD R2, R6, 0xffffffe ;  /* 0x0ffffffe06027836 */ /* 0x001fcc0000000000 */
[----:B------:R0:W1:Y:S01]  /*e170*/  F2I.FTZ.U32.TRUNC.NTZ R3, R2 ;  /* 0x0000000200037305 */ /* 0x000062000021f000 */
[----:B------:R-:W-:Y:S05]  /*e180*/  @!P0 BRA `(.L_x_236) ;  /* 0x0000000000088947 */ /* 0x000fea0003800000 */
[----:B------:R-:W-:-:S06]  /*e190*/  VIADD R16, R19, 0xffffffff ;  /* 0xffffffff13107836 */ /* 0x000fcc0000000000 */
[----:B------:R2:W3:Y:S02]  /*e1a0*/  SHFL.IDX PT, R16, R7, R16, 0x1f ;  /* 0x00001f1007107589 */ /* 0x0004e400000e0000 */
.L_x_236:
[----:B---3--:R-:W-:Y:S01]  /*e1b0*/  IMAD R16, R16, UR5, R8 ;  /* 0x0000000510107c24 */ /* 0x008fe2000f8e0208 */
[----:B0-----:R-:W-:Y:S01]  /*e1c0*/  IABS R2, R10 ;  /* 0x0000000a00027213 */ /* 0x001fe20000000000 */
[----:B-1----:R-:W-:Y:S01]  /*e1d0*/  IMAD.MOV R0, RZ, RZ, -R3 ;  /* 0x000000ffff007224 */ /* 0x002fe200078e0a03 */
[----:B------:R-:W-:Y:S02]  /*e1e0*/  IADD3 R19, R19, UR4, RZ ;  /* 0x0000000413137c10 */ /* 0x000fe4000fffe0ff */
[----:B------:R-:W-:Y:S01]  /*e1f0*/  IADD3 R11, -R16, UR6, RZ ;  /* 0x00000006100b7c10 */ /* 0x000fe2000fffe1ff */
[----:B------:R-:W-:Y:S01]  /*e200*/  IMAD.MOV R4, RZ, RZ, -R2 ;  /* 0x000000ffff047224 */ /* 0x000fe200078e0a02 */
[----:B------:R-:W-:Y:S01]  /*e210*/  MOV R2, RZ ;  /* 0x000000ff00027202 */ /* 0x000fe20000000f00 */
[----:B--2---:R-:W-:Y:S01]  /*e220*/  IMAD R7, R0, R9, RZ ;  /* 0x0000000900077224 */ /* 0x004fe200078e02ff */
[----:B------:R-:W-:-:S03]  /*e230*/  IABS R0, R11 ;  /* 0x0000000b00007213 */ /* 0x000fc60000000000 */
[----:B------:R-:W-:-:S04]  /*e240*/  IMAD.HI.U32 R2, R3, R7, R2 ;  /* 0x0000000703027227 */ /* 0x000fc800078e0002 */
[----:B------:R-:W-:Y:S02]  /*e250*/  IMAD.MOV.U32 R3, RZ, RZ, R0 ;  /* 0x000000ffff037224 */ /* 0x000fe400078e0000 */
[----:B------:R-:W-:Y:S02]  /*e260*/  IMAD.MOV.U32 R0, RZ, RZ, R4 ;  /* 0x000000ffff007224 */ /* 0x000fe400078e0004 */
[----:B------:R-:W-:-:S04]  /*e270*/  IMAD.HI.U32 R2, R2, R3, RZ ;  /* 0x0000000302027227 */ /* 0x000fc800078e00ff */
[----:B------:R-:W-:-:S05]  /*e280*/  IMAD R0, R2, R0, R3 ;  /* 0x0000000002007224 */ /* 0x000fca00078e0203 */
[----:B------:R-:W-:-:S13]  /*e290*/  ISETP.GT.U32.AND P1, PT, R9, R0, PT ;  /* 0x000000000900720c */ /* 0x000fda0003f24070 */
[----:B------:R-:W-:Y:S02]  /*e2a0*/  @!P1 IMAD.IADD R0, R0, 0x1, -R9 ;  /* 0x0000000100009824 */ /* 0x000fe400078e0a09 */
[----:B------:R-:W-:Y:S01]  /*e2b0*/  @!P1 VIADD R2, R2, 0x1 ;  /* 0x0000000102029836 */ /* 0x000fe20000000000 */
[----:B------:R-:W-:Y:S02]  /*e2c0*/  ISETP.NE.AND P1, PT, R10, RZ, PT ;  /* 0x000000ff0a00720c */ /* 0x000fe40003f25270 */
[----:B------:R-:W-:Y:S02]  /*e2d0*/  ISETP.GE.U32.AND P0, PT, R0, R9, PT ;  /* 0x000000090000720c */ /* 0x000fe40003f06070 */
[----:B------:R-:W-:-:S04]  /*e2e0*/  LOP3.LUT R0, R11, R10, RZ, 0x3c, !PT ;  /* 0x0000000a0b007212 */ /* 0x000fc800078e3cff */
[----:B------:R-:W-:-:S07]  /*e2f0*/  ISETP.GE.AND P2, PT, R0, RZ, PT ;  /* 0x000000ff0000720c */ /* 0x000fce0003f46270 */
[----:B------:R-:W-:-:S06]  /*e300*/  @P0 VIADD R2, R2, 0x1 ;  /* 0x0000000102020836 */ /* 0x000fcc0000000000 */
[----:B------:R-:W-:Y:S01]  /*e310*/  @!P2 IMAD.MOV R2, RZ, RZ, -R2 ;  /* 0x000000ffff02a224 */ /* 0x000fe200078e0a02 */
[----:B------:R-:W-:-:S05]  /*e320*/  @!P1 LOP3.LUT R2, RZ, R10, RZ, 0x33, !PT ;  /* 0x0000000aff029212 */ /* 0x000fca00078e33ff */
[--C-:B------:R-:W-:Y:S02]  /*e330*/  IMAD.MOV R17, RZ, RZ, -R2.reuse ;  /* 0x000000ffff117224 */ /* 0x100fe400078e0a02 */
[----:B------:R-:W-:Y:S02]  /*e340*/  IMAD.MOV.U32 R18, RZ, RZ, R2 ;  /* 0x000000ffff127224 */ /* 0x000fe400078e0002 */
[----:B------:R-:W-:Y:S01]  /*e350*/  IMAD R17, R10, R17, R11 ;  /* 0x000000110a117224 */ /* 0x000fe200078e020b */
[----:B------:R-:W-:Y:S06]  /*e360*/  BRA `(.L_x_237) ;  /* 0x0000000000147947 */ /* 0x000fec0003800000 */
.L_x_232:
[----:B------:R-:W-:Y:S01]  /*e370*/  ULDC UR4, c[0x0][0xc3c] ;  /* 0x00030f0000047ab9 */ /* 0x000fe20000000800 */
[----:B------:R-:W-:Y:S02]  /*e380*/  IMAD.MOV.U32 R17, RZ, RZ, RZ ;  /* 0x000000ffff117224 */ /* 0x000fe400078e00ff */
[----:B------:R-:W-:Y:S02]  /*e390*/  IMAD.U32 R16, RZ, RZ, UR6 ;  /* 0x00000006ff107e24 */ /* 0x000fe4000f8e00ff */
[----:B------:R-:W-:Y:S02]  /*e3a0*/  IMAD.MOV.U32 R18, RZ, RZ, RZ ;  /* 0x000000ffff127224 */ /* 0x000fe400078e00ff */
[----:B------:R-:W-:-:S07]  /*e3b0*/  IMAD.U32 R19, RZ, RZ, UR4 ;  /* 0x00000004ff137e24 */ /* 0x000fce000f8e00ff */
.L_x_237:
[----:B------:R-:W-:-:S13]  /*e3c0*/  ISETP.NE.AND P0, PT, R5, RZ, PT ;  /* 0x000000ff0500720c */ /* 0x000fda0003f05270 */
[----:B------:R-:W0:Y:S01]  /*e3d0*/  @!P0 S2R R3, SR_CgaCtaId ;  /* 0x0000000000038919 */ /* 0x000e220000008800 */
[----:B------:R-:W-:-:S04]  /*e3e0*/  @!P0 MOV R0, 0x400 ;  /* 0x0000040000008802 */ /* 0x000fc80000000f00 */
[----:B0-----:R-:W-:-:S05]  /*e3f0*/  @!P0 LEA R0, R3, R0, 0x18 ;  /* 0x0000000003008211 */ /* 0x001fca00078ec0ff */
[----:B------:R0:W-:Y:S01]  /*e400*/  @!P0 STS.128 [R0+0x388d0], R16 ;  /* 0x0388d01000008388 */ /* 0x0001e20000000c00 */
[----:B------:R-:W-:Y:S06]  /*e410*/  BAR.ARV 0x5, 0x180 ;  /* 0x0146000000007b1d */ /* 0x000fec0000002000 */
.L_x_230:
[----:B------:R2:W-:Y:S01]  /*e420*/  STL [R1+0x1c], RZ ;  /* 0x00001cff01007387 */ /* 0x0005e20000100800 */
[----:B------:R-:W-:Y:S01]  /*e430*/  ULDC UR4, c[0x0][0xc3c] ;  /* 0x00030f0000047ab9 */ /* 0x000fe20000000800 */
[----:B------:R-:W-:Y:S01]  /*e440*/  IMAD.MOV.U32 R28, RZ, RZ, 0x1 ;  /* 0x00000001ff1c7424 */ /* 0x000fe200078e00ff */
[----:B-1----:R-:W-:Y:S01]  /*e450*/  ISETP.GE.AND P0, PT, R19, UR4, PT ;  /* 0x0000000413007c0c */ /* 0x002fe2000bf06270 */
[----:B------:R-:W-:-:S12]  /*e460*/  IMAD.MOV.U32 R27, RZ, RZ, RZ ;  /* 0x000000ffff1b7224 */ /* 0x000fd800078e00ff */
[----:B--2---:R-:W-:Y:S05]  /*e470*/  @P0 BRA `(.L_x_238) ;  /* 0x0000004800140947 */ /* 0x004fea0003800000 */
[----:B0-----:R-:W2:Y:S01]  /*e480*/  LDL R0, [R1+0x24] ;  /* 0x0000240001007983 */ /* 0x001ea20000100800 */
[----:B------:R-:W0:Y:S01]  /*e490*/  S2UR UR5, SR_CgaCtaId ;  /* 0x00000000000579c3 */ /* 0x000e220000008800 */
[----:B------:R-:W-:Y:S01]  /*e4a0*/  BSSY B8, `(.L_x_238) ;  /* 0x0000482000087945 */ /* 0x000fe20003800000 */
[----:B------:R-:W-:Y:S01]  /*e4b0*/  IMAD.MOV.U32 R28, RZ, RZ, 0x1 ;  /* 0x00000001ff1c7424 */ /* 0x000fe200078e00ff */
[----:B------:R-:W1:Y:S01]  /*e4c0*/  S2R R2, SR_TID.X ;  /* 0x0000000000027919 */ /* 0x000e620000002100 */
[----:B------:R-:W-:Y:S01]  /*e4d0*/  IMAD.MOV.U32 R27, RZ, RZ, RZ ;  /* 0x000000ffff1b7224 */ /* 0x000fe200078e00ff */
[----:B------:R-:W-:Y:S01]  /*e4e0*/  ULDC UR39, c[0x0][0xc] ;  /* 0x0000030000277ab9 */ /* 0x000fe20000000800 */
[----:B------:R3:W-:Y:S01]  /*e4f0*/  STL [R1+0x1c], RZ ;  /* 0x00001cff01007387 */ /* 0x0007e20000100800 */
[C---:B-1----:R-:W-:Y:S02]  /*e500*/  SHF.L.U32 R33, R2.reuse, 0x3, RZ ;  /* 0x0000000302217819 */ /* 0x042fe400000006ff */
[----:B------:R-:W-:-:S04]  /*e510*/  LOP3.LUT R3, R2, 0x7f, RZ, 0xc0, !PT ;  /* 0x0000007f02037812 */ /* 0x000fc800078ec0ff */
[----:B------:R-:W-:Y:S02]  /*e520*/  SHF.R.U32.HI R3, RZ, 0x3, R3 ;  /* 0x00000003ff037819 */ /* 0x000fe40000011603 */
[----:B--2---:R-:W-:Y:S02]  /*e530*/  R2UR UR4, R0 ;  /* 0x00000000000472ca */ /* 0x004fe400000e0000 */
[----:B------:R-:W-:-:S04]  /*e540*/  LOP3.LUT R0, R33, 0x1f8, RZ, 0xc0, !PT ;  /* 0x000001f821007812 */ /* 0x000fc800078ec0ff */
[----:B------:R-:W-:Y:S01]  /*e550*/  LOP3.LUT R0, R0, 0x38, R2, 0x78, !PT ;  /* 0x0000003800007812 */ /* 0x000fe200078e7802 */
[----:B------:R-:W-:-:S03]  /*e560*/  IMAD.SHL.U32 R2, R2, 0x10, RZ ;  /* 0x0000001002027824 */ /* 0x000fc600078e00ff */
[----:B------:R-:W-:Y:S02]  /*e570*/  LOP3.LUT R32, R0, 0x200, R33, 0xf8, !PT ;  /* 0x0000020000207812 */ /* 0x000fe400078ef821 */
[----:B------:R-:W-:Y:S01]  /*e580*/  LOP3.LUT R33, R33, 0x38, RZ, 0xc0, !PT ;  /* 0x0000003821217812 */ /* 0x000fe200078ec0ff */
[----:B------:R-:W-:Y:S01]  /*e590*/  ULOP3.LUT UR38, UR4, 0x2, URZ, 0xfc, !UPT ;  /* 0x0000000204267892 */ /* 0x000fe2000f8efc3f */
[----:B------:R-:W-:Y:S02]  /*e5a0*/  LOP3.LUT R2, R3, 0x70, R2, 0xf8, !PT ;  /* 0x0000007003027812 */ /* 0x000fe400078ef802 */
[----:B------:R-:W-:Y:S01]  /*e5b0*/  UMOV UR4, 0x400 ;  /* 0x0000040000047882 */ /* 0x000fe20000000000 */
[C---:B------:R-:W-:Y:S01]  /*e5c0*/  LOP3.LUT R0, R33.reuse, 0x40, RZ, 0xfc, !PT ;  /* 0x0000004021007812 */ /* 0x040fe200078efcff */
[----:B0-----:R-:W-:Y:S01]  /*e5d0*/  ULEA UR4, UR5, UR4, 0x18 ;  /* 0x0000000405047291 */ /* 0x001fe2000f8ec03f */
[C---:B------:R-:W-:Y:S02]  /*e5e0*/  LOP3.LUT R37, R33.reuse, 0x80, RZ, 0xfc, !PT ;  /* 0x0000008021257812 */ /* 0x040fe400078efcff */
[----:B------:R-:W-:-:S03]  /*e5f0*/  LOP3.LUT R36, R33, 0xc0, RZ, 0xfc, !PT ;  /* 0x000000c021247812 */ /* 0x000fc600078efcff */
[----:B------:R-:W-:-:S04]  /*e600*/  IMAD.U32 R22, RZ, RZ, UR4 ;  /* 0x00000004ff167e24 */ /* 0x000fc8000f8e00ff */
[----:B---3--:R-:W-:-:S07]  /*e610*/  IMAD R34, R32, 0x2, R22 ;  /* 0x0000000220227824 */ /* 0x008fce00078e0216 */
.L_x_303:
[----:B0-----:R-:W0:Y:S02]  /*e620*/  LDC.64 R2, c[0x0][0xc88] ;  /* 0x00032200ff027b82 */ /* 0x001e240000000a00 */
[----:B0-----:R-:W-:-:S05]  /*e630*/  IMAD.WIDE R2, R19, 0x4, R2 ;  /* 0x0000000413027825 */ /* 0x001fca00078e0202 */
[----:B--2---:R-:W2:Y:S01]  /*e640*/  LDG.E R29, desc[UR36][R2.64] ;  /* 0x00000024021d7981 */ /* 0x004ea2000c1e1900 */
[----:B------:R-:W-:Y:S05]  /*e650*/  YIELD ;  /* 0x0000000000007946 */ /* 0x000fea0003800000 */
[----:B------:R-:W-:Y:S01]  /*e660*/  ULDC.64 UR4, c[0x0][0xa28] ;  /* 0x00028a0000047ab9 */ /* 0x000fe20000000a00 */
[----:B------:R-:W-:Y:S01]  /*e670*/  IMAD.MOV.U32 R30, RZ, RZ, RZ ;  /* 0x000000ffff1e7224 */ /* 0x000fe200078e00ff */
[----:B------:R-:W-:Y:S01]  /*e680*/  ISETP.NE.U32.AND P0, PT, RZ, UR4, PT ;  /* 0x00000004ff007c0c */ /* 0x000fe2000bf05070 */
[----:B------:R-:W-:-:S03]  /*e690*/  ULDC.64 UR6, c[0x0][0xa18] ;  /* 0x0002860000067ab9 */ /* 0x000fc60000000a00 */
[----:B------:R-:W-:Y:S02]  /*e6a0*/  ISETP.NE.AND.EX P0, PT, RZ, UR5, PT, P0 ;  /* 0x00000005ff007c0c */ /* 0x000fe4000bf05300 */
[----:B------:R-:W-:Y:S02]  /*e6b0*/  MOV R35, RZ ;  /* 0x000000ff00237202 */ /* 0x000fe40000000f00 */
[----:B--2---:R-:W-:-:S09]  /*e6c0*/  SHF.R.S32.HI R0, RZ, 0x1f, R29 ;  /* 0x0000001fff007819 */ /* 0x004fd2000001141d */
[C---:B------:R-:W-:Y:S01]  /*e6d0*/  @P0 LEA R2, P1, R29.reuse, UR4, 0x2 ;  /* 0x000000041d020c11 */ /* 0x040fe2000f8210ff */
[C---:B------:R-:W-:Y:S01]  /*e6e0*/  IMAD.SHL.U32 R24, R29.reuse, 0x4, RZ ;  /* 0x000000041d187824 */ /* 0x040fe200078e00ff */
[C-C-:B------:R-:W-:Y:S01]  /*e6f0*/  SHF.L.U64.HI R25, R29.reuse, 0x2, R0.reuse ;  /* 0x000000021d197819 */ /* 0x140fe20000010200 */
[----:B------:R0:W-:Y:S01]  /*e700*/  STL [R1+0xc], R0 ;  /* 0x00000c0001007387 */ /* 0x0001e20000100800 */
[----:B------:R-:W-:Y:S01]  /*e710*/  @P0 LEA.HI.X R3, R29, UR5, R0, 0x2, P1 ;  /* 0x000000051d030c11 */ /* 0x000fe200088f1400 */
[----:B------:R-:W-:-:S04]  /*e720*/  ULDC.64 UR4, c[0x0][0xa00] ;  /* 0x0002800000047ab9 */ /* 0x000fc80000000a00 */
[----:B-1----:R1:W2:Y:S01]  /*e730*/  @P0 LDG.E R30, desc[UR36][R2.64] ;  /* 0x00000024021e0981 */ /* 0x0022a2000c1e1900 */
[----:B------:R-:W-:Y:S02]  /*e740*/  ISETP.NE.U32.AND P0, PT, RZ, UR4, PT ;  /* 0x00000004ff007c0c */ /* 0x000fe4000bf05070 */
[----:B------:R-:W-:Y:S02]  /*e750*/  LOP3.LUT R23, R23, 0xffffff7f, RZ, 0xc0, !PT ;  /* 0xffffff7f17177812 */ /* 0x000fe400078ec0ff */
[----:B------:R-:W-:Y:S02]  /*e760*/  ISETP.NE.AND.EX P2, PT, RZ, UR5, PT, P0 ;  /* 0x00000005ff007c0c */ /* 0x000fe4000bf45300 */
[----:B------:R-:W-:Y:S02]  /*e770*/  ISETP.NE.U32.AND P0, PT, RZ, UR6, PT ;  /* 0x00000006ff007c0c */ /* 0x000fe4000bf05070 */
[----:B-1----:R-:W-:Y:S02]  /*e780*/  IADD3 R2, P1, R24, UR4, RZ ;  /* 0x0000000418027c10 */ /* 0x002fe4000ff3e0ff */
[----:B------:R-:W-:-:S02]  /*e790*/  ISETP.NE.AND.EX P0, PT, RZ, UR7, PT, P0 ;  /* 0x00000007ff007c0c */ /* 0x000fc4000bf05300 */
[----:B------:R-:W-:Y:S01]  /*e7a0*/  IADD3.X R3, R25, UR5, RZ, P1, !PT ;  /* 0x0000000519037c10 */ /* 0x000fe20008ffe4ff */
[----:B------:R-:W-:-:S04]  /*e7b0*/  ULDC.64 UR4, c[0x0][0x418] ;  /* 0x0001060000047ab9 */ /* 0x000fc80000000a00 */
[----:B------:R-:W-:Y:S01]  /*e7c0*/  @P2 LOP3.LUT R23, R23, 0x80, RZ, 0xfc, !PT ;  /* 0x0000008017172812 */ /* 0x000fe200078efcff */
[----:B------:R1:W5:Y:S05]  /*e7d0*/  @P2 LDG.E R35, desc[UR36][R2.64] ;  /* 0x0000002402232981 */ /* 0x00036a000c1e1900 */
[----:B------:R-:W-:-:S04]  /*e7e0*/  @P0 IADD3 R4, P1, R24, UR6, RZ ;  /* 0x0000000618040c10 */ /* 0x000fc8000ff3e0ff */
[----:B------:R-:W-:-:S05]  /*e7f0*/  @P0 IADD3.X R5, R25, UR7, RZ, P1, !PT ;  /* 0x0000000719050c10 */ /* 0x000fca0008ffe4ff */
[----:B------:R-:W3:Y:S01]  /*e800*/  @P0 LDG.E R4, desc[UR36][R4.64] ;  /* 0x0000002404040981 */ /* 0x000ee2000c1e1900 */
[----:B------:R-:W-:-:S03]  /*e810*/  UISETP.NE.U32.AND UP0, UPT, UR4, URZ, UPT ;  /* 0x0000003f0400728c */ /* 0x000fc6000bf05070 */
[----:B------:R-:W-:Y:S01]  /*e820*/  ULDC UR4, c[0x0][0x424] ;  /* 0x0001090000047ab9 */ /* 0x000fe20000000800 */
[----:B------:R-:W-:-:S03]  /*e830*/  UISETP.NE.AND.EX UP0, UPT, UR5, URZ, UPT, UP0 ;  /* 0x0000003f0500728c */ /* 0x000fc6000bf05300 */
[----:B------:R-:W-:Y:S01]  /*e840*/  ULDC UR5, c[0x0][0x2f0] ;  /* 0x0000bc0000057ab9 */ /* 0x000fe20000000800 */
[----:B------:R-:W-:-:S04]  /*e850*/  USEL UR4, UR4, 0x1, UP0 ;  /* 0x0000000104047887 */ /* 0x000fc80008000000 */
[----:B------:R-:W-:-:S06]  /*e860*/  UIMAD UR4, UR4, UR5, URZ ;  /* 0x00000005040472a4 */ /* 0x000fcc000f8e023f */
[----:B0-----:R-:W-:Y:S01]  /*e870*/  IMAD.U32 R0, RZ, RZ, UR4 ;  /* 0x00000004ff007e24 */ /* 0x001fe2000f8e00ff */
[----:B--2---:R1:W-:Y:S04]  /*e880*/  STL [R1+0x4], R30 ;  /* 0x0000041e01007387 */ /* 0x0043e80000100800 */
[----:B---3--:R1:W-:Y:S01]  /*e890*/  @P0 STL [R1+0x18], R4 ;  /* 0x0000180401000387 */ /* 0x0083e20000100800 */
[----:B------:R-:W-:Y:S05]  /*e8a0*/  @P0 BRA `(.L_x_239) ;  /* 0x0000000000200947 */ /* 0x000fea0003800000 */
[----:B------:R-:W-:Y:S02]  /*e8b0*/  ULDC UR4, c[0x0][0x288] ;  /* 0x0000a20000047ab9 */ /* 0x000fe40000000800 */
[----:B-1----:R-:W-:-:S05]  /*e8c0*/  IMAD.U32 R4, RZ, RZ, UR4 ;  /* 0x00000004ff047e24 */ /* 0x002fca000f8e00ff */
[----:B------:R0:W-:Y:S01]  /*e8d0*/  STL [R1+0x18], R4 ;  /* 0x0000180401007387 */ /* 0x0001e20000100800 */
[----:B------:R-:W-:Y:S05]  /*e8e0*/  @!P2 BRA `(.L_x_239) ;  /* 0x000000000010a947 */ /* 0x000fea0003800000 */
[----:B------:R-:W2:Y:S04]  /*e8f0*/  LDG.E R5, desc[UR36][R2.64] ;  /* 0x0000002402057981 */ /* 0x000ea8000c1e1900 */
[----:B0-----:R-:W2:Y:S02]  /*e900*/  LDG.E R4, desc[UR36][R2.64+0x4] ;  /* 0x0000042402047981 */ /* 0x001ea4000c1e1900 */
[----:B--2---:R-:W-:-:S05]  /*e910*/  IMAD.IADD R2, R4, 0x1, -R5 ;  /* 0x0000000104027824 */ /* 0x004fca00078e0a05 */
[----:B------:R2:W-:Y:S02]  /*e920*/  STL [R1+0x18], R2 ;  /* 0x0000180201007387 */ /* 0x0005e40000100800 */
.L_x_239:
[----:B------:R-:W-:Y:S01]  /*e930*/  ULDC.64 UR4, c[0x0][0xa20] ;  /* 0x0002880000047ab9 */ /* 0x000fe20000000a00 */
[----:B------:R-:W-:Y:S01]  /*e940*/  IMAD.MOV.U32 R31, RZ, RZ, R29 ;  /* 0x000000ffff1f7224 */ /* 0x000fe200078e001d */
[----:B------:R-:W-:-:S04]  /*e950*/  ISETP.NE.U32.AND P0, PT, RZ, UR4, PT ;  /* 0x00000004ff007c0c */ /* 0x000fc8000bf05070 */
[----:B------:R-:W-:-:S13]  /*e960*/  ISETP.NE.AND.EX P0, PT, RZ, UR5, PT, P0 ;  /* 0x00000005ff007c0c */ /* 0x000fda000bf05300 */
[----:B------:R-:W-:Y:S05]  /*e970*/  @!P0 BRA `(.L_x_240) ;  /* 0x0000000000108947 */ /* 0x000fea0003800000 */
[----:B-12---:R-:W-:-:S04]  /*e980*/  IADD3 R2, P0, R24, UR4, RZ ;  /* 0x0000000418027c10 */ /* 0x006fc8000ff1e0ff */
[----:B------:R-:W-:-:S05]  /*e990*/  IADD3.X R3, R25, UR5, RZ, P0, !PT ;  /* 0x0000000519037c10 */ /* 0x000fca00087fe4ff */
[----:B------:R3:W5:Y:S01]  /*e9a0*/  LDG.E R0, desc[UR36][R2.64] ;  /* 0x0000002402007981 */ /* 0x000762000c1e1900 */
[----:B------:R-:W-:Y:S05]  /*e9b0*/  BRA `(.L_x_241) ;  /* 0x0000000000247947 */ /* 0x000fea0003800000 */
.L_x_240:
[----:B------:R-:W-:Y:S02]  /*e9c0*/  ULDC.64 UR4, c[0x0][0xa08] ;  /* 0x0002820000047ab9 */ /* 0x000fe40000000a00 */
[----:B------:R-:W-:-:S04]  /*e9d0*/  ISETP.NE.U32.AND P0, PT, RZ, UR4, PT ;  /* 0x00000004ff007c0c */ /* 0x000fc8000bf05070 */
[----:B------:R-:W-:-:S13]  /*e9e0*/  ISETP.NE.AND.EX P0, PT, RZ, UR5, PT, P0 ;  /* 0x00000005ff007c0c */ /* 0x000fda000bf05300 */
[----:B------:R-:W-:Y:S05]  /*e9f0*/  @!P0 BRA `(.L_x_241) ;  /* 0x0000000000148947 */ /* 0x000fea0003800000 */
[----:B-12---:R-:W1:Y:S02]  /*ea00*/  LDC.64 R2, c[0x0][0xa08] ;  /* 0x00028200ff027b82 */ /* 0x006e640000000a00 */
[----:B-1----:R-:W-:-:S05]  /*ea10*/  IMAD.WIDE R2, R31, 0x4, R2 ;  /* 0x000000041f027825 */ /* 0x002fca00078e0202 */
[----:B------:R-:W2:Y:S04]  /*ea20*/  LDG.E R0, desc[UR36][R2.64] ;  /* 0x0000002402007981 */ /* 0x000ea8000c1e1900 */
[----:B------:R-:W2:Y:S02]  /*ea30*/  LDG.E R5, desc[UR36][R2.64+0x4] ;  /* 0x0000042402057981 */ /* 0x000ea4000c1e1900 */
[----:B--2---:R-:W-:-:S07]  /*ea40*/  IMAD.IADD R0, R5, 0x1, -R0 ;  /* 0x0000000105007824 */ /* 0x004fce00078e0a00 */
.L_x_241:
[----:B-123-5:R-:W-:Y:S01]  /*ea50*/  IMAD.IADD R2, R0, 0x1, -R30 ;  /* 0x0000000100027824 */ /* 0x02efe200078e0a1e */
[----:B------:R-:W-:Y:S03]  /*ea60*/  BSSY B7, `(.L_x_242) ;  /* 0x0000387000077945 */ /* 0x000fe60003800000 */
[C---:B------:R-:W-:Y:S01]  /*ea70*/  VIADD R0, R2.reuse, 0x4f ;  /* 0x0000004f02007836 */ /* 0x040fe20000000000 */
[----:B------:R1:W-:Y:S01]  /*ea80*/  STL [R1], R2 ;  /* 0x0000000201007387 */ /* 0x0003e20000100800 */
[----:B------:R-:W-:Y:S02]  /*ea90*/  ISETP.GT.AND P0, PT, R2, RZ, PT ;  /* 0x000000ff0200720c */ /* 0x000fe40003f04270 */
[----:B------:R-:W-:-:S05]  /*eaa0*/  IMAD.HI R0, R0, 0x66666667, RZ ;  /* 0x6666666700007827 */ /* 0x000fca00078e02ff */
[----:B------:R-:W-:-:S04]  /*eab0*/  SHF.R.U32.HI R3, RZ, 0x1f, R0 ;  /* 0x0000001fff037819 */ /* 0x000fc80000011600 */
[----:B------:R-:W-:-:S05]  /*eac0*/  LEA.HI.SX32 R0, R0, R3, 0x1b ;  /* 0x0000000300007211 */ /* 0x000fca00078fdaff */
[----:B------:R1:W-:Y:S01]  /*ead0*/  STL [R1+0x20], R0 ;  /* 0x0000200001007387 */ /* 0x0003e20000100800 */
[----:B------:R-:W-:Y:S05]  /*eae0*/  @P0 BRA `(.L_x_243) ;  /* 0x0000000000440947 */ /* 0x000fea0003800000 */
[----:B-1----:R-:W1:Y:S02]  /*eaf0*/  S2R R2, SR_TID.X ;  /* 0x0000000000027919 */ /* 0x002e640000002100 */
[----:B-1----:R-:W-:-:S04]  /*eb00*/  LOP3.LUT R2, R2, 0x7f, RZ, 0xc0, !PT ;  /* 0x0000007f02027812 */ /* 0x002fc800078ec0ff */
[----:B------:R-:W-:-:S13]  /*eb10*/  ISETP.NE.AND P0, PT, R2, RZ, PT ;  /* 0x000000ff0200720c */ /* 0x000fda0003f05270 */
[----:B------:R-:W-:Y:S05]  /*eb20*/  @P0 BRA `(.L_x_244) ;  /* 0x0000003400e80947 */ /* 0x000fea0003800000 */
[----:B------:R-:W1:Y:S01]  /*eb30*/  S2R R5, SR_LANEID ;  /* 0x0000000000057919 */ /* 0x000e620000000000 */
[----:B------:R-:W-:Y:S01]  /*eb40*/  VOTEU.ANY UR4, UPT, PT ;  /* 0x0000000000047886 */ /* 0x000fe200038e0100 */
[----:B------:R-:W2:Y:S01]  /*eb50*/  LDC.64 R2, c[0x0][0xc60] ;  /* 0x00031800ff027b82 */ /* 0x000ea20000000a00 */
[----:B------:R-:W1:Y:S02]  /*eb60*/  FLO.U32 R0, UR4 ;  /* 0x0000000400007d00 */ /* 0x000e6400080e0000 */
[----:B-1----:R-:W-:-:S06]  /*eb70*/  ISETP.EQ.U32.AND P0, PT, R0, R5, PT ;  /* 0x000000050000720c */ /* 0x002fcc0003f02070 */
[----:B------:R-:W2:Y:S07]  /*eb80*/  POPC R5, UR4 ;  /* 0x0000000400057d09 */ /* 0x000eae0008000000 */
[----:B--2---:R-:W2:Y:S01]  /*eb90*/  @P0 ATOMG.E.ADD.STRONG.GPU PT, R3, desc[UR36][R2.64], R5 ;  /* 0x00000005020309a8 */ /* 0x004ea200081ee1e4 */
[----:B0-----:R-:W0:Y:S02]  /*eba0*/  S2R R4, SR_LTMASK ;  /* 0x0000000000047919 */ /* 0x001e240000003900 */
[----:B0-----:R-:W-:-:S04]  /*ebb0*/  LOP3.LUT R4, R4, UR4, RZ, 0xc0, !PT ;  /* 0x0000000404047c12 */ /* 0x001fc8000f8ec0ff */
[----:B------:R-:W0:Y:S01]  /*ebc0*/  POPC R7, R4 ;  /* 0x0000000400077309 */ /* 0x000e220000000000 */
[----:B--2---:R-:W0:Y:S02]  /*ebd0*/  SHFL.IDX PT, R0, R3, R0, 0x1f ;  /* 0x00001f0003007589 */ /* 0x004e2400000e0000 */
[----:B0-----:R-:W-:Y:S01]  /*ebe0*/  IADD3 R16, R0, UR39, R7 ;  /* 0x0000002700107c10 */ /* 0x001fe2000fffe007 */
[----:B------:R-:W-:Y:S06]  /*ebf0*/  BRA `(.L_x_244) ;  /* 0x0000003400b47947 */ /* 0x000fec0003800000 */
.L_x_243:
[----:B-1----:R-:W-:Y:S01]  /*ec00*/  IADD3 R0, R22, 0x24400, RZ ;  /* 0x0002440016007810 */ /* 0x002fe20007ffe0ff */
[----:B------:R-:W-:Y:S03]  /*ec10*/  BSSY B6, `(.L_x_245) ;  /* 0x0000013000067945 */ /* 0x000fe60003800000 */
[----:B------:R-:W-:-:S13]  /*ec20*/  LOP3.LUT P0, RZ, R0, 0x3ff, RZ, 0xc0, !PT ;  /* 0x000003ff00ff7812 */ /* 0x000fda000780c0ff */
[----:B------:R-:W-:Y:S05]  /*ec30*/  @!P0 BRA `(.L_x_246) ;  /* 0x0000000000408947 */ /* 0x000fea0003800000 */
[----:B------:R-:W-:Y:S01]  /*ec40*/  MOV R2, 0x0 ;  /* 0x0000000000027802 */ /* 0x000fe20000000f00 */
[----:B------:R-:W-:Y:S01]  /*ec50*/  ULDC.64 UR6, c[0x4][0xa8] ;  /* 0x01002a0000067ab9 */ /* 0x000fe20000000a00 */
[----:B------:R-:W-:Y:S01]  /*ec60*/  ULDC.64 UR8, c[0x4][0xb0] ;  /* 0x01002c0000087ab9 */ /* 0x000fe20000000a00 */
[----:B------:R-:W-:Y:S01]  /*ec70*/  ULDC.64 UR4, c[0x4][0x8] ;  /* 0x0100020000047ab9 */ /* 0x000fe20000000a00 */
[----:B0-----:R-:W-:Y:S01]  /*ec80*/  IMAD.U32 R4, RZ, RZ, UR6 ;  /* 0x00000006ff047e24 */ /* 0x001fe2000f8e00ff */
[----:B------:R-:W-:Y:S01]  /*ec90*/  MOV R12, 0x1 ;  /* 0x00000001000c7802 */ /* 0x000fe20000000f00 */
[----:B------:R-:W0:Y:S01]  /*eca0*/  LDC.64 R2, c[0x4][R2] ;  /* 0x0100000002027b82 */ /* 0x000e220000000a00 */
[----:B------:R-:W-:Y:S02]  /*ecb0*/  IMAD.U32 R5, RZ, RZ, UR7 ;  /* 0x00000007ff057e24 */ /* 0x000fe4000f8e00ff */
[----:B------:R-:W-:Y:S02]  /*ecc0*/  IMAD.U32 R6, RZ, RZ, UR8 ;  /* 0x00000008ff067e24 */ /* 0x000fe4000f8e00ff */
[----:B------:R-:W-:-:S02]  /*ecd0*/  IMAD.U32 R7, RZ, RZ, UR9 ;  /* 0x00000009ff077e24 */ /* 0x000fc4000f8e00ff */
[----:B------:R-:W-:Y:S02]  /*ece0*/  IMAD.U32 R10, RZ, RZ, UR4 ;  /* 0x00000004ff0a7e24 */ /* 0x000fe4000f8e00ff */
[----:B------:R-:W-:Y:S02]  /*ecf0*/  IMAD.U32 R11, RZ, RZ, UR5 ;  /* 0x00000005ff0b7e24 */ /* 0x000fe4000f8e00ff */
[----:B------:R-:W-:Y:S02]  /*ed00*/  IMAD.MOV.U32 R8, RZ, RZ, 0x70 ;  /* 0x00000070ff087424 */ /* 0x000fe400078e00ff */
[----:B------:R-:W-:-:S07]  /*ed10*/  IMAD.MOV.U32 R13, RZ, RZ, RZ ;  /* 0x000000ffff0d7224 */ /* 0x000fce00078e00ff */
[----:B------:R-:W-:-:S07]  /*ed20*/  LEPC R20, `(.L_x_246) ;  /* 0x000000001014794e */ /* 0x000fce0000000000 */
[----:B0-----:R-:W-:Y:S05]  /*ed30*/  CALL.ABS.NOINC R2 ;  /* 0x0000000002007343 */ /* 0x001fea0003c00000 */
.L_x_246:
[----:B------:R-:W-:Y:S05]  /*ed40*/  BSYNC B6 ;  /* 0x0000000000067941 */ /* 0x000fea0003800000 */
.L_x_245:
[----:B------:R-:W-:Y:S01]  /*ed50*/  VIADD R0, R22, 0x400 ;  /* 0x0000040016007836 */ /* 0x000fe20000000000 */
[----:B------:R-:W-:Y:S04]  /*ed60*/  BSSY B6, `(.L_x_247) ;  /* 0x0000022000067945 */ /* 0x000fe80003800000 */
[----:B------:R-:W-:-:S13]  /*ed70*/  LOP3.LUT P0, RZ, R0, 0x3ff, RZ, 0xc0, !PT ;  /* 0x000003ff00ff7812 */ /* 0x000fda000780c0ff */
[----:B------:R-:W-:Y:S05]  /*ed80*/  @!P0 BRA `(.L_x_248) ;  /* 0x00000000007c8947 */ /* 0x000fea0003800000 */
[----:B------:R-:W-:Y:S01]  /*ed90*/  MOV R26, 0x0 ;  /* 0x00000000001a7802 */ /* 0x000fe20000000f00 */
[----:B------:R-:W-:Y:S01]  /*eda0*/  ULDC.64 UR6, c[0x4][0xa8] ;  /* 0x01002a0000067ab9 */ /* 0x000fe20000000a00 */
[----:B------:R-:W-:Y:S01]  /*edb0*/  ULDC.64 UR8, c[0x4][0xb0] ;  /* 0x01002c0000087ab9 */ /* 0x000fe20000000a00 */
[----:B------:R-:W-:Y:S01]  /*edc0*/  ULDC.64 UR4, c[0x4][0x10] ;  /* 0x0100040000047ab9 */ /* 0x000fe20000000a00 */
[----:B------:R1:W2:Y:S01]  /*edd0*/  LDC.64 R2, c[0x4][R26] ;  /* 0x010000001a027b82 */ /* 0x0002a20000000a00 */
[----:B0-----:R-:W-:Y:S01]  /*ede0*/  IMAD.U32 R4, RZ, RZ, UR6 ;  /* 0x00000006ff047e24 */ /* 0x001fe2000f8e00ff */
[----:B------:R-:W-:Y:S01]  /*edf0*/  MOV R11, UR5 ;  /* 0x00000005000b7c02 */ /* 0x000fe20008000f00 */
[----:B------:R-:W-:Y:S02]  /*ee00*/  IMAD.U32 R5, RZ, RZ, UR7 ;  /* 0x00000007ff057e24 */ /* 0x000fe4000f8e00ff */
[----:B------:R-:W-:Y:S02]  /*ee10*/  IMAD.U32 R6, RZ, RZ, UR8 ;  /* 0x00000008ff067e24 */ /* 0x000fe4000f8e00ff */
[----:B------:R-:W-:-:S02]  /*ee20*/  IMAD.U32 R7, RZ, RZ, UR9 ;  /* 0x00000009ff077e24 */ /* 0x000fc4000f8e00ff */
[----:B------:R-:W-:Y:S02]  /*ee30*/  IMAD.U32 R10, RZ, RZ, UR4 ;  /* 0x00000004ff0a7e24 */ /* 0x000fe4000f8e00ff */
[----:B------:R-:W-:Y:S02]  /*ee40*/  IMAD.MOV.U32 R8, RZ, RZ, 0x70 ;  /* 0x00000070ff087424 */ /* 0x000fe400078e00ff */
[----:B------:R-:W-:Y:S02]  /*ee50*/  IMAD.MOV.U32 R12, RZ, RZ, 0x1 ;  /* 0x00000001ff0c7424 */ /* 0x000fe400078e00ff */
[----:B-1----:R-:W-:-:S07]  /*ee60*/  IMAD.MOV.U32 R13, RZ, RZ, RZ ;  /* 0x000000ffff0d7224 */ /* 0x002fce00078e00ff */
[----:B------:R-:W-:-:S07]  /*ee70*/  LEPC R20, `(.L_x_249) ;  /* 0x000000001014794e */ /* 0x000fce0000000000 */
[----:B--2---:R-:W-:Y:S05]  /*ee80*/  CALL.ABS.NOINC R2 ;  /* 0x0000000002007343 */ /* 0x004fea0003c00000 */
.L_x_249:
[----:B------:R0:W1:Y:S01]  /*ee90*/  LDC.64 R2, c[0x4][R26] ;  /* 0x010000001a027b82 */ /* 0x0000620000000a00 */
[----:B------:R-:W-:Y:S01]  /*eea0*/  ULDC.64 UR6, c[0x4][0xa8] ;  /* 0x01002a0000067ab9 */ /* 0x000fe20000000a00 */
[----:B------:R-:W-:Y:S01]  /*eeb0*/  ULDC.64 UR8, c[0x4][0xb0] ;  /* 0x01002c0000087ab9 */ /* 0x000fe20000000a00 */
[----:B------:R-:W-:Y:S01]  /*eec0*/  ULDC.64 UR4, c[0x4][0x18] ;  /* 0x0100060000047ab9 */ /* 0x000fe20000000a00 */
[----:B------:R-:W-:Y:S01]  /*eed0*/  IMAD.U32 R4, RZ, RZ, UR6 ;  /* 0x00000006ff047e24 */ /* 0x000fe2000f8e00ff */
[----:B------:R-:W-:Y:S01]  /*eee0*/  MOV R10, UR4 ;  /* 0x00000004000a7c02 */ /* 0x000fe20008000f00 */
[----:B------:R-:W-:Y:S02]  /*eef0*/  IMAD.U32 R5, RZ, RZ, UR7 ;  /* 0x00000007ff057e24 */ /* 0x000fe4000f8e00ff */
        /* <DEDUP_REMOVED lines=8> */
.L_x_248:
[----:B------:R-:W-:Y:S05]  /*ef80*/  BSYNC B6 ;  /* 0x0000000000067941 */ /* 0x000fea0003800000 */
.L_x_247:
[----:B------:R-:W2:Y:S01]  /*ef90*/  LDL R26, [R1+0x20] ;  /* 0x00002000011a7983 */ /* 0x000ea20000100800 */
[----:B------:R-:W-:Y:S01]  /*efa0*/  ULDC.64 UR4, c[0x0][0x9f8] ;  /* 0x00027e0000047ab9 */ /* 0x000fe20000000a00 */
[----:B------:R-:W1:Y:S02]  /*efb0*/  LDC R6, c[0x0][0x430] ;  /* 0x00010c00ff067b82 */ /* 0x000e640000000800 */
[----:B------:R-:W3:Y:S01]  /*efc0*/  LDL R2, [R1] ;  /* 0x0000000001027983 */ /* 0x000ee20000100800 */
[----:B------:R-:W-:Y:S01]  /*efd0*/  ISETP.NE.U32.AND P0, PT, RZ, UR4, PT ;  /* 0x00000004ff007c0c */ /* 0x000fe2000bf05070 */
[----:B------:R-:W4:Y:S03]  /*efe0*/  S2R R20, SR_TID.X ;  /* 0x0000000000147919 */ /* 0x000f260000002100 */
[----:B------:R-:W-:-:S13]  /*eff0*/  ISETP.NE.AND.EX P0, PT, RZ, UR5, PT, P0 ;  /* 0x00000005ff007c0c */ /* 0x000fda000bf05300 */
[----:B------:R-:W-:Y:S01]  /*f000*/  @P0 IADD3 R24, P1, R24, UR4, RZ ;  /* 0x0000000418180c10 */ /* 0x000fe2000ff3e0ff */
[----:B------:R-:W0:Y:S01]  /*f010*/  S2R R21, SR_TID.X ;  /* 0x0000000000157919 */ /* 0x000e220000002100 */
[----:B------:R-:W-:Y:S02]  /*f020*/  ULDC UR4, c[0x0][0x2f4] ;  /* 0x0000bd0000047ab9 */ /* 0x000fe40000000800 */
[----:B------:R-:W-:-:S05]  /*f030*/  @P0 IADD3.X R25, R25, UR5, RZ, P1, !PT ;  /* 0x0000000519190c10 */ /* 0x000fca0008ffe4ff */
[----:B------:R-:W3:Y:S01]  /*f040*/  @P0 LDG.E R31, desc[UR36][R24.64] ;  /* 0x00000024181f0981 */ /* 0x000ee2000c1e1900 */
[----:B-1----:R-:W-:Y:S02]  /*f050*/  ISETP.NE.AND P2, PT, R6, 0x1, PT ;  /* 0x000000010600780c */ /* 0x002fe40003f45270 */
[----:B----4-:R-:W-:-:S04]  /*f060*/  LOP3.LUT R20, R20, 0x7f, RZ, 0xc0, !PT ;  /* 0x0000007f14147812 */ /* 0x010fc800078ec0ff */
[----:B------:R-:W-:-:S07]  /*f070*/  SHF.R.U32.HI R0, RZ, 0x3, R20 ;  /* 0x00000003ff007819 */ /* 0x000fce0000011614 */
[----:B0-----:R-:W0:Y:S01]  /*f080*/  @P2 LDC R4, c[0x0][0x434] ;  /* 0x00010d00ff042b82 */ /* 0x001e220000000800 */
[----:B------:R-:W-:-:S05]  /*f090*/  IMAD.SHL.U32 R20, R21, 0x10, RZ ;  /* 0x0000001015147824 */ /* 0x000fca00078e00ff */
[----:B------:R-:W-:Y:S02]  /*f0a0*/  LOP3.LUT R20, R0, 0x70, R20, 0xf8, !PT ;  /* 0x0000007000147812 */ /* 0x000fe400078ef814 */
[----:B------:R-:W1:Y:S01]  /*f0b0*/  @P2 LDC R0, c[0x0][0x438] ;  /* 0x00010e00ff002b82 */ /* 0x000e620000000800 */
[----:B------:R-:W-:Y:S02]  /*f0c0*/  LOP3.LUT R23, R23, 0xffffffbf, RZ, 0xc0, !PT ;  /* 0xffffffbf17177812 */ /* 0x000fe400078ec0ff */
[----:B------:R-:W-:Y:S02]  /*f0d0*/  LOP3.LUT R8, R33, 0x40, RZ, 0xfc, !PT ;  /* 0x0000004021087812 */ /* 0x000fe400078efcff */
[----:B------:R-:W-:-:S04]  /*f0e0*/  @P2 LOP3.LUT R23, R23, 0x40, RZ, 0xfc, !PT ;  /* 0x0000004017172812 */ /* 0x000fc800078efcff */
[----:B------:R-:W-:Y:S01]  /*f0f0*/  LOP3.LUT R23, R23, 0xffffffef, RZ, 0xc0, !PT ;  /* 0xffffffef17177812 */ /* 0x000fe200078ec0ff */
[----:B------:R-:W-:Y:S01]  /*f100*/  UMOV UR5, 0xffffffff ;  /* 0xffffffff00057882 */ /* 0x000fe20000000000 */
[----:B--2---:R-:W-:-:S04]  /*f110*/  VIADD R26, R26, 0xffffffff ;  /* 0xffffffff1a1a7836 */ /* 0x004fc80000000000 */
[----:B------:R-:W-:-:S05]  /*f120*/  IMAD R5, R26, 0x50, R20 ;  /* 0x000000501a057824 */ /* 0x000fca00078e0214 */
[----:B---3--:R-:W-:-:S04]  /*f130*/  ISETP.GE.AND P0, PT, R5, R2, PT ;  /* 0x000000020500720c */ /* 0x008fc80003f06270 */
[----:B------:R-:W-:Y:S01]  /*f140*/  ISETP.GT.U32.OR P0, PT, R20, 0x4f, P0 ;  /* 0x0000004f1400780c */ /* 0x000fe20000704470 */
[----:B------:R-:W-:-:S04]  /*f150*/  IMAD.IADD R5, R5, 0x1, R30 ;  /* 0x0000000105057824 */ /* 0x000fc800078e021e */
[----:B0-----:R-:W-:Y:S01]  /*f160*/  @P2 IMAD.HI.U32 R7, R5, R4, RZ ;  /* 0x0000000405072227 */ /* 0x001fe200078e00ff */
[----:B------:R-:W-:-:S07]  /*f170*/  MOV R4, R5 ;  /* 0x0000000500047202 */ /* 0x000fce0000000f00 */
[----:B------:R-:W0:Y:S01]  /*f180*/  @!P0 LDC.64 R2, c[0x0][0x428] ;  /* 0x00010a00ff028b82 */ /* 0x000e220000000a00 */
[----:B-1----:R-:W-:-:S05]  /*f190*/  @P2 SHF.R.U32.HI R4, RZ, R0, R7 ;  /* 0x00000000ff042219 */ /* 0x002fca0000011607 */
[----:B------:R-:W-:-:S04]  /*f1a0*/  IMAD.MOV R0, RZ, RZ, -R4 ;  /* 0x000000ffff007224 */ /* 0x000fc800078e0a04 */
[----:B------:R-:W-:Y:S01]  /*f1b0*/  IMAD R0, R6, R0, R5 ;  /* 0x0000000006007224 */ /* 0x000fe200078e0205 */
[----:B------:R-:W-:Y:S02]  /*f1c0*/  SHF.R.S32.HI R6, RZ, 0x1f, R31 ;  /* 0x0000001fff067819 */ /* 0x000fe4000001141f */
[----:B------:R-:W-:-:S03]  /*f1d0*/  @!P0 SHF.R.S32.HI R5, RZ, 0x1f, R4 ;  /* 0x0000001fff058819 */ /* 0x000fc60000011404 */
[----:B------:R0:W-:Y:S02]  /*f1e0*/  STL [R1+0x8], R6 ;  /* 0x0000080601007387 */ /* 0x0001e40000100800 */
[-C--:B0-----:R-:W-:Y:S02]  /*f1f0*/  @!P0 IMAD R6, R6, R2.reuse, RZ ;  /* 0x0000000206068224 */ /* 0x081fe400078e02ff */
[----:B------:R-:W-:-:S04]  /*f200*/  @!P0 IMAD.WIDE.U32 R4, R31, R2, R4 ;  /* 0x000000021f048225 */ /* 0x000fc800078e0004 */
[----:B------:R-:W-:Y:S02]  /*f210*/  @!P0 IMAD R6, R31, R3, R6 ;  /* 0x000000031f068224 */ /* 0x000fe400078e0206 */
[----:B------:R-:W0:Y:S02]  /*f220*/  @!P0 LDC.64 R2, c[0x0][0x418] ;  /* 0x00010600ff028b82 */ /* 0x000e240000000a00 */
[----:B------:R-:W-:Y:S01]  /*f230*/  @!P0 IMAD.IADD R6, R5, 0x1, R6 ;  /* 0x0000000105068824 */ /* 0x000fe200078e0206 */
[----:B------:R-:W-:Y:S02]  /*f240*/  ISETP.GE.AND P2, PT, R8, UR4, PT ;  /* 0x0000000408007c0c */ /* 0x000fe4000bf46270 */
[----:B0-----:R-:W-:-:S04]  /*f250*/  @!P0 LEA R2, P1, R4, R2, 0x2 ;  /* 0x0000000204028211 */ /* 0x001fc800078210ff */
[----:B------:R-:W-:Y:S01]  /*f260*/  @!P0 LEA.HI.X R3, R4, R3, R6, 0x2, P1 ;  /* 0x0000000304038211 */ /* 0x000fe200008f1406 */
[----:B------:R-:W-:-:S06]  /*f270*/  IMAD.MOV.U32 R4, RZ, RZ, RZ ;  /* 0x000000ffff047224 */ /* 0x000fcc00078e00ff */
[----:B------:R0:W5:Y:S01]  /*f280*/  @!P0 LDG.E R4, desc[UR36][R2.64] ;  /* 0x0000002402048981 */ /* 0x000162000c1e1900 */
[----:B------:R-:W-:Y:S02]  /*f290*/  ISETP.GE.AND P0, PT, R33, UR4, PT ;  /* 0x0000000421007c0c */ /* 0x000fe4000bf06270 */
[----:B------:R-:W-:-:S11]  /*f2a0*/  ISETP.GE.AND P1, PT, R37, UR4, PT ;  /* 0x0000000425007c0c */ /* 0x000fd6000bf26270 */
[----:B------:R-:W-:-:S04]  /*f2b0*/  @P0 LOP3.LUT R23, R23, 0x10, RZ, 0xfc, !PT ;  /* 0x0000001017170812 */ /* 0x000fc800078efcff */
[----:B------:R-:W-:-:S04]  /*f2c0*/  LOP3.LUT R23, R23, 0xfffffff7, RZ, 0xc0, !PT ;  /* 0xfffffff717177812 */ /* 0x000fc800078ec0ff */
[----:B------:R-:W-:Y:S02]  /*f2d0*/  @P2 LOP3.LUT R23, R23, 0x8, RZ, 0xfc, !PT ;  /* 0x0000000817172812 */ /* 0x000fe400078efcff */
[----:B------:R-:W-:Y:S02]  /*f2e0*/  ISETP.GE.AND P0, PT, R36, UR4, PT ;  /* 0x0000000424007c0c */ /* 0x000fe4000bf06270 */
[----:B------:R-:W-:-:S04]  /*f2f0*/  LOP3.LUT R23, R23, 0xfffffffb, RZ, 0xc0, !PT ;  /* 0xfffffffb17177812 */ /* 0x000fc800078ec0ff */
[----:B------:R-:W-:-:S04]  /*f300*/  @P1 LOP3.LUT R23, R23, 0x4, RZ, 0xfc, !PT ;  /* 0x0000000417171812 */ /* 0x000fc800078efcff */
[----:B------:R-:W-:Y:S01]  /*f310*/  LOP3.LUT R23, R23, 0xfffffffd, RZ, 0xc0, !PT ;  /* 0xfffffffd17177812 */ /* 0x000fe200078ec0ff */
[----:B0-----:R-:W-:-:S03]  /*f320*/  IMAD.U32 R2, RZ, RZ, UR38 ;  /* 0x00000026ff027e24 */ /* 0x001fc6000f8e00ff */
[----:B------:R-:W-:Y:S01]  /*f330*/  @P0 LOP3.LUT R23, R23, 0x2, RZ, 0xfc, !PT ;  /* 0x0000000217170812 */ /* 0x000fe200078efcff */
[----:B------:R-:W-:Y:S06]  /*f340*/  BRA.DIV UR5, `(.L_x_250) ;  /* 0x0000003e05c47947 */ /* 0x000fec000b800000 */
.L_x_320:
[----:B------:R-:W-:Y:S02]  /*f350*/  ISETP.NE.AND P0, PT, R2, 0x3, PT ;  /* 0x000000030200780c */ /* 0x000fe40003f05270 */
[----:B------:R-:W-:Y:S02]  /*f360*/  ISETP.GT.U32.AND P1, PT, R20, 0x4f, PT ;  /* 0x0000004f1400780c */ /* 0x000fe40003f24070 */
[----:B------:R-:W-:Y:S02]  /*f370*/  LOP3.LUT R23, R23, 0xffffffdf, RZ, 0xc0, !PT ;  /* 0xffffffdf17177812 */ /* 0x000fe400078ec0ff */
[----:B------:R-:W-:-:S07]  /*f380*/  SHF.R.S32.HI R30, RZ, 0x1f, R18 ;  /* 0x0000001fff1e7819 */ /* 0x000fce0000011412 */
[----:B------:R-:W-:-:S04]  /*f390*/  @P0 LOP3.LUT R23, R23, 0x20, RZ, 0xfc, !PT ;  /* 0x0000002017170812 */ /* 0x000fc800078efcff */
[----:B------:R-:W-:-:S04]  /*f3a0*/  LOP3.LUT R23, R23, 0xfffffffe, RZ, 0xc0, !PT ;  /* 0xfffffffe17177812 */ /* 0x000fc800078ec0ff */
[----:B------:R-:W-:Y:S01]  /*f3b0*/  @P1 LOP3.LUT R23, R23, 0x1, RZ, 0xfc, !PT ;  /* 0x0000000117171812 */ /* 0x000fe200078efcff */
[----:B------:R-:W-:Y:S06]  /*f3c0*/  @!P0 BRA `(.L_x_251) ;  /* 0x0000000000048947 */ /* 0x000fec0003800000 */
[----:B------:R-:W-:Y:S01]  /*f3d0*/  BPT.TRAP 0x1 ;  /* 0x000000040000795c */ /* 0x000fe20000300000 */
.L_x_251:
[----:B------:R-:W-:Y:S01]  /*f3e0*/  SHF.R.S32.HI R6, RZ, 0x1f, R0 ;  /* 0x0000001fff067819 */ /* 0x000fe20000011400 */
[----:B------:R-:W-:Y:S01]  /*f3f0*/  ULDC.64 UR4, c[0x0][0x328] ;  /* 0x0000ca0000047ab9 */ /* 0x000fe20000000a00 */
[----:B-----5:R-:W-:Y:S01]  /*f400*/  SHF.R.S32.HI R7, RZ, 0x1f, R4 ;  /* 0x0000001fff077819 */ /* 0x020fe20000011404 */
[----:B------:R-:W-:Y:S01]  /*f410*/  IMAD.WIDE.U32 R2, R0, UR4, RZ ;  /* 0x0000000400027c25 */ /* 0x000fe2000f8e00ff */
[----:B------:R-:W-:Y:S03]  /*f420*/  BSSY B0, `(.L_x_252) ;  /* 0x0000015000007945 */ /* 0x000fe60003800000 */
[----:B------:R-:W-:-:S04]  /*f430*/  IMAD R5, R6, UR4, RZ ;  /* 0x0000000406057c24 */ /* 0x000fc8000f8e02ff */
[----:B------:R-:W-:Y:S01]  /*f440*/  IMAD R5, R0, UR5, R5 ;  /* 0x0000000500057c24 */ /* 0x000fe2000f8e0205 */
[----:B------:R-:W-:-:S03]  /*f450*/  ULDC.64 UR4, c[0x0][0x338] ;  /* 0x0000ce0000047ab9 */ /* 0x000fc60000000a00 */
[----:B------:R-:W-:Y:S02]  /*f460*/  IMAD.IADD R3, R3, 0x1, R5 ;  /* 0x0000000103037824 */ /* 0x000fe400078e0205 */
[----:B------:R-:W-:Y:S02]  /*f470*/  IMAD R5, R7, UR4, RZ ;  /* 0x0000000407057c24 */ /* 0x000fe4000f8e02ff */
[----:B------:R-:W-:-:S04]  /*f480*/  IMAD.WIDE.U32 R2, R4, UR4, R2 ;  /* 0x0000000404027c25 */ /* 0x000fc8000f8e0002 */
[----:B------:R-:W-:Y:S01]  /*f490*/  IMAD R5, R4, UR5, R5 ;  /* 0x0000000504057c24 */ /* 0x000fe2000f8e0205 */
[----:B------:R-:W-:-:S03]  /*f4a0*/  ULDC.64 UR4, c[0x0][0x330] ;  /* 0x0000cc0000047ab9 */ /* 0x000fc60000000a00 */
[----:B------:R-:W-:Y:S02]  /*f4b0*/  IMAD.IADD R3, R3, 0x1, R5 ;  /* 0x0000000103037824 */ /* 0x000fe400078e0205 */
[----:B------:R-:W-:Y:S02]  /*f4c0*/  IMAD R5, R30, UR4, RZ ;  /* 0x000000041e057c24 */ /* 0x000fe4000f8e02ff */
[----:B------:R-:W-:-:S04]  /*f4d0*/  IMAD.WIDE.U32 R2, R18, UR4, R2 ;  /* 0x0000000412027c25 */ /* 0x000fc8000f8e0002 */
[----:B------:R-:W-:Y:S01]  /*f4e0*/  IMAD R5, R18, UR5, R5 ;  /* 0x0000000512057c24 */ /* 0x000fe2000f8e0205 */
[----:B------:R-:W-:Y:S02]  /*f4f0*/  ULDC.64 UR4, c[0x0][0x318] ;  /* 0x0000c60000047ab9 */ /* 0x000fe40000000a00 */
[----:B------:R-:W-:Y:S01]  /*f500*/  LEA R24, P0, R2, UR4, 0x1 ;  /* 0x0000000402187c11 */ /* 0x000fe2000f8008ff */
[----:B------:R-:W-:-:S05]  /*f510*/  IMAD.IADD R5, R3, 0x1, R5 ;  /* 0x0000000103057824 */ /* 0x000fca00078e0205 */
[----:B------:R-:W-:Y:S02]  /*f520*/  LEA.HI.X R25, R2, UR5, R5, 0x1, P0 ;  /* 0x0000000502197c11 */ /* 0x000fe400080f0c05 */
[----:B------:R-:W-:Y:S02]  /*f530*/  LEA R5, R27, R22, 0x3 ;  /* 0x000000161b057211 */ /* 0x000fe400078e18ff */
[----:B------:R-:W-:-:S04]  /*f540*/  SHF.L.U32 R2, R28, 0x1f, RZ ;  /* 0x0000001f1c027819 */ /* 0x000fc800000006ff */
[----:B------:R-:W0:Y:S02]  /*f550*/  SYNCS.PHASECHK.TRANS64.TRYWAIT P0, [R5+URZ+0x38840], R2 ;  /* 0x03884002050075a7 */ /* 0x000e24000800017f */
[----:B0-----:R-:W-:Y:S05]  /*f560*/  @!P0 BRA `(.L_x_253) ;  /* 0x0000003c006c8947 */ /* 0x001fea0003800000 */
.L_x_321:
[----:B------:R-:W-:Y:S05]  /*f570*/  BSYNC B0 ;  /* 0x0000000000007941 */ /* 0x000fea0003800000 */
.L_x_252:
[----:B------:R-:W2:Y:S01]  /*f580*/  LDL R9, [R1] ;  /* 0x0000000001097983 */ /* 0x000ea20000100800 */
[----:B------:R-:W-:Y:S02]  /*f590*/  ULDC.64 UR4, c[0x0][0x300] ;  /* 0x0000c00000047ab9 */ /* 0x000fe40000000a00 */
[----:B------:R-:W-:Y:S01]  /*f5a0*/  IMAD R6, R6, UR4, RZ ;  /* 0x0000000406067c24 */ /* 0x000fe2000f8e02ff */
[----:B------:R-:W1:Y:S01]  /*f5b0*/  S2R R8, SR_TID.X ;  /* 0x0000000000087919 */ /* 0x000e620000002100 */
[----:B0-----:R-:W-:-:S04]  /*f5c0*/  IMAD.WIDE.U32 R2, R0, UR4, RZ ;  /* 0x0000000400027c25 */ /* 0x001fc8000f8e00ff */
[----:B------:R-:W-:Y:S01]  /*f5d0*/  IMAD R6, R0, UR5, R6 ;  /* 0x0000000500067c24 */ /* 0x000fe2000f8e0206 */
[----:B------:R-:W-:Y:S02]  /*f5e0*/  ULDC.64 UR4, c[0x0][0x310] ;  /* 0x0000c40000047ab9 */ /* 0x000fe40000000a00 */
[----:B------:R-:W-:Y:S02]  /*f5f0*/  IMAD R7, R7, UR4, RZ ;  /* 0x0000000407077c24 */ /* 0x000fe4000f8e02ff */
[----:B------:R-:W-:Y:S02]  /*f600*/  IMAD.IADD R3, R3, 0x1, R6 ;  /* 0x0000000103037824 */ /* 0x000fe400078e0206 */
        /* <DEDUP_REMOVED lines=8> */
[----:B------:R-:W-:Y:S02]  /*f690*/  IMAD R7, R27, 0x5000, R32 ;  /* 0x000050001b077824 */ /* 0x000fe400078e0220 */
[----:B------:R-:W-:Y:S01]  /*f6a0*/  IMAD.IADD R6, R3, 0x1, R0 ;  /* 0x0000000103067824 */ /* 0x000fe200078e0200 */
[----:B------:R-:W-:Y:S01]  /*f6b0*/  LEA R0, P0, R2, UR4, 0x1 ;  /* 0x0000000402007c11 */ /* 0x000fe2000f8008ff */
[----:B------:R-:W-:Y:S01]  /*f6c0*/  UMOV UR4, 0xffffffff ;  /* 0xffffffff00047882 */ /* 0x000fe20000000000 */
[----:B-1----:R-:W-:Y:S02]  /*f6d0*/  LOP3.LUT R8, R8, 0x7f, RZ, 0xc0, !PT ;  /* 0x0000007f08087812 */ /* 0x002fe400078ec0ff */
[----:B------:R-:W-:Y:S02]  /*f6e0*/  LEA.HI.X R6, R2, UR5, R6, 0x1, P0 ;  /* 0x0000000502067c11 */ /* 0x000fe400080f0c06 */
[----:B------:R-:W-:Y:S01]  /*f6f0*/  SHF.R.U32.HI R8, RZ, 0x3, R8 ;  /* 0x00000003ff087819 */ /* 0x000fe20000011608 */
[----:B--2---:R-:W-:-:S04]  /*f700*/  IMAD R4, R26, -0x50, R9 ;  /* 0xffffffb01a047824 */ /* 0x004fc800078e0209 */
[----:B------:R-:W-:-:S05]  /*f710*/  IMAD.IADD R4, R4, 0x1, -R8 ;  /* 0x0000000104047824 */ /* 0x000fca00078e0a08 */
[----:B------:R-:W-:Y:S01]  /*f720*/  ISETP.GE.AND P0, PT, R4, 0x1, PT ;  /* 0x000000010400780c */ /* 0x000fe20003f06270 */
[----:B------:R-:W-:-:S12]  /*f730*/  BRA.DIV UR4, `(.L_x_254) ;  /* 0x0000003e040c7947 */ /* 0x000fd8000b800000 */
[----:B------:R-:W0:Y:S01]  /*f740*/  SHFL.IDX PT, R3, R0, RZ, 0x181f ;  /* 0x00181fff00037589 */ /* 0x000e2200000e0000 */
[----:B------:R-:W-:Y:S01]  /*f750*/  LOP3.LUT P5, RZ, R23, 0x10, RZ, 0xc0, !PT ;  /* 0x0000001017ff7812 */ /* 0x000fe200078ac0ff */
[----:B------:R-:W-:Y:S01]  /*f760*/  @P0 IMAD R9, R7, 0x2, R22 ;  /* 0x0000000207090824 */ /* 0x000fe200078e0216 */
[C---:B------:R-:W-:Y:S01]  /*f770*/  LOP3.LUT P4, RZ, R23.reuse, 0x8, RZ, 0xc0, !PT ;  /* 0x0000000817ff7812 */ /* 0x040fe2000788c0ff */
[----:B------:R-:W1:Y:S01]  /*f780*/  SHFL.IDX PT, R2, R6, RZ, 0x181f ;  /* 0x00181fff06027589 */ /* 0x000e6200000e0000 */
[C---:B------:R-:W-:Y:S02]  /*f790*/  LOP3.LUT P3, RZ, R23.reuse, 0x4, RZ, 0xc0, !PT ;  /* 0x0000000417ff7812 */ /* 0x040fe4000786c0ff */
[----:B------:R-:W-:Y:S01]  /*f7a0*/  LOP3.LUT P2, RZ, R23, 0x2, RZ, 0xc0, !PT ;  /* 0x0000000217ff7812 */ /* 0x000fe2000784c0ff */
[----:B------:R-:W-:Y:S01]  /*f7b0*/  SHFL.IDX PT, R8, R6, 0x1, 0x181f ;  /* 0x00381f0006087f89 */ /* 0x000fe200000e0000 */
[----:B0-----:R-:W-:-:S05]  /*f7c0*/  @P0 LEA R3, P1, R33, R3, 0x1 ;  /* 0x0000000321030211 */ /* 0x001fca00078208ff */
[----:B-1----:R-:W-:-:S05]  /*f7d0*/  @P0 IMAD.X R2, RZ, RZ, R2, P1 ;  /* 0x000000ffff020224 */ /* 0x002fca00008e0602 */
[----:B------:R-:W-:-:S04]  /*f7e0*/  @P0 LOP3.LUT R3, R3, R2, RZ, 0x3c, !PT ;  /* 0x0000000203030212 */ /* 0x000fc800078e3cff */
[----:B------:R-:W-:-:S04]  /*f7f0*/  @P0 LOP3.LUT R2, R3, R2, RZ, 0x3c, !PT ;  /* 0x0000000203020212 */ /* 0x000fc800078e3cff */
[----:B------:R-:W-:-:S05]  /*f800*/  @P0 LOP3.LUT R3, R3, R2, RZ, 0x3c, !PT ;  /* 0x0000000203030212 */ /* 0x000fca00078e3cff */
[----:B------:R-:W-:Y:S04]  /*f810*/  @P0 LDGSTS.E.BYPASS.LTC128B.128 [R9+0x24400], desc[UR36][R2.64], !P5 ;  /* 0x2440000002090fae */ /* 0x000fe8000e901d64 */
[----:B------:R-:W-:Y:S04]  /*f820*/  @P0 LDGSTS.E.BYPASS.LTC128B.128 [R9+0x26c00], desc[UR36][R2.64+0x80], !P4 ;  /* 0x26c0008002090fae */ /* 0x000fe8000e101d64 */
[----:B------:R-:W-:Y:S04]  /*f830*/  @P0 LDGSTS.E.BYPASS.LTC128B.128 [R9+0x29400], desc[UR36][R2.64+0x100], !P3 ;  /* 0x2940010002090fae */ /* 0x000fe8000d901d64 */
[----:B------:R0:W-:Y:S01]  /*f840*/  @P0 LDGSTS.E.BYPASS.LTC128B.128 [R9+0x2bc00], desc[UR36][R2.64+0x180], !P2 ;  /* 0x2bc0018002090fae */ /* 0x0001e2000d101d64 */
[----:B------:R-:W-:-:S03]  /*f850*/  ISETP.GE.AND P0, PT, R4, 0x11, PT ;  /* 0x000000110400780c */ /* 0x000fc60003f06270 */
[----:B0-----:R-:W0:Y:S10]  /*f860*/  SHFL.IDX PT, R2, R0, 0x1, 0x181f ;  /* 0x00381f0000027f89 */ /* 0x001e3400000e0000 */
[----:B------:R-:W-:-:S02]  /*f870*/  @P0 LEA R21, R7, R22, 0x1 ;  /* 0x0000001607150211 */ /* 0x000fc400078e08ff */
[----:B0-----:R-:W-:-:S05]  /*f880*/  @P0 LEA R2, P1, R33, R2, 0x1 ;  /* 0x0000000221020211 */ /* 0x001fca00078208ff */
[----:B------:R-:W-:Y:S02]  /*f890*/  @P0 IMAD.X R3, RZ, RZ, R8, P1 ;  /* 0x000000ffff030224 */ /* 0x000fe400008e0608 */
[----:B------:R-:W-:Y:S04]  /*f8a0*/  SHFL.IDX PT, R8, R6, 0x2, 0x181f ;  /* 0x00581f0006087f89 */ /* 0x000fe800000e0000 */
[----:B------:R-:W-:Y:S04]  /*f8b0*/  @P0 LDGSTS.E.BYPASS.LTC128B.128 [R21+0x24c00], desc[UR36][R2.64], !P5 ;  /* 0x24c0000002150fae */ /* 0x000fe8000e901d64 */
[----:B------:R-:W-:Y:S04]  /*f8c0*/  @P0 LDGSTS.E.BYPASS.LTC128B.128 [R21+0x27400], desc[UR36][R2.64+0x80], !P4 ;  /* 0x2740008002150fae */ /* 0x000fe8000e101d64 */
[----:B------:R-:W-:Y:S04]  /*f8d0*/  @P0 LDGSTS.E.BYPASS.LTC128B.128 [R21+0x29c00], desc[UR36][R2.64+0x100], !P3 ;  /* 0x29c0010002150fae */ /* 0x000fe8000d901d64 */
[----:B------:R0:W-:Y:S01]  /*f8e0*/  @P0 LDGSTS.E.BYPASS.LTC128B.128 [R21+0x2c400], desc[UR36][R2.64+0x180], !P2 ;  /* 0x2c40018002150fae */ /* 0x0001e2000d101d64 */
[----:B------:R-:W-:-:S03]  /*f8f0*/  ISETP.GE.AND P0, PT, R4, 0x21, PT ;  /* 0x000000210400780c */ /* 0x000fc60003f06270 */
[----:B0-----:R-:W0:Y:S10]  /*f900*/  SHFL.IDX PT, R2, R0, 0x2, 0x181f ;  /* 0x00581f0000027f89 */ /* 0x001e3400000e0000 */
[----:B------:R-:W-:Y:S01]  /*f910*/  @P0 IMAD R9, R7, 0x2, R22 ;  /* 0x0000000207090824 */ /* 0x000fe200078e0216 */
        /* <DEDUP_REMOVED lines=10> */
[----:B------:R-:W1:Y:S01]  /*f9c0*/  SHFL.IDX PT, R0, R0, 0x4, 0x181f ;  /* 0x00981f0000007f89 */ /* 0x000e6200000e0000 */
[----:B0-----:R-:W-:-:S05]  /*f9d0*/  @P0 LEA R2, P1, R33, R2, 0x1 ;  /* 0x0000000221020211 */ /* 0x001fca00078208ff */
[----:B------:R-:W-:Y:S02]  /*f9e0*/  @P0 IMAD.X R3, RZ, RZ, R8, P1 ;  /* 0x000000ffff030224 */ /* 0x000fe400008e0608 */
[----:B------:R0:W2:Y:S04]  /*f9f0*/  SHFL.IDX PT, R8, R6, 0x4, 0x181f ;  /* 0x00981f0006087f89 */ /* 0x0000a800000e0000 */
[----:B------:R0:W-:Y:S04]  /*fa00*/  @P0 LDGSTS.E.BYPASS.LTC128B.128 [R21+0x25c00], desc[UR36][R2.64], !P5 ;  /* 0x25c0000002150fae */ /* 0x0001e8000e901d64 */
[----:B------:R0:W-:Y:S04]  /*fa10*/  @P0 LDGSTS.E.BYPASS.LTC128B.128 [R21+0x28400], desc[UR36][R2.64+0x80], !P4 ;  /* 0x2840008002150fae */ /* 0x0001e8000e101d64 */
[----:B------:R0:W-:Y:S04]  /*fa20*/  @P0 LDGSTS.E.BYPASS.LTC128B.128 [R21+0x2ac00], desc[UR36][R2.64+0x100], !P3 ;  /* 0x2ac0010002150fae */ /* 0x0001e8000d901d64 */
[----:B-1----:R0:W-:Y:S02]  /*fa30*/  @P0 LDGSTS.E.BYPASS.LTC128B.128 [R21+0x2d400], desc[UR36][R2.64+0x180], !P2 ;  /* 0x2d40018002150fae */ /* 0x0021e4000d101d64 */
.L_x_333:
[----:B------:R-:W-:Y:S01]  /*fa40*/  ISETP.GE.AND P0, PT, R4, 0x41, PT ;  /* 0x000000410400780c */ /* 0x000fe20003f06270 */
[----:B------:R-:W-:-:S12]  /*fa50*/  BSSY B0, `(.L_x_255) ;  /* 0x0000010000007945 */ /* 0x000fd80003800000 */
[----:B------:R-:W-:Y:S05]  /*fa60*/  @!P0 BRA `(.L_x_256) ;  /* 0x0000000000388947 */ /* 0x000fea0003800000 */
[----:B------:R-:W-:Y:S01]  /*fa70*/  LOP3.LUT P4, RZ, R23, 0x10, RZ, 0xc0, !PT ;  /* 0x0000001017ff7812 */ /* 0x000fe2000788c0ff */
[----:B------:R-:W-:Y:S01]  /*fa80*/  IMAD R7, R7, 0x2, R22 ;  /* 0x0000000207077824 */ /* 0x000fe200078e0216 */
[C---:B------:R-:W-:Y:S02]  /*fa90*/  LOP3.LUT P3, RZ, R23.reuse, 0x8, RZ, 0xc0, !PT ;  /* 0x0000000817ff7812 */ /* 0x040fe4000786c0ff */
[C---:B------:R-:W-:Y:S02]  /*faa0*/  LOP3.LUT P2, RZ, R23.reuse, 0x4, RZ, 0xc0, !PT ;  /* 0x0000000417ff7812 */ /* 0x040fe4000784c0ff */
[----:B------:R-:W-:Y:S02]  /*fab0*/  LOP3.LUT P1, RZ, R23, 0x2, RZ, 0xc0, !PT ;  /* 0x0000000217ff7812 */ /* 0x000fe4000782c0ff */
[----:B0-----:R-:W-:-:S05]  /*fac0*/  LEA R2, P0, R33, R0, 0x1 ;  /* 0x0000000021027211 */ /* 0x001fca00078008ff */
        /* <DEDUP_REMOVED lines=8> */
.L_x_256:
[----:B------:R-:W-:Y:S05]  /*fb50*/  BSYNC B0 ;  /* 0x0000000000007941 */ /* 0x000fea0003800000 */
.L_x_255:
[----:B------:R-:W-:Y:S01]  /*fb60*/  NOP ;  /* 0x0000000000007918 */ /* 0x000fe20000000000 */
[----:B------:R-:W-:-:S13]  /*fb70*/  PLOP3.LUT P0, PT, PT, PT, PT, 0x80, 0x0 ;  /* 0x000000000000781c */ /* 0x000fda0003f0f070 */
.L_x_257:
        /* <DEDUP_REMOVED lines=10> */
.L_x_258:
[----:B------:R3:W5:Y:S01]  /*fc20*/  LDL.LU R0, [R1+0xc] ;  /* 0x00000c0001007983 */ /* 0x0007620000300800 */
[----:B------:R-:W-:Y:S01]  /*fc30*/  LOP3.LUT P0, RZ, R23, 0x80, RZ, 0xc0, !PT ;  /* 0x0000008017ff7812 */ /* 0x000fe2000780c0ff */
[----:B------:R3:W-:-:S12]  /*fc40*/  SYNCS.ARRIVE.TRANS64.A1T0 RZ, [R5+URZ+0x38830], RZ ;  /* 0x038830ff05ff79a7 */ /* 0x0007d8000810003f */
[----:B------:R-:W-:Y:S05]  /*fc50*/  WARPSYNC.ALL ;  /* 0x0000000000007948 */ /* 0x000fea0003800000 */
[----:B------:R-:W-:Y:S01]  /*fc60*/  ULDC.64 UR4, c[0x0][0x298] ;  /* 0x0000a60000047ab9 */ /* 0x000fe20000000a00 */
[----:B01----:R-:W-:Y:S01]  /*fc70*/  VIADD R2, R22, 0x14400 ;  /* 0x0001440016027836 */ /* 0x003fe20000000000 */
[----:B------:R-:W-:Y:S01]  /*fc80*/  SEL R29, R29, RZ, !P0 ;  /* 0x000000ff1d1d7207 */ /* 0x000fe20004000000 */
[----:B------:R-:W-:Y:S01]  /*fc90*/  IMAD.WIDE.U32 R6, R35, UR4, RZ ;  /* 0x0000000423067c25 */ /* 0x000fe2000f8e00ff */
[----:B------:R-:W-:Y:S01]  /*fca0*/  BSSY B6, `(.L_x_259) ;  /* 0x000001b000067945 */ /* 0x000fe20003800000 */
[----:B------:R-:W-:Y:S01]  /*fcb0*/  BAR.SYNC.DEFER_BLOCKING 0x8, 0x180 ;  /* 0x0206000000007b1d */ /* 0x000fe20000010000 */
[----:B-----5:R-:W-:-:S02]  /*fcc0*/  SEL R0, R0, RZ, !P0 ;  /* 0x000000ff00007207 */ /* 0x020fc40004000000 */
[----:B------:R-:W-:-:S03]  /*fcd0*/  LOP3.LUT P0, RZ, R2, 0x3ff, RZ, 0xc0, !PT ;  /* 0x000003ff02ff7812 */ /* 0x000fc6000780c0ff */
[----:B------:R0:W-:Y:S04]  /*fce0*/  STL [R1+0xc], R0 ;  /* 0x00000c0001007387 */ /* 0x0001e80000100800 */
[----:B------:R1:W-:Y:S01]  /*fcf0*/  STL.64 [R1+0x10], R6 ;  /* 0x0000100601007387 */ /* 0x0003e20000100a00 */
[----:B0-----:R-:W-:-:S05]  /*fd00*/  SHF.R.S32.HI R0, RZ, 0x1f, R35 ;  /* 0x0000001fff007819 */ /* 0x001fca0000011423 */
[----:B------:R-:W-:-:S04]  /*fd10*/  IMAD R0, R0, UR4, RZ ;  /* 0x0000000400007c24 */ /* 0x000fc8000f8e02ff */
[----:B------:R-:W-:-:S05]  /*fd20*/  IMAD R0, R35, UR5, R0 ;  /* 0x0000000523007c24 */ /* 0x000fca000f8e0200 */
[----:B------:R-:W-:Y:S01]  /*fd30*/  IADD3 R35, R7, R0, RZ ;  /* 0x0000000007237210 */ /* 0x000fe20007ffe0ff */
[----:B-1----:R-:W-:Y:S06]  /*fd40*/  @!P0 BRA `(.L_x_260) ;  /* 0x0000000000408947 */ /* 0x002fec0003800000 */
[----:B------:R-:W-:Y:S01]  /*fd50*/  MOV R2, 0x0 ;  /* 0x0000000000027802 */ /* 0x000fe20000000f00 */
[----:B------:R-:W-:Y:S01]  /*fd60*/  ULDC.64 UR6, c[0x4][0xa8] ;  /* 0x01002a0000067ab9 */ /* 0x000fe20000000a00 */
[----:B------:R-:W-:Y:S01]  /*fd70*/  ULDC.64 UR8, c[0x4][0xb0] ;  /* 0x01002c0000087ab9 */ /* 0x000fe20000000a00 */
[----:B------:R-:W-:Y:S01]  /*fd80*/  ULDC.64 UR4, c[0x4][0x20] ;  /* 0x0100080000047ab9 */ /* 0x000fe20000000a00 */
[----:B------:R-:W-:Y:S01]  /*fd90*/  IMAD.U32 R4, RZ, RZ, UR6 ;  /* 0x00000006ff047e24 */ /* 0x000fe2000f8e00ff */
[----:B------:R-:W-:Y:S01]  /*fda0*/  MOV R12, 0x1 ;  /* 0x00000001000c7802 */ /* 0x000fe20000000f00 */
[----:B------:R-:W0:Y:S01]  /*fdb0*/  LDC.64 R2, c[0x4][R2] ;  /* 0x0100000002027b82 */ /* 0x000e220000000a00 */
[----:B---3--:R-:W-:Y:S02]  /*fdc0*/  IMAD.U32 R5, RZ, RZ, UR7 ;  /* 0x00000007ff057e24 */ /* 0x008fe4000f8e00ff */
[----:B------:R-:W-:Y:S02]  /*fdd0*/  IMAD.U32 R6, RZ, RZ, UR8 ;  /* 0x00000008ff067e24 */ /* 0x000fe4000f8e00ff */
[----:B------:R-:W-:-:S02]  /*fde0*/  IMAD.U32 R7, RZ, RZ, UR9 ;  /* 0x00000009ff077e24 */ /* 0x000fc4000f8e00ff */
[----:B------:R-:W-:Y:S02]  /*fdf0*/  IMAD.U32 R10, RZ, RZ, UR4 ;  /* 0x00000004ff0a7e24 */ /* 0x000fe4000f8e00ff */
[----:B------:R-:W-:Y:S02]  /*fe00*/  IMAD.U32 R11, RZ, RZ, UR5 ;  /* 0x00000005ff0b7e24 */ /* 0x000fe4000f8e00ff */
[----:B--2---:R-:W-:Y:S02]  /*fe10*/  IMAD.MOV.U32 R8, RZ, RZ, 0x70 ;  /* 0x00000070ff087424 */ /* 0x004fe400078e00ff */
[----:B------:R-:W-:-:S07]  /*fe20*/  IMAD.MOV.U32 R13, RZ, RZ, RZ ;  /* 0x000000ffff0d7224 */ /* 0x000fce00078e00ff */
[----:B------:R-:W-:-:S07]  /*fe30*/  LEPC R20, `(.L_x_260) ;  /* 0x000000001014794e */ /* 0x000fce0000000000 */
[----:B0-----:R-:W-:Y:S05]  /*fe40*/  CALL.ABS.NOINC R2 ;  /* 0x0000000002007343 */ /* 0x001fea0003c00000 */
.L_x_260:
[----:B------:R-:W-:Y:S05]  /*fe50*/  BSYNC B6 ;  /* 0x0000000000067941 */ /* 0x000fea0003800000 */
.L_x_259:
[----:B------:R-:W4:Y:S01]  /*fe60*/  LDL.LU R20, [R1+0xc] ;  /* 0x00000c0001147983 */ /* 0x000f220000300800 */
[----:B------:R-:W0:Y:S01]  /*fe70*/  LDC R6, c[0x0][0x448] ;  /* 0x00011200ff067b82 */ /* 0x000e220000000800 */
[----:B------:R-:W-:Y:S02]  /*fe80*/  ULDC.64 UR4, c[0x0][0x2d8] ;  /* 0x0000b60000047ab9 */ /* 0x000fe40000000a00 */
[----:B------:R-:W2:Y:S01]  /*fe90*/  LDL.LU.64 R2, [R1+0x10] ;  /* 0x0000100001027983 */ /* 0x000ea20000300a00 */
[----:B------:R-:W-:-:S03]  /*fea0*/  IMAD R0, R30, UR4, RZ ;  /* 0x000000041e007c24 */ /* 0x000fc6000f8e02ff */
[----:B------:R1:W5:Y:S01]  /*feb0*/  LDL R10, [R1+0x18] ;  /* 0x00001800010a7983 */ /* 0x0003620000100800 */
[----:B---3--:R-:W-:Y:S01]  /*fec0*/  IMAD R5, R18, UR5, R0 ;  /* 0x0000000512057c24 */ /* 0x008fe2000f8e0200 */
[----:B0-----:R-:W-:-:S13]  /*fed0*/  ISETP.NE.AND P0, PT, R6, 0x1, PT ;  /* 0x000000010600780c */ /* 0x001fda0003f05270 */
[----:B------:R-:W0:Y:S01]  /*fee0*/  @P0 LDC R4, c[0x0][0x450] ;  /* 0x00011400ff040b82 */ /* 0x000e220000000800 */
[----:B------:R-:W-:Y:S01]  /*fef0*/  LOP3.LUT R9, R33, 0x40, RZ, 0xfc, !PT ;  /* 0x0000004021097812 */ /* 0x000fe200078efcff */
[----:B----4-:R-:W-:Y:S02]  /*ff00*/  IMAD.MOV.U32 R21, RZ, RZ, R20 ;  /* 0x000000ffff157224 */ /* 0x010fe400078e0014 */
[----:B------:R-:W3:Y:S01]  /*ff10*/  S2R R20, SR_TID.X ;  /* 0x0000000000147919 */ /* 0x000ee20000002100 */
[----:B--2---:R-:W-:Y:S02]  /*ff20*/  IMAD.MOV.U32 R3, RZ, RZ, R35 ;  /* 0x000000ffff037224 */ /* 0x004fe400078e0023 */
[----:B------:R-:W-:Y:S01]  /*ff30*/  IMAD.WIDE.U32 R2, R18, UR4, R2 ;  /* 0x0000000412027c25 */ /* 0x000fe2000f8e0002 */
[----:B------:R-:W-:-:S03]  /*ff40*/  ULDC.64 UR4, c[0x0][0x2e0] ;  /* 0x0000b80000047ab9 */ /* 0x000fc60000000a00 */
[----:B------:R-:W-:Y:S02]  /*ff50*/  IMAD.IADD R3, R3, 0x1, R5 ;  /* 0x0000000103037824 */ /* 0x000fe400078e0205 */
[----:B------:R-:W2:Y:S01]  /*ff60*/  @P0 LDC R5, c[0x0][0x44c] ;  /* 0x00011300ff050b82 */ /* 0x000ea20000000800 */
[----:B------:R-:W-:Y:S02]  /*ff70*/  IMAD R0, R21, UR4, RZ ;  /* 0x0000000415007c24 */ /* 0x000fe4000f8e02ff */
[----:B------:R-:W-:-:S04]  /*ff80*/  IMAD.WIDE.U32 R2, R29, UR4, R2 ;  /* 0x000000041d027c25 */ /* 0x000fc8000f8e0002 */
[----:B------:R-:W-:Y:S01]  /*ff90*/  IMAD R0, R29, UR5, R0 ;  /* 0x000000051d007c24 */ /* 0x000fe2000f8e0200 */
[----:B------:R-:W-:-:S03]  /*ffa0*/  ULDC.64 UR4, c[0x0][0x2d0] ;  /* 0x0000b40000047ab9 */ /* 0x000fc60000000a00 */
[----:B------:R-:W-:Y:S02]  /*ffb0*/  IMAD.IADD R3, R3, 0x1, R0 ;  /* 0x0000000103037824 */ /* 0x000fe400078e0200 */
[----:B------:R-:W-:Y:S01]  /*ffc0*/  IMAD.SHL.U32 R0, R17, 0x80, RZ ;  /* 0x0000008011007824 */ /* 0x000fe200078e00ff */
[C---:B---3--:R-:W-:Y:S01]  /*ffd0*/  LOP3.LUT R21, R20.reuse, 0x7f, RZ, 0xc0, !PT ;  /* 0x0000007f14157812 */ /* 0x048fe200078ec0ff */
[----:B------:R-:W-:-:S03]  /*ffe0*/  IMAD.SHL.U32 R20, R20, 0x10, RZ ;  /* 0x0000001014147824 */ /* 0x000fc600078e00ff */
[----:B------:R-:W-:-:S04]  /*fff0*/  SHF.R.U32.HI R21, RZ, 0x3, R21 ;  /* 0x00000003ff157819 */ /* 0x000fc80000011615 */
[----:B------:R-:W-:-:S04]  /*10000*/  LOP3.LUT R20, R21, 0x70, R20, 0xf8, !PT ;  /* 0x0000007015147812 */ /* 0x000fc800078ef814 */
[----:B------:R-:W-:-:S05]  /*10010*/  LOP3.LUT R7, R20, R0, RZ, 0xfc, !PT ;  /* 0x0000000014077212 */ /* 0x000fca00078efcff */
[----:B--2---:R-:W-:Y:S01]  /*10020*/  @P0 IMAD.HI.U32 R8, R7, R5, RZ ;  /* 0x0000000507080227 */ /* 0x004fe200078e00ff */
[----:B------:R-:W-:-:S04]  /*10030*/  MOV R5, R7 ;  /* 0x0000000700057202 */ /* 0x000fc80000000f00 */
[----:B0-----:R-:W-:Y:S01]  /*10040*/  @P0 SHF.R.U32.HI R5, RZ, R4, R8 ;  /* 0x00000004ff050219 */ /* 0x001fe20000011608 */
[----:B------:R-:W0:Y:S04]  /*10050*/  S2R R20, SR_TID.X ;  /* 0x0000000000147919 */ /* 0x000e280000002100 */
[----:B------:R-:W-:-:S04]  /*10060*/  IMAD.MOV R4, RZ, RZ, -R5 ;  /* 0x000000ffff047224 */ /* 0x000fc800078e0a05 */
[----:B------:R-:W-:Y:S01]  /*10070*/  IMAD R4, R6, R4, R7 ;  /* 0x0000000406047224 */ /* 0x000fe200078e0207 */
[----:B------:R-:W-:Y:S01]  /*10080*/  SHF.R.S32.HI R7, RZ, 0x1f, R5 ;  /* 0x0000001fff077819 */ /* 0x000fe20000011405 */
[----:B------:R-:W-:-:S04]  /*10090*/  IMAD.WIDE.U32 R2, R5, UR4, R2 ;  /* 0x0000000405027c25 */ /* 0x000fc8000f8e0002 */
[----:B------:R-:W-:-:S04]  /*100a0*/  IMAD R7, R7, UR4, RZ ;  /* 0x0000000407077c24 */ /* 0x000fc8000f8e02ff */
[----:B------:R-:W-:Y:S01]  /*100b0*/  IMAD R7, R5, UR5, R7 ;  /* 0x0000000505077c24 */ /* 0x000fe2000f8e0207 */
[----:B------:R-:W-:Y:S01]  /*100c0*/  SHF.R.S32.HI R5, RZ, 0x1f, R4 ;  /* 0x0000001fff057819 */ /* 0x000fe20000011404 */
[----:B------:R-:W-:Y:S02]  /*100d0*/  ULDC.64 UR4, c[0x0][0x2c8] ;  /* 0x0000b20000047ab9 */ /* 0x000fe40000000a00 */
[----:B------:R-:W-:Y:S02]  /*100e0*/  IMAD.IADD R3, R3, 0x1, R7 ;  /* 0x0000000103037824 */ /* 0x000fe400078e0207 */
[----:B------:R-:W-:Y:S02]  /*100f0*/  IMAD R5, R5, UR4, RZ ;  /* 0x0000000405057c24 */ /* 0x000fe4000f8e02ff */
[----:B------:R-:W-:-:S04]  /*10100*/  IMAD.WIDE.U32 R2, R4, UR4, R2 ;  /* 0x0000000404027c25 */ /* 0x000fc8000f8e0002 */
[----:B------:R-:W-:Y:S01]  /*10110*/  IMAD R5, R4, UR5, R5 ;  /* 0x0000000504057c24 */ /* 0x000fe2000f8e0205 */
[----:B------:R-:W-:-:S03]  /*10120*/  ULDC.64 UR4, c[0x0][0x280] ;  /* 0x0000a00000047ab9 */ /* 0x000fc60000000a00 */
[----:B------:R-:W-:Y:S01]  /*10130*/  IMAD.IADD R3, R3, 0x1, R5 ;  /* 0x0000000103037824 */ /* 0x000fe200078e0205 */
[----:B------:R-:W-:Y:S01]  /*10140*/  LEA R5, P0, R2, UR4, 0x1 ;  /* 0x0000000402057c11 */ /* 0x000fe2000f8008ff */
[----:B------:R-:W-:Y:S01]  /*10150*/  ULDC UR4, c[0x0][0x2b8] ;  /* 0x0000ae0000047ab9 */ /* 0x000fe20000000800 */
[----:B0-----:R-:W-:Y:S02]  /*10160*/  LOP3.LUT R20, R20, 0x7f, RZ, 0xc0, !PT ;  /* 0x0000007f14147812 */ /* 0x001fe400078ec0ff */
[----:B------:R-:W-:Y:S01]  /*10170*/  LEA.HI.X R4, R2, UR5, R3, 0x1, P0 ;  /* 0x0000000502047c11 */ /* 0x000fe200080f0c03 */
[----:B------:R-:W-:Y:S01]  /*10180*/  UMOV UR5, 0xffffffff ;  /* 0xffffffff00057882 */ /* 0x000fe20000000000 */
[----:B------:R-:W-:Y:S02]  /*10190*/  ISETP.GE.AND P4, PT, R33, UR4, PT ;  /* 0x0000000421007c0c */ /* 0x000fe4000bf86270 */
[----:B------:R-:W-:Y:S02]  /*101a0*/  ISETP.GE.AND P3, PT, R9, UR4, PT ;  /* 0x0000000409007c0c */ /* 0x000fe4000bf66270 */
[----:B------:R-:W-:-:S02]  /*101b0*/  ISETP.GE.AND P2, PT, R37, UR4, PT ;  /* 0x0000000425007c0c */ /* 0x000fc4000bf46270 */
[----:B------:R-:W-:Y:S02]  /*101c0*/  ISETP.GE.AND P1, PT, R36, UR4, PT ;  /* 0x0000000424007c0c */ /* 0x000fe4000bf26270 */
[----:B------:R-:W-:Y:S01]  /*101d0*/  SHF.R.U32.HI R9, RZ, 0x3, R20 ;  /* 0x00000003ff097819 */ /* 0x000fe20000011614 */
[----:B-1----:R-:W-:Y:S10]  /*101e0*/  BRA.DIV UR5, `(.L_x_261) ;  /* 0x0000003a05307947 */ /* 0x002ff4000b800000 */
[----:B------:R-:W0:Y:S01]  /*101f0*/  SHFL.IDX PT, R14, R5, RZ, 0x181f ;  /* 0x00181fff050e7589 */ /* 0x000e2200000e0000 */
[----:B-----5:R-:W-:Y:S02]  /*10200*/  IMAD R6, R10, R6, RZ ;  /* 0x000000060a067224 */ /* 0x020fe400078e02ff */
[----:B------:R-:W-:Y:S01]  /*10210*/  IMAD.IADD R0, R9, 0x1, R0 ;  /* 0x0000000109007824 */ /* 0x000fe200078e0200 */
[----:B------:R-:W1:Y:S03]  /*10220*/  SHFL.IDX PT, R2, R4, RZ, 0x181f ;  /* 0x00181fff04027589 */ /* 0x000e6600000e0000 */
[C---:B------:R-:W-:Y:S01]  /*10230*/  VIADD R7, R0.reuse, 0x10 ;  /* 0x0000001000077836 */ /* 0x040fe20000000000 */
[----:B------:R-:W-:-:S13]  /*10240*/  ISETP.GE.AND P0, PT, R0, R6, PT ;  /* 0x000000060000720c */ /* 0x000fda0003f06270 */
[----:B0-----:R-:W-:-:S05]  /*10250*/  @!P0 LEA R14, P5, R33, R14, 0x1 ;  /* 0x0000000e210e8211 */ /* 0x001fca00078a08ff */
[----:B-1----:R-:W-:Y:S02]  /*10260*/  @!P0 IMAD.X R3, RZ, RZ, R2, P5 ;  /* 0x000000ffff038224 */ /* 0x002fe400028e0602 */
[----:B------:R-:W-:Y:S02]  /*10270*/  @!P0 IMAD.MOV.U32 R2, RZ, RZ, R14 ;  /* 0x000000ffff028224 */ /* 0x000fe400078e000e */
[----:B------:R-:W0:Y:S04]  /*10280*/  SHFL.IDX PT, R14, R5, 0x1, 0x181f ;  /* 0x00381f00050e7f89 */ /* 0x000e2800000e0000 */
[----:B------:R-:W-:Y:S04]  /*10290*/  @!P0 LDGSTS.E.BYPASS.LTC128B.128 [R34+0x14400], desc[UR36][R2.64], !P4 ;  /* 0x1440000002228fae */ /* 0x000fe8000e101d64 */
[----:B------:R-:W-:Y:S04]  /*102a0*/  @!P0 LDGSTS.E.BYPASS.LTC128B.128 [R34+0x18400], desc[UR36][R2.64+0x80], !P3 ;  /* 0x1840008002228fae */ /* 0x000fe8000d901d64 */
[----:B------:R-:W-:Y:S04]  /*102b0*/  @!P0 LDGSTS.E.BYPASS.LTC128B.128 [R34+0x1c400], desc[UR36][R2.64+0x100], !P2 ;  /* 0x1c40010002228fae */ /* 0x000fe8000d101d64 */
[----:B------:R1:W-:Y:S01]  /*102c0*/  @!P0 LDGSTS.E.BYPASS.LTC128B.128 [R34+0x20400], desc[UR36][R2.64+0x180], !P1 ;  /* 0x2040018002228fae */ /* 0x0003e2000c901d64 */
[----:B------:R-:W-:-:S03]  /*102d0*/  ISETP.GE.AND P0, PT, R7, R6, PT ;  /* 0x000000060700720c */ /* 0x000fc60003f06270 */
[----:B-1----:R-:W1:Y:S10]  /*102e0*/  SHFL.IDX PT, R2, R4, 0x1, 0x181f ;  /* 0x00381f0004027f89 */ /* 0x002e7400000e0000 */
[----:B0-----:R-:W-:-:S04]  /*102f0*/  @!P0 LEA R14, P5, R33, R14, 0x1 ;  /* 0x0000000e210e8211 */ /* 0x001fc800078a08ff */
[----:B-1----:R-:W-:Y:S01]  /*10300*/  @!P0 IADD3.X R7, RZ, R2, RZ, P5, !PT ;  /* 0x00000002ff078210 */ /* 0x002fe20002ffe4ff */
[----:B------:R-:W-:Y:S02]  /*10310*/  @!P0 IMAD.MOV.U32 R2, RZ, RZ, R14 ;  /* 0x000000ffff028224 */ /* 0x000fe400078e000e */
[----:B------:R-:W0:Y:S02]  /*10320*/  SHFL.IDX PT, R14, R5, 0x2, 0x181f ;  /* 0x00581f00050e7f89 */ /* 0x000e2400000e0000 */
[----:B------:R-:W-:Y:S02]  /*10330*/  @!P0 IMAD.MOV.U32 R3, RZ, RZ, R7 ;  /* 0x000000ffff038224 */ /* 0x000fe400078e0007 */
[----:B------:R-:W-:-:S03]  /*10340*/  VIADD R7, R0, 0x20 ;  /* 0x0000002000077836 */ /* 0x000fc60000000000 */
[----:B------:R-:W-:Y:S04]  /*10350*/  @!P0 LDGSTS.E.BYPASS.LTC128B.128 [R34+0x14c00], desc[UR36][R2.64], !P4 ;  /* 0x14c0000002228fae */ /* 0x000fe8000e101d64 */
[----:B------:R-:W-:Y:S04]  /*10360*/  @!P0 LDGSTS.E.BYPASS.LTC128B.128 [R34+0x18c00], desc[UR36][R2.64+0x80], !P3 ;  /* 0x18c0008002228fae */ /* 0x000fe8000d901d64 */
[----:B------:R-:W-:Y:S04]  /*10370*/  @!P0 LDGSTS.E.BYPASS.LTC128B.128 [R34+0x1cc00], desc[UR36][R2.64+0x100], !P2 ;  /* 0x1cc0010002228fae */ /* 0x000fe8000d101d64 */
[----:B------:R1:W-:Y:S01]  /*10380*/  @!P0 LDGSTS.E.BYPASS.LTC128B.128 [R34+0x20c00], desc[UR36][R2.64+0x180], !P1 ;  /* 0x20c0018002228fae */ /* 0x0003e2000c901d64 */
[----:B------:R-:W-:-:S03]  /*10390*/  ISETP.GE.AND P0, PT, R7, R6, PT ;  /* 0x000000060700720c */ /* 0x000fc60003f06270 */
[----:B-1----:R-:W1:Y:S10]  /*103a0*/  SHFL.IDX PT, R2, R4, 0x2, 0x181f ;  /* 0x00581f0004027f89 */ /* 0x002e7400000e0000 */
[----:B0-----:R-:W-:-:S05]  /*103b0*/  @!P0 LEA R14, P5, R33, R14, 0x1 ;  /* 0x0000000e210e8211 */ /* 0x001fca00078a08ff */
[----:B-1----:R-:W-:Y:S02]  /*103c0*/  @!P0 IMAD.X R7, RZ, RZ, R2, P5 ;  /* 0x000000ffff078224 */ /* 0x002fe400028e0602 */
[----:B------:R-:W-:Y:S02]  /*103d0*/  @!P0 IMAD.MOV.U32 R2, RZ, RZ, R14 ;  /* 0x000000ffff028224 */ /* 0x000fe400078e000e */
[----:B------:R-:W-:Y:S01]  /*103e0*/  @!P0 IMAD.MOV.U32 R3, RZ, RZ, R7 ;  /* 0x000000ffff038224 */ /* 0x000fe200078e0007 */
[----:B------:R-:W0:Y:S01]  /*103f0*/  SHFL.IDX PT, R14, R5, 0x3, 0x181f ;  /* 0x00781f00050e7f89 */ /* 0x000e2200000e0000 */
[----:B------:R-:W-:-:S03]  /*10400*/  VIADD R7, R0, 0x30 ;  /* 0x0000003000077836 */ /* 0x000fc60000000000 */
        /* <DEDUP_REMOVED lines=46> */
[----:B------:R0:W1:Y:S04]  /*106f0*/  SHFL.IDX PT, R14, R5, 0x7, 0x181f ;  /* 0x00f81f00050e7f89 */ /* 0x00006800000e0000 */
[----:B------:R0:W-:Y:S04]  /*10700*/  @!P0 LDGSTS.E.BYPASS.LTC128B.128 [R34+0x17400], desc[UR36][R2.64], !P4 ;  /* 0x1740000002228fae */ /* 0x0001e8000e101d64 */
[----:B------:R0:W-:Y:S04]  /*10710*/  @!P0 LDGSTS.E.BYPASS.LTC128B.128 [R34+0x1b400], desc[UR36][R2.64+0x80], !P3 ;  /* 0x1b40008002228fae */ /* 0x0001e8000d901d64 */
[----:B------:R0:W-:Y:S04]  /*10720*/  @!P0 LDGSTS.E.BYPASS.LTC128B.128 [R34+0x1f400], desc[UR36][R2.64+0x100], !P2 ;  /* 0x1f40010002228fae */ /* 0x0001e8000d101d64 */
[----:B------:R0:W-:Y:S04]  /*10730*/  @!P0 LDGSTS.E.BYPASS.LTC128B.128 [R34+0x23400], desc[UR36][R2.64+0x180], !P1 ;  /* 0x2340018002228fae */ /* 0x0001e8000c901d64 */
[----:B------:R0:W2:Y:S02]  /*10740*/  SHFL.IDX PT, R7, R4, 0x7, 0x181f ;  /* 0x00f81f0004077f89 */ /* 0x0000a400000e0000 */
.L_x_350:
[----:B0-----:R-:W-:Y:S01]  /*10750*/  VIADD R3, R0, 0x70 ;  /* 0x0000007000037836 */ /* 0x001fe20000000000 */
[----:B------:R-:W-:Y:S04]  /*10760*/  BSSY B0, `(.L_x_262) ;  /* 0x000000c000007945 */ /* 0x000fe80003800000 */
[----:B------:R-:W-:-:S13]  /*10770*/  ISETP.GE.AND P0, PT, R3, R6, PT ;  /* 0x000000060300720c */ /* 0x000fda0003f06270 */
[----:B------:R-:W-:Y:S05]  /*10780*/  @P0 BRA `(.L_x_263) ;  /* 0x0000000000240947 */ /* 0x000fea0003800000 */
[----:B-1----:R-:W-:-:S04]  /*10790*/  LEA R2, P0, R33, R14, 0x1 ;  /* 0x0000000e21027211 */ /* 0x002fc800078008ff */
[----:B--2---:R-:W-:-:S05]  /*107a0*/  IADD3.X R3, RZ, R7, RZ, P0, !PT ;  /* 0x00000007ff037210 */ /* 0x004fca00007fe4ff */
[----:B------:R-:W-:Y:S01]  /*107b0*/  @!PT LDS RZ, [RZ] ;  /* 0x00000000fffff984 */ /* 0x000fe20000000800 */
[----:B------:R-:W-:Y:S01]  /*107c0*/  @!PT LDS RZ, [RZ] ;  /* 0x00000000fffff984 */ /* 0x000fe20000000800 */
[----:B------:R-:W-:Y:S01]  /*107d0*/  @!PT LDS RZ, [RZ] ;  /* 0x00000000fffff984 */ /* 0x000fe20000000800 */
[----:B------:R0:W-:Y:S04]  /*107e0*/  LDGSTS.E.BYPASS.LTC128B.128 [R34+0x17c00], desc[UR36][R2.64], !P4 ;  /* 0x17c0000002227fae */ /* 0x0001e8000e101d64 */
[----:B------:R0:W-:Y:S04]  /*107f0*/  LDGSTS.E.BYPASS.LTC128B.128 [R34+0x1bc00], desc[UR36][R2.64+0x80], !P3 ;  /* 0x1bc0008002227fae */ /* 0x0001e8000d901d64 */
[----:B------:R0:W-:Y:S04]  /*10800*/  LDGSTS.E.BYPASS.LTC128B.128 [R34+0x1fc00], desc[UR36][R2.64+0x100], !P2 ;  /* 0x1fc0010002227fae */ /* 0x0001e8000d101d64 */
[----:B------:R0:W-:Y:S02]  /*10810*/  LDGSTS.E.BYPASS.LTC128B.128 [R34+0x23c00], desc[UR36][R2.64+0x180], !P1 ;  /* 0x23c0018002227fae */ /* 0x0001e4000c901d64 */
.L_x_263:
[----:B------:R-:W-:Y:S05]  /*10820*/  BSYNC B0 ;  /* 0x0000000000007941 */ /* 0x000fea0003800000 */
.L_x_262:
[----:B------:R-:W-:Y:S01]  /*10830*/  NOP ;  /* 0x0000000000007918 */ /* 0x000fe20000000000 */
[----:B------:R-:W-:-:S13]  /*10840*/  PLOP3.LUT P0, PT, PT, PT, PT, 0x80, 0x0 ;  /* 0x000000000000781c */ /* 0x000fda0003f0f070 */
.L_x_264:
[----:B------:R-:W-:Y:S02]  /*10850*/  PLOP3.LUT P1, PT, P1, P0, PT, 0xa2, 0x0 ;  /* 0x000000000000781c */ /* 0x000fe40000f21472 */
[----:B------:R-:W-:-:S08]  /*10860*/  @P0 R2UR P1, UR4, R22 ;  /* 0x00000000160402ca */ /* 0x000fd00000020000 */
[----:B------:R-:W-:-:S05]  /*10870*/  @P0 PLOP3.LUT P0, PT, P1, PT, PT, 0x80, 0x0 ;  /* 0x000000000000081c */ /* 0x000fca0000f0f070 */
[----:B------:R-:W-:Y:S01]  /*10880*/  @!P1 SYNCS.ARRIVE.TRANS64.RED.A0T1 RZ, [UR4+0x38800], RZ ;  /* 0x038800ffffff99a7 */ /* 0x000fe20008200404 */
[----:B------:R-:W-:Y:S07]  /*10890*/  @!P1 ARRIVES.LDGSTSBAR.64.TRANSCNT [UR4+0x38800] ;  /* 0x03880000ff0099b0 */ /* 0x000fee0008000a84 */
[----:B------:R-:W-:Y:S05]  /*108a0*/  @P0 BRA.U.ANY `(.L_x_264) ;  /* 0xfffffffd00e80947 */ /* 0x000fea000393ffff */
[----:B0-----:R-:W3:Y:S02]  /*108b0*/  LDL.LU R2, [R1+0x1c] ;  /* 0x00001c0001027983 */ /* 0x001ee40000300800 */
[----:B---3--:R-:W-:-:S05]  /*108c0*/  VIADD R2, R2, 0x1 ;  /* 0x0000000102027836 */ /* 0x008fca0000000000 */
[----:B------:R0:W-:Y:S01]  /*108d0*/  STL [R1+0x1c], R2 ;  /* 0x00001c0201007387 */ /* 0x0001e20000100800 */
[----:B------:R-:W-:-:S04]  /*108e0*/  LEA.HI R0, R2, R2, RZ, 0x1 ;  /* 0x0000000202007211 */ /* 0x000fc800078f08ff */
[----:B------:R-:W-:-:S05]  /*108f0*/  LOP3.LUT R0, R0, 0xfffffffe, RZ, 0xc0, !PT ;  /* 0xfffffffe00007812 */ /* 0x000fca00078ec0ff */
[----:B------:R-:W-:-:S05]  /*10900*/  IMAD.IADD R0, R2, 0x1, -R0 ;  /* 0x0000000102007824 */ /* 0x000fca00078e0a00 */
[----:B------:R-:W-:Y:S01]  /*10910*/  SHF.L.U32 R3, R0, 0x1f, RZ ;  /* 0x0000001f00037819 */ /* 0x000fe200000006ff */
[----:B------:R-:W-:Y:S01]  /*10920*/  NOP ;  /* 0x0000000000007918 */ /* 0x000fe20000000000 */
[----:B------:R0:W-:Y:S01]  /*10930*/  SYNCS.ARRIVE.TRANS64.A1T0 RZ, [R22+URZ+0x38800], RZ ;  /* 0x038800ff16ff79a7 */ /* 0x0001e2000810003f */
[----:B------:R-:W-:Y:S01]  /*10940*/  BSSY B0, `(.L_x_265) ;  /* 0x0000003000007945 */ /* 0x000fe20003800000 */
[----:B------:R-:W3:Y:S03]  /*10950*/  SYNCS.PHASECHK.TRANS64.TRYWAIT P0, [R22+URZ+0x38820], R3 ;  /* 0x03882003160075a7 */ /* 0x000ee6000800017f */
[----:B0--3--:R-:W-:Y:S05]  /*10960*/  @!P0 BRA `(.L_x_266) ;  /* 0x0000003c00088947 */ /* 0x009fea0003800000 */
.L_x_351:
[----:B------:R-:W-:Y:S05]  /*10970*/  BSYNC B0 ;  /* 0x0000000000007941 */ /* 0x000fea0003800000 */
.L_x_265:
[----:B------:R-:W3:Y:S01]  /*10980*/  LDL R0, [R1] ;  /* 0x0000000001007983 */ /* 0x000ee20000100800 */
[----:B------:R-:W-:Y:S01]  /*10990*/  BSSY B0, `(.L_x_267) ;  /* 0x0000116000007945 */ /* 0x000fe20003800000 */
[----:B---3--:R-:W-:-:S13]  /*109a0*/  ISETP.GE.AND P0, PT, R0, 0x51, PT ;  /* 0x000000510000780c */ /* 0x008fda0003f06270 */
[----:B------:R-:W-:Y:S05]  /*109b0*/  @!P0 BRA `(.L_x_268) ;  /* 0x00000010004c8947 */ /* 0x000fea0003800000 */
[----:B------:R-:W3:Y:S01]  /*109c0*/  LDL.LU R0, [R1+0x20] ;  /* 0x0000200001007983 */ /* 0x000ee20000300800 */
[C---:B------:R-:W-:Y:S01]  /*109d0*/  LOP3.LUT R2, R33.reuse, 0x40, RZ, 0xfc, !PT ;  /* 0x0000004021027812 */ /* 0x040fe200078efcff */
[----:B------:R-:W-:Y:S01]  /*109e0*/  ULDC UR4, c[0x0][0x2f4] ;  /* 0x0000bd0000047ab9 */ /* 0x000fe20000000800 */
[----:B------:R-:W-:Y:S01]  /*109f0*/  IMAD.MOV.U32 R17, RZ, RZ, R28 ;  /* 0x000000ffff117224 */ /* 0x000fe200078e001c */
[----:B------:R-:W-:Y:S01]  /*10a00*/  ISETP.GE.AND P4, PT, R33, UR4, PT ;  /* 0x0000000421007c0c */ /* 0x000fe2000bf86270 */
[----:B--2---:R-:W-:Y:S01]  /*10a10*/  IMAD.MOV.U32 R7, RZ, RZ, R27 ;  /* 0x000000ffff077224 */ /* 0x004fe200078e001b */
[----:B------:R-:W-:Y:S01]  /*10a20*/  ISETP.GE.AND P3, PT, R2, UR4, PT ;  /* 0x0000000402007c0c */ /* 0x000fe2000bf66270 */
[----:B------:R-:W-:Y:S01]  /*10a30*/  IMAD.MOV.U32 R29, RZ, RZ, R26 ;  /* 0x000000ffff1d7224 */ /* 0x000fe200078e001a */
[----:B------:R-:W-:Y:S02]  /*10a40*/  ISETP.GE.AND P2, PT, R37, UR4, PT ;  /* 0x0000000425007c0c */ /* 0x000fe4000bf46270 */
[----:B------:R-:W-:Y:S01]  /*10a50*/  ISETP.GE.AND P1, PT, R36, UR4, PT ;  /* 0x0000000424007c0c */ /* 0x000fe2000bf26270 */
[----:B---3--:R-:W-:-:S12]  /*10a60*/  VIADD R0, R0, 0xfffffffe ;  /* 0xfffffffe00007836 */ /* 0x008fd80000000000 */
.L_x_281:
[----:B------:R-:W2:Y:S04]  /*10a70*/  LDL R6, [R1+0x4] ;  /* 0x0000040001067983 */ /* 0x000ea80000100800 */
[----:B------:R-:W3:Y:S01]  /*10a80*/  LDL R8, [R1+0x8] ;  /* 0x0000080001087983 */ /* 0x000ee20000100800 */
[----:B------:R-:W4:Y:S01]  /*10a90*/  S2R R2, SR_TID.X ;  /* 0x0000000000027919 */ /* 0x000f220000002100 */
[----:B------:R-:W1:Y:S01]  /*10aa0*/  S2R R4, SR_TID.X ;  /* 0x0000000000047919 */ /* 0x000e620000002100 */
[----:B----4-:R-:W-:-:S04]  /*10ab0*/  LOP3.LUT R2, R2, 0x7f, RZ, 0xc0, !PT ;  /* 0x0000007f02027812 */ /* 0x010fc800078ec0ff */
[----:B0-----:R-:W-:Y:S02]  /*10ac0*/  SHF.R.U32.HI R3, RZ, 0x3, R2 ;  /* 0x00000003ff037819 */ /* 0x001fe40000011602 */
[----:B------:R-:W0:Y:S01]  /*10ad0*/  LDC R2, c[0x0][0x430] ;  /* 0x00010c00ff027b82 */ /* 0x000e220000000800 */
[----:B-1----:R-:W-:-:S05]  /*10ae0*/  IMAD.SHL.U32 R9, R4, 0x10, RZ ;  /* 0x0000001004097824 */ /* 0x002fca00078e00ff */
[----:B------:R-:W-:-:S04]  /*10af0*/  LOP3.LUT R9, R3, 0x70, R9, 0xf8, !PT ;  /* 0x0000007003097812 */ /* 0x000fc800078ef809 */
[----:B------:R-:W-:-:S13]  /*10b00*/  ISETP.GT.U32.AND P6, PT, R9, 0x4f, PT ;  /* 0x0000004f0900780c */ /* 0x000fda0003fc4070 */
[----:B------:R-:W3:Y:S01]  /*10b10*/  @!P6 LDC.64 R4, c[0x0][0x428] ;  /* 0x00010a00ff04eb82 */ /* 0x000ee20000000a00 */
[----:B0-----:R-:W-:-:S13]  /*10b20*/  ISETP.NE.AND P0, PT, R2, 0x1, PT ;  /* 0x000000010200780c */ /* 0x001fda0003f05270 */
[----:B------:R-:W0:Y:S08]  /*10b30*/  @P0 LDC R3, c[0x0][0x434] ;  /* 0x00010d00ff030b82 */ /* 0x000e300000000800 */
[----:B------:R-:W1:Y:S01]  /*10b40*/  @P0 LDC R2, c[0x0][0x438] ;  /* 0x00010e00ff020b82 */ /* 0x000e620000000800 */
[----:B--2---:R-:W-:-:S05]  /*10b50*/  IMAD R6, R0, 0x50, R6 ;  /* 0x0000005000067824 */ /* 0x004fca00078e0206 */
[----:B------:R-:W-:-:S05]  /*10b60*/  IADD3 R6, R9, R6, RZ ;  /* 0x0000000609067210 */ /* 0x000fca0007ffe0ff */
[----:B0-----:R-:W-:-:S04]  /*10b70*/  @P0 IMAD.HI.U32 R3, R6, R3, RZ ;  /* 0x0000000306030227 */ /* 0x001fc800078e00ff */
[----:B------:R-:W-:Y:S01]  /*10b80*/  IMAD.MOV.U32 R10, RZ, RZ, R6 ;  /* 0x000000ffff0a7224 */ /* 0x000fe200078e0006 */
[----:B-1----:R-:W-:Y:S01]  /*10b90*/  @P0 SHF.R.U32.HI R10, RZ, R2, R3 ;  /* 0x00000002ff0a0219 */ /* 0x002fe20000011603 */
[----:B---3--:R-:W-:Y:S02]  /*10ba0*/  @!P6 IMAD R2, R8, R4, RZ ;  /* 0x000000040802e224 */ /* 0x008fe400078e02ff */
[----:B------:R-:W0:Y:S01]  /*10bb0*/  @!P6 LDC.64 R8, c[0x0][0x418] ;  /* 0x00010600ff08eb82 */ /* 0x000e220000000a00 */
[----:B------:R-:W-:Y:S01]  /*10bc0*/  @!P6 SHF.R.S32.HI R3, RZ, 0x1f, R10 ;  /* 0x0000001fff03e819 */ /* 0x000fe2000001140a */
[----:B------:R-:W-:Y:S02]  /*10bd0*/  @!P6 IMAD R5, R31, R5, R2 ;  /* 0x000000051f05e224 */ /* 0x000fe400078e0202 */
[----:B------:R-:W-:-:S04]  /*10be0*/  @!P6 IMAD.MOV.U32 R2, RZ, RZ, R10 ;  /* 0x000000ffff02e224 */ /* 0x000fc800078e000a */
[----:B------:R-:W-:-:S04]  /*10bf0*/  @!P6 IMAD.WIDE.U32 R2, R31, R4, R2 ;  /* 0x000000041f02e225 */ /* 0x000fc800078e0002 */
[----:B------:R-:W-:Y:S02]  /*10c00*/  @!P6 IMAD.IADD R5, R5, 0x1, R3 ;  /* 0x000000010505e824 */ /* 0x000fe400078e0203 */
[----:B------:R-:W-:Y:S01]  /*10c10*/  IMAD.MOV.U32 R4, RZ, RZ, RZ ;  /* 0x000000ffff047224 */ /* 0x000fe200078e00ff */
[----:B0-----:R-:W-:-:S04]  /*10c20*/  @!P6 LEA R8, P0, R2, R8, 0x2 ;  /* 0x000000080208e211 */ /* 0x001fc800078010ff */
[----:B------:R-:W-:-:S05]  /*10c30*/  @!P6 LEA.HI.X R9, R2, R9, R5, 0x2, P0 ;  /* 0x000000090209e211 */ /* 0x000fca00000f1405 */
[----:B------:R0:W5:Y:S01]  /*10c40*/  @!P6 LDG.E R4, desc[UR36][R8.64] ;  /* 0x000000240804e981 */ /* 0x000162000c1e1900 */
[----:B------:R-:W-:Y:S01]  /*10c50*/  LOP3.LUT P5, RZ, R23, 0x20, RZ, 0xc0, !PT ;  /* 0x0000002017ff7812 */ /* 0x000fe200078ac0ff */
[----:B------:R-:W-:Y:S01]  /*10c60*/  VIADD R27, R7, 0x1 ;  /* 0x00000001071b7836 */ /* 0x000fe20000000000 */
[----:B------:R-:W-:Y:S05]  /*10c70*/  YIELD ;  /* 0x0000000000007946 */ /* 0x000fea0003800000 */
[----:B------:R-:W-:Y:S01]  /*10c80*/  ISETP.NE.AND P0, PT, R27, 0x2, PT ;  /* 0x000000021b00780c */ /* 0x000fe20003f05270 */
[----:B------:R-:W-:Y:S01]  /*10c90*/  IMAD.MOV R5, RZ, RZ, -R10 ;  /* 0x000000ffff057224 */ /* 0x000fe200078e0a0a */
[----:B------:R-:W-:-:S02]  /*10ca0*/  ULDC UR4, c[0x0][0x430] ;  /* 0x00010c0000047ab9 */ /* 0x000fc40000000800 */
[----:B------:R-:W-:Y:S01]  /*10cb0*/  SEL R28, RZ, 0x1, P0 ;  /* 0x00000001ff1c7807 */ /* 0x000fe20000000000 */
[----:B------:R-:W-:Y:S01]  /*10cc0*/  IMAD R5, R5, UR4, R6 ;  /* 0x0000000405057c24 */ /* 0x000fe2000f8e0206 */
[----:B------:R-:W-:Y:S01]  /*10cd0*/  SEL R27, R27, RZ, P0 ;  /* 0x000000ff1b1b7207 */ /* 0x000fe20000000000 */
[----:B------:R-:W-:Y:S01]  /*10ce0*/  IMAD.MOV.U32 R26, RZ, RZ, R0 ;  /* 0x000000ffff1a7224 */ /* 0x000fe200078e0000 */
[----:B------:R-:W-:Y:S01]  /*10cf0*/  LOP3.LUT R28, R17, R28, RZ, 0x3c, !PT ;  /* 0x0000001c111c7212 */ /* 0x000fe200078e3cff */
[----:B0-----:R-:W-:Y:S06]  /*10d00*/  @!P5 BRA `(.L_x_269) ;  /* 0x000000000004d947 */ /* 0x001fec0003800000 */
[----:B------:R-:W-:Y:S01]  /*10d10*/  BPT.TRAP 0x1 ;  /* 0x000000040000795c */ /* 0x000fe20000300000 */
.L_x_269:
[----:B------:R-:W-:Y:S01]  /*10d20*/  LEA R6, R27, R22, 0x3 ;  /* 0x000000161b067211 */ /* 0x000fe200078e18ff */
[----:B------:R-:W-:Y:S01]  /*10d30*/  BSSY B1, `(.L_x_270) ;  /* 0x0000004000017945 */ /* 0x000fe20003800000 */
[----:B------:R-:W-:-:S04]  /*10d40*/  SHF.L.U32 R3, R28, 0x1f, RZ ;  /* 0x0000001f1c037819 */ /* 0x000fc800000006ff */
[----:B------:R-:W0:Y:S02]  /*10d50*/  SYNCS.PHASECHK.TRANS64.TRYWAIT P0, [R6+URZ+0x38840], R3 ;  /* 0x03884003060075a7 */ /* 0x000e24000800017f */
[----:B0-----:R-:W-:Y:S05]  /*10d60*/  @!P0 BRA `(.L_x_271) ;  /* 0x00000038001c8947 */ /* 0x001fea0003800000 */
.L_x_352:
[----:B------:R-:W-:Y:S05]  /*10d70*/  BSYNC B1 ;  /* 0x0000000000017941 */ /* 0x000fea0003800000 */
.L_x_270:
[----:B------:R-:W-:Y:S01]  /*10d80*/  SHF.R.S32.HI R20, RZ, 0x1f, R5 ;  /* 0x0000001fff147819 */ /* 0x000fe20000011405 */
[----:B------:R-:W-:Y:S01]  /*10d90*/  ULDC.64 UR4, c[0x0][0x300] ;  /* 0x0000c00000047ab9 */ /* 0x000fe20000000a00 */
[----:B-----5:R-:W-:Y:S01]  /*10da0*/  SHF.R.S32.HI R21, RZ, 0x1f, R4 ;  /* 0x0000001fff157819 */ /* 0x020fe20000011404 */
[----:B0-----:R-:W-:Y:S01]  /*10db0*/  IMAD.WIDE.U32 R2, R5, UR4, RZ ;  /* 0x0000000405027c25 */ /* 0x001fe2000f8e00ff */
[----:B------:R-:W-:-:S03]  /*10dc0*/  LOP3.LUT P5, RZ, R23, 0x2, RZ, 0xc0, !PT ;  /* 0x0000000217ff7812 */ /* 0x000fc600078ac0ff */
[----:B------:R-:W-:Y:S02]  /*10dd0*/  IMAD R0, R20, UR4, RZ ;  /* 0x0000000414007c24 */ /* 0x000fe4000f8e02ff */
[----:B------:R-:W-:Y:S02]  /*10de0*/  IMAD R9, R27, 0x5000, R32 ;  /* 0x000050001b097824 */ /* 0x000fe400078e0220 */
        /* <DEDUP_REMOVED lines=16> */
[----:B------:R-:W-:Y:S06]  /*10ef0*/  BRA.DIV UR4, `(.L_x_272) ;  /* 0x0000003604cc7947 */ /* 0x000fec000b800000 */
[----:B------:R-:W0:Y:S01]  /*10f00*/  SHFL.IDX PT, R2, R8, RZ, 0x181f ;  /* 0x00181fff08027589 */ /* 0x000e2200000e0000 */
[----:B------:R-:W-:Y:S01]  /*10f10*/  LOP3.LUT R23, R23, 0xfffffbff, RZ, 0xc0, !PT ;  /* 0xfffffbff17177812 */ /* 0x000fe200078ec0ff */
[----:B------:R-:W-:Y:S02]  /*10f20*/  IMAD.SHL.U32 R0, R33, 0x2, RZ ;  /* 0x0000000221007824 */ /* 0x000fe400078e00ff */
[----:B------:R-:W1:Y:S01]  /*10f30*/  SHFL.IDX PT, R3, R10, RZ, 0x181f ;  /* 0x00181fff0a037589 */ /* 0x000e6200000e0000 */
[----:B------:R-:W-:Y:S01]  /*10f40*/  @P2 LOP3.LUT R23, R23, 0x400, RZ, 0xfc, !PT ;  /* 0x0000040017172812 */ /* 0x000fe200078efcff */
[----:B------:R-:W-:Y:S02]  /*10f50*/  IMAD R9, R9, 0x2, R22 ;  /* 0x0000000209097824 */ /* 0x000fe400078e0216 */
[----:B------:R-:W-:Y:S01]  /*10f60*/  SHFL.IDX PT, R35, R10, 0x1, 0x181f ;  /* 0x00381f000a237f89 */ /* 0x000fe200000e0000 */
[C---:B------:R-:W-:Y:S02]  /*10f70*/  LOP3.LUT P2, RZ, R23.reuse, 0x10, RZ, 0xc0, !PT ;  /* 0x0000001017ff7812 */ /* 0x040fe4000784c0ff */
[----:B------:R-:W-:-:S04]  /*10f80*/  LOP3.LUT R23, R23, 0xfffffdff, RZ, 0xc0, !PT ;  /* 0xfffffdff17177812 */ /* 0x000fc800078ec0ff */
[----:B------:R-:W-:-:S04]  /*10f90*/  @P1 LOP3.LUT R23, R23, 0x200, RZ, 0xfc, !PT ;  /* 0x0000020017171812 */ /* 0x000fc800078efcff */
[C---:B------:R-:W-:Y:S02]  /*10fa0*/  LOP3.LUT P1, RZ, R23.reuse, 0x8, RZ, 0xc0, !PT ;  /* 0x0000000817ff7812 */ /* 0x040fe4000782c0ff */
[----:B------:R-:W-:Y:S02]  /*10fb0*/  LOP3.LUT P6, RZ, R23, 0x4, RZ, 0xc0, !PT ;  /* 0x0000000417ff7812 */ /* 0x000fe400078cc0ff */
[----:B0-----:R-:W-:-:S05]  /*10fc0*/  IADD3 R2, P0, R2, R0, RZ ;  /* 0x0000000002027210 */ /* 0x001fca0007f1e0ff */
[----:B-1----:R-:W-:-:S05]  /*10fd0*/  IMAD.X R3, RZ, RZ, R3, P0 ;  /* 0x000000ffff037224 */ /* 0x002fca00000e0603 */
[----:B------:R-:W-:Y:S04]  /*10fe0*/  LDGSTS.E.BYPASS.LTC128B.128 [R9+0x24400], desc[UR36][R2.64], !P2 ;  /* 0x2440000002097fae */ /* 0x000fe8000d101d64 */
[----:B------:R-:W-:Y:S04]  /*10ff0*/  LDGSTS.E.BYPASS.LTC128B.128 [R9+0x26c00], desc[UR36][R2.64+0x80], !P1 ;  /* 0x26c0008002097fae */ /* 0x000fe8000c901d64 */
[----:B------:R-:W-:Y:S04]  /*11000*/  LDGSTS.E.BYPASS.LTC128B.128 [R9+0x29400], desc[UR36][R2.64+0x100], !P6 ;  /* 0x2940010002097fae */ /* 0x000fe8000f101d64 */
[----:B------:R0:W-:Y:S04]  /*11010*/  LDGSTS.E.BYPASS.LTC128B.128 [R9+0x2bc00], desc[UR36][R2.64+0x180], !P5 ;  /* 0x2bc0018002097fae */ /* 0x0001e8000e901d64 */
[----:B0-----:R-:W0:Y:S02]  /*11020*/  SHFL.IDX PT, R2, R8, 0x1, 0x181f ;  /* 0x00381f0008027f89 */ /* 0x001e2400000e0000 */
[----:B0-----:R-:W-:-:S05]  /*11030*/  IADD3 R2, P0, R2, R0, RZ ;  /* 0x0000000002027210 */ /* 0x001fca0007f1e0ff */
[----:B------:R-:W-:Y:S02]  /*11040*/  IMAD.X R3, RZ, RZ, R35, P0 ;  /* 0x000000ffff037224 */ /* 0x000fe400000e0623 */
[----:B------:R-:W-:Y:S04]  /*11050*/  SHFL.IDX PT, R35, R10, 0x2, 0x181f ;  /* 0x00581f000a237f89 */ /* 0x000fe800000e0000 */
[----:B------:R-:W-:Y:S04]  /*11060*/  LDGSTS.E.BYPASS.LTC128B.128 [R9+0x24c00], desc[UR36][R2.64], !P2 ;  /* 0x24c0000002097fae */ /* 0x000fe8000d101d64 */
[----:B------:R-:W-:Y:S04]  /*11070*/  LDGSTS.E.BYPASS.LTC128B.128 [R9+0x27400], desc[UR36][R2.64+0x80], !P1 ;  /* 0x2740008002097fae */ /* 0x000fe8000c901d64 */
[----:B------:R-:W-:Y:S04]  /*11080*/  LDGSTS.E.BYPASS.LTC128B.128 [R9+0x29c00], desc[UR36][R2.64+0x100], !P6 ;  /* 0x29c0010002097fae */ /* 0x000fe8000f101d64 */
[----:B------:R0:W-:Y:S04]  /*11090*/  LDGSTS.E.BYPASS.LTC128B.128 [R9+0x2c400], desc[UR36][R2.64+0x180], !P5 ;  /* 0x2c40018002097fae */ /* 0x0001e8000e901d64 */
[----:B0-----:R-:W0:Y:S02]  /*110a0*/  SHFL.IDX PT, R2, R8, 0x2, 0x181f ;  /* 0x00581f0008027f89 */ /* 0x001e2400000e0000 */
[----:B0-----:R-:W-:-:S04]  /*110b0*/  IADD3 R2, P0, R2, R0, RZ ;  /* 0x0000000002027210 */ /* 0x001fc80007f1e0ff */
[----:B------:R-:W-:Y:S02]  /*110c0*/  IADD3.X R3, RZ, R35, RZ, P0, !PT ;  /* 0x00000023ff037210 */ /* 0x000fe400007fe4ff */
[----:B------:R-:W-:Y:S04]  /*110d0*/  SHFL.IDX PT, R35, R10, 0x3, 0x181f ;  /* 0x00781f000a237f89 */ /* 0x000fe800000e0000 */
[----:B------:R-:W-:Y:S04]  /*110e0*/  LDGSTS.E.BYPASS.LTC128B.128 [R9+0x25400], desc[UR36][R2.64], !P2 ;  /* 0x2540000002097fae */ /* 0x000fe8000d101d64 */
[----:B------:R-:W-:Y:S04]  /*110f0*/  LDGSTS.E.BYPASS.LTC128B.128 [R9+0x27c00], desc[UR36][R2.64+0x80], !P1 ;  /* 0x27c0008002097fae */ /* 0x000fe8000c901d64 */
[----:B------:R-:W-:Y:S04]  /*11100*/  LDGSTS.E.BYPASS.LTC128B.128 [R9+0x2a400], desc[UR36][R2.64+0x100], !P6 ;  /* 0x2a40010002097fae */ /* 0x000fe8000f101d64 */
[----:B------:R0:W-:Y:S04]  /*11110*/  LDGSTS.E.BYPASS.LTC128B.128 [R9+0x2cc00], desc[UR36][R2.64+0x180], !P5 ;  /* 0x2cc0018002097fae */ /* 0x0001e8000e901d64 */
[----:B0-----:R-:W0:Y:S02]  /*11120*/  SHFL.IDX PT, R2, R8, 0x3, 0x181f ;  /* 0x00781f0008027f89 */ /* 0x001e2400000e0000 */
[----:B0-----:R-:W-:-:S05]  /*11130*/  IADD3 R2, P0, R2, R0, RZ ;  /* 0x0000000002027210 */ /* 0x001fca0007f1e0ff */
[----:B------:R-:W-:Y:S02]  /*11140*/  IMAD.X R3, RZ, RZ, R35, P0 ;  /* 0x000000ffff037224 */ /* 0x000fe400000e0623 */
[----:B------:R0:W1:Y:S04]  /*11150*/  SHFL.IDX PT, R35, R10, 0x4, 0x181f ;  /* 0x00981f000a237f89 */ /* 0x00006800000e0000 */
[----:B------:R-:W-:Y:S01]  /*11160*/  LDGSTS.E.BYPASS.LTC128B.128 [R9+0x25c00], desc[UR36][R2.64], !P2 ;  /* 0x25c0000002097fae */ /* 0x000fe2000d101d64 */
[----:B------:R-:W-:-:S03]  /*11170*/  LOP3.LUT P2, RZ, R23, 0x400, RZ, 0xc0, !PT ;  /* 0x0000040017ff7812 */ /* 0x000fc6000784c0ff */
[----:B------:R-:W-:Y:S01]  /*11180*/  LDGSTS.E.BYPASS.LTC128B.128 [R9+0x28400], desc[UR36][R2.64+0x80], !P1 ;  /* 0x2840008002097fae */ /* 0x000fe2000c901d64 */
[----:B------:R-:W-:-:S03]  /*11190*/  LOP3.LUT P1, RZ, R23, 0x200, RZ, 0xc0, !PT ;  /* 0x0000020017ff7812 */ /* 0x000fc6000782c0ff */
[----:B------:R-:W-:Y:S04]  /*111a0*/  LDGSTS.E.BYPASS.LTC128B.128 [R9+0x2ac00], desc[UR36][R2.64+0x100], !P6 ;  /* 0x2ac0010002097fae */ /* 0x000fe8000f101d64 */
[----:B------:R2:W-:Y:S04]  /*111b0*/  LDGSTS.E.BYPASS.LTC128B.128 [R9+0x2d400], desc[UR36][R2.64+0x180], !P5 ;  /* 0x2d40018002097fae */ /* 0x0005e8000e901d64 */
[----:B-12---:R0:W2:Y:S02]  /*111c0*/  SHFL.IDX PT, R2, R8, 0x4, 0x181f ;  /* 0x00981f0008027f89 */ /* 0x0060a400000e0000 */
.L_x_364:
[----:B------:R-:W-:Y:S02]  /*111d0*/  LOP3.LUT R23, R23, 0xfffffdff, RZ, 0xc0, !PT ;  /* 0xfffffdff17177812 */ /* 0x000fe400078ec0ff */
[----:B--2---:R-:W-:Y:S02]  /*111e0*/  IADD3 R2, P0, R2, R0, RZ ;  /* 0x0000000002027210 */ /* 0x004fe40007f1e0ff */
[----:B------:R-:W-:-:S03]  /*111f0*/  @P1 LOP3.LUT R23, R23, 0x200, RZ, 0xfc, !PT ;  /* 0x0000020017171812 */ /* 0x000fc600078efcff */
[----:B------:R-:W-:Y:S01]  /*11200*/  IMAD.X R3, RZ, RZ, R35, P0 ;  /* 0x000000ffff037224 */ /* 0x000fe200000e0623 */
[C---:B------:R-:W-:Y:S02]  /*11210*/  LOP3.LUT P1, RZ, R23.reuse, 0x10, RZ, 0xc0, !PT ;  /* 0x0000001017ff7812 */ /* 0x040fe4000782c0ff */
[C---:B------:R-:W-:Y:S02]  /*11220*/  LOP3.LUT P0, RZ, R23.reuse, 0x8, RZ, 0xc0, !PT ;  /* 0x0000000817ff7812 */ /* 0x040fe4000780c0ff */
[----:B------:R-:W-:-:S09]  /*11230*/  LOP3.LUT P6, RZ, R23, 0x4, RZ, 0xc0, !PT ;  /* 0x0000000417ff7812 */ /* 0x000fd200078cc0ff */
[----:B------:R-:W-:Y:S01]  /*11240*/  @!PT LDS RZ, [RZ] ;  /* 0x00000000fffff984 */ /* 0x000fe20000000800 */
[----:B------:R-:W-:Y:S01]  /*11250*/  @!PT LDS RZ, [RZ] ;  /* 0x00000000fffff984 */ /* 0x000fe20000000800 */
[----:B------:R-:W-:Y:S01]  /*11260*/  @!PT LDS RZ, [RZ] ;  /* 0x00000000fffff984 */ /* 0x000fe20000000800 */
[----:B------:R1:W-:Y:S01]  /*11270*/  LDGSTS.E.BYPASS.LTC128B.128 [R9+0x26400], desc[UR36][R2.64], !P1 ;  /* 0x2640000002097fae */ /* 0x0003e2000c901d64 */
[----:B------:R-:W-:-:S03]  /*11280*/  LOP3.LUT P1, RZ, R23, 0x200, RZ, 0xc0, !PT ;  /* 0x0000020017ff7812 */ /* 0x000fc6000782c0ff */
[----:B------:R1:W-:Y:S01]  /*11290*/  LDGSTS.E.BYPASS.LTC128B.128 [R9+0x28c00], desc[UR36][R2.64+0x80], !P0 ;  /* 0x28c0008002097fae */ /* 0x0003e2000c101d64 */
[----:B------:R-:W-:-:S03]  /*112a0*/  PLOP3.LUT P0, PT, PT, PT, PT, 0x80, 0x0 ;  /* 0x000000000000781c */ /* 0x000fc60003f0f070 */
[----:B------:R1:W-:Y:S04]  /*112b0*/  LDGSTS.E.BYPASS.LTC128B.128 [R9+0x2b400], desc[UR36][R2.64+0x100], !P6 ;  /* 0x2b40010002097fae */ /* 0x0003e8000f101d64 */
[----:B------:R1:W-:Y:S01]  /*112c0*/  LDGSTS.E.BYPASS.LTC128B.128 [R9+0x2dc00], desc[UR36][R2.64+0x180], !P5 ;  /* 0x2dc0018002097fae */ /* 0x0003e2000e901d64 */
[----:B------:R-:W-:-:S05]  /*112d0*/  NOP ;  /* 0x0000000000007918 */ /* 0x000fca0000000000 */
.L_x_273:
        /* <DEDUP_REMOVED lines=10> */
.L_x_274:
[----:B------:R2:W-:Y:S01]  /*11380*/  SYNCS.ARRIVE.TRANS64.A1T0 RZ, [R6+URZ+0x38830], RZ ;  /* 0x038830ff06ff79a7 */ /* 0x0005e2000810003f */
[----:B------:R-:W-:Y:S05]  /*11390*/  @!P6 BRA `(.L_x_275) ;  /* 0x000000000004e947 */ /* 0x000fea0003800000 */
[----:B------:R-:W-:Y:S01]  /*113a0*/  BPT.TRAP 0x1 ;  /* 0x000000040000795c */ /* 0x000fe20000300000 */
.L_x_275:
[----:B-1----:R-:W-:Y:S01]  /*113b0*/  SHF.L.U32 R2, R17, 0x1f, RZ ;  /* 0x0000001f11027819 */ /* 0x002fe200000006ff */
[----:B--2---:R-:W-:Y:S01]  /*113c0*/  IMAD R6, R7, 0x8, R22 ;  /* 0x0000000807067824 */ /* 0x004fe200078e0216 */
[----:B------:R-:W-:Y:S03]  /*113d0*/  BSSY B1, `(.L_x_276) ;  /* 0x0000003000017945 */ /* 0x000fe60003800000 */
[----:B------:R-:W1:Y:S02]  /*113e0*/  SYNCS.PHASECHK.TRANS64.TRYWAIT P0, [R6+URZ+0x38860], R2 ;  /* 0x03886002060075a7 */ /* 0x000e64000800017f */
[----:B-1----:R-:W-:Y:S05]  /*113f0*/  @!P0 BRA `(.L_x_277) ;  /* 0x0000003800508947 */ /* 0x002fea0003800000 */
.L_x_365:
[----:B------:R-:W-:Y:S05]  /*11400*/  BSYNC B1 ;  /* 0x0000000000017941 */ /* 0x000fea0003800000 */
.L_x_276:
[----:B0-----:R-:W2:Y:S01]  /*11410*/  LDL R8, [R1] ;  /* 0x0000000001087983 */ /* 0x001ea20000100800 */
[----:B------:R-:W0:Y:S01]  /*11420*/  S2R R3, SR_TID.X ;  /* 0x0000000000037919 */ /* 0x000e220000002100 */
[----:B------:R-:W-:Y:S01]  /*11430*/  UMOV UR4, 0xffffffff ;  /* 0xffffffff00047882 */ /* 0x000fe20000000000 */
[----:B------:R-:W-:Y:S01]  /*11440*/  IMAD R7, R7, 0x5000, R32 ;  /* 0x0000500007077824 */ /* 0x000fe200078e0220 */
[----:B0-----:R-:W-:-:S04]  /*11450*/  LOP3.LUT R3, R3, 0x7f, RZ, 0xc0, !PT ;  /* 0x0000007f03037812 */ /* 0x001fc800078ec0ff */
[----:B------:R-:W-:Y:S01]  /*11460*/  SHF.R.U32.HI R3, RZ, 0x3, R3 ;  /* 0x00000003ff037819 */ /* 0x000fe20000011603 */
[----:B--2---:R-:W-:-:S04]  /*11470*/  IMAD R8, R29, -0x50, R8 ;  /* 0xffffffb01d087824 */ /* 0x004fc800078e0208 */
[----:B------:R-:W-:Y:S01]  /*11480*/  IMAD.IADD R8, R8, 0x1, -R3 ;  /* 0x0000000108087824 */ /* 0x000fe200078e0a03 */
[----:B------:R-:W-:Y:S06]  /*11490*/  BRA.DIV UR4, `(.L_x_278) ;  /* 0x0000003a043c7947 */ /* 0x000fec000b800000 */
[----:B-1----:R-:W0:Y:S01]  /*114a0*/  SHFL.IDX PT, R2, R24, RZ, 0x181f ;  /* 0x00181fff18027589 */ /* 0x002e2200000e0000 */
[----:B------:R-:W-:-:S03]  /*114b0*/  IMAD R7, R7, 0x2, R22 ;  /* 0x0000000207077824 */ /* 0x000fc600078e0216 */
[----:B------:R-:W1:Y:S04]  /*114c0*/  SHFL.IDX PT, R3, R25, RZ, 0x181f ;  /* 0x00181fff19037589 */ /* 0x000e6800000e0000 */
[----:B------:R-:W-:Y:S01]  /*114d0*/  SHFL.IDX PT, R14, R24, 0x4, 0x181f ;  /* 0x00981f00180e7f89 */ /* 0x000fe200000e0000 */
[----:B0-----:R-:W-:-:S05]  /*114e0*/  IADD3 R2, P0, R2, R0, RZ ;  /* 0x0000000002027210 */ /* 0x001fca0007f1e0ff */
        /* <DEDUP_REMOVED lines=9> */
[----:B0-----:R-:W0:Y:S04]  /*11580*/  SHFL.IDX PT, R2, R24, 0x1, 0x181f ;  /* 0x00381f0018027f89 */ /* 0x001e2800000e0000 */
[----:B------:R-:W1:Y:S01]  /*11590*/  SHFL.IDX PT, R3, R25, 0x1, 0x181f ;  /* 0x00381f0019037f89 */ /* 0x000e6200000e0000 */
        /* <DEDUP_REMOVED lines=12> */
[----:B0-----:R-:W-:-:S04]  /*11660*/  IADD3 R2, P0, R2, R0, RZ ;  /* 0x0000000002027210 */ /* 0x001fc80007f1e0ff */
        /* <DEDUP_REMOVED lines=10> */
[----:B------:R-:W1:Y:S04]  /*11710*/  SHFL.IDX PT, R3, R25, 0x3, 0x181f ;  /* 0x00781f0019037f89 */ /* 0x000e6800000e0000 */
[----:B------:R-:W2:Y:S01]  /*11720*/  SHFL.IDX PT, R25, R25, 0x4, 0x181f ;  /* 0x00981f0019197f89 */ /* 0x000ea200000e0000 */
[----:B0-----:R-:W-:-:S05]  /*11730*/  IADD3 R2, P0, R2, R0, RZ ;  /* 0x0000000002027210 */ /* 0x001fca0007f1e0ff */
        /* <DEDUP_REMOVED lines=8> */
[----:B--2---:R1:W-:Y:S02]  /*117c0*/  LDGSTS.E.BYPASS.LTC128B.128 [R7+0x9400], desc[UR36][R2.64+0x180], !P0 ;  /* 0x0940018002077fae */ /* 0x0043e4000c101d64 */
.L_x_377:
[----:B01----:R-:W-:Y:S01]  /*117d0*/  IADD3 R2, P0, R14, R0, RZ ;  /* 0x000000000e027210 */ /* 0x003fe20007f1e0ff */
[----:B------:R-:W-:Y:S02]  /*117e0*/  ULDC.64 UR4, c[0x0][0x328] ;  /* 0x0000ca0000047ab9 */ /* 0x000fe40000000a00 */
[----:B------:R-:W-:Y:S02]  /*117f0*/  IMAD R20, R20, UR4, RZ ;  /* 0x0000000414147c24 */ /* 0x000fe4000f8e02ff */
[----:B------:R-:W-:Y:S01]  /*11800*/  IMAD.X R3, RZ, RZ, R25, P0 ;  /* 0x000000ffff037224 */ /* 0x000fe200000e0619 */
[----:B------:R-:W-:Y:S01]  /*11810*/  ISETP.LT.OR P0, PT, R8, 0x41, P4 ;  /* 0x000000410800780c */ /* 0x000fe20002701670 */
[----:B------:R-:W-:-:S12]  /*11820*/  IMAD R9, R5, UR5, R20 ;  /* 0x0000000505097c24 */ /* 0x000fd8000f8e0214 */
        /* <DEDUP_REMOVED lines=9> */
[----:B------:R0:W-:Y:S01]  /*118c0*/  LDGSTS.E.BYPASS.LTC128B.128 [R7+0x9c00], desc[UR36][R2.64+0x180], !P0 ;  /* 0x09c0018002077fae */ /* 0x0001e2000c101d64 */
[----:B------:R-:W-:Y:S01]  /*118d0*/  NOP ;  /* 0x0000000000007918 */ /* 0x000fe20000000000 */
        /* <DEDUP_REMOVED lines=13> */
[----:B------:R-:W-:-:S04]  /*119b0*/  LEA R24, P0, R2, UR4, 0x1 ;  /* 0x0000000402187c11 */ /* 0x000fc8000f8008ff */
[----:B------:R-:W-:Y:S02]  /*119c0*/  LEA.HI.X R25, R2, UR5, R3, 0x1, P0 ;  /* 0x0000000502197c11 */ /* 0x000fe400080f0c03 */
[----:B------:R-:W-:-:S13]  /*119d0*/  PLOP3.LUT P0, PT, PT, PT, PT, 0x80, 0x0 ;  /* 0x000000000000781c */ /* 0x000fda0003f0f070 */
.L_x_279:
        /* <DEDUP_REMOVED lines=10> */
.L_x_280:
[C---:B------:R-:W-:Y:S01]  /*11a80*/  ISETP.GT.AND P0, PT, R26.reuse, RZ, PT ;  /* 0x000000ff1a00720c */ /* 0x040fe20003f04270 */
[----:B------:R3:W-:Y:S01]  /*11a90*/  SYNCS.ARRIVE.TRANS64.A1T0 RZ, [R6+URZ+0x38850], RZ ;  /* 0x038850ff06ff79a7 */ /* 0x0007e2000810003f */
[----:B------:R-:W-:Y:S01]  /*11aa0*/  VIADD R0, R26, 0xffffffff ;  /* 0xffffffff1a007836 */ /* 0x000fe20000000000 */
[----:B------:R-:W-:Y:S01]  /*11ab0*/  MOV R7, R27 ;  /* 0x0000001b00077202 */ /* 0x000fe20000000f00 */
[----:B------:R-:W-:Y:S02]  /*11ac0*/  IMAD.MOV.U32 R17, RZ, RZ, R28 ;  /* 0x000000ffff117224 */ /* 0x000fe400078e001c */
[----:B------:R-:W-:-:S07]  /*11ad0*/  IMAD.MOV.U32 R29, RZ, RZ, R26 ;  /* 0x000000ffff1d7224 */ /* 0x000fce00078e001a */
[----:B---3--:R-:W-:Y:S05]  /*11ae0*/  @P0 BRA `(.L_x_281) ;  /* 0xffffffec00e00947 */ /* 0x008fea000383ffff */
.L_x_268:
[----:B------:R-:W-:Y:S05]  /*11af0*/  BSYNC B0 ;  /* 0x0000000000007941 */ /* 0x000fea0003800000 */
.L_x_267:
[----:B------:R-:W3:Y:S01]  /*11b00*/  S2R R2, SR_TID.X ;  /* 0x0000000000027919 */ /* 0x000ee20000002100 */
[----:B------:R-:W-:Y:S01]  /*11b10*/  BSSY B0, `(.L_x_282) ;  /* 0x0000010000007945 */ /* 0x000fe20003800000 */
[----:B---3--:R-:W-:-:S04]  /*11b20*/  LOP3.LUT R2, R2, 0x7f, RZ, 0xc0, !PT ;  /* 0x0000007f02027812 */ /* 0x008fc800078ec0ff */
[----:B------:R-:W-:-:S13]  /*11b30*/  ISETP.NE.AND P0, PT, R2, RZ, PT ;  /* 0x000000ff0200720c */ /* 0x000fda0003f05270 */
[----:B------:R-:W-:Y:S05]  /*11b40*/  @P0 BRA `(.L_x_283) ;  /* 0x0000000000300947 */ /* 0x000fea0003800000 */
[----:B------:R-:W3:Y:S01]  /*11b50*/  S2R R5, SR_LANEID ;  /* 0x0000000000057919 */ /* 0x000ee20000000000 */
[----:B------:R-:W-:Y:S01]  /*11b60*/  VOTEU.ANY UR4, UPT, PT ;  /* 0x0000000000047886 */ /* 0x000fe200038e0100 */
[----:B0-----:R-:W0:Y:S01]  /*11b70*/  LDC.64 R2, c[0x0][0xc60] ;  /* 0x00031800ff027b82 */ /* 0x001e220000000a00 */
[----:B------:R-:W3:Y:S02]  /*11b80*/  FLO.U32 R0, UR4 ;  /* 0x0000000400007d00 */ /* 0x000ee400080e0000 */
[----:B---3--:R-:W-:-:S06]  /*11b90*/  ISETP.EQ.U32.AND P0, PT, R0, R5, PT ;  /* 0x000000050000720c */ /* 0x008fcc0003f02070 */
[----:B------:R-:W0:Y:S07]  /*11ba0*/  POPC R5, UR4 ;  /* 0x0000000400057d09 */ /* 0x000e2e0008000000 */
[----:B0-----:R-:W3:Y:S01]  /*11bb0*/  @P0 ATOMG.E.ADD.STRONG.GPU PT, R3, desc[UR36][R2.64], R5 ;  /* 0x00000005020309a8 */ /* 0x001ee200081ee1e4 */
[----:B------:R-:W0:Y:S02]  /*11bc0*/  S2R R4, SR_LTMASK ;  /* 0x0000000000047919 */ /* 0x000e240000003900 */
[----:B0-----:R-:W-:-:S04]  /*11bd0*/  LOP3.LUT R4, R4, UR4, RZ, 0xc0, !PT ;  /* 0x0000000404047c12 */ /* 0x001fc8000f8ec0ff */
[----:B--2---:R-:W0:Y:S01]  /*11be0*/  POPC R7, R4 ;  /* 0x0000000400077309 */ /* 0x004e220000000000 */
[----:B---3--:R-:W0:Y:S02]  /*11bf0*/  SHFL.IDX PT, R0, R3, R0, 0x1f ;  /* 0x00001f0003007589 */ /* 0x008e2400000e0000 */
[----:B0-----:R-:W-:-:S07]  /*11c00*/  IADD3 R16, R0, UR39, R7 ;  /* 0x0000002700107c10 */ /* 0x001fce000fffe007 */
.L_x_283:
[----:B------:R-:W-:Y:S05]  /*11c10*/  BSYNC B0 ;  /* 0x0000000000007941 */ /* 0x000fea0003800000 */
.L_x_282:
[----:B------:R-:W-:-:S13]  /*11c20*/  LOP3.LUT P0, RZ, R23, 0x20, RZ, 0xc0, !PT ;  /* 0x0000002017ff7812 */ /* 0x000fda000780c0ff */
[----:B------:R-:W-:Y:S05]  /*11c30*/  @!P0 BRA `(.L_x_284) ;  /* 0x0000000000048947 */ /* 0x000fea0003800000 */
[----:B------:R-:W-:Y:S01]  /*11c40*/  BPT.TRAP 0x1 ;  /* 0x000000040000795c */ /* 0x000fe20000300000 */
.L_x_284:
[----:B------:R-:W3:Y:S01]  /*11c50*/  LDL.LU R0, [R1] ;  /* 0x0000000001007983 */ /* 0x000ee20000300800 */
[----:B------:R-:W-:Y:S01]  /*11c60*/  IMAD R4, R27, 0x8, R22 ;  /* 0x000000081b047824 */ /* 0x000fe200078e0216 */
[----:B0-----:R-:W-:Y:S01]  /*11c70*/  SHF.L.U32 R3, R28, 0x1f, RZ ;  /* 0x0000001f1c037819 */ /* 0x001fe200000006ff */
[----:B------:R-:W-:Y:S03]  /*11c80*/  BSSY B0, `(.L_x_285) ;  /* 0x0000004000007945 */ /* 0x000fe60003800000 */
[----:B------:R-:W0:Y:S01]  /*11c90*/  SYNCS.PHASECHK.TRANS64.TRYWAIT P0, [R4+URZ+0x38860], R3 ;  /* 0x03886003040075a7 */ /* 0x000e22000800017f */
[----:B---3--:R-:W-:Y:S01]  /*11ca0*/  IMAD R5, R26, -0x50, R0 ;  /* 0xffffffb01a057824 */ /* 0x008fe200078e0200 */
[----:B0-----:R-:W-:Y:S06]  /*11cb0*/  @!P0 BRA `(.L_x_286) ;  /* 0x00000038000c8947 */ /* 0x001fec0003800000 */
.L_x_378:
[----:B------:R-:W-:Y:S05]  /*11cc0*/  BSYNC B0 ;  /* 0x0000000000007941 */ /* 0x000fea0003800000 */
.L_x_285:
[----:B------:R-:W3:Y:S01]  /*11cd0*/  S2R R0, SR_TID.X ;  /* 0x0000000000007919 */ /* 0x000ee20000002100 */
[----:B------:R-:W-:Y:S01]  /*11ce0*/  UMOV UR4, 0xffffffff ;  /* 0xffffffff00047882 */ /* 0x000fe20000000000 */
[----:B--2---:R-:W-:Y:S01]  /*11cf0*/  IMAD R7, R27, 0x5000, R32 ;  /* 0x000050001b077824 */ /* 0x004fe200078e0220 */
[----:B---3--:R-:W-:-:S04]  /*11d00*/  LOP3.LUT R0, R0, 0x7f, RZ, 0xc0, !PT ;  /* 0x0000007f00007812 */ /* 0x008fc800078ec0ff */
[----:B------:R-:W-:-:S05]  /*11d10*/  SHF.R.U32.HI R0, RZ, 0x3, R0 ;  /* 0x00000003ff007819 */ /* 0x000fca0000011600 */
[----:B------:R-:W-:Y:S01]  /*11d20*/  IMAD.IADD R5, R5, 0x1, -R0 ;  /* 0x0000000105057824 */ /* 0x000fe200078e0a00 */
[----:B------:R-:W-:Y:S06]  /*11d30*/  BRA.DIV UR4, `(.L_x_287) ;  /* 0x0000003a04007947 */ /* 0x000fec000b800000 */
[----:B-1----:R-:W1:Y:S01]  /*11d40*/  SHFL.IDX PT, R14, R24, RZ, 0x181f ;  /* 0x00181fff180e7589 */ /* 0x002e6200000e0000 */
[----:B------:R-:W-:Y:S01]  /*11d50*/  ULDC UR4, c[0x0][0x2f4] ;  /* 0x0000bd0000047ab9 */ /* 0x000fe20000000800 */
[C---:B------:R-:W-:Y:S01]  /*11d60*/  IMAD.SHL.U32 R8, R33.reuse, 0x2, RZ ;  /* 0x0000000221087824 */ /* 0x040fe200078e00ff */
[C---:B------:R-:W-:Y:S01]  /*11d70*/  ISETP.GE.AND P3, PT, R33.reuse, UR4, PT ;  /* 0x0000000421007c0c */ /* 0x040fe2000bf66270 */
[----:B0-----:R-:W0:Y:S01]  /*11d80*/  SHFL.IDX PT, R3, R25, RZ, 0x181f ;  /* 0x00181fff19037589 */ /* 0x001e2200000e0000 */
[----:B------:R-:W-:Y:S01]  /*11d90*/  LOP3.LUT R6, R33, 0x40, RZ, 0xfc, !PT ;  /* 0x0000004021067812 */ /* 0x000fe200078efcff */
[----:B------:R-:W-:Y:S01]  /*11da0*/  IMAD R0, R7, 0x2, R22 ;  /* 0x0000000207007824 */ /* 0x000fe200078e0216 */
[----:B------:R-:W-:Y:S01]  /*11db0*/  ISETP.LT.OR P4, PT, R5, 0x1, P3 ;  /* 0x000000010500780c */ /* 0x000fe20001f81670 */
[----:B------:R-:W-:Y:S01]  /*11dc0*/  SHFL.IDX PT, R7, R25, 0x1, 0x181f ;  /* 0x00381f0019077f89 */ /* 0x000fe200000e0000 */
[----:B------:R-:W-:Y:S02]  /*11dd0*/  ISETP.GE.AND P2, PT, R6, UR4, PT ;  /* 0x0000000406007c0c */ /* 0x000fe4000bf46270 */
[----:B------:R-:W-:Y:S01]  /*11de0*/  ISETP.GE.AND P1, PT, R37, UR4, PT ;  /* 0x0000000425007c0c */ /* 0x000fe2000bf26270 */
[----:B------:R-:W-:Y:S01]  /*11df0*/  SHFL.IDX PT, R9, R25, 0x2, 0x181f ;  /* 0x00581f0019097f89 */ /* 0x000fe200000e0000 */
[----:B-1----:R-:W-:-:S03]  /*11e00*/  IADD3 R2, P0, R14, R8, RZ ;  /* 0x000000080e027210 */ /* 0x002fc60007f1e0ff */
[----:B------:R-:W1:Y:S02]  /*11e10*/  SHFL.IDX PT, R14, R24, 0x1, 0x181f ;  /* 0x00381f00180e7f89 */ /* 0x000e6400000e0000 */
[----:B0-----:R-:W-:Y:S01]  /*11e20*/  IMAD.X R3, RZ, RZ, R3, P0 ;  /* 0x000000ffff037224 */ /* 0x001fe200000e0603 */
[----:B------:R-:W-:-:S04]  /*11e30*/  ISETP.LT.OR P0, PT, R5, 0x1, P2 ;  /* 0x000000010500780c */ /* 0x000fc80001701670 */
[----:B------:R-:W-:Y:S01]  /*11e40*/  LDGSTS.E.BYPASS.LTC128B.128 [R0+0x400], desc[UR36][R2.64], !P4 ;  /* 0x0040000002007fae */ /* 0x000fe2000e101d64 */
[----:B------:R-:W-:-:S08]  /*11e50*/  ISETP.LT.OR P4, PT, R5, 0x1, P1 ;  /* 0x000000010500780c */ /* 0x000fd00000f81670 */
[----:B------:R-:W-:Y:S01]  /*11e60*/  LDGSTS.E.BYPASS.LTC128B.128 [R0+0x2c00], desc[UR36][R2.64+0x80], !P0 ;  /* 0x02c0008002007fae */ /* 0x000fe2000c101d64 */
[----:B------:R-:W-:-:S04]  /*11e70*/  ISETP.GE.AND P0, PT, R36, UR4, PT ;  /* 0x0000000424007c0c */ /* 0x000fc8000bf06270 */
[----:B------:R-:W-:Y:S01]  /*11e80*/  LDGSTS.E.BYPASS.LTC128B.128 [R0+0x5400], desc[UR36][R2.64+0x100], !P4 ;  /* 0x0540010002007fae */ /* 0x000fe2000e101d64 */
[----:B------:R-:W-:-:S13]  /*11e90*/  ISETP.LT.OR P4, PT, R5, 0x1, P0 ;  /* 0x000000010500780c */ /* 0x000fda0000781670 */
[----:B------:R0:W-:Y:S01]  /*11ea0*/  LDGSTS.E.BYPASS.LTC128B.128 [R0+0x7c00], desc[UR36][R2.64+0x180], !P4 ;  /* 0x07c0018002007fae */ /* 0x0001e2000e101d64 */
[----:B-1----:R-:W-:-:S03]  /*11eb0*/  IADD3 R6, P4, R14, R8, RZ ;  /* 0x000000080e067210 */ /* 0x002fc60007f9e0ff */
[----:B------:R-:W0:Y:S02]  /*11ec0*/  SHFL.IDX PT, R14, R24, 0x2, 0x181f ;  /* 0x00581f00180e7f89 */ /* 0x000e2400000e0000 */
[----:B------:R-:W-:Y:S01]  /*11ed0*/  IMAD.X R7, RZ, RZ, R7, P4 ;  /* 0x000000ffff077224 */ /* 0x000fe200020e0607 */
[----:B------:R-:W-:-:S13]  /*11ee0*/  ISETP.LT.OR P4, PT, R5, 0x11, P3 ;  /* 0x000000110500780c */ /* 0x000fda0001f81670 */
[----:B------:R-:W-:Y:S01]  /*11ef0*/  LDGSTS.E.BYPASS.LTC128B.128 [R0+0xc00], desc[UR36][R6.64], !P4 ;  /* 0x00c0000006007fae */ /* 0x000fe2000e101d64 */
[----:B------:R-:W-:-:S13]  /*11f00*/  ISETP.LT.OR P4, PT, R5, 0x11, P2 ;  /* 0x000000110500780c */ /* 0x000fda0001781670 */
[----:B------:R-:W-:Y:S01]  /*11f10*/  LDGSTS.E.BYPASS.LTC128B.128 [R0+0x3400], desc[UR36][R6.64+0x80], !P4 ;  /* 0x0340008006007fae */ /* 0x000fe2000e101d64 */
[----:B------:R-:W-:-:S13]  /*11f20*/  ISETP.LT.OR P4, PT, R5, 0x11, P1 ;  /* 0x000000110500780c */ /* 0x000fda0000f81670 */
[----:B------:R-:W-:Y:S01]  /*11f30*/  LDGSTS.E.BYPASS.LTC128B.128 [R0+0x5c00], desc[UR36][R6.64+0x100], !P4 ;  /* 0x05c0010006007fae */ /* 0x000fe2000e101d64 */
[----:B------:R-:W-:-:S13]  /*11f40*/  ISETP.LT.OR P4, PT, R5, 0x11, P0 ;  /* 0x000000110500780c */ /* 0x000fda0000781670 */
[----:B------:R-:W-:Y:S01]  /*11f50*/  LDGSTS.E.BYPASS.LTC128B.128 [R0+0x8400], desc[UR36][R6.64+0x180], !P4 ;  /* 0x0840018006007fae */ /* 0x000fe2000e101d64 */
[----:B0-----:R-:W-:-:S03]  /*11f60*/  IADD3 R2, P4, R14, R8, RZ ;  /* 0x000000080e027210 */ /* 0x001fc60007f9e0ff */
[----:B------:R-:W0:Y:S01]  /*11f70*/  SHFL.IDX PT, R14, R24, 0x3, 0x181f ;  /* 0x00781f00180e7f89 */ /* 0x000e2200000e0000 */
[----:B------:R-:W-:Y:S02]  /*11f80*/  IADD3.X R3, RZ, R9, RZ, P4, !PT ;  /* 0x00000009ff037210 */ /* 0x000fe400027fe4ff */
[C---:B------:R-:W-:Y:S01]  /*11f90*/  ISETP.LT.OR P4, PT, R5.reuse, 0x21, P3 ;  /* 0x000000210500780c */ /* 0x040fe20001f81670 */
[----:B------:R-:W1:Y:S04]  /*11fa0*/  SHFL.IDX PT, R9, R25, 0x3, 0x181f ;  /* 0x00781f0019097f89 */ /* 0x000e6800000e0000 */
        /* <DEDUP_REMOVED lines=8> */
[----:B0-----:R-:W-:Y:S02]  /*12030*/  IADD3 R2, P4, R14, R8, RZ ;  /* 0x000000080e027210 */ /* 0x001fe40007f9e0ff */
[----:B------:R3:W4:Y:S03]  /*12040*/  SHFL.IDX PT, R14, R24, 0x4, 0x181f ;  /* 0x00981f00180e7f89 */ /* 0x00072600000e0000 */
        /* <DEDUP_REMOVED lines=9> */
.L_x_390:
[C---:B------:R-:W-:Y:S02]  /*120e0*/  ISETP.LT.OR P3, PT, R5.reuse, 0x41, P3 ;  /* 0x000000410500780c */ /* 0x040fe40001f61670 */
[C---:B------:R-:W-:Y:S02]  /*120f0*/  ISETP.LT.OR P2, PT, R5.reuse, 0x41, P2 ;  /* 0x000000410500780c */ /* 0x040fe40001741670 */
[C---:B------:R-:W-:Y:S02]  /*12100*/  ISETP.LT.OR P1, PT, R5.reuse, 0x41, P1 ;  /* 0x000000410500780c */ /* 0x040fe40000f21670 */
[----:B0--3--:R-:W-:Y:S02]  /*12110*/  IADD3 R2, P4, R14, R8, RZ ;  /* 0x000000080e027210 */ /* 0x009fe40007f9e0ff */
[----:B------:R-:W-:-:S03]  /*12120*/  ISETP.LT.OR P0, PT, R5, 0x41, P0 ;  /* 0x000000410500780c */ /* 0x000fc60000701670 */
[----:B------:R-:W-:-:S05]  /*12130*/  IMAD.X R3, RZ, RZ, R25, P4 ;  /* 0x000000ffff037224 */ /* 0x000fca00020e0619 */
[----:B------:R-:W-:Y:S01]  /*12140*/  @!PT LDS RZ, [RZ] ;  /* 0x00000000fffff984 */ /* 0x000fe20000000800 */
[----:B------:R-:W-:Y:S01]  /*12150*/  @!PT LDS RZ, [RZ] ;  /* 0x00000000fffff984 */ /* 0x000fe20000000800 */
[----:B------:R-:W-:Y:S01]  /*12160*/  @!PT LDS RZ, [RZ] ;  /* 0x00000000fffff984 */ /* 0x000fe20000000800 */
[----:B------:R0:W-:Y:S04]  /*12170*/  LDGSTS.E.BYPASS.LTC128B.128 [R0+0x2400], desc[UR36][R2.64], !P3 ;  /* 0x0240000002007fae */ /* 0x0001e8000d901d64 */
[----:B------:R0:W-:Y:S04]  /*12180*/  LDGSTS.E.BYPASS.LTC128B.128 [R0+0x4c00], desc[UR36][R2.64+0x80], !P2 ;  /* 0x04c0008002007fae */ /* 0x0001e8000d101d64 */
[----:B------:R0:W-:Y:S04]  /*12190*/  LDGSTS.E.BYPASS.LTC128B.128 [R0+0x7400], desc[UR36][R2.64+0x100], !P1 ;  /* 0x0740010002007fae */ /* 0x0001e8000c901d64 */
[----:B------:R0:W-:Y:S01]  /*121a0*/  LDGSTS.E.BYPASS.LTC128B.128 [R0+0x9c00], desc[UR36][R2.64+0x180], !P0 ;  /* 0x09c0018002007fae */ /* 0x0001e2000c101d64 */
[----:B------:R-:W-:Y:S01]  /*121b0*/  PLOP3.LUT P0, PT, PT, PT, PT, 0x80, 0x0 ;  /* 0x000000000000781c */ /* 0x000fe20003f0f070 */
[----:B------:R-:W-:-:S12]  /*121c0*/  NOP ;  /* 0x0000000000007918 */ /* 0x000fd80000000000 */
.L_x_288:
        /* <DEDUP_REMOVED lines=10> */
.L_x_289:
[----:B------:R1:W-:Y:S01]  /*12270*/  SYNCS.ARRIVE.TRANS64.A1T0 RZ, [R4+URZ+0x38850], RZ ;  /* 0x038850ff04ff79a7 */ /* 0x0003e2000810003f */
[----:B------:R-:W-:-:S05]  /*12280*/  VIADD R27, R27, 0x1 ;  /* 0x000000011b1b7836 */ /* 0x000fca0000000000 */
[----:B------:R-:W-:-:S04]  /*12290*/  ISETP.NE.AND P0, PT, R27, 0x2, PT ;  /* 0x000000021b00780c */ /* 0x000fc80003f05270 */
[----:B0-----:R-:W-:Y:S02]  /*122a0*/  SEL R3, RZ, 0x1, P0 ;  /* 0x00000001ff037807 */ /* 0x001fe40000000000 */
[----:B------:R-:W-:Y:S02]  /*122b0*/  SEL R27, R27, RZ, P0 ;  /* 0x000000ff1b1b7207 */ /* 0x000fe40000000000 */
[----:B-1----:R-:W-:-:S07]  /*122c0*/  LOP3.LUT R28, R28, R3, RZ, 0x3c, !PT ;  /* 0x000000031c1c7212 */ /* 0x002fce00078e3cff */
.L_x_244:
[----:B------:R-:W-:Y:S05]  /*122d0*/  BSYNC B7 ;  /* 0x0000000000077941 */ /* 0x000fea0003800000 */
.L_x_242:
[----:B------:R-:W-:-:S13]  /*122e0*/  LOP3.LUT P0, RZ, R23, 0x100, RZ, 0xc0, !PT ;  /* 0x0000010017ff7812 */ /* 0x000fda000780c0ff */
[----:B------:R-:W-:Y:S05]  /*122f0*/  @!P0 BRA `(.L_x_290) ;  /* 0x0000000000248947 */ /* 0x000fea0003800000 */
[----:B------:R-:W-:Y:S05]  /*12300*/  WARPSYNC.ALL ;  /* 0x0000000000007948 */ /* 0x000fea0003800000 */
[----:B------:R-:W1:Y:S08]  /*12310*/  S2UR UR5, SR_CgaCtaId ;  /* 0x00000000000579c3 */ /* 0x000e700000008800 */
[----:B------:R-:W-:Y:S06]  /*12320*/  BAR.SYNC.DEFER_BLOCKING 0x5, 0x180 ;  /* 0x0146000000007b1d */ /* 0x000fec0000010000 */
[----:B------:R-:W-:-:S02]  /*12330*/  UMOV UR4, 0x400 ;  /* 0x0000040000047882 */ /* 0x000fc40000000000 */
[----:B-1----:R-:W-:-:S06]  /*12340*/  ULEA UR4, UR5, UR4, 0x18 ;  /* 0x0000000405047291 */ /* 0x002fcc000f8ec03f */
[----:B------:R-:W-:-:S05]  /*12350*/  IMAD.U32 R22, RZ, RZ, UR4 ;  /* 0x00000004ff167e24 */ /* 0x000fca000f8e00ff */
[----:B------:R2:W3:Y:S01]  /*12360*/  LDS.128 R16, [R22+0x388d0] ;  /* 0x0388d00016107984 */ /* 0x0004e20000000c00 */
[----:B------:R-:W-:Y:S06]  /*12370*/  BAR.ARV 0x4, 0x180 ;  /* 0x0106000000007b1d */ /* 0x000fec0000002000 */
[----:B------:R-:W-:Y:S05]  /*12380*/  BRA `(.L_x_291) ;  /* 0x0000000800407947 */ /* 0x000fea0003800000 */
.L_x_290:
[----:B------:R-:W1:Y:S01]  /*12390*/  S2R R0, SR_TID.X ;  /* 0x0000000000007919 */ /* 0x000e620000002100 */
[----:B------:R-:W-:Y:S01]  /*123a0*/  UMOV UR4, 0xffffffff ;  /* 0xffffffff00047882 */ /* 0x000fe20000000000 */
[----:B-1----:R-:W-:-:S04]  /*123b0*/  LOP3.LUT R8, R0, 0x1f, RZ, 0xc0, !PT ;  /* 0x0000001f00087812 */ /* 0x002fc800078ec0ff */
[----:B------:R-:W-:Y:S01]  /*123c0*/  ISETP.NE.AND P0, PT, R8, 0x1f, PT ;  /* 0x0000001f0800780c */ /* 0x000fe20003f05270 */
[----:B------:R-:W-:-:S12]  /*123d0*/  BRA.DIV UR4, `(.L_x_292) ;  /* 0x0000003a04607947 */ /* 0x000fd8000b800000 */
[----:B------:R-:W-:Y:S01]  /*123e0*/  IMAD.IADD R5, R19, 0x1, R8 ;  /* 0x0000000113057824 */ /* 0x000fe200078e0208 */
[----:B------:R-:W-:-:S04]  /*123f0*/  ULDC UR4, c[0x0][0xc3c] ;  /* 0x00030f0000047ab9 */ /* 0x000fc80000000800 */
[----:B------:R-:W-:-:S13]  /*12400*/  ISETP.GE.OR P1, PT, R5, UR4, !P0 ;  /* 0x0000000405007c0c */ /* 0x000fda000c726670 */
[----:B------:R-:W1:Y:S02]  /*12410*/  @!P1 LDC.64 R2, c[0x0][0xc80] ;  /* 0x00032000ff029b82 */ /* 0x000e640000000a00 */
[----:B-1----:R-:W-:-:S06]  /*12420*/  @!P1 IMAD.WIDE R2, R5, 0x4, R2 ;  /* 0x0000000405029825 */ /* 0x002fcc00078e0202 */
[----:B------:R-:W2:Y:S01]  /*12430*/  @!P1 LDG.E R2, desc[UR36][R2.64] ;  /* 0x0000002402029981 */ /* 0x000ea2000c1e1900 */
[----:B0-----:R-:W-:Y:S01]  /*12440*/  IMAD.MOV.U32 R4, RZ, RZ, RZ ;  /* 0x000000ffff047224 */ /* 0x001fe200078e00ff */
[C---:B------:R-:W-:Y:S02]  /*12450*/  ISETP.GE.U32.AND P2, PT, R8.reuse, 0x2, PT ;  /* 0x000000020800780c */ /* 0x040fe40003f46070 */
[C---:B------:R-:W-:Y:S01]  /*12460*/  ISETP.GE.U32.AND P3, PT, R8.reuse, 0x4, PT ;  /* 0x000000040800780c */ /* 0x040fe20003f66070 */
[----:B------:R-:W-:Y:S01]  /*12470*/  SHFL.IDX PT, R0, R16, 0x1, 0x1f ;  /* 0x00201f0010007f89 */ /* 0x000fe200000e0000 */
[C---:B------:R-:W-:Y:S02]  /*12480*/  ISETP.GE.U32.AND P4, PT, R8.reuse, 0x8, PT ;  /* 0x000000080800780c */ /* 0x040fe40003f86070 */
[C---:B------:R-:W-:Y:S01]  /*12490*/  ISETP.GE.U32.AND P5, PT, R8.reuse, 0x10, PT ;  /* 0x000000100800780c */ /* 0x040fe20003fa6070 */
[----:B--2---:R-:W-:Y:S01]  /*124a0*/  @!P1 IMAD.MOV.U32 R4, RZ, RZ, R2 ;  /* 0x000000ffff049224 */ /* 0x004fe200078e0002 */
[----:B------:R-:W-:-:S04]  /*124b0*/  ISETP.NE.AND P1, PT, R8, RZ, PT ;  /* 0x000000ff0800720c */ /* 0x000fc80003f25270 */
[----:B------:R-:W0:Y:S02]  /*124c0*/  SHFL.UP PT, R14, R4, 0x1, RZ ;  /* 0x04200000040e7989 */ /* 0x000e2400000e00ff */
[----:B0-----:R-:W-:-:S04]  /*124d0*/  SEL R5, R14, RZ, P1 ;  /* 0x000000ff0e057207 */ /* 0x001fc80000800000 */
[----:B------:R-:W-:Y:S02]  /*124e0*/  IADD3 R6, R4, R5, RZ ;  /* 0x0000000504067210 */ /* 0x000fe40007ffe0ff */
[----:B------:R-:W-:Y:S04]  /*124f0*/  SHFL.IDX PT, R5, R16, RZ, 0x1f ;  /* 0x00001fff10057589 */ /* 0x000fe800000e0000 */
        /* <DEDUP_REMOVED lines=12> */
[----:B------:R0:W1:Y:S02]  /*125c0*/  SHFL.IDX PT, R14, R6, 0x1f, 0x1f ;  /* 0x03e01f00060e7f89 */ /* 0x00006400000e0000 */
.L_x_400:
[----:B------:R-:W-:Y:S02]  /*125d0*/  ULDC UR4, c[0x0][0xc38] ;  /* 0x00030e0000047ab9 */ /* 0x000fe40000000800 */
[----:B------:R-:W-:-:S04]  /*125e0*/  IMAD.U32 R7, RZ, RZ, UR4 ;  /* 0x00000004ff077e24 */ /* 0x000fc8000f8e00ff */
[----:B-1----:R-:W-:-:S04]  /*125f0*/  IMAD R3, R14, R7, RZ ;  /* 0x000000070e037224 */ /* 0x002fc800078e02ff */
[----:B------:R-:W-:-:S05]  /*12600*/  IMAD.IADD R8, R0, 0x1, R3 ;  /* 0x0000000100087824 */ /* 0x000fca00078e0203 */
[----:B------:R-:W-:-:S13]  /*12610*/  ISETP.GT.AND P6, PT, R8, R5, PT ;  /* 0x000000050800720c */ /* 0x000fda0003fc4270 */
[----:B------:R-:W-:Y:S05]  /*12620*/  @P6 BRA `(.L_x_293) ;  /* 0x00000000009c6947 */ /* 0x000fea0003800000 */
.L_x_298:
[----:B------:R-:W1:Y:S01]  /*12630*/  LDC R0, c[0x0][0xc3c] ;  /* 0x00030f00ff007b82 */ /* 0x000e620000000800 */
[----:B------:R-:W-:-:S05]  /*12640*/  VIADD R19, R19, 0x1f ;  /* 0x0000001f13137836 */ /* 0x000fca0000000000 */
[----:B-1----:R-:W-:-:S13]  /*12650*/  ISETP.GE.AND P6, PT, R19, R0, PT ;  /* 0x000000001300720c */ /* 0x002fda0003fc6270 */
[----:B------:R-:W-:Y:S05]  /*12660*/  @P6 BRA `(.L_x_294) ;  /* 0x0000000400446947 */ /* 0x000fea0003800000 */
[----:B------:R-:W1:Y:S01]  /*12670*/  S2R R2, SR_TID.X ;  /* 0x0000000000027919 */ /* 0x000e620000002100 */
[----:B------:R-:W-:Y:S01]  /*12680*/  BSSY B0, `(.L_x_295) ;  /* 0x0000009000007945 */ /* 0x000fe20003800000 */
[----:B------:R-:W-:Y:S01]  /*12690*/  IMAD.MOV.U32 R4, RZ, RZ, RZ ;  /* 0x000000ffff047224 */ /* 0x000fe200078e00ff */
[----:B-1----:R-:W-:-:S04]  /*126a0*/  LOP3.LUT R2, R2, 0x1f, RZ, 0xc0, !PT ;  /* 0x0000001f02027812 */ /* 0x002fc800078ec0ff */
[----:B------:R-:W-:-:S04]  /*126b0*/  IADD3 R7, R19, R2, RZ ;  /* 0x0000000213077210 */ /* 0x000fc80007ffe0ff */
[----:B------:R-:W-:-:S13]  /*126c0*/  ISETP.GE.OR P6, PT, R7, R0, !P0 ;  /* 0x000000000700720c */ /* 0x000fda00047c6670 */
[----:B------:R-:W-:Y:S05]  /*126d0*/  @P6 BRA `(.L_x_296) ;  /* 0x00000000000c6947 */ /* 0x000fea0003800000 */
[----:B------:R-:W1:Y:S02]  /*126e0*/  LDC.64 R2, c[0x0][0xc80] ;  /* 0x00032000ff027b82 */ /* 0x000e640000000a00 */
[----:B-1----:R-:W-:-:S05]  /*126f0*/  IMAD.WIDE R2, R7, 0x4, R2 ;  /* 0x0000000407027825 */ /* 0x002fca00078e0202 */
[----:B------:R1:W5:Y:S02]  /*12700*/  LDG.E R4, desc[UR36][R2.64] ;  /* 0x0000002402047981 */ /* 0x000364000c1e1900 */
.L_x_296:
[----:B------:R-:W-:Y:S05]  /*12710*/  BSYNC B0 ;  /* 0x0000000000007941 */ /* 0x000fea0003800000 */
.L_x_295:
[----:B------:R-:W-:-:S03]  /*12720*/  UMOV UR4, 0xffffffff ;  /* 0xffffffff00047882 */ /* 0x000fc60000000000 */
[----:B------:R-:W-:Y:S05]  /*12730*/  BRA.DIV UR4, `(.L_x_297) ;  /* 0x0000003a04ac7947 */ /* 0x000fea000b800000 */
[----:B-----5:R-:W2:Y:S02]  /*12740*/  SHFL.UP PT, R14, R4, 0x1, RZ ;  /* 0x04200000040e7989 */ /* 0x020ea400000e00ff */
[----:B--2---:R-:W-:-:S05]  /*12750*/  SEL R13, R14, RZ, P1 ;  /* 0x000000ff0e0d7207 */ /* 0x004fca0000800000 */
[----:B------:R-:W-:-:S05]  /*12760*/  IMAD.IADD R13, R4, 0x1, R13 ;  /* 0x00000001040d7824 */ /* 0x000fca00078e020d */
[----:B------:R-:W2:Y:S02]  /*12770*/  SHFL.UP PT, R14, R13, 0x2, RZ ;  /* 0x044000000d0e7989 */ /* 0x000ea400000e00ff */
[----:B--2---:R-:W-:-:S05]  /*12780*/  SEL R0, R14, RZ, P2 ;  /* 0x000000ff0e007207 */ /* 0x004fca0001000000 */
[----:B------:R-:W-:-:S05]  /*12790*/  IMAD.IADD R0, R13, 0x1, R0 ;  /* 0x000000010d007824 */ /* 0x000fca00078e0200 */
[----:B------:R-:W1:Y:S02]  /*127a0*/  SHFL.UP PT, R14, R0, 0x4, RZ ;  /* 0x04800000000e7989 */ /* 0x000e6400000e00ff */
[----:B-1----:R-:W-:-:S05]  /*127b0*/  SEL R3, R14, RZ, P3 ;  /* 0x000000ff0e037207 */ /* 0x002fca0001800000 */
[----:B------:R-:W-:-:S05]  /*127c0*/  IMAD.IADD R2, R0, 0x1, R3 ;  /* 0x0000000100027824 */ /* 0x000fca00078e0203 */
[----:B------:R-:W1:Y:S02]  /*127d0*/  SHFL.UP PT, R14, R2, 0x8, RZ ;  /* 0x05000000020e7989 */ /* 0x000e6400000e00ff */
[----:B-1----:R-:W-:-:S05]  /*127e0*/  SEL R3, R14, RZ, P4 ;  /* 0x000000ff0e037207 */ /* 0x002fca0002000000 */
[----:B------:R-:W-:-:S05]  /*127f0*/  IMAD.IADD R3, R2, 0x1, R3 ;  /* 0x0000000102037824 */ /* 0x000fca00078e0203 */
[----:B------:R-:W0:Y:S02]  /*12800*/  SHFL.UP PT, R14, R3, 0x10, RZ ;  /* 0x06000000030e7989 */ /* 0x000e2400000e00ff */
[----:B0-----:R-:W-:-:S05]  /*12810*/  SEL R6, R14, RZ, P5 ;  /* 0x000000ff0e067207 */ /* 0x001fca0002800000 */
[----:B------:R-:W-:-:S05]  /*12820*/  IMAD.IADD R6, R3, 0x1, R6 ;  /* 0x0000000103067824 */ /* 0x000fca00078e0206 */
[----:B------:R0:W1:Y:S02]  /*12830*/  SHFL.IDX PT, R14, R6, 0x1f, 0x1f ;  /* 0x03e01f00060e7f89 */ /* 0x00006400000e0000 */
.L_x_408:
[----:B------:R-:W-:Y:S02]  /*12840*/  ULDC UR4, c[0x0][0xc38] ;  /* 0x00030e0000047ab9 */ /* 0x000fe40000000800 */
[----:B------:R-:W-:-:S04]  /*12850*/  IMAD.U32 R7, RZ, RZ, UR4 ;  /* 0x00000004ff077e24 */ /* 0x000fc8000f8e00ff */
[----:B-1----:R-:W-:-:S05]  /*12860*/  IMAD R3, R14, R7, RZ ;  /* 0x000000070e037224 */ /* 0x002fca00078e02ff */
[----:B------:R-:W-:-:S04]  /*12870*/  IADD3 R8, R3, R8, RZ ;  /* 0x0000000803087210 */ /* 0x000fc80007ffe0ff */
[----:B------:R-:W-:-:S13]  /*12880*/  ISETP.GT.AND P6, PT, R8, R5, PT ;  /* 0x000000050800720c */ /* 0x000fda0003fc4270 */
[----:B------:R-:W-:Y:S05]  /*12890*/  @!P6 BRA `(.L_x_298) ;  /* 0xfffffffc0064e947 */ /* 0x000fea000383ffff */
.L_x_293:
[----:B------:R-:W-:Y:S01]  /*128a0*/  IMAD.IADD R8, R8, 0x1, -R3 ;  /* 0x0000000108087824 */ /* 0x000fe200078e0a03 */
[----:B------:R-:W-:-:S03]  /*128b0*/  UMOV UR4, 0xffffffff ;  /* 0xffffffff00047882 */ /* 0x000fc60000000000 */
[----:B------:R-:W-:-:S05]  /*128c0*/  IMAD R0, R6, R7, R8 ;  /* 0x0000000706007224 */ /* 0x000fca00078e0208 */
[----:B------:R-:W-:Y:S01]  /*128d0*/  ISETP.GT.AND P6, PT, R0, R5, PT ;  /* 0x000000050000720c */ /* 0x000fe20003fc4270 */
[----:B------:R-:W-:-:S12]  /*128e0*/  BRA.DIV UR4, `(.L_x_299) ;  /* 0x0000003a04fc7947 */ /* 0x000fd8000b800000 */
[----:B------:R-:W-:-:S04]  /*128f0*/  VOTE.ANY R2, PT, !P6 ;  /* 0x0000000000027806 */ /* 0x000fc800070e0100 */
[----:B------:R-:W1:Y:S02]  /*12900*/  POPC R0, R2 ;  /* 0x0000000200007309 */ /* 0x000e640000000000 */
[----:B-1----:R1:W2:Y:S02]  /*12910*/  SHFL.IDX PT, R4, R4, R0, 0x1f ;  /* 0x00001f0004047589 */ /* 0x0022a400000e0000 */
.L_x_412:
[----:B------:R-:W-:Y:S01]  /*12920*/  ISETP.NE.AND P0, PT, R2, RZ, PT ;  /* 0x000000ff0200720c */ /* 0x000fe20003f05270 */
[----:B------:R-:W-:-:S12]  /*12930*/  IMAD.MOV.U32 R14, RZ, RZ, RZ ;  /* 0x000000ffff0e7224 */ /* 0x000fd800078e00ff */
[----:B------:R-:W-:Y:S05]  /*12940*/  @!P0 BRA `(.L_x_300) ;  /* 0x0000000000108947 */ /* 0x000fea0003800000 */
[----:B------:R-:W-:Y:S01]  /*12950*/  UMOV UR4, 0xffffffff ;  /* 0xffffffff00047882 */ /* 0x000fe20000000000 */
[----:B------:R-:W-:Y:S02]  /*12960*/  VIADD R12, R0, 0xffffffff ;  /* 0xffffffff000c7836 */ /* 0x000fe40000000000 */
[----:B------:R-:W-:Y:S05]  /*12970*/  BRA.DIV UR4, `(.L_x_301) ;  /* 0x0000003e04207947 */ /* 0x000fea000b800000 */
[----:B------:R3:W4:Y:S02]  /*12980*/  SHFL.IDX PT, R14, R6, R12, 0x1f ;  /* 0x00001f0c060e7589 */ /* 0x00072400000e0000 */
.L_x_300:
[----:B0-23--:R-:W-:Y:S01]  /*12990*/  IABS R6, R4 ;  /* 0x0000000400067213 */ /* 0x00dfe20000000000 */
[----:B----4-:R-:W-:Y:S02]  /*129a0*/  IMAD R16, R14, R7, R8 ;  /* 0x000000070e107224 */ /* 0x010fe400078e0208 */
[----:B------:R-:W-:Y:S01]  /*129b0*/  IMAD.IADD R19, R0, 0x1, R19 ;  /* 0x0000000100137824 */ /* 0x000fe200078e0213 */
[----:B------:R-:W0:Y:S08]  /*129c0*/  I2F.RP R9, R6 ;  /* 0x0000000600097306 */ /* 0x000e300000209400 */
[----:B0-----:R-:W0:Y:S02]  /*129d0*/  MUFU.RCP R9, R9 ;  /* 0x0000000900097308 */ /* 0x001e240000001000 */
[----:B0-----:R-:W-:-:S06]  /*129e0*/  VIADD R2, R9, 0xffffffe ;  /* 0x0ffffffe09027836 */ /* 0x001fcc0000000000 */
[----:B------:R0:W2:Y:S02]  /*129f0*/  F2I.FTZ.U32.TRUNC.NTZ R3, R2 ;  /* 0x0000000200037305 */ /* 0x0000a4000021f000 */
[----:B0-----:R-:W-:Y:S02]  /*12a00*/  IMAD.MOV.U32 R2, RZ, RZ, RZ ;  /* 0x000000ffff027224 */ /* 0x001fe400078e00ff */
[----:B--2---:R-:W-:-:S04]  /*12a10*/  IMAD.MOV R7, RZ, RZ, -R3 ;  /* 0x000000ffff077224 */ /* 0x004fc800078e0a03 */
[----:B------:R-:W-:-:S04]  /*12a20*/  IMAD R7, R7, R6, RZ ;  /* 0x0000000607077224 */ /* 0x000fc800078e02ff */
[----:B------:R-:W-:-:S04]  /*12a30*/  IMAD.HI.U32 R3, R3, R7, R2 ;  /* 0x0000000703037227 */ /* 0x000fc800078e0002 */
[----:B------:R-:W-:Y:S01]  /*12a40*/  IMAD.IADD R7, R5, 0x1, -R16 ;  /* 0x0000000105077824 */ /* 0x000fe200078e0a10 */
[----:B------:R-:W-:-:S04]  /*12a50*/  IABS R5, R4 ;  /* 0x0000000400057213 */ /* 0x000fc80000000000 */
[----:B------:R-:W-:Y:S02]  /*12a60*/  IABS R2, R7 ;  /* 0x0000000700027213 */ /* 0x000fe40000000000 */
[----:B------:R-:W-:-:S03]  /*12a70*/  IADD3 R5, RZ, -R5, RZ ;  /* 0x80000005ff057210 */ /* 0x000fc60007ffe0ff */
[----:B------:R-:W-:-:S04]  /*12a80*/  IMAD.HI.U32 R3, R3, R2, RZ ;  /* 0x0000000203037227 */ /* 0x000fc800078e00ff */
[----:B------:R-:W-:Y:S01]  /*12a90*/  IMAD R5, R3, R5, R2 ;  /* 0x0000000503057224 */ /* 0x000fe200078e0202 */
[----:B------:R-:W-:-:S04]  /*12aa0*/  LOP3.LUT R2, R7, R4, RZ, 0x3c, !PT ;  /* 0x0000000407027212 */ /* 0x000fc800078e3cff */
[----:B------:R-:W-:Y:S02]  /*12ab0*/  ISETP.GT.U32.AND P1, PT, R6, R5, PT ;  /* 0x000000050600720c */ /* 0x000fe40003f24070 */
[----:B------:R-:W-:-:S11]  /*12ac0*/  ISETP.GE.AND P2, PT, R2, RZ, PT ;  /* 0x000000ff0200720c */ /* 0x000fd60003f46270 */
[----:B------:R-:W-:Y:S02]  /*12ad0*/  @!P1 IMAD.IADD R5, R5, 0x1, -R6 ;  /* 0x0000000105059824 */ /* 0x000fe400078e0a06 */
[----:B------:R-:W-:Y:S01]  /*12ae0*/  @!P1 VIADD R3, R3, 0x1 ;  /* 0x0000000103039836 */ /* 0x000fe20000000000 */
[----:B------:R-:W-:Y:S02]  /*12af0*/  ISETP.NE.AND P1, PT, R4, RZ, PT ;  /* 0x000000ff0400720c */ /* 0x000fe40003f25270 */
[----:B------:R-:W-:-:S13]  /*12b00*/  ISETP.GE.U32.AND P0, PT, R5, R6, PT ;  /* 0x000000060500720c */ /* 0x000fda0003f06070 */
[----:B------:R-:W-:-:S04]  /*12b10*/  @P0 VIADD R3, R3, 0x1 ;  /* 0x0000000103030836 */ /* 0x000fc80000000000 */
[----:B------:R-:W-:Y:S01]  /*12b20*/  @!P2 IMAD.MOV R3, RZ, RZ, -R3 ;  /* 0x000000ffff03a224 */ /* 0x000fe200078e0a03 */
[----:B------:R-:W-:-:S04]  /*12b30*/  @!P1 LOP3.LUT R3, RZ, R4, RZ, 0x33, !PT ;  /* 0x00000004ff039212 */ /* 0x000fc800078e33ff */
[----:B------:R-:W-:Y:S01]  /*12b40*/  MOV R18, R3 ;  /* 0x0000000300127202 */ /* 0x000fe20000000f00 */
[----:B------:R-:W-:-:S04]  /*12b50*/  IMAD.MOV R17, RZ, RZ, -R3 ;  /* 0x000000ffff117224 */ /* 0x000fc800078e0a03 */
[----:B------:R-:W-:Y:S01]  /*12b60*/  IMAD R17, R4, R17, R7 ;  /* 0x0000001104117224 */ /* 0x000fe200078e0207 */
[----:B------:R-:W-:Y:S06]  /*12b70*/  BRA `(.L_x_302) ;  /* 0x00000000001c7947 */ /* 0x000fec0003800000 */
.L_x_294:
[----:B------:R-:W-:Y:S01]  /*12b80*/  UMOV UR4, URZ ;  /* 0x0000003f00047c82 */ /* 0x000fe20008000000 */
[----:B------:R-:W-:Y:S01]  /*12b90*/  UMOV UR5, URZ ;  /* 0x0000003f00057c82 */ /* 0x000fe20008000000 */
[----:B------:R-:W-:Y:S01]  /*12ba0*/  ULDC UR6, c[0x0][0xc3c] ;  /* 0x00030f0000067ab9 */ /* 0x000fe20000000800 */
[----:B------:R-:W-:Y:S02]  /*12bb0*/  IMAD.MOV.U32 R16, RZ, RZ, R5 ;  /* 0x000000ffff107224 */ /* 0x000fe400078e0005 */
[----:B------:R-:W-:Y:S02]  /*12bc0*/  IMAD.U32 R17, RZ, RZ, UR4 ;  /* 0x00000004ff117e24 */ /* 0x000fe4000f8e00ff */
[----:B------:R-:W-:Y:S02]  /*12bd0*/  IMAD.U32 R18, RZ, RZ, UR5 ;  /* 0x00000005ff127e24 */ /* 0x000fe4000f8e00ff */
[----:B------:R-:W-:-:S07]  /*12be0*/  IMAD.U32 R19, RZ, RZ, UR6 ;  /* 0x00000006ff137e24 */ /* 0x000fce000f8e00ff */
.L_x_302:
[----:B-1----:R-:W1:Y:S01]  /*12bf0*/  S2R R0, SR_TID.X ;  /* 0x0000000000007919 */ /* 0x002e620000002100 */
[----:B------:R-:W-:Y:S05]  /*12c00*/  WARPSYNC.ALL ;  /* 0x0000000000007948 */ /* 0x000fea0003800000 */
[----:B------:R-:W-:Y:S01]  /*12c10*/  BAR.SYNC.DEFER_BLOCKING 0x4, 0x180 ;  /* 0x0106000000007b1d */ /* 0x000fe20000010000 */
[----:B-1----:R-:W-:-:S04]  /*12c20*/  LOP3.LUT R0, R0, 0x1f, RZ, 0xc0, !PT ;  /* 0x0000001f00007812 */ /* 0x002fc800078ec0ff */
[----:B------:R-:W-:-:S13]  /*12c30*/  ISETP.NE.AND P0, PT, R0, RZ, PT ;  /* 0x000000ff0000720c */ /* 0x000fda0003f05270 */
[----:B------:R-:W1:Y:S01]  /*12c40*/  @!P0 S2R R3, SR_CgaCtaId ;  /* 0x0000000000038919 */ /* 0x000e620000008800 */
[----:B------:R-:W-:-:S04]  /*12c50*/  @!P0 MOV R0, 0x400 ;  /* 0x0000040000008802 */ /* 0x000fc80000000f00 */
[----:B-1----:R-:W-:-:S05]  /*12c60*/  @!P0 LEA R22, R3, R0, 0x18 ;  /* 0x0000000003168211 */ /* 0x002fca00078ec0ff */
[----:B------:R1:W-:Y:S01]  /*12c70*/  @!P0 STS.128 [R22+0x388d0], R16 ;  /* 0x0388d01016008388 */ /* 0x0003e20000000c00 */
[----:B------:R-:W-:Y:S06]  /*12c80*/  BAR.ARV 0x5, 0x180 ;  /* 0x0146000000007b1d */ /* 0x000fec0000002000 */
.L_x_291:
[----:B------:R-:W-:Y:S02]  /*12c90*/  ULDC UR4, c[0x0][0xc3c] ;  /* 0x00030f0000047ab9 */ /* 0x000fe40000000800 */
[----:B---3--:R-:W-:-:S13]  /*12ca0*/  ISETP.GE.AND P0, PT, R19, UR4, PT ;  /* 0x0000000413007c0c */ /* 0x008fda000bf06270 */
[----:B------:R-:W-:Y:S05]  /*12cb0*/  @!P0 BRA `(.L_x_303) ;  /* 0xffffffb800588947 */ /* 0x000fea000383ffff */
[----:B------:R-:W-:Y:S05]  /*12cc0*/  BSYNC B8 ;  /* 0x0000000000087941 */ /* 0x000fea0003800000 */
.L_x_238:
[----:B0-----:R-:W3:Y:S01]  /*12cd0*/  LDL.LU R0, [R1+0x1c] ;  /* 0x00001c0001007983 */ /* 0x001ee20000300800 */
[----:B------:R-:W-:Y:S01]  /*12ce0*/  BSSY B0, `(.L_x_304) ;  /* 0x000000b000007945 */ /* 0x000fe20003800000 */
[----:B------:R-:W0:Y:S01]  /*12cf0*/  S2R R5, SR_CgaCtaId ;  /* 0x0000000000057919 */ /* 0x000e220000008800 */
[----:B---3--:R-:W-:-:S05]  /*12d00*/  VIADD R0, R0, 0x1 ;  /* 0x0000000100007836 */ /* 0x008fca0000000000 */
[----:B------:R-:W-:-:S04]  /*12d10*/  LEA.HI R2, R0, R0, RZ, 0x1 ;  /* 0x0000000000027211 */ /* 0x000fc800078f08ff */
[----:B------:R-:W-:Y:S02]  /*12d20*/  LOP3.LUT R3, R2, 0xfffffffe, RZ, 0xc0, !PT ;  /* 0xfffffffe02037812 */ /* 0x000fe400078ec0ff */
[----:B------:R-:W-:-:S03]  /*12d30*/  MOV R2, 0x400 ;  /* 0x0000040000027802 */ /* 0x000fc60000000f00 */
[----:B------:R-:W-:Y:S01]  /*12d40*/  IMAD.IADD R0, R0, 0x1, -R3 ;  /* 0x0000000100007824 */ /* 0x000fe200078e0a03 */
[----:B0-----:R-:W-:-:S04]  /*12d50*/  LEA R4, R5, R2, 0x18 ;  /* 0x0000000205047211 */ /* 0x001fc800078ec0ff */
[----:B------:R-:W-:-:S04]  /*12d60*/  SHF.L.U32 R0, R0, 0x1f, RZ ;  /* 0x0000001f00007819 */ /* 0x000fc800000006ff */
[----:B------:R-:W0:Y:S02]  /*12d70*/  SYNCS.PHASECHK.TRANS64.TRYWAIT P0, [R4+URZ+0x38820], R0 ;  /* 0x03882000040075a7 */ /* 0x000e24000800017f */
[----:B0-----:R-:W-:Y:S05]  /*12d80*/  @!P0 BRA `(.L_x_305) ;  /* 0x0000003800408947 */ /* 0x001fea0003800000 */
.L_x_415:
[----:B------:R-:W-:Y:S05]  /*12d90*/  BSYNC B0 ;  /* 0x0000000000007941 */ /* 0x000fea0003800000 */
.L_x_304:
[----:B------:R-:W-:-:S03]  /*12da0*/  UMOV UR4, 0xffffffff ;  /* 0xffffffff00047882 */ /* 0x000fc60000000000 */
[----:B------:R-:W-:Y:S05]  /*12db0*/  BRA.DIV UR4, `(.L_x_306) ;  /* 0x0000003a04487947 */ /* 0x000fea000b800000 */
[----:B0-----:R-:W0:Y:S02]  /*12dc0*/  S2R R0, SR_TID.X ;  /* 0x0000000000007919 */ /* 0x001e240000002100 */
[----:B0-----:R-:W-:-:S04]  /*12dd0*/  SHF.R.U32.HI R0, RZ, 0x5, R0 ;  /* 0x00000005ff007819 */ /* 0x001fc80000011600 */
[----:B------:R-:W-:-:S05]  /*12de0*/  LOP3.LUT R0, R0, 0x3, RZ, 0xc0, !PT ;  /* 0x0000000300007812 */ /* 0x000fca00078ec0ff */
[----:B------:R0:W3:Y:S02]  /*12df0*/  SHFL.IDX PT, R14, R0, RZ, 0x1f ;  /* 0x00001fff000e7589 */ /* 0x0000e400000e0000 */
.L_x_418:
[----:B---3--:R-:W-:Y:S01]  /*12e00*/  ISETP.NE.AND P0, PT, R14, RZ, PT ;  /* 0x000000ff0e00720c */ /* 0x008fe20003f05270 */
[----:B------:R-:W-:-:S12]  /*12e10*/  BSSY B0, `(.L_x_307) ;  /* 0x0000026000007945 */ /* 0x000fd80003800000 */
[----:B------:R-:W-:Y:S05]  /*12e20*/  @P0 BRA `(.L_x_308) ;  /* 0x0000000000900947 */ /* 0x000fea0003800000 */
[----:B------:R-:W-:-:S03]  /*12e30*/  UMOV UR4, 0xffffffff ;  /* 0xffffffff00047882 */ /* 0x000fc60000000000 */
[----:B------:R-:W-:Y:S05]  /*12e40*/  BRA.DIV UR4, `(.L_x_309) ;  /* 0x0000003a04587947 */ /* 0x000fea000b800000 */
[----:B------:R-:W-:-:S13]  /*12e50*/  ELECT P6, URZ, PT ;  /* 0x00000000003f782f */ /* 0x000fda00038c0000 */
.L_x_421:
[----:B------:R-:W-:Y:S05]  /*12e60*/  @!P6 BRA `(.L_x_308) ;  /* 0x000000000080e947 */ /* 0x000fea0003800000 */
[----:B0-----:R-:W3:Y:S02]  /*12e70*/  LDL R0, [R1+0x24] ;  /* 0x0000240001007983 */ /* 0x001ee40000100800 */
[----:B---3--:R-:W-:-:S13]  /*12e80*/  R2UR UR4, R0 ;  /* 0x00000000000472ca */ /* 0x008fda00000e0000 */
[----:B------:R-:W-:-:S06]  /*12e90*/  ULOP3.LUT UR4, UR4, 0x2, URZ, 0xfc, !UPT ;  /* 0x0000000204047892 */ /* 0x000fcc000f8efc3f */
[----:B------:R-:W-:-:S04]  /*12ea0*/  MOV R0, UR4 ;  /* 0x0000000400007c02 */ /* 0x000fc80008000f00 */
[----:B------:R-:W-:-:S13]  /*12eb0*/  ISETP.NE.AND P0, PT, R0, 0x3, PT ;  /* 0x000000030000780c */ /* 0x000fda0003f05270 */
[----:B------:R-:W-:Y:S05]  /*12ec0*/  @!P0 BRA `(.L_x_310) ;  /* 0x0000000000048947 */ /* 0x000fea0003800000 */
[----:B------:R-:W-:Y:S01]  /*12ed0*/  BPT.TRAP 0x1 ;  /* 0x000000040000795c */ /* 0x000fe20000300000 */
.L_x_310:
[C---:B------:R-:W-:Y:S01]  /*12ee0*/  IMAD R5, R27.reuse, 0x8, R4 ;  /* 0x000000081b057824 */ /* 0x040fe200078e0204 */
[----:B------:R-:W-:Y:S01]  /*12ef0*/  SHF.L.U32 R0, R28, 0x1f, RZ ;  /* 0x0000001f1c007819 */ /* 0x000fe200000006ff */
[----:B------:R-:W-:-:S03]  /*12f00*/  VIADD R27, R27, 0x1 ;  /* 0x000000011b1b7836 */ /* 0x000fc60000000000 */
[----:B------:R-:W0:Y:S02]  /*12f10*/  SYNCS.PHASECHK.TRANS64.TRYWAIT P1, [R5+URZ+0x38840], R0 ;  /* 0x03884000050075a7 */ /* 0x000e24000802017f */
[----:B------:R-:W-:-:S04]  /*12f20*/  ISETP.NE.AND P2, PT, R27, 0x2, PT ;  /* 0x000000021b00780c */ /* 0x000fc80003f45270 */
[----:B------:R-:W-:Y:S01]  /*12f30*/  SEL R3, RZ, 0x1, P2 ;  /* 0x00000001ff037807 */ /* 0x000fe20001000000 */
[----:B0-----:R-:W-:Y:S08]  /*12f40*/  @!P1 BRA `(.L_x_311) ;  /* 0x0000003800389947 */ /* 0x001ff00003800000 */
.L_x_422:
[----:B------:R-:W-:Y:S02]  /*12f50*/  SEL R27, R27, RZ, P2 ;  /* 0x000000ff1b1b7207 */ /* 0x000fe40001000000 */
[----:B------:R-:W-:Y:S01]  /*12f60*/  LOP3.LUT R2, R28, R3, RZ, 0x3c, !PT ;  /* 0x000000031c027212 */ /* 0x000fe200078e3cff */
[----:B------:R-:W-:Y:S06]  /*12f70*/  @!P0 BRA `(.L_x_312) ;  /* 0x0000000000048947 */ /* 0x000fec0003800000 */
[----:B------:R-:W-:Y:S01]  /*12f80*/  BPT.TRAP 0x1 ;  /* 0x000000040000795c */ /* 0x000fe20000300000 */
.L_x_312:
[----:B------:R-:W-:Y:S01]  /*12f90*/  IMAD R27, R27, 0x8, R4 ;  /* 0x000000081b1b7824 */ /* 0x000fe200078e0204 */
[----:B------:R-:W-:-:S04]  /*12fa0*/  SHF.L.U32 R2, R2, 0x1f, RZ ;  /* 0x0000001f02027819 */ /* 0x000fc800000006ff */
[----:B------:R-:W3:Y:S02]  /*12fb0*/  SYNCS.PHASECHK.TRANS64.TRYWAIT P1, [R27+URZ+0x38840], R2 ;  /* 0x038840021b0075a7 */ /* 0x000ee4000802017f */
[----:B---3--:R-:W-:Y:S05]  /*12fc0*/  @!P1 BRA `(.L_x_313) ;  /* 0x00000038002c9947 */ /* 0x008fea0003800000 */
.L_x_423:
[----:B------:R-:W-:Y:S05]  /*12fd0*/  @!P0 BRA `(.L_x_314) ;  /* 0x0000000000048947 */ /* 0x000fea0003800000 */
[----:B------:R-:W-:Y:S01]  /*12fe0*/  BPT.TRAP 0x1 ;  /* 0x000000040000795c */ /* 0x000fe20000300000 */
.L_x_314:
[----:B------:R-:W4:Y:S02]  /*12ff0*/  SYNCS.PHASECHK.TRANS64.TRYWAIT P1, [R5+URZ+0x38860], R0 ;  /* 0x03886000050075a7 */ /* 0x000f24000802017f */
[----:B----4-:R-:W-:Y:S05]  /*13000*/  @!P1 BRA `(.L_x_315) ;  /* 0x0000003800309947 */ /* 0x010fea0003800000 */
.L_x_424:
[----:B------:R-:W-:Y:S05]  /*13010*/  @!P0 BRA `(.L_x_316) ;  /* 0x0000000000048947 */ /* 0x000fea0003800000 */
[----:B------:R-:W-:Y:S01]  /*13020*/  BPT.TRAP 0x1 ;  /* 0x000000040000795c */ /* 0x000fe20000300000 */
.L_x_316:
[----:B------:R0:W0:Y:S02]  /*13030*/  SYNCS.PHASECHK.TRANS64.TRYWAIT P0, [R27+URZ+0x38860], R2 ;  /* 0x038860021b0075a7 */ /* 0x000024000800017f */
[----:B0-----:R-:W-:Y:S05]  /*13040*/  @!P0 NANOSLEEP.SYNCS 0x989680 ;  /* 0x009896800000895d */ /* 0x001fea0003900000 */
[----:B------:R-:W0:Y:S02]  /*13050*/  @!P0 SYNCS.PHASECHK.TRANS64 P0, [R27+URZ+0x38860], R2 ;  /* 0x038860021b0085a7 */ /* 0x000e24000800007f */
[----:B0-----:R-:W-:Y:S05]  /*13060*/  @!P0 BRA `(.L_x_316) ;  /* 0xfffffffc00f08947 */ /* 0x001fea000383ffff */
.L_x_308:
[----:B------:R-:W-:Y:S05]  /*13070*/  BSYNC B0 ;  /* 0x0000000000007941 */ /* 0x000fea0003800000 */
.L_x_307:
[----:B------:R-:W-:Y:S05]  /*13080*/  EXIT ;  /* 0x000000000000794d */ /* 0x000fea0003800000 */
.L_x_186:
[----:B0-----:R-:W-:-:S04]  /*13090*/  IMAD.U32 R3, RZ, RZ, UR40 ;  /* 0x00000028ff037e24 */ /* 0x001fc8000f8e00ff */
[----:B------:R0:W1:Y:S03]  /*130a0*/  SYNCS.PHASECHK.TRANS64.TRYWAIT P1, [R3+URZ+0x38800], R0 ;  /* 0x03880000030075a7 */ /* 0x000066000802017f */
[----:B-1----:R-:W-:Y:S05]  /*130b0*/  @!P1 NANOSLEEP.SYNCS 0x989680 ;  /* 0x009896800000995d */ /* 0x002fea0003900000 */
[----:B------:R-:W1:Y:S02]  /*130c0*/  @!P1 SYNCS.PHASECHK.TRANS64 P1, [R3+URZ+0x38800], R0 ;  /* 0x03880000030095a7 */ /* 0x000e64000802007f */
[----:B-1----:R-:W-:Y:S05]  /*130d0*/  @!P1 BRA `(.L_x_186) ;  /* 0xfffffffc00ec9947 */ /* 0x002fea000383ffff */
[----:B------:R-:W-:Y:S05]  /*130e0*/  BRA `(.L_x_317) ;  /* 0xfffffee400e87947 */ /* 0x000fea000383ffff */
.L_x_190:
[----:B-1----:R1:W2:Y:S02]  /*130f0*/  SYNCS.PHASECHK.TRANS64.TRYWAIT P1, [R0+URZ+0x38830], R3 ;  /* 0x03883003000075a7 */ /* 0x0022a4000802017f */
[----:B--2---:R-:W-:Y:S05]  /*13100*/  @!P1 NANOSLEEP.SYNCS 0x989680 ;  /* 0x009896800000995d */ /* 0x004fea0003900000 */
[----:B------:R-:W2:Y:S02]  /*13110*/  @!P1 SYNCS.PHASECHK.TRANS64 P1, [R0+URZ+0x38830], R3 ;  /* 0x03883003000095a7 */ /* 0x000ea4000802007f */
[----:B--2---:R-:W-:Y:S05]  /*13120*/  @!P1 BRA `(.L_x_190) ;  /* 0xfffffffc00f09947 */ /* 0x004fea000383ffff */
[----:B------:R-:W-:Y:S05]  /*13130*/  BRA `(.L_x_189) ;  /* 0xfffffee8000c7947 */ /* 0x000fea000383ffff */
.L_x_196:
[----:B-1----:R-:W-:-:S04]  /*13140*/  IMAD.U32 R4, RZ, RZ, UR60 ;  /* 0x0000003cff047e24 */ /* 0x002fc8000f8e00ff */
[----:B------:R1:W2:Y:S03]  /*13150*/  SYNCS.PHASECHK.TRANS64.TRYWAIT P1, [R4+URZ+0x38830], R3 ;  /* 0x03883003040075a7 */ /* 0x0002a6000802017f */
[----:B--2---:R-:W-:Y:S05]  /*13160*/  @!P1 NANOSLEEP.SYNCS 0x989680 ;  /* 0x009896800000995d */ /* 0x004fea0003900000 */
[----:B------:R-:W2:Y:S02]  /*13170*/  @!P1 SYNCS.PHASECHK.TRANS64 P1, [R4+URZ+0x38830], R3 ;  /* 0x03883003040095a7 */ /* 0x000ea4000802007f */
[----:B--2---:R-:W-:Y:S05]  /*13180*/  @!P1 BRA `(.L_x_196) ;  /* 0xfffffffc00ec9947 */ /* 0x004fea000383ffff */
[----:B------:R-:W-:Y:S05]  /*13190*/  BRA `(.L_x_195) ;  /* 0xffffff28009c7947 */ /* 0x000fea000383ffff */
.L_x_200:
[----:B---3--:R-:W-:-:S04]  /*131a0*/  IMAD.U32 R2, RZ, RZ, UR4 ;  /* 0x00000004ff027e24 */ /* 0x008fc8000f8e00ff */
[----:B------:R3:W4:Y:S03]  /*131b0*/  SYNCS.PHASECHK.TRANS64.TRYWAIT P1, [R2+URZ+0x38850], R0 ;  /* 0x03885000020075a7 */ /* 0x000726000802017f */
[----:B----4-:R-:W-:Y:S05]  /*131c0*/  @!P1 NANOSLEEP.SYNCS 0x989680 ;  /* 0x009896800000995d */ /* 0x010fea0003900000 */
[----:B------:R-:W4:Y:S02]  /*131d0*/  @!P1 SYNCS.PHASECHK.TRANS64 P1, [R2+URZ+0x38850], R0 ;  /* 0x03885000020095a7 */ /* 0x000f24000802007f */
[----:B----4-:R-:W-:Y:S05]  /*131e0*/  @!P1 BRA `(.L_x_200) ;  /* 0xfffffffc00ec9947 */ /* 0x010fea000383ffff */
[----:B------:R-:W-:Y:S05]  /*131f0*/  BRA `(.L_x_199) ;  /* 0xffffff5000e87947 */ /* 0x000fea000383ffff */
.L_x_207:
[----:B-1----:R-:W-:-:S04]  /*13200*/  MOV R7, UR7 ;  /* 0x0000000700077c02 */ /* 0x002fc80008000f00 */
[----:B------:R1:W2:Y:S03]  /*13210*/  SYNCS.PHASECHK.TRANS64.TRYWAIT P1, [R7+URZ+0x38850], R0 ;  /* 0x03885000070075a7 */ /* 0x0002a6000802017f */
[----:B--2---:R-:W-:Y:S05]  /*13220*/  @!P1 NANOSLEEP.SYNCS 0x989680 ;  /* 0x009896800000995d */ /* 0x004fea0003900000 */
[----:B------:R-:W2:Y:S02]  /*13230*/  @!P1 SYNCS.PHASECHK.TRANS64 P1, [R7+URZ+0x38850], R0 ;  /* 0x03885000070095a7 */ /* 0x000ea4000802007f */
[----:B--2---:R-:W-:Y:S05]  /*13240*/  @!P1 BRA `(.L_x_207) ;  /* 0xfffffffc00ec9947 */ /* 0x004fea000383ffff */
[----:B------:R-:W-:Y:S05]  /*13250*/  BRA `(.L_x_206) ;  /* 0xffffff6c00047947 */ /* 0x000fea000383ffff */
.L_x_250:
[----:B------:R-:W-:Y:S01]  /*13260*/  SHF.R.U32.HI R8, RZ, 0x5, R21 ;  /* 0x00000005ff087819 */ /* 0x000fe20000011615 */
[----:B------:R-:W-:Y:S01]  /*13270*/  BSSY B0, `(.L_x_318) ;  /* 0x0000009000007945 */ /* 0x000fe20003800000 */
[----:B------:R-:W-:Y:S02]  /*13280*/  IMAD.MOV.U32 R12, RZ, RZ, RZ ;  /* 0x000000ffff0c7224 */ /* 0x000fe400078e00ff */
[----:B------:R-:W-:Y:S01]  /*13290*/  LOP3.LUT R8, R8, 0x3, RZ, 0xc0, !PT ;  /* 0x0000000308087812 */ /* 0x000fe200078ec0ff */
[----:B------:R-:W-:Y:S02]  /*132a0*/  IMAD.MOV.U32 R11, RZ, RZ, 0x1f ;  /* 0x0000001fff0b7424 */ /* 0x000fe400078e00ff */
[----:B------:R-:W-:Y:S02]  /*132b0*/  IMAD.MOV.U32 R15, RZ, RZ, -0x1 ;  /* 0xffffffffff0f7424 */ /* 0x000fe400078e00ff */
[----:B------:R-:W-:-:S07]  /*132c0*/  IMAD.MOV.U32 R13, RZ, RZ, R8 ;  /* 0x000000ffff0d7224 */ /* 0x000fce00078e0008 */
[----:B-----5:R-:W-:Y:S05]  /*132d0*/  WARPSYNC.COLLECTIVE R15, `(.L_x_319) ;  /* 0x000000000f087348 */ /* 0x020fea0003c00000 */
[----:B------:R0:W1:Y:S02]  /*132e0*/  SHFL.IDX P6, R14, R13, R12, R11 ;  /* 0x0000000c0d0e7389 */ /* 0x00006400000c000b */
[----:B01---5:R-:W-:Y:S01]  /*132f0*/  ENDCOLLECTIVE ;  /* 0x000000000000791b */ /* 0x023fe20003800000 */
.L_x_319:
[----:B------:R-:W-:Y:S05]  /*13300*/  BSYNC B0 ;  /* 0x0000000000007941 */ /* 0x000fea0003800000 */
.L_x_318:
[----:B------:R-:W-:Y:S05]  /*13310*/  BRA `(.L_x_320) ;  /* 0xffffffc0000c7947 */ /* 0x000fea000383ffff */
.L_x_253:
[----:B0-----:R0:W1:Y:S02]  /*13320*/  SYNCS.PHASECHK.TRANS64.TRYWAIT P0, [R5+URZ+0x38840], R2 ;  /* 0x03884002050075a7 */ /* 0x001064000800017f */
[----:B-1----:R-:W-:Y:S05]  /*13330*/  @!P0 NANOSLEEP.SYNCS 0x989680 ;  /* 0x009896800000895d */ /* 0x002fea0003900000 */
[----:B------:R-:W1:Y:S02]  /*13340*/  @!P0 SYNCS.PHASECHK.TRANS64 P0, [R5+URZ+0x38840], R2 ;  /* 0x03884002050085a7 */ /* 0x000e64000800007f */
[----:B-1----:R-:W-:Y:S05]  /*13350*/  @!P0 BRA `(.L_x_253) ;  /* 0xfffffffc00f08947 */ /* 0x002fea000383ffff */
[----:B------:R-:W-:Y:S05]  /*13360*/  BRA `(.L_x_321) ;  /* 0xffffffc000807947 */ /* 0x000fea000383ffff */
.L_x_254:
[----:B------:R-:W-:Y:S01]  /*13370*/  BSSY B0, `(.L_x_322) ;  /* 0x0000008000007945 */ /* 0x000fe20003800000 */
[----:B------:R-:W-:Y:S01]  /*13380*/  IMAD.MOV.U32 R13, RZ, RZ, R6 ;  /* 0x000000ffff0d7224 */ /* 0x000fe200078e0006 */
[----:B------:R-:W-:Y:S01]  /*13390*/  MOV R11, 0x181f ;  /* 0x0000181f000b7802 */ /* 0x000fe20000000f00 */
[----:B------:R-:W-:Y:S02]  /*133a0*/  IMAD.MOV.U32 R12, RZ, RZ, RZ ;  /* 0x000000ffff0c7224 */ /* 0x000fe400078e00ff */
[----:B------:R-:W-:-:S07]  /*133b0*/  IMAD.MOV.U32 R15, RZ, RZ, -0x1 ;  /* 0xffffffffff0f7424 */ /* 0x000fce00078e00ff */
[----:B------:R-:W-:Y:S05]  /*133c0*/  WARPSYNC.COLLECTIVE R15, `(.L_x_323) ;  /* 0x000000000f087348 */ /* 0x000fea0003c00000 */
[----:B------:R0:W1:Y:S02]  /*133d0*/  SHFL.IDX P6, R14, R13, R12, R11 ;  /* 0x0000000c0d0e7389 */ /* 0x00006400000c000b */
[----:B01----:R-:W-:Y:S01]  /*133e0*/  ENDCOLLECTIVE ;  /* 0x000000000000791b */ /* 0x003fe20003800000 */
.L_x_323:
[----:B------:R-:W-:Y:S05]  /*133f0*/  BSYNC B0 ;  /* 0x0000000000007941 */ /* 0x000fea0003800000 */
.L_x_322:
[----:B------:R-:W-:Y:S01]  /*13400*/  IMAD.MOV.U32 R13, RZ, RZ, R0 ;  /* 0x000000ffff0d7224 */ /* 0x000fe200078e0000 */
[C---:B------:R-:W-:Y:S01]  /*13410*/  LOP3.LUT P5, RZ, R23.reuse, 0x10, RZ, 0xc0, !PT ;  /* 0x0000001017ff7812 */ /* 0x040fe200078ac0ff */
[----:B------:R-:W-:Y:S01]  /*13420*/  IMAD.MOV.U32 R12, RZ, RZ, RZ ;  /* 0x000000ffff0c7224 */ /* 0x000fe200078e00ff */
[C---:B------:R-:W-:Y:S01]  /*13430*/  LOP3.LUT P4, RZ, R23.reuse, 0x8, RZ, 0xc0, !PT ;  /* 0x0000000817ff7812 */ /* 0x040fe2000788c0ff */
[----:B------:R-:W-:Y:S01]  /*13440*/  IMAD.MOV.U32 R11, RZ, RZ, 0x181f ;  /* 0x0000181fff0b7424 */ /* 0x000fe200078e00ff */
[C---:B------:R-:W-:Y:S01]  /*13450*/  LOP3.LUT P3, RZ, R23.reuse, 0x4, RZ, 0xc0, !PT ;  /* 0x0000000417ff7812 */ /* 0x040fe2000786c0ff */
[----:B------:R-:W-:Y:S01]  /*13460*/  IMAD.MOV.U32 R15, RZ, RZ, -0x1 ;  /* 0xffffffffff0f7424 */ /* 0x000fe200078e00ff */
[----:B------:R-:W-:Y:S01]  /*13470*/  LOP3.LUT P2, RZ, R23, 0x2, RZ, 0xc0, !PT ;  /* 0x0000000217ff7812 */ /* 0x000fe2000784c0ff */
[----:B------:R-:W-:Y:S02]  /*13480*/  IMAD.MOV.U32 R2, RZ, RZ, R14 ;  /* 0x000000ffff027224 */ /* 0x000fe400078e000e */
[----:B------:R-:W-:-:S10]  /*13490*/  @P0 IMAD R9, R7, 0x2, R22 ;  /* 0x0000000207090824 */ /* 0x000fd400078e0216 */
[----:B------:R-:W-:Y:S05]  /*134a0*/  WARPSYNC.COLLECTIVE R15, `(.L_x_324) ;  /* 0x000000000f087348 */ /* 0x000fea0003c00000 */
[----:B------:R0:W1:Y:S02]  /*134b0*/  SHFL.IDX P6, R14, R13, R12, R11 ;  /* 0x0000000c0d0e7389 */ /* 0x00006400000c000b */
[----:B01----:R-:W-:Y:S01]  /*134c0*/  ENDCOLLECTIVE ;  /* 0x000000000000791b */ /* 0x003fe20003800000 */
.L_x_324:
[----:B------:R-:W-:Y:S02]  /*134d0*/  IMAD.MOV.U32 R13, RZ, RZ, R6 ;  /* 0x000000ffff0d7224 */ /* 0x000fe400078e0006 */
[----:B------:R-:W-:Y:S01]  /*134e0*/  IMAD.MOV.U32 R12, RZ, RZ, 0x1 ;  /* 0x00000001ff0c7424 */ /* 0x000fe200078e00ff */
[----:B------:R-:W-:-:S07]  /*134f0*/  MOV R3, R14 ;  /* 0x0000000e00037202 */ /* 0x000fce0000000f00 */
[----:B------:R-:W-:Y:S05]  /*13500*/  WARPSYNC.COLLECTIVE R15, `(.L_x_325) ;  /* 0x000000000f087348 */ /* 0x000fea0003c00000 */
[----:B------:R0:W1:Y:S02]  /*13510*/  SHFL.IDX P6, R14, R13, R12, R11 ;  /* 0x0000000c0d0e7389 */ /* 0x00006400000c000b */
[----:B01----:R-:W-:Y:S01]  /*13520*/  ENDCOLLECTIVE ;  /* 0x000000000000791b */ /* 0x003fe20003800000 */
.L_x_325:
[----:B------:R-:W-:-:S05]  /*13530*/  @P0 LEA R3, P1, R33, R3, 0x1 ;  /* 0x0000000321030211 */ /* 0x000fca00078208ff */
[----:B------:R-:W-:-:S05]  /*13540*/  @P0 IMAD.X R2, RZ, RZ, R2, P1 ;  /* 0x000000ffff020224 */ /* 0x000fca00008e0602 */
[----:B------:R-:W-:Y:S01]  /*13550*/  @P0 LOP3.LUT R3, R3, R2, RZ, 0x3c, !PT ;  /* 0x0000000203030212 */ /* 0x000fe200078e3cff */
[----:B------:R-:W-:-:S03]  /*13560*/  IMAD.MOV.U32 R13, RZ, RZ, R0 ;  /* 0x000000ffff0d7224 */ /* 0x000fc600078e0000 */
[----:B------:R-:W-:-:S04]  /*13570*/  @P0 LOP3.LUT R2, R3, R2, RZ, 0x3c, !PT ;  /* 0x0000000203020212 */ /* 0x000fc800078e3cff */
[----:B------:R-:W-:Y:S01]  /*13580*/  @P0 LOP3.LUT R3, R3, R2, RZ, 0x3c, !PT ;  /* 0x0000000203030212 */ /* 0x000fe200078e3cff */
[----:B------:R-:W-:-:S04]  /*13590*/  IMAD.MOV.U32 R8, RZ, RZ, R14 ;  /* 0x000000ffff087224 */ /* 0x000fc800078e000e */
[----:B------:R-:W-:Y:S01]  /*135a0*/  @!PT LDS RZ, [RZ] ;  /* 0x00000000fffff984 */ /* 0x000fe20000000800 */
[----:B------:R-:W-:Y:S01]  /*135b0*/  @!PT LDS RZ, [RZ] ;  /* 0x00000000fffff984 */ /* 0x000fe20000000800 */
[----:B------:R-:W-:Y:S01]  /*135c0*/  @!PT LDS RZ, [RZ] ;  /* 0x00000000fffff984 */ /* 0x000fe20000000800 */
[----:B------:R0:W-:Y:S03]  /*135d0*/  @P0 LDGSTS.E.BYPASS.LTC128B.128 [R9+0x24400], desc[UR36][R2.64], !P5 ;  /* 0x2440000002090fae */ /* 0x0001e6000e901d64 */
[----:B0-----:R-:W-:Y:S05]  /*135e0*/  WARPSYNC.COLLECTIVE R15, `(.L_x_326) ;  /* 0x000000000f087348 */ /* 0x001fea0003c00000 */
[----:B------:R1:W2:Y:S02]  /*135f0*/  SHFL.IDX P6, R14, R13, R12, R11 ;  /* 0x0000000c0d0e7389 */ /* 0x0002a400000c000b */
[----:B012---:R-:W-:Y:S01]  /*13600*/  ENDCOLLECTIVE ;  /* 0x000000000000791b */ /* 0x007fe20003800000 */
.L_x_326:
[----:B------:R-:W-:Y:S01]  /*13610*/  @!PT LDS RZ, [RZ] ;  /* 0x00000000fffff984 */ /* 0x000fe20000000800 */
[----:B------:R-:W-:Y:S01]  /*13620*/  @!PT LDS RZ, [RZ] ;  /* 0x00000000fffff984 */ /* 0x000fe20000000800 */
[----:B------:R-:W-:Y:S01]  /*13630*/  @!PT LDS RZ, [RZ] ;  /* 0x00000000fffff984 */ /* 0x000fe20000000800 */
[----:B------:R-:W-:Y:S04]  /*13640*/  @P0 LDGSTS.E.BYPASS.LTC128B.128 [R9+0x26c00], desc[UR36][R2.64+0x80], !P4 ;  /* 0x26c0008002090fae */ /* 0x000fe8000e101d64 */
[----:B------:R-:W-:Y:S04]  /*13650*/  @P0 LDGSTS.E.BYPASS.LTC128B.128 [R9+0x29400], desc[UR36][R2.64+0x100], !P3 ;  /* 0x2940010002090fae */ /* 0x000fe8000d901d64 */
[----:B------:R0:W-:Y:S01]  /*13660*/  @P0 LDGSTS.E.BYPASS.LTC128B.128 [R9+0x2bc00], desc[UR36][R2.64+0x180], !P2 ;  /* 0x2bc0018002090fae */ /* 0x0001e2000d101d64 */
[----:B------:R-:W-:Y:S01]  /*13670*/  ISETP.GE.AND P0, PT, R4, 0x11, PT ;  /* 0x000000110400780c */ /* 0x000fe20003f06270 */
[----:B------:R-:W-:-:S02]  /*13680*/  IMAD.MOV.U32 R13, RZ, RZ, R6 ;  /* 0x000000ffff0d7224 */ /* 0x000fc400078e0006 */
[----:B------:R-:W-:Y:S01]  /*13690*/  IMAD.MOV.U32 R12, RZ, RZ, 0x2 ;  /* 0x00000002ff0c7424 */ /* 0x000fe200078e00ff */
[----:B0-----:R-:W-:-:S09]  /*136a0*/  MOV R2, R14 ;  /* 0x0000000e00027202 */ /* 0x001fd20000000f00 */
[----:B------:R-:W-:Y:S05]  /*136b0*/  WARPSYNC.COLLECTIVE R15, `(.L_x_327) ;  /* 0x000000000f087348 */ /* 0x000fea0003c00000 */
[----:B------:R0:W1:Y:S02]  /*136c0*/  SHFL.IDX P6, R14, R13, R12, R11 ;  /* 0x0000000c0d0e7389 */ /* 0x00006400000c000b */
[----:B01----:R-:W-:Y:S01]  /*136d0*/  ENDCOLLECTIVE ;  /* 0x000000000000791b */ /* 0x003fe20003800000 */
.L_x_327:
[----:B------:R-:W-:Y:S01]  /*136e0*/  @P0 IMAD R21, R7, 0x2, R22 ;  /* 0x0000000207150824 */ /* 0x000fe200078e0216 */
[----:B------:R-:W-:-:S05]  /*136f0*/  @P0 LEA R2, P1, R33, R2, 0x1 ;  /* 0x0000000221020211 */ /* 0x000fca00078208ff */
[----:B------:R-:W-:-:S05]  /*13700*/  @P0 IMAD.X R3, RZ, RZ, R8, P1 ;  /* 0x000000ffff030224 */ /* 0x000fca00008e0608 */
[----:B------:R-:W-:Y:S01]  /*13710*/  @!PT LDS RZ, [RZ] ;  /* 0x00000000fffff984 */ /* 0x000fe20000000800 */
[----:B------:R-:W-:Y:S01]  /*13720*/  @!PT LDS RZ, [RZ] ;  /* 0x00000000fffff984 */ /* 0x000fe20000000800 */
[----:B------:R-:W-:Y:S01]  /*13730*/  @!PT LDS RZ, [RZ] ;  /* 0x00000000fffff984 */ /* 0x000fe20000000800 */
[----:B------:R0:W-:Y:S01]  /*13740*/  @P0 LDGSTS.E.BYPASS.LTC128B.128 [R21+0x24c00], desc[UR36][R2.64], !P5 ;  /* 0x24c0000002150fae */ /* 0x0001e2000e901d64 */
[----:B------:R-:W-:-:S03]  /*13750*/  IMAD.MOV.U32 R13, RZ, RZ, R0 ;  /* 0x000000ffff0d7224 */ /* 0x000fc600078e0000 */
[----:B------:R0:W-:Y:S04]  /*13760*/  @P0 LDGSTS.E.BYPASS.LTC128B.128 [R21+0x27400], desc[UR36][R2.64+0x80], !P4 ;  /* 0x2740008002150fae */ /* 0x0001e8000e101d64 */
[----:B------:R0:W-:Y:S01]  /*13770*/  @P0 LDGSTS.E.BYPASS.LTC128B.128 [R21+0x29c00], desc[UR36][R2.64+0x100], !P3 ;  /* 0x29c0010002150fae */ /* 0x0001e2000d901d64 */
[----:B------:R-:W-:-:S03]  /*13780*/  IMAD.MOV.U32 R8, RZ, RZ, R14 ;  /* 0x000000ffff087224 */ /* 0x000fc600078e000e */
[----:B------:R0:W-:Y:S01]  /*13790*/  @P0 LDGSTS.E.BYPASS.LTC128B.128 [R21+0x2c400], desc[UR36][R2.64+0x180], !P2 ;  /* 0x2c40018002150fae */ /* 0x0001e2000d101d64 */
[----:B------:R-:W-:-:S13]  /*137a0*/  ISETP.GE.AND P0, PT, R4, 0x21, PT ;  /* 0x000000210400780c */ /* 0x000fda0003f06270 */
[----:B0-----:R-:W-:Y:S05]  /*137b0*/  WARPSYNC.COLLECTIVE R15, `(.L_x_328) ;  /* 0x000000000f087348 */ /* 0x001fea0003c00000 */
[----:B------:R1:W2:Y:S02]  /*137c0*/  SHFL.IDX P6, R14, R13, R12, R11 ;  /* 0x0000000c0d0e7389 */ /* 0x0002a400000c000b */
[----:B012---:R-:W-:Y:S01]  /*137d0*/  ENDCOLLECTIVE ;  /* 0x000000000000791b */ /* 0x007fe20003800000 */
.L_x_328:
[----:B------:R-:W-:Y:S02]  /*137e0*/  @P0 IMAD R9, R7, 0x2, R22 ;  /* 0x0000000207090824 */ /* 0x000fe400078e0216 */
[----:B------:R-:W-:Y:S02]  /*137f0*/  IMAD.MOV.U32 R13, RZ, RZ, R6 ;  /* 0x000000ffff0d7224 */ /* 0x000fe400078e0006 */
[----:B------:R-:W-:Y:S01]  /*13800*/  IMAD.MOV.U32 R12, RZ, RZ, 0x3 ;  /* 0x00000003ff0c7424 */ /* 0x000fe200078e00ff */
[----:B------:R-:W-:-:S07]  /*13810*/  MOV R2, R14 ;  /* 0x0000000e00027202 */ /* 0x000fce0000000f00 */
[----:B------:R-:W-:Y:S05]  /*13820*/  WARPSYNC.COLLECTIVE R15, `(.L_x_329) ;  /* 0x000000000f087348 */ /* 0x000fea0003c00000 */
[----:B------:R0:W1:Y:S02]  /*13830*/  SHFL.IDX P6, R14, R13, R12, R11 ;  /* 0x0000000c0d0e7389 */ /* 0x00006400000c000b */
[----:B01----:R-:W-:Y:S01]  /*13840*/  ENDCOLLECTIVE ;  /* 0x000000000000791b */ /* 0x003fe20003800000 */
.L_x_329:
        /* <DEDUP_REMOVED lines=15> */
.L_x_330:
[----:B------:R-:W-:Y:S02]  /*13940*/  @P0 IMAD R21, R7, 0x2, R22 ;  /* 0x0000000207150824 */ /* 0x000fe400078e0216 */
[----:B------:R-:W-:Y:S02]  /*13950*/  IMAD.MOV.U32 R13, RZ, RZ, R6 ;  /* 0x000000ffff0d7224 */ /* 0x000fe400078e0006 */
[----:B------:R-:W-:Y:S01]  /*13960*/  IMAD.MOV.U32 R12, RZ, RZ, 0x4 ;  /* 0x00000004ff0c7424 */ /* 0x000fe200078e00ff */
[----:B------:R-:W-:-:S07]  /*13970*/  MOV R2, R14 ;  /* 0x0000000e00027202 */ /* 0x000fce0000000f00 */
[----:B------:R-:W-:Y:S05]  /*13980*/  WARPSYNC.COLLECTIVE R15, `(.L_x_331) ;  /* 0x000000000f087348 */ /* 0x000fea0003c00000 */
[----:B------:R0:W1:Y:S02]  /*13990*/  SHFL.IDX P6, R14, R13, R12, R11 ;  /* 0x0000000c0d0e7389 */ /* 0x00006400000c000b */
[----:B01----:R-:W-:Y:S01]  /*139a0*/  ENDCOLLECTIVE ;  /* 0x000000000000791b */ /* 0x003fe20003800000 */
.L_x_331:
        /* <DEDUP_REMOVED lines=10> */
[----:B------:R0:W-:Y:S04]  /*13a50*/  @P0 LDGSTS.E.BYPASS.LTC128B.128 [R21+0x2d400], desc[UR36][R2.64+0x180], !P2 ;  /* 0x2d40018002150fae */ /* 0x0001e8000d101d64 */
[----:B0-----:R-:W-:Y:S05]  /*13a60*/  WARPSYNC.COLLECTIVE R15, `(.L_x_332) ;  /* 0x000000000f087348 */ /* 0x001fea0003c00000 */
[----:B------:R1:W2:Y:S02]  /*13a70*/  SHFL.IDX P6, R14, R13, R12, R11 ;  /* 0x0000000c0d0e7389 */ /* 0x0002a400000c000b */
[----:B012---:R-:W-:Y:S01]  /*13a80*/  ENDCOLLECTIVE ;  /* 0x000000000000791b */ /* 0x007fe20003800000 */
.L_x_332:
[----:B------:R-:W-:Y:S01]  /*13a90*/  MOV R0, R14 ;  /* 0x0000000e00007202 */ /* 0x000fe20000000f00 */
[----:B------:R-:W-:Y:S06]  /*13aa0*/  BRA `(.L_x_333) ;  /* 0xffffffbc00e47947 */ /* 0x000fec000383ffff */
.L_x_261:
[----:B------:R-:W-:Y:S01]  /*13ab0*/  IMAD.MOV.U32 R13, RZ, RZ, R4 ;  /* 0x000000ffff0d7224 */ /* 0x000fe200078e0004 */
[----:B------:R-:W-:Y:S01]  /*13ac0*/  IADD3 R0, R9, R0, RZ ;  /* 0x0000000009007210 */ /* 0x000fe20007ffe0ff */
[----:B------:R-:W-:Y:S02]  /*13ad0*/  IMAD.MOV.U32 R12, RZ, RZ, RZ ;  /* 0x000000ffff0c7224 */ /* 0x000fe400078e00ff */
[----:B------:R-:W-:Y:S02]  /*13ae0*/  IMAD.MOV.U32 R11, RZ, RZ, 0x181f ;  /* 0x0000181fff0b7424 */ /* 0x000fe400078e00ff */
[----:B------:R-:W-:Y:S02]  /*13af0*/  IMAD.MOV.U32 R15, RZ, RZ, -0x1 ;  /* 0xffffffffff0f7424 */ /* 0x000fe400078e00ff */
[----:B-----5:R-:W-:Y:S02]  /*13b00*/  IMAD R6, R10, R6, RZ ;  /* 0x000000060a067224 */ /* 0x020fe400078e02ff */
[----:B------:R-:W-:-:S07]  /*13b10*/  VIADD R7, R0, 0x10 ;  /* 0x0000001000077836 */ /* 0x000fce0000000000 */
[----:B------:R-:W-:Y:S05]  /*13b20*/  WARPSYNC.COLLECTIVE R15, `(.L_x_334) ;  /* 0x000000000f087348 */ /* 0x000fea0003c00000 */
[----:B------:R0:W1:Y:S02]  /*13b30*/  SHFL.IDX P6, R14, R13, R12, R11 ;  /* 0x0000000c0d0e7389 */ /* 0x00006400000c000b */
[----:B01----:R-:W-:Y:S01]  /*13b40*/  ENDCOLLECTIVE ;  /* 0x000000000000791b */ /* 0x003fe20003800000 */
.L_x_334:
[----:B------:R-:W-:Y:S01]  /*13b50*/  ISETP.GE.AND P0, PT, R0, R6, PT ;  /* 0x000000060000720c */ /* 0x000fe20003f06270 */
[----:B------:R-:W-:Y:S02]  /*13b60*/  IMAD.MOV.U32 R13, RZ, RZ, R5 ;  /* 0x000000ffff0d7224 */ /* 0x000fe400078e0005 */
[----:B------:R-:W-:-:S10]  /*13b70*/  IMAD.MOV.U32 R2, RZ, RZ, R14 ;  /* 0x000000ffff027224 */ /* 0x000fd400078e000e */
[----:B------:R-:W-:Y:S05]  /*13b80*/  WARPSYNC.COLLECTIVE R15, `(.L_x_335) ;  /* 0x000000000f087348 */ /* 0x000fea0003c00000 */
[----:B------:R0:W1:Y:S02]  /*13b90*/  SHFL.IDX P6, R14, R13, R12, R11 ;  /* 0x0000000c0d0e7389 */ /* 0x00006400000c000b */
[----:B01----:R-:W-:Y:S01]  /*13ba0*/  ENDCOLLECTIVE ;  /* 0x000000000000791b */ /* 0x003fe20003800000 */
.L_x_335:
        /* <DEDUP_REMOVED lines=8> */
.L_x_336:
[----:B------:R-:W-:Y:S01]  /*13c30*/  @!PT LDS RZ, [RZ] ;  /* 0x00000000fffff984 */ /* 0x000fe20000000800 */
[----:B------:R-:W-:Y:S01]  /*13c40*/  @!PT LDS RZ, [RZ] ;  /* 0x00000000fffff984 */ /* 0x000fe20000000800 */
[----:B------:R-:W-:Y:S01]  /*13c50*/  @!PT LDS RZ, [RZ] ;  /* 0x00000000fffff984 */ /* 0x000fe20000000800 */
[----:B------:R-:W-:Y:S04]  /*13c60*/  @!P0 LDGSTS.E.BYPASS.LTC128B.128 [R34+0x14400], desc[UR36][R2.64], !P4 ;  /* 0x1440000002228fae */ /* 0x000fe8000e101d64 */
[----:B------:R-:W-:Y:S04]  /*13c70*/  @!P0 LDGSTS.E.BYPASS.LTC128B.128 [R34+0x18400], desc[UR36][R2.64+0x80], !P3 ;  /* 0x1840008002228fae */ /* 0x000fe8000d901d64 */
[----:B------:R-:W-:Y:S01]  /*13c80*/  @!P0 LDGSTS.E.BYPASS.LTC128B.128 [R34+0x1c400], desc[UR36][R2.64+0x100], !P2 ;  /* 0x1c40010002228fae */ /* 0x000fe2000d101d64 */
[----:B------:R-:W-:-:S03]  /*13c90*/  MOV R13, R5 ;  /* 0x00000005000d7202 */ /* 0x000fc60000000f00 */
[----:B------:R0:W-:Y:S01]  /*13ca0*/  @!P0 LDGSTS.E.BYPASS.LTC128B.128 [R34+0x20400], desc[UR36][R2.64+0x180], !P1 ;  /* 0x2040018002228fae */ /* 0x0001e2000c901d64 */
[----:B------:R-:W-:Y:S01]  /*13cb0*/  ISETP.GE.AND P0, PT, R7, R6, PT ;  /* 0x000000060700720c */ /* 0x000fe20003f06270 */
[----:B0-----:R-:W-:-:S12]  /*13cc0*/  IMAD.MOV.U32 R2, RZ, RZ, R14 ;  /* 0x000000ffff027224 */ /* 0x001fd800078e000e */
[----:B------:R-:W-:Y:S05]  /*13cd0*/  WARPSYNC.COLLECTIVE R15, `(.L_x_337) ;  /* 0x000000000f087348 */ /* 0x000fea0003c00000 */
[----:B------:R0:W1:Y:S02]  /*13ce0*/  SHFL.IDX P6, R14, R13, R12, R11 ;  /* 0x0000000c0d0e7389 */ /* 0x00006400000c000b */
[----:B01----:R-:W-:Y:S01]  /*13cf0*/  ENDCOLLECTIVE ;  /* 0x000000000000791b */ /* 0x003fe20003800000 */
.L_x_337:
        /* <DEDUP_REMOVED lines=8> */
.L_x_338:
[----:B------:R-:W-:Y:S02]  /*13d80*/  @!P0 IMAD.MOV.U32 R3, RZ, RZ, R7 ;  /* 0x000000ffff038224 */ /* 0x000fe400078e0007 */
[----:B------:R-:W-:-:S03]  /*13d90*/  VIADD R7, R0, 0x20 ;  /* 0x0000002000077836 */ /* 0x000fc60000000000 */
[----:B------:R-:W-:Y:S01]  /*13da0*/  @!PT LDS RZ, [RZ] ;  /* 0x00000000fffff984 */ /* 0x000fe20000000800 */
[----:B------:R-:W-:Y:S01]  /*13db0*/  @!PT LDS RZ, [RZ] ;  /* 0x00000000fffff984 */ /* 0x000fe20000000800 */
[----:B------:R-:W-:Y:S01]  /*13dc0*/  @!PT LDS RZ, [RZ] ;  /* 0x00000000fffff984 */ /* 0x000fe20000000800 */
[----:B------:R-:W-:Y:S04]  /*13dd0*/  @!P0 LDGSTS.E.BYPASS.LTC128B.128 [R34+0x14c00], desc[UR36][R2.64], !P4 ;  /* 0x14c0000002228fae */ /* 0x000fe8000e101d64 */
[----:B------:R-:W-:Y:S01]  /*13de0*/  @!P0 LDGSTS.E.BYPASS.LTC128B.128 [R34+0x18c00], desc[UR36][R2.64+0x80], !P3 ;  /* 0x18c0008002228fae */ /* 0x000fe2000d901d64 */
[----:B------:R-:W-:-:S03]  /*13df0*/  IMAD.MOV.U32 R13, RZ, RZ, R5 ;  /* 0x000000ffff0d7224 */ /* 0x000fc600078e0005 */
[----:B------:R-:W-:Y:S04]  /*13e00*/  @!P0 LDGSTS.E.BYPASS.LTC128B.128 [R34+0x1cc00], desc[UR36][R2.64+0x100], !P2 ;  /* 0x1cc0010002228fae */ /* 0x000fe8000d101d64 */
[----:B------:R0:W-:Y:S01]  /*13e10*/  @!P0 LDGSTS.E.BYPASS.LTC128B.128 [R34+0x20c00], desc[UR36][R2.64+0x180], !P1 ;  /* 0x20c0018002228fae */ /* 0x0001e2000c901d64 */
[----:B------:R-:W-:Y:S02]  /*13e20*/  ISETP.GE.AND P0, PT, R7, R6, PT ;  /* 0x000000060700720c */ /* 0x000fe40003f06270 */
[----:B0-----:R-:W-:-:S11]  /*13e30*/  MOV R2, R14 ;  /* 0x0000000e00027202 */ /* 0x001fd60000000f00 */
[----:B------:R-:W-:Y:S05]  /*13e40*/  WARPSYNC.COLLECTIVE R15, `(.L_x_339) ;  /* 0x000000000f087348 */ /* 0x000fea0003c00000 */
[----:B------:R0:W1:Y:S02]  /*13e50*/  SHFL.IDX P6, R14, R13, R12, R11 ;  /* 0x0000000c0d0e7389 */ /* 0x00006400000c000b */
[----:B01----:R-:W-:Y:S01]  /*13e60*/  ENDCOLLECTIVE ;  /* 0x000000000000791b */ /* 0x003fe20003800000 */
.L_x_339:
[----:B------:R-:W-:Y:S01]  /*13e70*/  IMAD.MOV.U32 R13, RZ, RZ, R4 ;  /* 0x000000ffff0d7224 */ /* 0x000fe200078e0004 */
[----:B------:R-:W-:Y:S02]  /*13e80*/  MOV R12, 0x3 ;  /* 0x00000003000c7802 */ /* 0x000fe40000000f00 */
[----:B------:R-:W-:-:S05]  /*13e90*/  @!P0 LEA R14, P5, R33, R14, 0x1 ;  /* 0x0000000e210e8211 */ /* 0x000fca00078a08ff */
[----:B------:R-:W-:Y:S02]  /*13ea0*/  @!P0 IMAD.X R7, RZ, RZ, R2, P5 ;  /* 0x000000ffff078224 */ /* 0x000fe400028e0602 */
[----:B------:R-:W-:-:S07]  /*13eb0*/  @!P0 IMAD.MOV.U32 R2, RZ, RZ, R14 ;  /* 0x000000ffff028224 */ /* 0x000fce00078e000e */
[----:B------:R-:W-:Y:S05]  /*13ec0*/  WARPSYNC.COLLECTIVE R15, `(.L_x_340) ;  /* 0x000000000f087348 */ /* 0x000fea0003c00000 */
[----:B------:R0:W1:Y:S02]  /*13ed0*/  SHFL.IDX P6, R14, R13, R12, R11 ;  /* 0x0000000c0d0e7389 */ /* 0x00006400000c000b */
[----:B01----:R-:W-:Y:S01]  /*13ee0*/  ENDCOLLECTIVE ;  /* 0x000000000000791b */ /* 0x003fe20003800000 */
.L_x_340:
        /* <DEDUP_REMOVED lines=10> */
[----:B------:R-:W-:Y:S01]  /*13f90*/  ISETP.GE.AND P0, PT, R7, R6, PT ;  /* 0x000000060700720c */ /* 0x000fe20003f06270 */
[----:B0-----:R-:W-:-:S12]  /*13fa0*/  IMAD.MOV.U32 R2, RZ, RZ, R14 ;  /* 0x000000ffff027224 */ /* 0x001fd800078e000e */
[----:B------:R-:W-:Y:S05]  /*13fb0*/  WARPSYNC.COLLECTIVE R15, `(.L_x_341) ;  /* 0x000000000f087348 */ /* 0x000fea0003c00000 */
[----:B------:R0:W1:Y:S02]  /*13fc0*/  SHFL.IDX P6, R14, R13, R12, R11 ;  /* 0x0000000c0d0e7389 */ /* 0x00006400000c000b */
[----:B01----:R-:W-:Y:S01]  /*13fd0*/  ENDCOLLECTIVE ;  /* 0x000000000000791b */ /* 0x003fe20003800000 */
.L_x_341:
[----:B------:R-:W-:Y:S01]  /*13fe0*/  MOV R13, R4 ;  /* 0x00000004000d7202 */ /* 0x000fe20000000f00 */
[----:B------:R-:W-:Y:S01]  /*13ff0*/  IMAD.MOV.U32 R12, RZ, RZ, 0x4 ;  /* 0x00000004ff0c7424 */ /* 0x000fe200078e00ff */
[----:B------:R-:W-:-:S05]  /*14000*/  @!P0 LEA R14, P5, R33, R14, 0x1 ;  /* 0x0000000e210e8211 */ /* 0x000fca00078a08ff */
[----:B------:R-:W-:Y:S02]  /*14010*/  @!P0 IMAD.X R7, RZ, RZ, R2, P5 ;  /* 0x000000ffff078224 */ /* 0x000fe400028e0602 */
[----:B------:R-:W-:-:S07]  /*14020*/  @!P0 IMAD.MOV.U32 R2, RZ, RZ, R14 ;  /* 0x000000ffff028224 */ /* 0x000fce00078e000e */
[----:B------:R-:W-:Y:S05]  /*14030*/  WARPSYNC.COLLECTIVE R15, `(.L_x_342) ;  /* 0x000000000f087348 */ /* 0x000fea0003c00000 */
[----:B------:R0:W1:Y:S02]  /*14040*/  SHFL.IDX P6, R14, R13, R12, R11 ;  /* 0x0000000c0d0e7389 */ /* 0x00006400000c000b */
[----:B01----:R-:W-:Y:S01]  /*14050*/  ENDCOLLECTIVE ;  /* 0x000000000000791b */ /* 0x003fe20003800000 */
.L_x_342:
        /* <DEDUP_REMOVED lines=15> */
.L_x_343:
        /* <DEDUP_REMOVED lines=8> */
.L_x_344:
[----:B------:R-:W-:Y:S01]  /*141d0*/  @!P0 IMAD.MOV.U32 R3, RZ, RZ, R7 ;  /* 0x000000ffff038224 */ /* 0x000fe200078e0007 */
[----:B------:R-:W-:-:S04]  /*141e0*/  IADD3 R7, R0, 0x50, RZ ;  /* 0x0000005000077810 */ /* 0x000fc80007ffe0ff */
        /* <DEDUP_REMOVED lines=13> */
.L_x_345:
        /* <DEDUP_REMOVED lines=8> */
.L_x_346:
[----:B------:R-:W-:Y:S01]  /*14340*/  @!P0 MOV R3, R7 ;  /* 0x0000000700038202 */ /* 0x000fe20000000f00 */
[----:B------:R-:W-:-:S04]  /*14350*/  VIADD R7, R0, 0x60 ;  /* 0x0000006000077836 */ /* 0x000fc80000000000 */
        /* <DEDUP_REMOVED lines=13> */
.L_x_347:
[----:B------:R-:W-:Y:S02]  /*14430*/  IMAD.MOV.U32 R13, RZ, RZ, R4 ;  /* 0x000000ffff0d7224 */ /* 0x000fe400078e0004 */
[----:B------:R-:W-:Y:S01]  /*14440*/  IMAD.MOV.U32 R12, RZ, RZ, 0x7 ;  /* 0x00000007ff0c7424 */ /* 0x000fe200078e00ff */
[----:B------:R-:W-:-:S05]  /*14450*/  @!P0 LEA R14, P5, R33, R14, 0x1 ;  /* 0x0000000e210e8211 */ /* 0x000fca00078a08ff */
[----:B------:R-:W-:Y:S01]  /*14460*/  @!P0 IMAD.X R7, RZ, RZ, R2, P5 ;  /* 0x000000ffff078224 */ /* 0x000fe200028e0602 */
[----:B------:R-:W-:-:S07]  /*14470*/  @!P0 MOV R2, R14 ;  /* 0x0000000e00028202 */ /* 0x000fce0000000f00 */
[----:B------:R-:W-:Y:S05]  /*14480*/  WARPSYNC.COLLECTIVE R15, `(.L_x_348) ;  /* 0x000000000f087348 */ /* 0x000fea0003c00000 */
[----:B------:R0:W1:Y:S02]  /*14490*/  SHFL.IDX P6, R14, R13, R12, R11 ;  /* 0x0000000c0d0e7389 */ /* 0x00006400000c000b */
[----:B01----:R-:W-:Y:S01]  /*144a0*/  ENDCOLLECTIVE ;  /* 0x000000000000791b */ /* 0x003fe20003800000 */
.L_x_348:
[----:B------:R-:W-:-:S05]  /*144b0*/  @!P0 IMAD.MOV.U32 R3, RZ, RZ, R7 ;  /* 0x000000ffff038224 */ /* 0x000fca00078e0007 */
[----:B------:R-:W-:Y:S01]  /*144c0*/  @!PT LDS RZ, [RZ] ;  /* 0x00000000fffff984 */ /* 0x000fe20000000800 */
[----:B------:R-:W-:Y:S01]  /*144d0*/  @!PT LDS RZ, [RZ] ;  /* 0x00000000fffff984 */ /* 0x000fe20000000800 */
[----:B------:R-:W-:Y:S01]  /*144e0*/  @!PT LDS RZ, [RZ] ;  /* 0x00000000fffff984 */ /* 0x000fe20000000800 */
[----:B------:R0:W-:Y:S04]  /*144f0*/  @!P0 LDGSTS.E.BYPASS.LTC128B.128 [R34+0x17400], desc[UR36][R2.64], !P4 ;  /* 0x1740000002228fae */ /* 0x0001e8000e101d64 */
[----:B------:R0:W-:Y:S01]  /*14500*/  @!P0 LDGSTS.E.BYPASS.LTC128B.128 [R34+0x1b400], desc[UR36][R2.64+0x80], !P3 ;  /* 0x1b40008002228fae */ /* 0x0001e2000d901d64 */
[----:B------:R-:W-:-:S03]  /*14510*/  IMAD.MOV.U32 R13, RZ, RZ, R5 ;  /* 0x000000ffff0d7224 */ /* 0x000fc600078e0005 */
[----:B------:R0:W-:Y:S04]  /*14520*/  @!P0 LDGSTS.E.BYPASS.LTC128B.128 [R34+0x1f400], desc[UR36][R2.64+0x100], !P2 ;  /* 0x1f40010002228fae */ /* 0x0001e8000d101d64 */
[----:B------:R0:W-:Y:S01]  /*14530*/  @!P0 LDGSTS.E.BYPASS.LTC128B.128 [R34+0x23400], desc[UR36][R2.64+0x180], !P1 ;  /* 0x2340018002228fae */ /* 0x0001e2000c901d64 */
[----:B------:R-:W-:-:S07]  /*14540*/  IMAD.MOV.U32 R7, RZ, RZ, R14 ;  /* 0x000000ffff077224 */ /* 0x000fce00078e000e */
[----:B0-----:R-:W-:Y:S05]  /*14550*/  WARPSYNC.COLLECTIVE R15, `(.L_x_349) ;  /* 0x000000000f087348 */ /* 0x001fea0003c00000 */
[----:B------:R1:W2:Y:S02]  /*14560*/  SHFL.IDX P6, R14, R13, R12, R11 ;  /* 0x0000000c0d0e7389 */ /* 0x0002a400000c000b */
[----:B012---:R-:W-:Y:S01]  /*14570*/  ENDCOLLECTIVE ;  /* 0x000000000000791b */ /* 0x007fe20003800000 */
.L_x_349:
[----:B------:R-:W-:Y:S05]  /*14580*/  BRA `(.L_x_350) ;  /* 0xffffffc000707947 */ /* 0x000fea000383ffff */
.L_x_266:
[----:B0-----:R0:W3:Y:S02]  /*14590*/  SYNCS.PHASECHK.TRANS64.TRYWAIT P0, [R22+URZ+0x38820], R3 ;  /* 0x03882003160075a7 */ /* 0x0010e4000800017f */
[----:B---3--:R-:W-:Y:S05]  /*145a0*/  @!P0 NANOSLEEP.SYNCS 0x989680 ;  /* 0x009896800000895d */ /* 0x008fea0003900000 */
[----:B------:R-:W3:Y:S02]  /*145b0*/  @!P0 SYNCS.PHASECHK.TRANS64 P0, [R22+URZ+0x38820], R3 ;  /* 0x03882003160085a7 */ /* 0x000ee4000800007f */
[----:B---3--:R-:W-:Y:S05]  /*145c0*/  @!P0 BRA `(.L_x_266) ;  /* 0xfffffffc00f08947 */ /* 0x008fea000383ffff */
[----:B------:R-:W-:Y:S05]  /*145d0*/  BRA `(.L_x_351) ;  /* 0xffffffc000e47947 */ /* 0x000fea000383ffff */
.L_x_271:
[----:B0-----:R0:W1:Y:S02]  /*145e0*/  SYNCS.PHASECHK.TRANS64.TRYWAIT P0, [R6+URZ+0x38840], R3 ;  /* 0x03884003060075a7 */ /* 0x001064000800017f */
[----:B-1----:R-:W-:Y:S05]  /*145f0*/  @!P0 NANOSLEEP.SYNCS 0x989680 ;  /* 0x009896800000895d */ /* 0x002fea0003900000 */
[----:B------:R-:W1:Y:S02]  /*14600*/  @!P0 SYNCS.PHASECHK.TRANS64 P0, [R6+URZ+0x38840], R3 ;  /* 0x03884003060085a7 */ /* 0x000e64000800007f */
[----:B-1----:R-:W-:Y:S05]  /*14610*/  @!P0 BRA `(.L_x_271) ;  /* 0xfffffffc00f08947 */ /* 0x002fea000383ffff */
[----:B------:R-:W-:Y:S05]  /*14620*/  BRA `(.L_x_352) ;  /* 0xffffffc400d07947 */ /* 0x000fea000383ffff */
.L_x_272:
        /* <DEDUP_REMOVED lines=8> */
.L_x_354:
[----:B------:R-:W-:Y:S05]  /*146b0*/  BSYNC B1 ;  /* 0x0000000000017941 */ /* 0x000fea0003800000 */
.L_x_353:
[----:B------:R-:W-:Y:S01]  /*146c0*/  IMAD.MOV.U32 R13, RZ, RZ, R8 ;  /* 0x000000ffff0d7224 */ /* 0x000fe200078e0008 */
[----:B------:R-:W-:Y:S01]  /*146d0*/  MOV R15, 0xffffffff ;  /* 0xffffffff000f7802 */ /* 0x000fe20000000f00 */
[----:B------:R-:W-:Y:S01]  /*146e0*/  IMAD.MOV.U32 R12, RZ, RZ, RZ ;  /* 0x000000ffff0c7224 */ /* 0x000fe200078e00ff */
[----:B------:R-:W-:Y:S01]  /*146f0*/  LOP3.LUT R23, R23, 0xfffff7ff, RZ, 0xc0, !PT ;  /* 0xfffff7ff17177812 */ /* 0x000fe200078ec0ff */
[----:B------:R-:W-:Y:S02]  /*14700*/  IMAD.MOV.U32 R11, RZ, RZ, 0x181f ;  /* 0x0000181fff0b7424 */ /* 0x000fe400078e00ff */
[----:B------:R-:W-:Y:S01]  /*14710*/  IMAD.MOV.U32 R3, RZ, RZ, R14 ;  /* 0x000000ffff037224 */ /* 0x000fe200078e000e */
[----:B------:R-:W-:Y:S01]  /*14720*/  @P3 LOP3.LUT R23, R23, 0x800, RZ, 0xfc, !PT ;  /* 0x0000080017173812 */ /* 0x000fe200078efcff */
[----:B------:R-:W-:-:S07]  /*14730*/  IMAD.SHL.U32 R0, R33, 0x2, RZ ;  /* 0x0000000221007824 */ /* 0x000fce00078e00ff */
[----:B------:R-:W-:Y:S05]  /*14740*/  WARPSYNC.COLLECTIVE R15, `(.L_x_355) ;  /* 0x000000000f087348 */ /* 0x000fea0003c00000 */
[----:B------:R0:W1:Y:S02]  /*14750*/  SHFL.IDX P6, R14, R13, R12, R11 ;  /* 0x0000000c0d0e7389 */ /* 0x00006400000c000b */
[----:B01----:R-:W-:Y:S01]  /*14760*/  ENDCOLLECTIVE ;  /* 0x000000000000791b */ /* 0x003fe20003800000 */
.L_x_355:
[----:B------:R-:W-:Y:S01]  /*14770*/  IMAD R9, R9, 0x2, R22 ;  /* 0x0000000209097824 */ /* 0x000fe200078e0216 */
[C---:B------:R-:W-:Y:S02]  /*14780*/  LOP3.LUT P3, RZ, R23.reuse, 0x10, RZ, 0xc0, !PT ;  /* 0x0000001017ff7812 */ /* 0x040fe4000786c0ff */
[----:B------:R-:W-:-:S04]  /*14790*/  LOP3.LUT R23, R23, 0xfffffbff, RZ, 0xc0, !PT ;  /* 0xfffffbff17177812 */ /* 0x000fc800078ec0ff */
[----:B------:R-:W-:-:S04]  /*147a0*/  @P2 LOP3.LUT R23, R23, 0x400, RZ, 0xfc, !PT ;  /* 0x0000040017172812 */ /* 0x000fc800078efcff */
[C---:B------:R-:W-:Y:S01]  /*147b0*/  LOP3.LUT P2, RZ, R23.reuse, 0x8, RZ, 0xc0, !PT ;  /* 0x0000000817ff7812 */ /* 0x040fe2000784c0ff */
[----:B------:R-:W-:Y:S01]  /*147c0*/  IMAD.MOV.U32 R13, RZ, RZ, R10 ;  /* 0x000000ffff0d7224 */ /* 0x000fe200078e000a */
[----:B------:R-:W-:Y:S01]  /*147d0*/  LOP3.LUT R23, R23, 0xfffffdff, RZ, 0xc0, !PT ;  /* 0xfffffdff17177812 */ /* 0x000fe200078ec0ff */
[----:B------:R-:W-:-:S03]  /*147e0*/  IMAD.MOV.U32 R12, RZ, RZ, 0x1 ;  /* 0x00000001ff0c7424 */ /* 0x000fc600078e00ff */
[----:B------:R-:W-:-:S04]  /*147f0*/  @P1 LOP3.LUT R23, R23, 0x200, RZ, 0xfc, !PT ;  /* 0x0000020017171812 */ /* 0x000fc800078efcff */
[----:B------:R-:W-:Y:S01]  /*14800*/  LOP3.LUT P1, RZ, R23, 0x4, RZ, 0xc0, !PT ;  /* 0x0000000417ff7812 */ /* 0x000fe2000782c0ff */
[----:B------:R-:W-:-:S12]  /*14810*/  IMAD.MOV.U32 R2, RZ, RZ, R14 ;  /* 0x000000ffff027224 */ /* 0x000fd800078e000e */
[----:B------:R-:W-:Y:S05]  /*14820*/  WARPSYNC.COLLECTIVE R15, `(.L_x_356) ;  /* 0x000000000f087348 */ /* 0x000fea0003c00000 */
[----:B------:R0:W1:Y:S02]  /*14830*/  SHFL.IDX P6, R14, R13, R12, R11 ;  /* 0x0000000c0d0e7389 */ /* 0x00006400000c000b */
[----:B01----:R-:W-:Y:S01]  /*14840*/  ENDCOLLECTIVE ;  /* 0x000000000000791b */ /* 0x003fe20003800000 */
.L_x_356:
[----:B------:R-:W-:-:S05]  /*14850*/  IADD3 R2, P0, R2, R0, RZ ;  /* 0x0000000002027210 */ /* 0x000fca0007f1e0ff */
[----:B------:R-:W-:-:S05]  /*14860*/  IMAD.X R3, RZ, RZ, R3, P0 ;  /* 0x000000ffff037224 */ /* 0x000fca00000e0603 */
[----:B------:R-:W-:Y:S01]  /*14870*/  @!PT LDS RZ, [RZ] ;  /* 0x00000000fffff984 */ /* 0x000fe20000000800 */
[----:B------:R-:W-:Y:S01]  /*14880*/  @!PT LDS RZ, [RZ] ;  /* 0x00000000fffff984 */ /* 0x000fe20000000800 */
[----:B------:R-:W-:Y:S01]  /*14890*/  @!PT LDS RZ, [RZ] ;  /* 0x00000000fffff984 */ /* 0x000fe20000000800 */
[----:B------:R0:W-:Y:S01]  /*148a0*/  LDGSTS.E.BYPASS.LTC128B.128 [R9+0x24400], desc[UR36][R2.64], !P3 ;  /* 0x2440000002097fae */ /* 0x0001e2000d901d64 */
[----:B------:R-:W-:-:S03]  /*148b0*/  IMAD.MOV.U32 R13, RZ, RZ, R8 ;  /* 0x000000ffff0d7224 */ /* 0x000fc600078e0008 */
[----:B------:R0:W-:Y:S04]  /*148c0*/  LDGSTS.E.BYPASS.LTC128B.128 [R9+0x26c00], desc[UR36][R2.64+0x80], !P2 ;  /* 0x26c0008002097fae */ /* 0x0001e8000d101d64 */
[----:B------:R0:W-:Y:S01]  /*148d0*/  LDGSTS.E.BYPASS.LTC128B.128 [R9+0x29400], desc[UR36][R2.64+0x100], !P1 ;  /* 0x2940010002097fae */ /* 0x0001e2000c901d64 */
[----:B------:R-:W-:-:S03]  /*148e0*/  MOV R35, R14 ;  /* 0x0000000e00237202 */ /* 0x000fc60000000f00 */
[----:B------:R0:W-:Y:S04]  /*148f0*/  LDGSTS.E.BYPASS.LTC128B.128 [R9+0x2bc00], desc[UR36][R2.64+0x180], !P5 ;  /* 0x2bc0018002097fae */ /* 0x0001e8000e901d64 */
[----:B0-----:R-:W-:Y:S05]  /*14900*/  WARPSYNC.COLLECTIVE R15, `(.L_x_357) ;  /* 0x000000000f087348 */ /* 0x001fea0003c00000 */
[----:B------:R1:W2:Y:S02]  /*14910*/  SHFL.IDX P6, R14, R13, R12, R11 ;  /* 0x0000000c0d0e7389 */ /* 0x0002a400000c000b */
[----:B012---:R-:W-:Y:S01]  /*14920*/  ENDCOLLECTIVE ;  /* 0x000000000000791b */ /* 0x007fe20003800000 */
.L_x_357:
[----:B------:R-:W-:Y:S02]  /*14930*/  IMAD.MOV.U32 R13, RZ, RZ, R10 ;  /* 0x000000ffff0d7224 */ /* 0x000fe400078e000a */
[----:B------:R-:W-:Y:S02]  /*14940*/  IMAD.MOV.U32 R12, RZ, RZ, 0x2 ;  /* 0x00000002ff0c7424 */ /* 0x000fe400078e00ff */
[----:B------:R-:W-:-:S07]  /*14950*/  IMAD.MOV.U32 R2, RZ, RZ, R14 ;  /* 0x000000ffff027224 */ /* 0x000fce00078e000e */
[----:B------:R-:W-:Y:S05]  /*14960*/  WARPSYNC.COLLECTIVE R15, `(.L_x_358) ;  /* 0x000000000f087348 */ /* 0x000fea0003c00000 */
[----:B------:R0:W1:Y:S02]  /*14970*/  SHFL.IDX P6, R14, R13, R12, R11 ;  /* 0x0000000c0d0e7389 */ /* 0x00006400000c000b */
[----:B01----:R-:W-:Y:S01]  /*14980*/  ENDCOLLECTIVE ;  /* 0x000000000000791b */ /* 0x003fe20003800000 */
.L_x_358:
[----:B------:R-:W-:-:S05]  /*14990*/  IADD3 R2, P0, R2, R0, RZ ;  /* 0x0000000002027210 */ /* 0x000fca0007f1e0ff */
[----:B------:R-:W-:-:S05]  /*149a0*/  IMAD.X R3, RZ, RZ, R35, P0 ;  /* 0x000000ffff037224 */ /* 0x000fca00000e0623 */
[----:B------:R-:W-:Y:S01]  /*149b0*/  @!PT LDS RZ, [RZ] ;  /* 0x00000000fffff984 */ /* 0x000fe20000000800 */
[----:B------:R-:W-:Y:S01]  /*149c0*/  @!PT LDS RZ, [RZ] ;  /* 0x00000000fffff984 */ /* 0x000fe20000000800 */
[----:B------:R-:W-:Y:S01]  /*149d0*/  @!PT LDS RZ, [RZ] ;  /* 0x00000000fffff984 */ /* 0x000fe20000000800 */
[----:B------:R0:W-:Y:S01]  /*149e0*/  LDGSTS.E.BYPASS.LTC128B.128 [R9+0x24c00], desc[UR36][R2.64], !P3 ;  /* 0x24c0000002097fae */ /* 0x0001e2000d901d64 */
[----:B------:R-:W-:-:S03]  /*149f0*/  MOV R13, R8 ;  /* 0x00000008000d7202 */ /* 0x000fc60000000f00 */
[----:B------:R0:W-:Y:S04]  /*14a00*/  LDGSTS.E.BYPASS.LTC128B.128 [R9+0x27400], desc[UR36][R2.64+0x80], !P2 ;  /* 0x2740008002097fae */ /* 0x0001e8000d101d64 */
[----:B------:R0:W-:Y:S01]  /*14a10*/  LDGSTS.E.BYPASS.LTC128B.128 [R9+0x29c00], desc[UR36][R2.64+0x100], !P1 ;  /* 0x29c0010002097fae */ /* 0x0001e2000c901d64 */
[----:B------:R-:W-:-:S03]  /*14a20*/  IMAD.MOV.U32 R35, RZ, RZ, R14 ;  /* 0x000000ffff237224 */ /* 0x000fc600078e000e */
[----:B------:R0:W-:Y:S04]  /*14a30*/  LDGSTS.E.BYPASS.LTC128B.128 [R9+0x2c400], desc[UR36][R2.64+0x180], !P5 ;  /* 0x2c40018002097fae */ /* 0x0001e8000e901d64 */
[----:B0-----:R-:W-:Y:S05]  /*14a40*/  WARPSYNC.COLLECTIVE R15, `(.L_x_359) ;  /* 0x000000000f087348 */ /* 0x001fea0003c00000 */
[----:B------:R1:W2:Y:S02]  /*14a50*/  SHFL.IDX P6, R14, R13, R12, R11 ;  /* 0x0000000c0d0e7389 */ /* 0x0002a400000c000b */
[----:B012---:R-:W-:Y:S01]  /*14a60*/  ENDCOLLECTIVE ;  /* 0x000000000000791b */ /* 0x007fe20003800000 */
.L_x_359:
[----:B------:R-:W-:Y:S02]  /*14a70*/  IMAD.MOV.U32 R13, RZ, RZ, R10 ;  /* 0x000000ffff0d7224 */ /* 0x000fe400078e000a */
[----:B------:R-:W-:Y:S02]  /*14a80*/  IMAD.MOV.U32 R12, RZ, RZ, 0x3 ;  /* 0x00000003ff0c7424 */ /* 0x000fe400078e00ff */
[----:B------:R-:W-:-:S07]  /*14a90*/  IMAD.MOV.U32 R2, RZ, RZ, R14 ;  /* 0x000000ffff027224 */ /* 0x000fce00078e000e */
[----:B------:R-:W-:Y:S05]  /*14aa0*/  WARPSYNC.COLLECTIVE R15, `(.L_x_360) ;  /* 0x000000000f087348 */ /* 0x000fea0003c00000 */
[----:B------:R0:W1:Y:S02]  /*14ab0*/  SHFL.IDX P6, R14, R13, R12, R11 ;  /* 0x0000000c0d0e7389 */ /* 0x00006400000c000b */
[----:B01----:R-:W-:Y:S01]  /*14ac0*/  ENDCOLLECTIVE ;  /* 0x000000000000791b */ /* 0x003fe20003800000 */
.L_x_360:
        /* <DEDUP_REMOVED lines=9> */
[----:B------:R-:W-:-:S03]  /*14b60*/  IMAD.MOV.U32 R35, RZ, RZ, R14 ;  /* 0x000000ffff237224 */ /* 0x000fc600078e000e */
[----:B------:R0:W-:Y:S04]  /*14b70*/  LDGSTS.E.BYPASS.LTC128B.128 [R9+0x2cc00], desc[UR36][R2.64+0x180], !P5 ;  /* 0x2cc0018002097fae */ /* 0x0001e8000e901d64 */
[----:B0-----:R-:W-:Y:S05]  /*14b80*/  WARPSYNC.COLLECTIVE R15, `(.L_x_361) ;  /* 0x000000000f087348 */ /* 0x001fea0003c00000 */
[----:B------:R1:W2:Y:S02]  /*14b90*/  SHFL.IDX P6, R14, R13, R12, R11 ;  /* 0x0000000c0d0e7389 */ /* 0x0002a400000c000b */
[----:B012---:R-:W-:Y:S01]  /*14ba0*/  ENDCOLLECTIVE ;  /* 0x000000000000791b */ /* 0x007fe20003800000 */
.L_x_361:
[----:B------:R-:W-:Y:S02]  /*14bb0*/  IMAD.MOV.U32 R13, RZ, RZ, R10 ;  /* 0x000000ffff0d7224 */ /* 0x000fe400078e000a */
[----:B------:R-:W-:Y:S01]  /*14bc0*/  IMAD.MOV.U32 R12, RZ, RZ, 0x4 ;  /* 0x00000004ff0c7424 */ /* 0x000fe200078e00ff */
[----:B------:R-:W-:-:S07]  /*14bd0*/  MOV R2, R14 ;  /* 0x0000000e00027202 */ /* 0x000fce0000000f00 */
[----:B------:R-:W-:Y:S05]  /*14be0*/  WARPSYNC.COLLECTIVE R15, `(.L_x_362) ;  /* 0x000000000f087348 */ /* 0x000fea0003c00000 */
[----:B------:R0:W1:Y:S02]  /*14bf0*/  SHFL.IDX P6, R14, R13, R12, R11 ;  /* 0x0000000c0d0e7389 */ /* 0x00006400000c000b */
[----:B01----:R-:W-:Y:S01]  /*14c00*/  ENDCOLLECTIVE ;  /* 0x000000000000791b */ /* 0x003fe20003800000 */
.L_x_362:
[----:B------:R-:W-:-:S05]  /*14c10*/  IADD3 R2, P0, R2, R0, RZ ;  /* 0x0000000002027210 */ /* 0x000fca0007f1e0ff */
[----:B------:R-:W-:-:S05]  /*14c20*/  IMAD.X R3, RZ, RZ, R35, P0 ;  /* 0x000000ffff037224 */ /* 0x000fca00000e0623 */
[----:B------:R-:W-:Y:S01]  /*14c30*/  @!PT LDS RZ, [RZ] ;  /* 0x00000000fffff984 */ /* 0x000fe20000000800 */
[----:B------:R-:W-:Y:S01]  /*14c40*/  @!PT LDS RZ, [RZ] ;  /* 0x00000000fffff984 */ /* 0x000fe20000000800 */
[----:B------:R-:W-:Y:S01]  /*14c50*/  @!PT LDS RZ, [RZ] ;  /* 0x00000000fffff984 */ /* 0x000fe20000000800 */
[----:B------:R0:W-:Y:S01]  /*14c60*/  LDGSTS.E.BYPASS.LTC128B.128 [R9+0x25c00], desc[UR36][R2.64], !P3 ;  /* 0x25c0000002097fae */ /* 0x0001e2000d901d64 */
[C---:B------:R-:W-:Y:S01]  /*14c70*/  LOP3.LUT P3, RZ, R23.reuse, 0x800, RZ, 0xc0, !PT ;  /* 0x0000080017ff7812 */ /* 0x040fe2000786c0ff */
[----:B------:R-:W-:Y:S02]  /*14c80*/  IMAD.MOV.U32 R13, RZ, RZ, R8 ;  /* 0x000000ffff0d7224 */ /* 0x000fe400078e0008 */
[----:B------:R0:W-:Y:S01]  /*14c90*/  LDGSTS.E.BYPASS.LTC128B.128 [R9+0x28400], desc[UR36][R2.64+0x80], !P2 ;  /* 0x2840008002097fae */ /* 0x0001e2000d101d64 */
[----:B------:R-:W-:-:S03]  /*14ca0*/  LOP3.LUT P2, RZ, R23, 0x400, RZ, 0xc0, !PT ;  /* 0x0000040017ff7812 */ /* 0x000fc6000784c0ff */
[----:B------:R0:W-:Y:S01]  /*14cb0*/  LDGSTS.E.BYPASS.LTC128B.128 [R9+0x2ac00], desc[UR36][R2.64+0x100], !P1 ;  /* 0x2ac0010002097fae */ /* 0x0001e2000c901d64 */
[----:B------:R-:W-:Y:S01]  /*14cc0*/  LOP3.LUT P1, RZ, R23, 0x200, RZ, 0xc0, !PT ;  /* 0x0000020017ff7812 */ /* 0x000fe2000782c0ff */
[----:B------:R-:W-:Y:S02]  /*14cd0*/  IMAD.MOV.U32 R35, RZ, RZ, R14 ;  /* 0x000000ffff237224 */ /* 0x000fe400078e000e */
[----:B------:R0:W-:Y:S10]  /*14ce0*/  LDGSTS.E.BYPASS.LTC128B.128 [R9+0x2d400], desc[UR36][R2.64+0x180], !P5 ;  /* 0x2d40018002097fae */ /* 0x0001f4000e901d64 */
[----:B0-----:R-:W-:Y:S05]  /*14cf0*/  WARPSYNC.COLLECTIVE R15, `(.L_x_363) ;  /* 0x000000000f087348 */ /* 0x001fea0003c00000 */
[----:B------:R1:W2:Y:S02]  /*14d00*/  SHFL.IDX P6, R14, R13, R12, R11 ;  /* 0x0000000c0d0e7389 */ /* 0x0002a400000c000b */
[----:B012---:R-:W-:Y:S01]  /*14d10*/  ENDCOLLECTIVE ;  /* 0x000000000000791b */ /* 0x007fe20003800000 */
.L_x_363:
[----:B------:R-:W-:Y:S01]  /*14d20*/  IMAD.MOV.U32 R2, RZ, RZ, R14 ;  /* 0x000000ffff027224 */ /* 0x000fe200078e000e */
[----:B------:R-:W-:Y:S06]  /*14d30*/  BRA `(.L_x_364) ;  /* 0xffffffc400247947 */ /* 0x000fec000383ffff */
.L_x_277:
[----:B-1----:R1:W2:Y:S02]  /*14d40*/  SYNCS.PHASECHK.TRANS64.TRYWAIT P0, [R6+URZ+0x38860], R2 ;  /* 0x03886002060075a7 */ /* 0x0022a4000800017f */
[----:B--2---:R-:W-:Y:S05]  /*14d50*/  @!P0 NANOSLEEP.SYNCS 0x989680 ;  /* 0x009896800000895d */ /* 0x004fea0003900000 */
[----:B------:R-:W2:Y:S02]  /*14d60*/  @!P0 SYNCS.PHASECHK.TRANS64 P0, [R6+URZ+0x38860], R2 ;  /* 0x03886002060085a7 */ /* 0x000ea4000800007f */
[----:B--2---:R-:W-:Y:S05]  /*14d70*/  @!P0 BRA `(.L_x_277) ;  /* 0xfffffffc00f08947 */ /* 0x004fea000383ffff */
[----:B------:R-:W-:Y:S05]  /*14d80*/  BRA `(.L_x_365) ;  /* 0xffffffc4009c7947 */ /* 0x000fea000383ffff */
.L_x_278:
[----:B------:R-:W-:Y:S01]  /*14d90*/  BSSY B1, `(.L_x_366) ;  /* 0x0000008000017945 */ /* 0x000fe20003800000 */
[----:B------:R-:W-:Y:S01]  /*14da0*/  MOV R13, R25 ;  /* 0x00000019000d7202 */ /* 0x000fe20000000f00 */
[----:B------:R-:W-:Y:S02]  /*14db0*/  IMAD.MOV.U32 R12, RZ, RZ, RZ ;  /* 0x000000ffff0c7224 */ /* 0x000fe400078e00ff */
[----:B------:R-:W-:Y:S02]  /*14dc0*/  IMAD.MOV.U32 R11, RZ, RZ, 0x181f ;  /* 0x0000181fff0b7424 */ /* 0x000fe400078e00ff */
[----:B------:R-:W-:-:S07]  /*14dd0*/  IMAD.MOV.U32 R15, RZ, RZ, -0x1 ;  /* 0xffffffffff0f7424 */ /* 0x000fce00078e00ff */
[----:B-1----:R-:W-:Y:S05]  /*14de0*/  WARPSYNC.COLLECTIVE R15, `(.L_x_367) ;  /* 0x000000000f087348 */ /* 0x002fea0003c00000 */
[----:B------:R0:W2:Y:S02]  /*14df0*/  SHFL.IDX P6, R14, R13, R12, R11 ;  /* 0x0000000c0d0e7389 */ /* 0x0000a400000c000b */
[----:B012---:R-:W-:Y:S01]  /*14e00*/  ENDCOLLECTIVE ;  /* 0x000000000000791b */ /* 0x007fe20003800000 */
.L_x_367:
[----:B------:R-:W-:Y:S05]  /*14e10*/  BSYNC B1 ;  /* 0x0000000000017941 */ /* 0x000fea0003800000 */
.L_x_366:
[----:B------:R-:W-:Y:S01]  /*14e20*/  IMAD.MOV.U32 R13, RZ, RZ, R24 ;  /* 0x000000ffff0d7224 */ /* 0x000fe200078e0018 */
[----:B------:R-:W-:Y:S01]  /*14e30*/  MOV R11, 0x181f ;  /* 0x0000181f000b7802 */ /* 0x000fe20000000f00 */
[----:B------:R-:W-:Y:S02]  /*14e40*/  IMAD.MOV.U32 R12, RZ, RZ, RZ ;  /* 0x000000ffff0c7224 */ /* 0x000fe400078e00ff */
[----:B------:R-:W-:Y:S02]  /*14e50*/  IMAD.MOV.U32 R15, RZ, RZ, -0x1 ;  /* 0xffffffffff0f7424 */ /* 0x000fe400078e00ff */
[----:B------:R-:W-:Y:S02]  /*14e60*/  IMAD.MOV.U32 R3, RZ, RZ, R14 ;  /* 0x000000ffff037224 */ /* 0x000fe400078e000e */
[----:B------:R-:W-:-:S07]  /*14e70*/  IMAD R7, R7, 0x2, R22 ;  /* 0x0000000207077824 */ /* 0x000fce00078e0216 */
[----:B------:R-:W-:Y:S05]  /*14e80*/  WARPSYNC.COLLECTIVE R15, `(.L_x_368) ;  /* 0x000000000f087348 */ /* 0x000fea0003c00000 */
[----:B------:R0:W1:Y:S02]  /*14e90*/  SHFL.IDX P6, R14, R13, R12, R11 ;  /* 0x0000000c0d0e7389 */ /* 0x00006400000c000b */
[----:B01----:R-:W-:Y:S01]  /*14ea0*/  ENDCOLLECTIVE ;  /* 0x000000000000791b */ /* 0x003fe20003800000 */
.L_x_368:
[----:B------:R-:W-:Y:S02]  /*14eb0*/  IMAD.MOV.U32 R13, RZ, RZ, R25 ;  /* 0x000000ffff0d7224 */ /* 0x000fe400078e0019 */
[----:B------:R-:W-:Y:S02]  /*14ec0*/  IMAD.MOV.U32 R12, RZ, RZ, 0x1 ;  /* 0x00000001ff0c7424 */ /* 0x000fe400078e00ff */
[----:B------:R-:W-:-:S07]  /*14ed0*/  IMAD.MOV.U32 R2, RZ, RZ, R14 ;  /* 0x000000ffff027224 */ /* 0x000fce00078e000e */
[----:B------:R-:W-:Y:S05]  /*14ee0*/  WARPSYNC.COLLECTIVE R15, `(.L_x_369) ;  /* 0x000000000f087348 */ /* 0x000fea0003c00000 */
[----:B------:R0:W1:Y:S02]  /*14ef0*/  SHFL.IDX P6, R14, R13, R12, R11 ;  /* 0x0000000c0d0e7389 */ /* 0x00006400000c000b */
[----:B01----:R-:W-:Y:S01]  /*14f00*/  ENDCOLLECTIVE ;  /* 0x000000000000791b */ /* 0x003fe20003800000 */
.L_x_369:
[----:B------:R-:W-:-:S05]  /*14f10*/  IADD3 R2, P0, R2, R0, RZ ;  /* 0x0000000002027210 */ /* 0x000fca0007f1e0ff */
        /* <DEDUP_REMOVED lines=17> */
.L_x_370:
[----:B------:R-:W-:Y:S02]  /*15030*/  IMAD.MOV.U32 R13, RZ, RZ, R25 ;  /* 0x000000ffff0d7224 */ /* 0x000fe400078e0019 */
[----:B------:R-:W-:Y:S02]  /*15040*/  IMAD.MOV.U32 R12, RZ, RZ, 0x2 ;  /* 0x00000002ff0c7424 */ /* 0x000fe400078e00ff */
[----:B------:R-:W-:-:S07]  /*15050*/  IMAD.MOV.U32 R2, RZ, RZ, R14 ;  /* 0x000000ffff027224 */ /* 0x000fce00078e000e */
[----:B------:R-:W-:Y:S05]  /*15060*/  WARPSYNC.COLLECTIVE R15, `(.L_x_371) ;  /* 0x000000000f087348 */ /* 0x000fea0003c00000 */
[----:B------:R0:W1:Y:S02]  /*15070*/  SHFL.IDX P6, R14, R13, R12, R11 ;  /* 0x0000000c0d0e7389 */ /* 0x00006400000c000b */
[----:B01----:R-:W-:Y:S01]  /*15080*/  ENDCOLLECTIVE ;  /* 0x000000000000791b */ /* 0x003fe20003800000 */
.L_x_371:
[----:B------:R-:W-:-:S05]  /*15090*/  IADD3 R2, P0, R2, R0, RZ ;  /* 0x0000000002027210 */ /* 0x000fca0007f1e0ff */
[----:B------:R-:W-:Y:S01]  /*150a0*/  IMAD.X R3, RZ, RZ, R3, P0 ;  /* 0x000000ffff037224 */ /* 0x000fe200000e0603 */
        /* <DEDUP_REMOVED lines=16> */
.L_x_372:
[----:B------:R-:W-:Y:S02]  /*151b0*/  IMAD.MOV.U32 R13, RZ, RZ, R25 ;  /* 0x000000ffff0d7224 */ /* 0x000fe400078e0019 */
[----:B------:R-:W-:Y:S02]  /*151c0*/  IMAD.MOV.U32 R12, RZ, RZ, 0x3 ;  /* 0x00000003ff0c7424 */ /* 0x000fe400078e00ff */
[----:B------:R-:W-:-:S07]  /*151d0*/  IMAD.MOV.U32 R2, RZ, RZ, R14 ;  /* 0x000000ffff027224 */ /* 0x000fce00078e000e */
[----:B------:R-:W-:Y:S05]  /*151e0*/  WARPSYNC.COLLECTIVE R15, `(.L_x_373) ;  /* 0x000000000f087348 */ /* 0x000fea0003c00000 */
[----:B------:R0:W1:Y:S02]  /*151f0*/  SHFL.IDX P6, R14, R13, R12, R11 ;  /* 0x0000000c0d0e7389 */ /* 0x00006400000c000b */
[----:B01----:R-:W-:Y:S01]  /*15200*/  ENDCOLLECTIVE ;  /* 0x000000000000791b */ /* 0x003fe20003800000 */
.L_x_373:
        /* <DEDUP_REMOVED lines=18> */
.L_x_374:
[----:B------:R-:W-:Y:S02]  /*15330*/  IMAD.MOV.U32 R13, RZ, RZ, R25 ;  /* 0x000000ffff0d7224 */ /* 0x000fe400078e0019 */
[----:B------:R-:W-:Y:S01]  /*15340*/  IMAD.MOV.U32 R12, RZ, RZ, 0x4 ;  /* 0x00000004ff0c7424 */ /* 0x000fe200078e00ff */
[----:B------:R-:W-:-:S07]  /*15350*/  MOV R2, R14 ;  /* 0x0000000e00027202 */ /* 0x000fce0000000f00 */
[----:B------:R-:W-:Y:S05]  /*15360*/  WARPSYNC.COLLECTIVE R15, `(.L_x_375) ;  /* 0x000000000f087348 */ /* 0x000fea0003c00000 */
[----:B------:R0:W1:Y:S02]  /*15370*/  SHFL.IDX P6, R14, R13, R12, R11 ;  /* 0x0000000c0d0e7389 */ /* 0x00006400000c000b */
[----:B01----:R-:W-:Y:S01]  /*15380*/  ENDCOLLECTIVE ;  /* 0x000000000000791b */ /* 0x003fe20003800000 */
.L_x_375:
[----:B------:R-:W-:-:S05]  /*15390*/  IADD3 R2, P0, R2, R0, RZ ;  /* 0x0000000002027210 */ /* 0x000fca0007f1e0ff */
        /* <DEDUP_REMOVED lines=12> */
.L_x_376:
        /* <DEDUP_REMOVED lines=9> */
.L_x_286:
[----:B0-----:R0:W3:Y:S02]  /*154f0*/  SYNCS.PHASECHK.TRANS64.TRYWAIT P0, [R4+URZ+0x38860], R3 ;  /* 0x03886003040075a7 */ /* 0x0010e4000800017f */
[----:B---3--:R-:W-:Y:S05]  /*15500*/  @!P0 NANOSLEEP.SYNCS 0x989680 ;  /* 0x009896800000895d */ /* 0x008fea0003900000 */
[----:B------:R-:W3:Y:S02]  /*15510*/  @!P0 SYNCS.PHASECHK.TRANS64 P0, [R4+URZ+0x38860], R3 ;  /* 0x03886003040085a7 */ /* 0x000ee4000800007f */
[----:B---3--:R-:W-:Y:S05]  /*15520*/  @!P0 BRA `(.L_x_286) ;  /* 0xfffffffc00f08947 */ /* 0x008fea000383ffff */
[----:B------:R-:W-:Y:S05]  /*15530*/  BRA `(.L_x_378) ;  /* 0xffffffc400e07947 */ /* 0x000fea000383ffff */
.L_x_287:
[----:B------:R-:W-:Y:S01]  /*15540*/  BSSY B0, `(.L_x_379) ;  /* 0x0000008000007945 */ /* 0x000fe20003800000 */
[----:B------:R-:W-:Y:S01]  /*15550*/  IMAD.MOV.U32 R13, RZ, RZ, R25 ;  /* 0x000000ffff0d7224 */ /* 0x000fe200078e0019 */
[----:B------:R-:W-:Y:S01]  /*15560*/  MOV R12, RZ ;  /* 0x000000ff000c7202 */ /* 0x000fe20000000f00 */
[----:B------:R-:W-:Y:S02]  /*15570*/  IMAD.MOV.U32 R11, RZ, RZ, 0x181f ;  /* 0x0000181fff0b7424 */ /* 0x000fe400078e00ff */
[----:B------:R-:W-:-:S07]  /*15580*/  IMAD.MOV.U32 R15, RZ, RZ, -0x1 ;  /* 0xffffffffff0f7424 */ /* 0x000fce00078e00ff */
[----:B01----:R-:W-:Y:S05]  /*15590*/  WARPSYNC.COLLECTIVE R15, `(.L_x_380) ;  /* 0x000000000f087348 */ /* 0x003fea0003c00000 */
[----:B-1----:R1:W2:Y:S02]  /*155a0*/  SHFL.IDX P6, R14, R13, R12, R11 ;  /* 0x0000000c0d0e7389 */ /* 0x0022a400000c000b */
[----:B012---:R-:W-:Y:S01]  /*155b0*/  ENDCOLLECTIVE ;  /* 0x000000000000791b */ /* 0x007fe20003800000 */
.L_x_380:
[----:B------:R-:W-:Y:S05]  /*155c0*/  BSYNC B0 ;  /* 0x0000000000007941 */ /* 0x000fea0003800000 */
.L_x_379:
[----:B------:R-:W-:Y:S01]  /*155d0*/  IMAD.MOV.U32 R13, RZ, RZ, R24 ;  /* 0x000000ffff0d7224 */ /* 0x000fe200078e0018 */
[----:B------:R-:W-:Y:S01]  /*155e0*/  MOV R15, 0xffffffff ;  /* 0xffffffff000f7802 */ /* 0x000fe20000000f00 */
[----:B------:R-:W-:Y:S01]  /*155f0*/  IMAD.MOV.U32 R12, RZ, RZ, RZ ;  /* 0x000000ffff0c7224 */ /* 0x000fe200078e00ff */
[C---:B------:R-:W-:Y:S01]  /*15600*/  LOP3.LUT R0, R33.reuse, 0x40, RZ, 0xfc, !PT ;  /* 0x0000004021007812 */ /* 0x040fe200078efcff */
[----:B------:R-:W-:Y:S02]  /*15610*/  IMAD.MOV.U32 R11, RZ, RZ, 0x181f ;  /* 0x0000181fff0b7424 */ /* 0x000fe400078e00ff */
[----:B------:R-:W-:Y:S02]  /*15620*/  IMAD.MOV.U32 R3, RZ, RZ, R14 ;  /* 0x000000ffff037224 */ /* 0x000fe400078e000e */
[----:B------:R-:W-:-:S07]  /*15630*/  IMAD.SHL.U32 R8, R33, 0x2, RZ ;  /* 0x0000000221087824 */ /* 0x000fce00078e00ff */
[----:B------:R-:W-:Y:S05]  /*15640*/  WARPSYNC.COLLECTIVE R15, `(.L_x_381) ;  /* 0x000000000f087348 */ /* 0x000fea0003c00000 */
[----:B------:R0:W1:Y:S02]  /*15650*/  SHFL.IDX P6, R14, R13, R12, R11 ;  /* 0x0000000c0d0e7389 */ /* 0x00006400000c000b */
[----:B01----:R-:W-:Y:S01]  /*15660*/  ENDCOLLECTIVE ;  /* 0x000000000000791b */ /* 0x003fe20003800000 */
.L_x_381:
[----:B------:R-:W-:Y:S02]  /*15670*/  ULDC UR4, c[0x0][0x2f4] ;  /* 0x0000bd0000047ab9 */ /* 0x000fe40000000800 */
[----:B------:R-:W-:Y:S02]  /*15680*/  ISETP.GE.AND P3, PT, R33, UR4, PT ;  /* 0x0000000421007c0c */ /* 0x000fe4000bf66270 */
[----:B------:R-:W-:Y:S01]  /*15690*/  ISETP.GE.AND P2, PT, R0, UR4, PT ;  /* 0x0000000400007c0c */ /* 0x000fe2000bf46270 */
[----:B------:R-:W-:Y:S01]  /*156a0*/  IMAD R0, R7, 0x2, R22 ;  /* 0x0000000207007824 */ /* 0x000fe200078e0216 */
[----:B------:R-:W-:Y:S02]  /*156b0*/  ISETP.LT.OR P4, PT, R5, 0x1, P3 ;  /* 0x000000010500780c */ /* 0x000fe40001f81670 */
[----:B------:R-:W-:Y:S01]  /*156c0*/  ISETP.GE.AND P1, PT, R37, UR4, PT ;  /* 0x0000000425007c0c */ /* 0x000fe2000bf26270 */
[----:B------:R-:W-:Y:S02]  /*156d0*/  IMAD.MOV.U32 R13, RZ, RZ, R25 ;  /* 0x000000ffff0d7224 */ /* 0x000fe400078e0019 */
[----:B------:R-:W-:Y:S01]  /*156e0*/  IMAD.MOV.U32 R12, RZ, RZ, 0x1 ;  /* 0x00000001ff0c7424 */ /* 0x000fe200078e00ff */
[----:B------:R-:W-:-:S05]  /*156f0*/  IADD3 R2, P0, R14, R8, RZ ;  /* 0x000000080e027210 */ /* 0x000fca0007f1e0ff */
[----:B------:R-:W-:Y:S01]  /*15700*/  IMAD.X R3, RZ, RZ, R3, P0 ;  /* 0x000000ffff037224 */ /* 0x000fe200000e0603 */
[----:B------:R-:W-:-:S04]  /*15710*/  ISETP.LT.OR P0, PT, R5, 0x1, P2 ;  /* 0x000000010500780c */ /* 0x000fc80001701670 */
[----:B------:R-:W-:Y:S01]  /*15720*/  @!PT LDS RZ, [RZ] ;  /* 0x00000000fffff984 */ /* 0x000fe20000000800 */
[----:B------:R-:W-:Y:S01]  /*15730*/  @!PT LDS RZ, [RZ] ;  /* 0x00000000fffff984 */ /* 0x000fe20000000800 */
[----:B------:R-:W-:Y:S01]  /*15740*/  @!PT LDS RZ, [RZ] ;  /* 0x00000000fffff984 */ /* 0x000fe20000000800 */
[----:B------:R0:W-:Y:S01]  /*15750*/  LDGSTS.E.BYPASS.LTC128B.128 [R0+0x400], desc[UR36][R2.64], !P4 ;  /* 0x0040000002007fae */ /* 0x0001e2000e101d64 */
[----:B------:R-:W-:-:S08]  /*15760*/  ISETP.LT.OR P4, PT, R5, 0x1, P1 ;  /* 0x000000010500780c */ /* 0x000fd00000f81670 */
[----:B------:R0:W-:Y:S01]  /*15770*/  LDGSTS.E.BYPASS.LTC128B.128 [R0+0x2c00], desc[UR36][R2.64+0x80], !P0 ;  /* 0x02c0008002007fae */ /* 0x0001e2000c101d64 */
[----:B------:R-:W-:-:S13]  /*15780*/  ISETP.GE.AND P0, PT, R36, UR4, PT ;  /* 0x0000000424007c0c */ /* 0x000fda000bf06270 */
[----:B0-----:R-:W-:Y:S05]  /*15790*/  WARPSYNC.COLLECTIVE R15, `(.L_x_382) ;  /* 0x000000000f087348 */ /* 0x001fea0003c00000 */
[----:B------:R1:W2:Y:S02]  /*157a0*/  SHFL.IDX P6, R14, R13, R12, R11 ;  /* 0x0000000c0d0e7389 */ /* 0x0002a400000c000b */
[----:B012---:R-:W-:Y:S01]  /*157b0*/  ENDCOLLECTIVE ;  /* 0x000000000000791b */ /* 0x007fe20003800000 */
.L_x_382:
[----:B------:R-:W-:Y:S01]  /*157c0*/  @!PT LDS RZ, [RZ] ;  /* 0x00000000fffff984 */ /* 0x000fe20000000800 */
[----:B------:R-:W-:Y:S01]  /*157d0*/  @!PT LDS RZ, [RZ] ;  /* 0x00000000fffff984 */ /* 0x000fe20000000800 */
[----:B------:R-:W-:Y:S01]  /*157e0*/  @!PT LDS RZ, [RZ] ;  /* 0x00000000fffff984 */ /* 0x000fe20000000800 */
[----:B------:R0:W-:Y:S01]  /*157f0*/  LDGSTS.E.BYPASS.LTC128B.128 [R0+0x5400], desc[UR36][R2.64+0x100], !P4 ;  /* 0x0540010002007fae */ /* 0x0001e2000e101d64 */
[----:B------:R-:W-:Y:S02]  /*15800*/  ISETP.LT.OR P4, PT, R5, 0x1, P0 ;  /* 0x000000010500780c */ /* 0x000fe40000781670 */
[----:B------:R-:W-:-:S11]  /*15810*/  MOV R13, R24 ;  /* 0x00000018000d7202 */ /* 0x000fd60000000f00 */
[----:B------:R0:W-:Y:S01]  /*15820*/  LDGSTS.E.BYPASS.LTC128B.128 [R0+0x7c00], desc[UR36][R2.64+0x180], !P4 ;  /* 0x07c0018002007fae */ /* 0x0001e2000e101d64 */
[----:B------:R-:W-:-:S07]  /*15830*/  IMAD.MOV.U32 R7, RZ, RZ, R14 ;  /* 0x000000ffff077224 */ /* 0x000fce00078e000e */
[----:B0-----:R-:W-:Y:S05]  /*15840*/  WARPSYNC.COLLECTIVE R15, `(.L_x_383) ;  /* 0x000000000f087348 */ /* 0x001fea0003c00000 */
[----:B------:R1:W2:Y:S02]  /*15850*/  SHFL.IDX P6, R14, R13, R12, R11 ;  /* 0x0000000c0d0e7389 */ /* 0x0002a400000c000b */
[----:B012---:R-:W-:Y:S01]  /*15860*/  ENDCOLLECTIVE ;  /* 0x000000000000791b */ /* 0x007fe20003800000 */
.L_x_383:
[----:B------:R-:W-:Y:S02]  /*15870*/  IMAD.MOV.U32 R13, RZ, RZ, R25 ;  /* 0x000000ffff0d7224 */ /* 0x000fe400078e0019 */
[----:B------:R-:W-:Y:S01]  /*15880*/  IMAD.MOV.U32 R12, RZ, RZ, 0x2 ;  /* 0x00000002ff0c7424 */ /* 0x000fe200078e00ff */
[----:B------:R-:W-:-:S13]  /*15890*/  IADD3 R2, P4, R14, R8, RZ ;  /* 0x000000080e027210 */ /* 0x000fda0007f9e0ff */
[----:B------:R-:W-:Y:S05]  /*158a0*/  WARPSYNC.COLLECTIVE R15, `(.L_x_384) ;  /* 0x000000000f087348 */ /* 0x000fea0003c00000 */
[----:B------:R0:W1:Y:S02]  /*158b0*/  SHFL.IDX P6, R14, R13, R12, R11 ;  /* 0x0000000c0d0e7389 */ /* 0x00006400000c000b */
[----:B01----:R-:W-:Y:S01]  /*158c0*/  ENDCOLLECTIVE ;  /* 0x000000000000791b */ /* 0x003fe20003800000 */
.L_x_384:
        /* <DEDUP_REMOVED lines=12> */
.L_x_385:
        /* <DEDUP_REMOVED lines=14> */
.L_x_386:
        /* <DEDUP_REMOVED lines=12> */
.L_x_387:
        /* <DEDUP_REMOVED lines=14> */
.L_x_388:
        /* <DEDUP_REMOVED lines=12> */
.L_x_389:
        /* <DEDUP_REMOVED lines=9> */
.L_x_292:
[----:B------:R-:W-:Y:S01]  /*15d60*/  BSSY B0, `(.L_x_391) ;  /* 0x0000008000007945 */ /* 0x000fe20003800000 */
[----:B------:R-:W-:Y:S02]  /*15d70*/  IMAD.MOV.U32 R13, RZ, RZ, R16 ;  /* 0x000000ffff0d7224 */ /* 0x000fe400078e0010 */
[----:B------:R-:W-:Y:S02]  /*15d80*/  IMAD.MOV.U32 R12, RZ, RZ, RZ ;  /* 0x000000ffff0c7224 */ /* 0x000fe400078e00ff */
[----:B------:R-:W-:Y:S02]  /*15d90*/  IMAD.MOV.U32 R11, RZ, RZ, 0x1f ;  /* 0x0000001fff0b7424 */ /* 0x000fe400078e00ff */
[----:B------:R-:W-:-:S07]  /*15da0*/  IMAD.MOV.U32 R15, RZ, RZ, -0x1 ;  /* 0xffffffffff0f7424 */ /* 0x000fce00078e00ff */
[----:B0-----:R-:W-:Y:S05]  /*15db0*/  WARPSYNC.COLLECTIVE R15, `(.L_x_392) ;  /* 0x000000000f087348 */ /* 0x001fea0003c00000 */
[----:B------:R1:W2:Y:S02]  /*15dc0*/  SHFL.IDX P6, R14, R13, R12, R11 ;  /* 0x0000000c0d0e7389 */ /* 0x0002a400000c000b */
[----:B012---:R-:W-:Y:S01]  /*15dd0*/  ENDCOLLECTIVE ;  /* 0x000000000000791b */ /* 0x007fe20003800000 */
.L_x_392:
[----:B------:R-:W-:Y:S05]  /*15de0*/  BSYNC B0 ;  /* 0x0000000000007941 */ /* 0x000fea0003800000 */
.L_x_391:
[----:B------:R-:W-:Y:S01]  /*15df0*/  MOV R13, R16 ;  /* 0x00000010000d7202 */ /* 0x000fe20000000f00 */
[----:B------:R-:W-:Y:S02]  /*15e00*/  IMAD.MOV.U32 R12, RZ, RZ, 0x1 ;  /* 0x00000001ff0c7424 */ /* 0x000fe400078e00ff */
[----:B------:R-:W-:Y:S02]  /*15e10*/  IMAD.MOV.U32 R11, RZ, RZ, 0x1f ;  /* 0x0000001fff0b7424 */ /* 0x000fe400078e00ff */
[----:B------:R-:W-:Y:S02]  /*15e20*/  IMAD.MOV.U32 R15, RZ, RZ, -0x1 ;  /* 0xffffffffff0f7424 */ /* 0x000fe400078e00ff */
[----:B------:R-:W-:Y:S02]  /*15e30*/  IMAD.IADD R7, R19, 0x1, R8 ;  /* 0x0000000113077824 */ /* 0x000fe400078e0208 */
[----:B------:R-:W-:-:S07]  /*15e40*/  IMAD.MOV.U32 R5, RZ, RZ, R14 ;  /* 0x000000ffff057224 */ /* 0x000fce00078e000e */
[----:B------:R-:W-:Y:S05]  /*15e50*/  WARPSYNC.COLLECTIVE R15, `(.L_x_393) ;  /* 0x000000000f087348 */ /* 0x000fea0003c00000 */
[----:B------:R0:W1:Y:S02]  /*15e60*/  SHFL.IDX P6, R14, R13, R12, R11 ;  /* 0x0000000c0d0e7389 */ /* 0x00006400000c000b */
[----:B01----:R-:W-:Y:S01]  /*15e70*/  ENDCOLLECTIVE ;  /* 0x000000000000791b */ /* 0x003fe20003800000 */
.L_x_393:
[----:B------:R-:W-:Y:S02]  /*15e80*/  ULDC UR4, c[0x0][0xc3c] ;  /* 0x00030f0000047ab9 */ /* 0x000fe40000000800 */
[----:B------:R-:W-:-:S13]  /*15e90*/  ISETP.GE.OR P1, PT, R7, UR4, !P0 ;  /* 0x0000000407007c0c */ /* 0x000fda000c726670 */
[----:B------:R-:W0:Y:S01]  /*15ea0*/  @!P1 LDC.64 R2, c[0x0][0xc80] ;  /* 0x00032000ff029b82 */ /* 0x000e220000000a00 */
[----:B------:R-:W-:Y:S02]  /*15eb0*/  IMAD.MOV.U32 R4, RZ, RZ, RZ ;  /* 0x000000ffff047224 */ /* 0x000fe400078e00ff */
[----:B------:R-:W-:Y:S02]  /*15ec0*/  IMAD.MOV.U32 R11, RZ, RZ, RZ ;  /* 0x000000ffff0b7224 */ /* 0x000fe400078e00ff */
[----:B------:R-:W-:Y:S02]  /*15ed0*/  IMAD.MOV.U32 R0, RZ, RZ, R14 ;  /* 0x000000ffff007224 */ /* 0x000fe400078e000e */
[----:B0-----:R-:W-:-:S06]  /*15ee0*/  @!P1 IMAD.WIDE R2, R7, 0x4, R2 ;  /* 0x0000000407029825 */ /* 0x001fcc00078e0202 */
[----:B------:R-:W2:Y:S01]  /*15ef0*/  @!P1 LDG.E R2, desc[UR36][R2.64] ;  /* 0x0000002402029981 */ /* 0x000ea2000c1e1900 */
[C---:B------:R-:W-:Y:S02]  /*15f00*/  ISETP.GE.U32.AND P2, PT, R8.reuse, 0x2, PT ;  /* 0x000000020800780c */ /* 0x040fe40003f46070 */
[C---:B------:R-:W-:Y:S02]  /*15f10*/  ISETP.GE.U32.AND P3, PT, R8.reuse, 0x4, PT ;  /* 0x000000040800780c */ /* 0x040fe40003f66070 */
[C---:B------:R-:W-:Y:S02]  /*15f20*/  ISETP.GE.U32.AND P4, PT, R8.reuse, 0x8, PT ;  /* 0x000000080800780c */ /* 0x040fe40003f86070 */
[C---:B------:R-:W-:Y:S02]  /*15f30*/  ISETP.GE.U32.AND P5, PT, R8.reuse, 0x10, PT ;  /* 0x000000100800780c */ /* 0x040fe40003fa6070 */
[----:B--2---:R-:W-:Y:S02]  /*15f40*/  @!P1 MOV R4, R2 ;  /* 0x0000000200049202 */ /* 0x004fe40000000f00 */
[----:B------:R-:W-:-:S03]  /*15f50*/  ISETP.NE.AND P1, PT, R8, RZ, PT ;  /* 0x000000ff0800720c */ /* 0x000fc60003f25270 */
[----:B------:R-:W-:-:S10]  /*15f60*/  IMAD.MOV.U32 R13, RZ, RZ, R4 ;  /* 0x000000ffff0d7224 */ /* 0x000fd400078e0004 */
[----:B------:R-:W-:Y:S05]  /*15f70*/  WARPSYNC.COLLECTIVE R15, `(.L_x_394) ;  /* 0x000000000f087348 */ /* 0x000fea0003c00000 */
[----:B------:R0:W1:Y:S02]  /*15f80*/  SHFL.UP P6, R14, R13, R12, R11 ;  /* 0x0400000c0d0e7389 */ /* 0x00006400000c000b */
[----:B01----:R-:W-:Y:S01]  /*15f90*/  ENDCOLLECTIVE ;  /* 0x000000000000791b */ /* 0x003fe20003800000 */
.L_x_394:
[----:B------:R-:W-:Y:S01]  /*15fa0*/  IMAD.MOV.U32 R12, RZ, RZ, 0x2 ;  /* 0x00000002ff0c7424 */ /* 0x000fe200078e00ff */
[----:B------:R-:W-:-:S05]  /*15fb0*/  SEL R7, R14, RZ, P1 ;  /* 0x000000ff0e077207 */ /* 0x000fca0000800000 */
[----:B------:R-:W-:-:S04]  /*15fc0*/  IMAD.IADD R6, R4, 0x1, R7 ;  /* 0x0000000104067824 */ /* 0x000fc800078e0207 */
[----:B------:R-:W-:-:S07]  /*15fd0*/  IMAD.MOV.U32 R13, RZ, RZ, R6 ;  /* 0x000000ffff0d7224 */ /* 0x000fce00078e0006 */
[----:B------:R-:W-:Y:S05]  /*15fe0*/  WARPSYNC.COLLECTIVE R15, `(.L_x_395) ;  /* 0x000000000f087348 */ /* 0x000fea0003c00000 */
[----:B------:R0:W1:Y:S02]  /*15ff0*/  SHFL.UP P6, R14, R13, R12, R11 ;  /* 0x0400000c0d0e7389 */ /* 0x00006400000c000b */
[----:B01----:R-:W-:Y:S01]  /*16000*/  ENDCOLLECTIVE ;  /* 0x000000000000791b */ /* 0x003fe20003800000 */
.L_x_395:
[----:B------:R-:W-:Y:S01]  /*16010*/  IMAD.MOV.U32 R12, RZ, RZ, 0x4 ;  /* 0x00000004ff0c7424 */ /* 0x000fe200078e00ff */
[----:B------:R-:W-:-:S05]  /*16020*/  SEL R7, R14, RZ, P2 ;  /* 0x000000ff0e077207 */ /* 0x000fca0001000000 */
[----:B------:R-:W-:-:S05]  /*16030*/  IMAD.IADD R7, R6, 0x1, R7 ;  /* 0x0000000106077824 */ /* 0x000fca00078e0207 */
[----:B------:R-:W-:-:S07]  /*16040*/  MOV R13, R7 ;  /* 0x00000007000d7202 */ /* 0x000fce0000000f00 */
[----:B------:R-:W-:Y:S05]  /*16050*/  WARPSYNC.COLLECTIVE R15, `(.L_x_396) ;  /* 0x000000000f087348 */ /* 0x000fea0003c00000 */
[----:B------:R0:W1:Y:S02]  /*16060*/  SHFL.UP P6, R14, R13, R12, R11 ;  /* 0x0400000c0d0e7389 */ /* 0x00006400000c000b */
[----:B01----:R-:W-:Y:S01]  /*16070*/  ENDCOLLECTIVE ;  /* 0x000000000000791b */ /* 0x003fe20003800000 */
.L_x_396:
[----:B------:R-:W-:Y:S01]  /*16080*/  IMAD.MOV.U32 R12, RZ, RZ, 0x8 ;  /* 0x00000008ff0c7424 */ /* 0x000fe200078e00ff */
[----:B------:R-:W-:-:S05]  /*16090*/  SEL R2, R14, RZ, P3 ;  /* 0x000000ff0e027207 */ /* 0x000fca0001800000 */
[----:B------:R-:W-:-:S04]  /*160a0*/  IMAD.IADD R2, R7, 0x1, R2 ;  /* 0x0000000107027824 */ /* 0x000fc800078e0202 */
[----:B------:R-:W-:-:S07]  /*160b0*/  IMAD.MOV.U32 R13, RZ, RZ, R2 ;  /* 0x000000ffff0d7224 */ /* 0x000fce00078e0002 */
[----:B------:R-:W-:Y:S05]  /*160c0*/  WARPSYNC.COLLECTIVE R15, `(.L_x_397) ;  /* 0x000000000f087348 */ /* 0x000fea0003c00000 */
[----:B------:R0:W1:Y:S02]  /*160d0*/  SHFL.UP P6, R14, R13, R12, R11 ;  /* 0x0400000c0d0e7389 */ /* 0x00006400000c000b */
[----:B01----:R-:W-:Y:S01]  /*160e0*/  ENDCOLLECTIVE ;  /* 0x000000000000791b */ /* 0x003fe20003800000 */
.L_x_397:
[----:B------:R-:W-:Y:S02]  /*160f0*/  MOV R12, 0x10 ;  /* 0x00000010000c7802 */ /* 0x000fe40000000f00 */
[----:B------:R-:W-:-:S05]  /*16100*/  SEL R3, R14, RZ, P4 ;  /* 0x000000ff0e037207 */ /* 0x000fca0002000000 */
[----:B------:R-:W-:-:S04]  /*16110*/  IMAD.IADD R3, R2, 0x1, R3 ;  /* 0x0000000102037824 */ /* 0x000fc800078e0203 */
[----:B------:R-:W-:-:S07]  /*16120*/  IMAD.MOV.U32 R13, RZ, RZ, R3 ;  /* 0x000000ffff0d7224 */ /* 0x000fce00078e0003 */
[----:B------:R-:W-:Y:S05]  /*16130*/  WARPSYNC.COLLECTIVE R15, `(.L_x_398) ;  /* 0x000000000f087348 */ /* 0x000fea0003c00000 */
[----:B------:R0:W1:Y:S02]  /*16140*/  SHFL.UP P6, R14, R13, R12, R11 ;  /* 0x0400000c0d0e7389 */ /* 0x00006400000c000b */
[----:B01----:R-:W-:Y:S01]  /*16150*/  ENDCOLLECTIVE ;  /* 0x000000000000791b */ /* 0x003fe20003800000 */
.L_x_398:
[----:B------:R-:W-:Y:S02]  /*16160*/  IMAD.MOV.U32 R12, RZ, RZ, 0x1f ;  /* 0x0000001fff0c7424 */ /* 0x000fe400078e00ff */
[----:B------:R-:W-:Y:S01]  /*16170*/  IMAD.MOV.U32 R11, RZ, RZ, 0x1f ;  /* 0x0000001fff0b7424 */ /* 0x000fe200078e00ff */
[----:B------:R-:W-:-:S05]  /*16180*/  SEL R6, R14, RZ, P5 ;  /* 0x000000ff0e067207 */ /* 0x000fca0002800000 */
[----:B------:R-:W-:-:S04]  /*16190*/  IMAD.IADD R6, R3, 0x1, R6 ;  /* 0x0000000103067824 */ /* 0x000fc800078e0206 */
[----:B------:R-:W-:-:S07]  /*161a0*/  IMAD.MOV.U32 R13, RZ, RZ, R6 ;  /* 0x000000ffff0d7224 */ /* 0x000fce00078e0006 */
[----:B------:R-:W-:Y:S05]  /*161b0*/  WARPSYNC.COLLECTIVE R15, `(.L_x_399) ;  /* 0x000000000f087348 */ /* 0x000fea0003c00000 */
[----:B------:R0:W1:Y:S02]  /*161c0*/  SHFL.IDX P6, R14, R13, R12, R11 ;  /* 0x0000000c0d0e7389 */ /* 0x00006400000c000b */
[----:B01----:R-:W-:Y:S01]  /*161d0*/  ENDCOLLECTIVE ;  /* 0x000000000000791b */ /* 0x003fe20003800000 */
.L_x_399:
[----:B------:R-:W-:Y:S05]  /*161e0*/  BRA `(.L_x_400) ;  /* 0xffffffc000f87947 */ /* 0x000fea000383ffff */
.L_x_297:
[----:B------:R-:W-:Y:S01]  /*161f0*/  BSSY B0, `(.L_x_401) ;  /* 0x0000008000007945 */ /* 0x000fe20003800000 */
[----:B-----5:R-:W-:Y:S01]  /*16200*/  IMAD.MOV.U32 R13, RZ, RZ, R4 ;  /* 0x000000ffff0d7224 */ /* 0x020fe200078e0004 */
[----:B------:R-:W-:Y:S01]  /*16210*/  MOV R11, RZ ;  /* 0x000000ff000b7202 */ /* 0x000fe20000000f00 */
[----:B------:R-:W-:Y:S02]  /*16220*/  IMAD.MOV.U32 R12, RZ, RZ, 0x1 ;  /* 0x00000001ff0c7424 */ /* 0x000fe400078e00ff */
[----:B------:R-:W-:-:S07]  /*16230*/  IMAD.MOV.U32 R15, RZ, RZ, -0x1 ;  /* 0xffffffffff0f7424 */ /* 0x000fce00078e00ff */
[----:B01----:R-:W-:Y:S05]  /*16240*/  WARPSYNC.COLLECTIVE R15, `(.L_x_402) ;  /* 0x000000000f087348 */ /* 0x003fea0003c00000 */
[----:B------:R2:W3:Y:S02]  /*16250*/  SHFL.UP P6, R14, R13, R12, R11 ;  /* 0x0400000c0d0e7389 */ /* 0x0004e400000c000b */
[----:B0123--:R-:W-:Y:S01]  /*16260*/  ENDCOLLECTIVE ;  /* 0x000000000000791b */ /* 0x00ffe20003800000 */
.L_x_402:
[----:B------:R-:W-:Y:S05]  /*16270*/  BSYNC B0 ;  /* 0x0000000000007941 */ /* 0x000fea0003800000 */
.L_x_401:
[----:B------:R-:W-:Y:S01]  /*16280*/  SEL R13, R14, RZ, P1 ;  /* 0x000000ff0e0d7207 */ /* 0x000fe20000800000 */
[----:B------:R-:W-:Y:S02]  /*16290*/  IMAD.MOV.U32 R12, RZ, RZ, 0x2 ;  /* 0x00000002ff0c7424 */ /* 0x000fe400078e00ff */
[----:B------:R-:W-:Y:S02]  /*162a0*/  IMAD.MOV.U32 R11, RZ, RZ, RZ ;  /* 0x000000ffff0b7224 */ /* 0x000fe400078e00ff */
[----:B------:R-:W-:Y:S02]  /*162b0*/  IMAD.IADD R13, R4, 0x1, R13 ;  /* 0x00000001040d7824 */ /* 0x000fe400078e020d */
[----:B------:R-:W-:-:S07]  /*162c0*/  IMAD.MOV.U32 R15, RZ, RZ, -0x1 ;  /* 0xffffffffff0f7424 */ /* 0x000fce00078e00ff */
[----:B------:R-:W-:Y:S05]  /*162d0*/  WARPSYNC.COLLECTIVE R15, `(.L_x_403) ;  /* 0x000000000f087348 */ /* 0x000fea0003c00000 */
[----:B------:R0:W1:Y:S02]  /*162e0*/  SHFL.UP P6, R14, R13, R12, R11 ;  /* 0x0400000c0d0e7389 */ /* 0x00006400000c000b */
[----:B01----:R-:W-:Y:S01]  /*162f0*/  ENDCOLLECTIVE ;  /* 0x000000000000791b */ /* 0x003fe20003800000 */
.L_x_403:
[----:B------:R-:W-:Y:S01]  /*16300*/  IMAD.MOV.U32 R12, RZ, RZ, 0x4 ;  /* 0x00000004ff0c7424 */ /* 0x000fe200078e00ff */
[----:B------:R-:W-:-:S05]  /*16310*/  SEL R0, R14, RZ, P2 ;  /* 0x000000ff0e007207 */ /* 0x000fca0001000000 */
[----:B------:R-:W-:-:S05]  /*16320*/  IMAD.IADD R0, R13, 0x1, R0 ;  /* 0x000000010d007824 */ /* 0x000fca00078e0200 */
[----:B------:R-:W-:-:S07]  /*16330*/  MOV R13, R0 ;  /* 0x00000000000d7202 */ /* 0x000fce0000000f00 */
[----:B------:R-:W-:Y:S05]  /*16340*/  WARPSYNC.COLLECTIVE R15, `(.L_x_404) ;  /* 0x000000000f087348 */ /* 0x000fea0003c00000 */
[----:B------:R0:W1:Y:S02]  /*16350*/  SHFL.UP P6, R14, R13, R12, R11 ;  /* 0x0400000c0d0e7389 */ /* 0x00006400000c000b */
[----:B01----:R-:W-:Y:S01]  /*16360*/  ENDCOLLECTIVE ;  /* 0x000000000000791b */ /* 0x003fe20003800000 */
.L_x_404:
[----:B------:R-:W-:Y:S01]  /*16370*/  IMAD.MOV.U32 R12, RZ, RZ, 0x8 ;  /* 0x00000008ff0c7424 */ /* 0x000fe200078e00ff */
[----:B------:R-:W-:-:S05]  /*16380*/  SEL R3, R14, RZ, P3 ;  /* 0x000000ff0e037207 */ /* 0x000fca0001800000 */
[----:B------:R-:W-:-:S04]  /*16390*/  IMAD.IADD R2, R0, 0x1, R3 ;  /* 0x0000000100027824 */ /* 0x000fc800078e0203 */
[----:B------:R-:W-:-:S07]  /*163a0*/  IMAD.MOV.U32 R13, RZ, RZ, R2 ;  /* 0x000000ffff0d7224 */ /* 0x000fce00078e0002 */
[----:B------:R-:W-:Y:S05]  /*163b0*/  WARPSYNC.COLLECTIVE R15, `(.L_x_405) ;  /* 0x000000000f087348 */ /* 0x000fea0003c00000 */
[----:B------:R0:W1:Y:S02]  /*163c0*/  SHFL.UP P6, R14, R13, R12, R11 ;  /* 0x0400000c0d0e7389 */ /* 0x00006400000c000b */
[----:B01----:R-:W-:Y:S01]  /*163d0*/  ENDCOLLECTIVE ;  /* 0x000000000000791b */ /* 0x003fe20003800000 */
.L_x_405:
[----:B------:R-:W-:Y:S02]  /*163e0*/  MOV R12, 0x10 ;  /* 0x00000010000c7802 */ /* 0x000fe40000000f00 */
[----:B------:R-:W-:-:S05]  /*163f0*/  SEL R3, R14, RZ, P4 ;  /* 0x000000ff0e037207 */ /* 0x000fca0002000000 */
[----:B------:R-:W-:-:S04]  /*16400*/  IMAD.IADD R3, R2, 0x1, R3 ;  /* 0x0000000102037824 */ /* 0x000fc800078e0203 */
[----:B------:R-:W-:-:S07]  /*16410*/  IMAD.MOV.U32 R13, RZ, RZ, R3 ;  /* 0x000000ffff0d7224 */ /* 0x000fce00078e0003 */
[----:B------:R-:W-:Y:S05]  /*16420*/  WARPSYNC.COLLECTIVE R15, `(.L_x_406) ;  /* 0x000000000f087348 */ /* 0x000fea0003c00000 */
[----:B------:R0:W1:Y:S02]  /*16430*/  SHFL.UP P6, R14, R13, R12, R11 ;  /* 0x0400000c0d0e7389 */ /* 0x00006400000c000b */
[----:B01----:R-:W-:Y:S01]  /*16440*/  ENDCOLLECTIVE ;  /* 0x000000000000791b */ /* 0x003fe20003800000 */
.L_x_406:
        /* <DEDUP_REMOVED lines=8> */
.L_x_407:
[----:B------:R-:W-:Y:S05]  /*164d0*/  BRA `(.L_x_408) ;  /* 0xffffffc000d87947 */ /* 0x000fea000383ffff */
.L_x_299:
[----:B------:R-:W-:Y:S01]  /*164e0*/  BSSY B0, `(.L_x_409) ;  /* 0x0000006000007945 */ /* 0x000fe20003800000 */
[----:B------:R-:W-:Y:S01]  /*164f0*/  PLOP3.LUT P6, PT, P6, PT, PT, 0x8, 0x0 ;  /* 0x000000000000781c */ /* 0x000fe200037ce170 */
[----:B------:R-:W-:-:S12]  /*16500*/  IMAD.MOV.U32 R15, RZ, RZ, -0x1 ;  /* 0xffffffffff0f7424 */ /* 0x000fd800078e00ff */
[----:B0-----:R-:W-:Y:S05]  /*16510*/  WARPSYNC.COLLECTIVE R15, `(.L_x_410) ;  /* 0x000000000f087348 */ /* 0x001fea0003c00000 */
[----:B------:R-:W-:Y:S01]  /*16520*/  VOTE.ANY R14, PT, P6 ;  /* 0x00000000000e7806 */ /* 0x000fe200030e0100 */
[----:B0-----:R-:W-:Y:S06]  /*16530*/  ENDCOLLECTIVE ;  /* 0x000000000000791b */ /* 0x001fec0003800000 */
.L_x_410:
[----:B------:R-:W-:Y:S05]  /*16540*/  BSYNC B0 ;  /* 0x0000000000007941 */ /* 0x000fea0003800000 */
.L_x_409:
[----:B------:R-:W-:Y:S01]  /*16550*/  IMAD.MOV.U32 R2, RZ, RZ, R14 ;  /* 0x000000ffff027224 */ /* 0x000fe200078e000e */
[----:B------:R-:W-:Y:S01]  /*16560*/  MOV R13, R4 ;  /* 0x00000004000d7202 */ /* 0x000fe20000000f00 */
[----:B------:R-:W-:Y:S02]  /*16570*/  IMAD.MOV.U32 R11, RZ, RZ, 0x1f ;  /* 0x0000001fff0b7424 */ /* 0x000fe400078e00ff */
[----:B------:R-:W0:Y:S01]  /*16580*/  POPC R0, R2 ;  /* 0x0000000200007309 */ /* 0x000e220000000000 */
[----:B------:R-:W-:Y:S02]  /*16590*/  IMAD.MOV.U32 R15, RZ, RZ, -0x1 ;  /* 0xffffffffff0f7424 */ /* 0x000fe400078e00ff */
[----:B0-----:R-:W-:-:S07]  /*165a0*/  IMAD.MOV.U32 R12, RZ, RZ, R0 ;  /* 0x000000ffff0c7224 */ /* 0x001fce00078e0000 */
[----:B------:R-:W-:Y:S05]  /*165b0*/  WARPSYNC.COLLECTIVE R15, `(.L_x_411) ;  /* 0x000000000f087348 */ /* 0x000fea0003c00000 */
[----:B------:R0:W1:Y:S02]  /*165c0*/  SHFL.IDX P6, R14, R13, R12, R11 ;  /* 0x0000000c0d0e7389 */ /* 0x00006400000c000b */
[----:B01----:R-:W-:Y:S01]  /*165d0*/  ENDCOLLECTIVE ;  /* 0x000000000000791b */ /* 0x003fe20003800000 */
.L_x_411:
[----:B------:R-:W-:Y:S01]  /*165e0*/  IMAD.MOV.U32 R4, RZ, RZ, R14 ;  /* 0x000000ffff047224 */ /* 0x000fe200078e000e */
[----:B------:R-:W-:Y:S06]  /*165f0*/  BRA `(.L_x_412) ;  /* 0xffffffc000c87947 */ /* 0x000fec000383ffff */
.L_x_301:
[----:B------:R-:W-:Y:S01]  /*16600*/  BSSY B0, `(.L_x_413) ;  /* 0x0000007000007945 */ /* 0x000fe20003800000 */
[----:B------:R-:W-:Y:S01]  /*16610*/  IMAD.MOV.U32 R13, RZ, RZ, R6 ;  /* 0x000000ffff0d7224 */ /* 0x000fe200078e0006 */
[----:B------:R-:W-:Y:S01]  /*16620*/  MOV R15, 0xffffffff ;  /* 0xffffffff000f7802 */ /* 0x000fe20000000f00 */
[----:B------:R-:W-:-:S07]  /*16630*/  IMAD.MOV.U32 R11, RZ, RZ, 0x1f ;  /* 0x0000001fff0b7424 */ /* 0x000fce00078e00ff */
[----:B012---:R-:W-:Y:S05]  /*16640*/  WARPSYNC.COLLECTIVE R15, `(.L_x_414) ;  /* 0x000000000f087348 */ /* 0x007fea0003c00000 */
[----:B------:R3:W4:Y:S02]  /*16650*/  SHFL.IDX P6, R14, R13, R12, R11 ;  /* 0x0000000c0d0e7389 */ /* 0x00072400000c000b */
[----:B01234-:R-:W-:Y:S01]  /*16660*/  ENDCOLLECTIVE ;  /* 0x000000000000791b */ /* 0x01ffe20003800000 */
.L_x_414:
[----:B------:R-:W-:Y:S05]  /*16670*/  BSYNC B0 ;  /* 0x0000000000007941 */ /* 0x000fea0003800000 */
.L_x_413:
[----:B------:R-:W-:Y:S05]  /*16680*/  BRA `(.L_x_300) ;  /* 0xffffffc000c07947 */ /* 0x000fea000383ffff */
.L_x_305:
[----:B0-----:R0:W3:Y:S02]  /*16690*/  SYNCS.PHASECHK.TRANS64.TRYWAIT P0, [R4+URZ+0x38820], R0 ;  /* 0x03882000040075a7 */ /* 0x0010e4000800017f */
[----:B---3--:R-:W-:Y:S05]  /*166a0*/  @!P0 NANOSLEEP.SYNCS 0x989680 ;  /* 0x009896800000895d */ /* 0x008fea0003900000 */
[----:B------:R-:W3:Y:S02]  /*166b0*/  @!P0 SYNCS.PHASECHK.TRANS64 P0, [R4+URZ+0x38820], R0 ;  /* 0x03882000040085a7 */ /* 0x000ee4000800007f */
[----:B---3--:R-:W-:Y:S05]  /*166c0*/  @!P0 BRA `(.L_x_305) ;  /* 0xfffffffc00f08947 */ /* 0x008fea000383ffff */
[----:B------:R-:W-:Y:S05]  /*166d0*/  BRA `(.L_x_415) ;  /* 0xffffffc400ac7947 */ /* 0x000fea000383ffff */
.L_x_306:
[----:B------:R-:W3:Y:S01]  /*166e0*/  S2R R2, SR_TID.X ;  /* 0x0000000000027919 */ /* 0x000ee20000002100 */
[----:B------:R-:W-:Y:S01]  /*166f0*/  BSSY B0, `(.L_x_416) ;  /* 0x000000a000007945 */ /* 0x000fe20003800000 */
[----:B------:R-:W-:Y:S02]  /*16700*/  IMAD.MOV.U32 R12, RZ, RZ, RZ ;  /* 0x000000ffff0c7224 */ /* 0x000fe400078e00ff */
[----:B------:R-:W-:Y:S02]  /*16710*/  IMAD.MOV.U32 R11, RZ, RZ, 0x1f ;  /* 0x0000001fff0b7424 */ /* 0x000fe400078e00ff */
[----:B------:R-:W-:Y:S01]  /*16720*/  IMAD.MOV.U32 R15, RZ, RZ, -0x1 ;  /* 0xffffffffff0f7424 */ /* 0x000fe200078e00ff */
[----:B---3--:R-:W-:-:S04]  /*16730*/  SHF.R.U32.HI R2, RZ, 0x5, R2 ;  /* 0x00000005ff027819 */ /* 0x008fc80000011602 */
[----:B------:R-:W-:-:S05]  /*16740*/  LOP3.LUT R2, R2, 0x3, RZ, 0xc0, !PT ;  /* 0x0000000302027812 */ /* 0x000fca00078ec0ff */
[----:B------:R-:W-:-:S07]  /*16750*/  IMAD.MOV.U32 R13, RZ, RZ, R2 ;  /* 0x000000ffff0d7224 */ /* 0x000fce00078e0002 */
[----:B012---:R-:W-:Y:S05]  /*16760*/  WARPSYNC.COLLECTIVE R15, `(.L_x_417) ;  /* 0x000000000f087348 */ /* 0x007fea0003c00000 */
[----:B------:R3:W4:Y:S02]  /*16770*/  SHFL.IDX P6, R14, R13, R12, R11 ;  /* 0x0000000c0d0e7389 */ /* 0x00072400000c000b */
[----:B01234-:R-:W-:Y:S01]  /*16780*/  ENDCOLLECTIVE ;  /* 0x000000000000791b */ /* 0x01ffe20003800000 */
.L_x_417:
[----:B------:R-:W-:Y:S05]  /*16790*/  BSYNC B0 ;  /* 0x0000000000007941 */ /* 0x000fea0003800000 */
.L_x_416:
[----:B------:R-:W-:Y:S05]  /*167a0*/  BRA `(.L_x_418) ;  /* 0xffffffc400947947 */ /* 0x000fea000383ffff */
.L_x_309:
[----:B------:R-:W-:Y:S01]  /*167b0*/  BSSY B1, `(.L_x_419) ;  /* 0x0000006000017945 */ /* 0x000fe20003800000 */
[----:B------:R-:W-:-:S07]  /*167c0*/  IMAD.MOV.U32 R15, RZ, RZ, -0x1 ;  /* 0xffffffffff0f7424 */ /* 0x000fce00078e00ff */
[----:B012---:R-:W-:Y:S05]  /*167d0*/  WARPSYNC.COLLECTIVE R15, `(.L_x_420) ;  /* 0x000000000f0c7348 */ /* 0x007fea0003c00000 */
[----:B------:R-:W-:Y:S02]  /*167e0*/  ELECT P6, UR62, PT ;  /* 0x00000000003e782f */ /* 0x000fe400038c0000 */
[----:B------:R-:W-:Y:S01]  /*167f0*/  MOV R14, UR62 ;  /* 0x0000003e000e7c02 */ /* 0x000fe20008000f00 */
[----:B012---:R-:W-:Y:S10]  /*16800*/  ENDCOLLECTIVE ;  /* 0x000000000000791b */ /* 0x007ff40003800000 */
.L_x_420:
[----:B------:R-:W-:Y:S05]  /*16810*/  BSYNC B1 ;  /* 0x0000000000017941 */ /* 0x000fea0003800000 */
.L_x_419:
[----:B------:R-:W-:Y:S05]  /*16820*/  BRA `(.L_x_421) ;  /* 0xffffffc4008c7947 */ /* 0x000fea000383ffff */
.L_x_311:
[----:B0-----:R0:W3:Y:S02]  /*16830*/  SYNCS.PHASECHK.TRANS64.TRYWAIT P1, [R5+URZ+0x38840], R0 ;  /* 0x03884000050075a7 */ /* 0x0010e4000802017f */
[----:B---3--:R-:W-:Y:S05]  /*16840*/  @!P1 NANOSLEEP.SYNCS 0x989680 ;  /* 0x009896800000995d */ /* 0x008fea0003900000 */
[----:B------:R-:W3:Y:S02]  /*16850*/  @!P1 SYNCS.PHASECHK.TRANS64 P1, [R5+URZ+0x38840], R0 ;  /* 0x03884000050095a7 */ /* 0x000ee4000802007f */
[----:B---3--:R-:W-:Y:S05]  /*16860*/  @!P1 BRA `(.L_x_311) ;  /* 0xfffffffc00f09947 */ /* 0x008fea000383ffff */
[----:B------:R-:W-:Y:S05]  /*16870*/  BRA `(.L_x_422) ;  /* 0xffffffc400b47947 */ /* 0x000fea000383ffff */
.L_x_313:
[----:B---3--:R3:W4:Y:S02]  /*16880*/  SYNCS.PHASECHK.TRANS64.TRYWAIT P1, [R27+URZ+0x38840], R2 ;  /* 0x038840021b0075a7 */ /* 0x008724000802017f */
[----:B----4-:R-:W-:Y:S05]  /*16890*/  @!P1 NANOSLEEP.SYNCS 0x989680 ;  /* 0x009896800000995d */ /* 0x010fea0003900000 */
[----:B------:R-:W4:Y:S02]  /*168a0*/  @!P1 SYNCS.PHASECHK.TRANS64 P1, [R27+URZ+0x38840], R2 ;  /* 0x038840021b0095a7 */ /* 0x000f24000802007f */
[----:B----4-:R-:W-:Y:S05]  /*168b0*/  @!P1 BRA `(.L_x_313) ;  /* 0xfffffffc00f09947 */ /* 0x010fea000383ffff */
[----:B------:R-:W-:Y:S05]  /*168c0*/  BRA `(.L_x_423) ;  /* 0xffffffc400c07947 */ /* 0x000fea000383ffff */
.L_x_315:
[----:B----4-:R4:W0:Y:S02]  /*168d0*/  SYNCS.PHASECHK.TRANS64.TRYWAIT P1, [R5+URZ+0x38860], R0 ;  /* 0x03886000050075a7 */ /* 0x010824000802017f */
[----:B0-----:R-:W-:Y:S05]  /*168e0*/  @!P1 NANOSLEEP.SYNCS 0x989680 ;  /* 0x009896800000995d */ /* 0x001fea0003900000 */
[----:B------:R-:W0:Y:S02]  /*168f0*/  @!P1 SYNCS.PHASECHK.TRANS64 P1, [R5+URZ+0x38860], R0 ;  /* 0x03886000050095a7 */ /* 0x000e24000802007f */
[----:B0-----:R-:W-:Y:S05]  /*16900*/  @!P1 BRA `(.L_x_315) ;  /* 0xfffffffc00f09947 */ /* 0x001fea000383ffff */
[----:B------:R-:W-:Y:S05]  /*16910*/  BRA `(.L_x_424) ;  /* 0xffffffc400bc7947 */ /* 0x000fea000383ffff */
.L_x_425:
        /* <DEDUP_REMOVED lines=14> */
.L_x_3294:


//--------------------- .text._ZN7cutlass13device_kernelIN5flash11enable_sm90INS1_16FlashAttnFwdSm90INS1_25CollectiveMainloopFwdSm90ILi2EN4cute5tupleIJNS5_1CILi1EEES8_S8_EEENS6_IJNS7_ILi128EEENS7_ILi80EEENS7_ILi256EEEEEELi256ENS_10bfloat16_tEfNS_4arch4Sm90ELb0ELb0ELb0ELb1ELb1ELb1ELb0ELb1ELb1ELb1ELb0ELb0EEENS1_21CollectiveEpilogueFwdINS6_IJSA_SC_SB_EEES9_SE_SG_Li256ELb1ELb1ELb0ELb0EEENS1_36VarlenDynamicPersistentTileSchedulerILi128ELi80ELi256ELi128ELb0ELb1ELb1ELb0ELb1ELb1EEEEEEEEEvNT_6ParamsE --------------------------
	.section	.text._ZN7cutlass13device_kernelIN5flash11enable_sm90INS1_16FlashAttnFwdSm90INS1_25CollectiveMainloopFwdSm90ILi2EN4cute5tupleIJNS5_1CILi1EEES8_S8_EEENS6_IJNS7_ILi128EEENS7_ILi80EEENS7_ILi256EEEEEELi256ENS_10bfloat16_tEfNS_4arch4Sm90ELb0ELb0ELb0ELb1ELb1ELb1ELb0ELb1ELb1ELb1ELb0ELb0EEENS1_21CollectiveEpilogueFwdINS6_IJSA_SC_SB_EEES9_SE_SG_Li256ELb1ELb1ELb0ELb0EEENS1_36VarlenDynamicPersistentTileSchedulerILi128ELi80ELi256ELi128ELb0ELb1ELb1ELb0ELb1ELb1EEEEEEEEEvNT_6ParamsE,"ax",@progbits
	.align	128
.text._ZN7cutlass13device_kernelIN5flash11enable_sm90INS1_16FlashAttnFwdSm90INS1_25CollectiveMainloopFwdSm90ILi2EN4cute5tupleIJNS5_1CILi1EEES8_S8_EEENS6_IJNS7_ILi128EEENS7_ILi80EEENS7_ILi256EEEEEELi256ENS_10bfloat16_tEfNS_4arch4Sm90ELb0ELb0ELb0ELb1ELb1ELb1ELb0ELb1ELb1ELb1ELb0ELb0EEENS1_21CollectiveEpilogueFwdINS6_IJSA_SC_SB_EEES9_SE_SG_Li256ELb1ELb1ELb0ELb0EEENS1_36VarlenDynamicPersistentTileSchedulerILi128ELi80ELi256ELi128ELb0ELb1ELb1ELb0ELb1ELb1EEEEEEEEEvNT_6ParamsE:
        .type           _ZN7cutlass13device_kernelIN5flash11enable_sm90INS1_16FlashAttnFwdSm90INS1_25CollectiveMainloopFwdSm90ILi2EN4cute5tupleIJNS5_1CILi1EEES8_S8_EEENS6_IJNS7_ILi128EEENS7_ILi80EEENS7_ILi256EEEEEELi256ENS_10bfloat16_tEfNS_4arch4Sm90ELb0ELb0ELb0ELb1ELb1ELb1ELb0ELb1ELb1ELb1ELb0ELb0EEENS1_21CollectiveEpilogueFwdINS6_IJSA_SC_SB_EEES9_SE_SG_Li256ELb1ELb1ELb0ELb0EEENS1_36VarlenDynamicPersistentTileSchedulerILi128ELi80ELi256ELi128ELb0ELb1ELb1ELb0ELb1ELb1EEEEEEEEEvNT_6ParamsE,@function
        .size           _ZN7cutlass13device_kernelIN5flash11enable_sm90INS1_16FlashAttnFwdSm90INS1_25CollectiveMainloopFwdSm90ILi2EN4cute5tupleIJNS5_1CILi1EEES8_S8_EEENS6_IJNS7_ILi128EEENS7_ILi80EEENS7_ILi256EEEEEELi256ENS_10bfloat16_tEfNS_4arch4Sm90ELb0ELb0ELb0ELb1ELb1ELb1ELb0ELb1ELb1ELb1ELb0ELb0EEENS1_21CollectiveEpilogueFwdINS6_IJSA_SC_SB_EEES9_SE_SG_Li256ELb1ELb1ELb0ELb0EEENS1_36VarlenDynamicPersistentTileSchedulerILi128ELi80ELi256ELi128ELb0ELb1ELb1ELb0ELb1ELb1EEEEEEEEEvNT_6ParamsE,(.L_x_3295 - _ZN7cutlass13device_kernelIN5flash11enable_sm90INS1_16FlashAttnFwdSm90INS1_25CollectiveMainloopFwdSm90ILi2EN4cute5tupleIJNS5_1CILi1EEES8_S8_EEENS6_IJNS7_ILi128EEENS7_ILi80EEENS7_ILi256EEEEEELi256ENS_10bfloat16_tEfNS_4arch4Sm90ELb0ELb0ELb0ELb1ELb1ELb1ELb0ELb1ELb1ELb1ELb0ELb0EEENS1_21CollectiveEpilogueFwdINS6_IJSA_SC_SB_EEES9_SE_SG_Li256ELb1ELb1ELb0ELb0EEENS1_36VarlenDynamicPersistentTileSchedulerILi128ELi80ELi256ELi128ELb0ELb1ELb1ELb0ELb1ELb1EEEEEEEEEvNT_6ParamsE)
        .other          _ZN7cutlass13device_kernelIN5flash11enable_sm90INS1_16FlashAttnFwdSm90INS1_25CollectiveMainloopFwdSm90ILi2EN4cute5tupleIJNS5_1CILi1EEES8_S8_EEENS6_IJNS7_ILi128EEENS7_ILi80EEENS7_ILi256EEEEEELi256ENS_10bfloat16_tEfNS_4arch4Sm90ELb0ELb0ELb0ELb1ELb1ELb1ELb0ELb1ELb1ELb1ELb0ELb0EEENS1_21CollectiveEpilogueFwdINS6_IJSA_SC_SB_EEES9_SE_SG_Li256ELb1ELb1ELb0ELb0EEENS1_36VarlenDynamicPersistentTileSchedulerILi128ELi80ELi256ELi128ELb0ELb1ELb1ELb0ELb1ELb1EEEEEEEEEvNT_6ParamsE,@"STO_CUDA_ENTRY STV_DEFAULT"
_ZN7cutlass13device_kernelIN5flash11enable_sm90INS1_16FlashAttnFwdSm90INS1_25CollectiveMainloopFwdSm90ILi2EN4cute5tupleIJNS5_1CILi1EEES8_S8_EEENS6_IJNS7_ILi128EEENS7_ILi80EEENS7_ILi256EEEEEELi256ENS_10bfloat16_tEfNS_4arch4Sm90ELb0ELb0ELb0ELb1ELb1ELb1ELb0ELb1ELb1ELb1ELb0ELb0EEENS1_21CollectiveEpilogueFwdINS6_IJSA_SC_SB_EEES9_SE_SG_Li256ELb1ELb1ELb0ELb0EEENS1_36VarlenDynamicPersistentTileSchedulerILi128ELi80ELi256ELi128ELb0ELb1ELb1ELb0ELb1ELb1EEEEEEEEEvNT_6ParamsE:
[----:B------:R-:W0:Y:S02]  /*0000*/  LDC R1, c[0x0][0x28] ;  /* 0x00000a00ff017b82 */ /* 0x000e240000000800 */
[----:B0-----:R-:W-:Y:S01]  /*0010*/  VIADD R1, R1, 0xffffff80 ;  /* 0xffffff8001017836 */ /* 0x001fe20000000000 */
[----:B------:R-:W0:Y:S01]  /*0020*/  S2R R0, SR_TID.X ;  /* 0x0000000000007919 */ /* 0x000e220000002100 */
[----:B------:R-:W-:Y:S01]  /*0030*/  ELECT P0, URZ, PT ;  /* 0x00000000003f782f */ /* 0x000fe20003800000 */
[----:B------:R-:W-:Y:S01]  /*0040*/  BSSY B0, `(.L_x_426) ;  /* 0x000000e000007945 */ /* 0x000fe20003800000 */
[----:B0-----:R-:W-:-:S05]  /*0050*/  SHF.R.U32.HI R2, RZ, 0x5, R0 ;  /* 0x00000005ff027819 */ /* 0x001fca0000011600 */
[----:B------:R-:W0:Y:S02]  /*0060*/  SHFL.IDX PT, R3, R2, RZ, 0x1f ;  /* 0x00001fff02037589 */ /* 0x000e2400000e0000 */
[----:B0-----:R-:W-:Y:S02]  /*0070*/  ISETP.EQ.AND P0, PT, R3, RZ, P0 ;  /* 0x000000ff0300720c */ /* 0x001fe40000702270 */
[----:B------:R-:W-:-:S11]  /*0080*/  SHF.R.U32.HI R3, RZ, 0x7, R0 ;  /* 0x00000007ff037819 */ /* 0x000fd60000011600 */
[----:B------:R-:W-:Y:S05]  /*0090*/  @!P0 BRA `(.L_x_427) ;  /* 0x0000000000208947 */ /* 0x000fea0003800000 */
[----:B------:R-:W-:Y:S02]  /*00a0*/  ULDC.64 UR4, c[0x0][0x198] ;  /* 0x0000660000047ab9 */ /* 0x000fe40000000a00 */
[----:B------:R-:W-:Y:S02]  /*00b0*/  UIADD3 UR6, UP0, UR4, 0x570, URZ ;  /* 0x0000057004067890 */ /* 0x000fe4000ff1e03f */
[----:B------:R-:W-:Y:S02]  /*00c0*/  UIADD3 UR4, UP1, UR4, 0x670, URZ ;  /* 0x0000067004047890 */ /* 0x000fe4000ff3e03f */
[----:B------:R-:W-:Y:S02]  /*00d0*/  UIADD3.X UR7, URZ, UR5, URZ, UP0, !UPT ;  /* 0x000000053f077290 */ /* 0x000fe400087fe43f */
[----:B------:R-:W-:-:S07]  /*00e0*/  UIADD3.X UR5, URZ, UR5, URZ, UP1, !UPT ;  /* 0x000000053f057290 */ /* 0x000fce0008ffe43f */
[----:B------:R0:W-:Y:S02]  /*00f0*/  UTMACCTL.PF [UR6] ;  /* 0x00000000060079b9 */ /* 0x0001e40008040000 */
[----:B------:R0:W-:Y:S02]  /*0100*/  UTMACCTL.PF [UR4] ;  /* 0x00000000040079b9 */ /* 0x0001e40008040000 */
[----:B0-----:R-:W-:Y:S01]  /*0110*/  NOP ;  /* 0x0000000000007918 */ /* 0x001fe20000000000 */
.L_x_427:
[----:B------:R-:W-:Y:S05]  /*0120*/  BSYNC B0 ;  /* 0x0000000000007941 */ /* 0x000fea0003800000 */
.L_x_426:
[----:B------:R-:W-:Y:S01]  /*0130*/  VOTEU.ANY UP0, P0 ;  /* 0x00000000003f7886 */ /* 0x000fe20000000100 */
[----:B------:R-:W0:Y:S01]  /*0140*/  SHFL.IDX PT, R3, R3, RZ, 0x1f ;  /* 0x00001fff03037589 */ /* 0x000e2200000e0000 */
[----:B------:R-:W-:Y:S01]  /*0150*/  UMOV UR4, 0x80 ;  /* 0x0000008000047882 */ /* 0x000fe20000000000 */
[----:B------:R-:W-:Y:S01]  /*0160*/  UMOV UR7, 0x100 ;  /* 0x0000010000077882 */ /* 0x000fe20000000000 */
[----:B------:R-:W-:Y:S01]  /*0170*/  VOTEU.ANY UP1, P0 ;  /* 0x00000000003f7886 */ /* 0x000fe20000020100 */
[----:B------:R-:W1:Y:S01]  /*0180*/  @UP0 S2UR UR8, SR_CgaCtaId ;  /* 0x00000000000809c3 */ /* 0x000e620000008800 */
[----:B------:R-:W2:Y:S01]  /*0190*/  SHFL.IDX PT, R4, R2, RZ, 0x1f ;  /* 0x00001fff02047589 */ /* 0x000ea200000e0000 */
[----:B------:R-:W-:Y:S01]  /*01a0*/  @UP0 UMOV UR6, 0x400 ;  /* 0x0000040000060882 */ /* 0x000fe20000000000 */
[----:B------:R-:W-:-:S04]  /*01b0*/  @UP0 UIADD3 UR4, -UR4, 0x100000, URZ ;  /* 0x0010000004040890 */ /* 0x000fc8000fffe13f */
[----:B------:R-:W-:Y:S02]  /*01c0*/  @UP0 USHF.L.U32 UR5, UR4, 0xb, URZ ;  /* 0x0000000b04050899 */ /* 0x000fe4000800063f */
[----:B------:R-:W-:Y:S01]  /*01d0*/  @UP0 USHF.L.U32 UR4, UR4, 0x1, URZ ;  /* 0x0000000104040899 */ /* 0x000fe2000800063f */
[----:B------:R-:W-:Y:S01]  /*01e0*/  VOTEU.ANY UP2, P0 ;  /* 0x00000000003f7886 */ /* 0x000fe20000040100 */
[----:B0-----:R-:W-:Y:S01]  /*01f0*/  R2UR UR9, R3 ;  /* 0x00000000030972ca */ /* 0x001fe200000e0000 */
[----:B-1----:R-:W-:Y:S01]  /*0200*/  @UP0 ULEA UR8, UR8, UR6, 0x18 ;  /* 0x0000000608080291 */ /* 0x002fe2000f8ec03f */
[----:B--2---:R-:W-:Y:S01]  /*0210*/  ISETP.NE.AND P1, PT, R4, RZ, PT ;  /* 0x000000ff0400720c */ /* 0x004fe20003f25270 */
[----:B------:R-:W-:-:S04]  /*0220*/  @UP0 UIADD3 UR6, -UR7, 0x100000, URZ ;  /* 0x0010000007060890 */ /* 0x000fc8000fffe13f */
[----:B------:R-:W-:Y:S02]  /*0230*/  @UP0 USHF.L.U32 UR7, UR6, 0xb, URZ ;  /* 0x0000000b06070899 */ /* 0x000fe4000800063f */
[----:B------:R-:W-:-:S04]  /*0240*/  @UP0 USHF.L.U32 UR6, UR6, 0x1, URZ ;  /* 0x0000000106060899 */ /* 0x000fc8000800063f */
[----:B------:R-:W-:Y:S01]  /*0250*/  UISETP.NE.AND UP0, UPT, UR9, URZ, UPT ;  /* 0x0000003f0900728c */ /* 0x000fe2000bf05270 */
[----:B------:R-:W0:Y:S02]  /*0260*/  FENCE.VIEW.ASYNC.S ;  /* 0x00000000000073c6 */ /* 0x000e240000000000 */
[----:B0-----:R0:W1:Y:S05]  /*0270*/  @UP1 SYNCS.EXCH.64 URZ, [UR8+0x38800], UR4 ;  /* 0x03880004083f15b2 */ /* 0x00106a0008000100 */
[----:B------:R0:W2:Y:S01]  /*0280*/  @UP2 SYNCS.EXCH.64 URZ, [UR8+0x38820], UR6 ;  /* 0x03882006083f25b2 */ /* 0x0000a20008000100 */
        /* <DEDUP_REMOVED lines=14> */
[----:B0-----:R3:W4:Y:S08]  /*0370*/  SYNCS.EXCH.64 URZ, [UR8+0x38830], UR4 ;  /* 0x03883004083f75b2 */ /* 0x0017300008000100 */
[----:B------:R3:W0:Y:S01]  /*0380*/  SYNCS.EXCH.64 URZ, [UR8+0x38840], UR6 ;  /* 0x03884006083f75b2 */ /* 0x0006220008000100 */
[----:B------:R3:W0:Y:S01]  /*0390*/  SYNCS.EXCH.64 URZ, [UR8+0x38838], UR4 ;  /* 0x03883804083f75b2 */ /* 0x0006220008000100 */
[----:B------:R3:W0:Y:S02]  /*03a0*/  SYNCS.EXCH.64 URZ, [UR8+0x38848], UR6 ;  /* 0x03884806083f75b2 */ /* 0x0006240008000100 */
[----:B---3--:R-:W-:Y:S01]  /*03b0*/  NOP ;  /* 0x0000000000007918 */ /* 0x008fe20000000000 */
.L_x_428:
[----:B------:R-:W3:Y:S01]  /*03c0*/  SHFL.IDX PT, R3, R2, RZ, 0x1f ;  /* 0x00001fff02037589 */ /* 0x000ee200000e0000 */
[----:B------:R-:W-:Y:S01]  /*03d0*/  NOP ;  /* 0x0000000000007918 */ /* 0x000fe20000000000 */
[----:B---3--:R-:W-:-:S13]  /*03e0*/  ISETP.NE.AND P0, PT, R3, RZ, PT ;  /* 0x000000ff0300720c */ /* 0x008fda0003f05270 */
        /* <DEDUP_REMOVED lines=17> */
[----:B------:R3:W0:Y:S02]  /*0500*/  SYNCS.EXCH.64 URZ, [UR8+0x38868], UR6 ;  /* 0x03886806083f75b2 */ /* 0x0006240008000100 */
[----:B---3--:R-:W-:Y:S01]  /*0510*/  NOP ;  /* 0x0000000000007918 */ /* 0x008fe20000000000 */
.L_x_429:
[----:B------:R-:W3:Y:S01]  /*0520*/  SHFL.IDX PT, R3, R2, RZ, 0x1f ;  /* 0x00001fff02037589 */ /* 0x000ee200000e0000 */
[----:B------:R-:W-:Y:S01]  /*0530*/  NOP ;  /* 0x0000000000007918 */ /* 0x000fe20000000000 */
[----:B---3--:R-:W-:-:S13]  /*0540*/  ISETP.NE.AND P0, PT, R3, RZ, PT ;  /* 0x000000ff0300720c */ /* 0x008fda0003f05270 */
        /* <DEDUP_REMOVED lines=13> */
[----:B------:R3:W0:Y:S02]  /*0620*/  SYNCS.EXCH.64 URZ, [UR6+0x38888], UR4 ;  /* 0x03888804063f75b2 */ /* 0x0006240008000100 */
[----:B---3--:R-:W-:Y:S01]  /*0630*/  NOP ;  /* 0x0000000000007918 */ /* 0x008fe20000000000 */
.L_x_430:
        /* <DEDUP_REMOVED lines=22> */
.L_x_431:
        /* <DEDUP_REMOVED lines=22> */
.L_x_432:
[----:B------:R-:W-:Y:S01]  /*0900*/  PLOP3.LUT P0, PT, PT, PT, UP0, 0x80, 0x0 ;  /* 0x000000000000781c */ /* 0x000fe20003f0f008 */
[----:B------:R-:W-:Y:S01]  /*0910*/  UMOV UR60, 0x1 ;  /* 0x00000001003c7882 */ /* 0x000fe20000000000 */
[----:B------:R-:W-:Y:S01]  /*0920*/  NOP ;  /* 0x0000000000007918 */ /* 0x000fe20000000000 */
[----:B------:R-:W-:Y:S01]  /*0930*/  USEL UR60, UR60, 0x2, !UP0 ;  /* 0x000000023c3c7887 */ /* 0x000fe2000c000000 */
[----:B------:R-:W-:Y:S01]  /*0940*/  BSSY B9, `(.L_x_433) ;  /* 0x00026e1000097945 */ /* 0x000fe20003800000 */
[----:B012-4-:R-:W-:Y:S08]  /*0950*/  BAR.SYNC.DEFER_BLOCKING 0x0 ;  /* 0x0000000000007b1d */ /* 0x017ff00000010000 */
[----:B------:R-:W-:Y:S05]  /*0960*/  @!P0 BRA `(.L_x_434) ;  /* 0x000001fc00288947 */ /* 0x000fea0003800000 */
.L_x_435:
[----:B------:R-:W-:-:S08]  /*0970*/  NOP ;  /* 0x0000000000007918 */ /* 0x000fd00000000000 */
[----:B------:R-:W0:Y:S02]  /*0980*/  USETMAXREG.TRY_ALLOC.CTAPOOL UP0, 0xe8 ;  /* 0x000000e8000079c8 */ /* 0x000e240008000600 */
[----:B0-----:R-:W-:-:S13]  /*0990*/  PLOP3.LUT P0, PT, PT, PT, UP0, 0x80, 0x0 ;  /* 0x000000000000781c */ /* 0x001fda0003f0f008 */
[----:B------:R-:W-:Y:S05]  /*09a0*/  @!P0 BRA `(.L_x_435) ;  /* 0xfffffffc00f08947 */ /* 0x000fea000383ffff */
[----:B------:R-:W0:Y:S08]  /*09b0*/  S2UR UR4, SR_CgaCtaId ;  /* 0x00000000000479c3 */ /* 0x000e300000008800 */
[----:B------:R-:W-:Y:S06]  /*09c0*/  BAR.ARV 0x8, 0x180 ;  /* 0x0206000000007b1d */ /* 0x000fec0000002000 */
[----:B------:R-:W-:-:S02]  /*09d0*/  MOV R22, 0x400 ;  /* 0x0000040000167802 */ /* 0x000fc40000000f00 */
[----:B------:R-:W-:Y:S01]  /*09e0*/  BAR.SYNC.DEFER_BLOCKING 0x5, 0x180 ;  /* 0x0146000000007b1d */ /* 0x000fe20000010000 */
[----:B0-----:R-:W-:-:S05]  /*09f0*/  IMAD.U32 R2, RZ, RZ, UR4 ;  /* 0x00000004ff027e24 */ /* 0x001fca000f8e00ff */
[----:B------:R-:W-:Y:S01]  /*0a00*/  ULDC UR4, c[0x0][0xc3c] ;  /* 0x00030f0000047ab9 */ /* 0x000fe20000000800 */
[----:B------:R-:W-:Y:S01]  /*0a10*/  LEA R22, R2, R22, 0x18 ;  /* 0x0000001602167211 */ /* 0x000fe200078ec0ff */
[----:B------:R-:W-:Y:S04]  /*0a20*/  STL [R1+0x60], R2 ;  /* 0x0000600201007387 */ /* 0x000fe80000100800 */
[----:B------:R-:W0:Y:S01]  /*0a30*/  LDS.128 R28, [R22+0x388d0] ;  /* 0x0388d000161c7984 */ /* 0x000e220000000c00 */
[----:B------:R-:W-:Y:S06]  /*0a40*/  BAR.ARV 0x4, 0x180 ;  /* 0x0106000000007b1d */ /* 0x000fec0000002000 */
[----:B0-----:R-:W-:-:S13]  /*0a50*/  ISETP.GE.AND P0, PT, R31, UR4, PT ;  /* 0x000000041f007c0c */ /* 0x001fda000bf06270 */
[----:B------:R-:W-:Y:S05]  /*0a60*/  @P0 BRA `(.L_x_436) ;  /* 0x0000026c00380947 */ /* 0x000fea0003800000 */
[----:B------:R-:W-:Y:S01]  /*0a70*/  VIADD R0, R0, 0xffffff80 ;  /* 0xffffff8000007836 */ /* 0x000fe20000000000 */
[----:B------:R-:W-:Y:S01]  /*0a80*/  R2UR UR4, R22 ;  /* 0x00000000160472ca */ /* 0x000fe200000e0000 */
[----:B------:R-:W-:Y:S01]  /*0a90*/  ULOP3.LUT UR5, UR60, 0x1, URZ, 0xfc, !UPT ;  /* 0x000000013c057892 */ /* 0x000fe2000f8efc3f */
[----:B------:R-:W-:Y:S02]  /*0aa0*/  IMAD.MOV.U32 R212, RZ, RZ, RZ ;  /* 0x000000ffffd47224 */ /* 0x000fe400078e00ff */
[----:B------:R-:W-:Y:S01]  /*0ab0*/  SHF.R.S32.HI R3, RZ, 0x1f, R0 ;  /* 0x0000001fff037819 */ /* 0x000fe20000011400 */
[----:B------:R-:W-:Y:S02]  /*0ac0*/  IMAD.MOV.U32 R224, RZ, RZ, RZ ;  /* 0x000000ffffe07224 */ /* 0x000fe400078e00ff */
[----:B------:R-:W-:Y:S01]  /*0ad0*/  IMAD.MOV.U32 R226, RZ, RZ, RZ ;  /* 0x000000ffffe27224 */ /* 0x000fe200078e00ff */
[CC--:B------:R-:W-:Y:S02]  /*0ae0*/  LEA.HI R2, R3.reuse, R0.reuse, RZ, 0x4 ;  /* 0x0000000003027211 */ /* 0x0c0fe400078f20ff */
[----:B------:R-:W-:-:S02]  /*0af0*/  LEA.HI R4, R3, R0, RZ, 0x5 ;  /* 0x0000000003047211 */ /* 0x000fc400078f28ff */
[----:B------:R-:W-:Y:S01]  /*0b00*/  SHF.R.S32.HI R7, RZ, 0x4, R2 ;  /* 0x00000004ff077819 */ /* 0x000fe20000011402 */
[----:B------:R-:W-:Y:S01]  /*0b10*/  UIADD3 UR4, UR4, 0x14400, URZ ;  /* 0x0001440004047890 */ /* 0x000fe2000fffe03f */
[----:B------:R-:W-:Y:S01]  /*0b20*/  LOP3.LUT R5, R2, 0x3fffff0, RZ, 0xc0, !PT ;  /* 0x03fffff002057812 */ /* 0x000fe200078ec0ff */
[----:B------:R-:W-:Y:S01]  /*0b30*/  IMAD.SHL.U32 R4, R4, 0x20, RZ ;  /* 0x0000002004047824 */ /* 0x000fe200078e00ff */
[----:B------:R-:W-:Y:S02]  /*0b40*/  LEA.HI R2, R2, R7, RZ, 0x1 ;  /* 0x0000000702027211 */ /* 0x000fe400078f08ff */
[----:B------:R-:W-:Y:S01]  /*0b50*/  LEA.HI R219, R3, R0, RZ, 0x3 ;  /* 0x0000000003db7211 */ /* 0x000fe200078f18ff */
[----:B------:R-:W-:Y:S01]  /*0b60*/  IMAD.IADD R5, R0, 0x1, -R5 ;  /* 0x0000000100057824 */ /* 0x000fe200078e0a05 */
[----:B------:R-:W-:Y:S02]  /*0b70*/  LOP3.LUT R4, R4, 0xfffffc00, RZ, 0xc0, !PT ;  /* 0xfffffc0004047812 */ /* 0x000fe400078ec0ff */
[----:B------:R-:W-:-:S02]  /*0b80*/  LOP3.LUT R2, R2, 0x1ffffffe, RZ, 0xc0, !PT ;  /* 0x1ffffffe02027812 */ /* 0x000fc400078ec0ff */
[----:B------:R-:W-:Y:S01]  /*0b90*/  LOP3.LUT R9, R219, 0xfffffff8, RZ, 0xc0, !PT ;  /* 0xfffffff8db097812 */ /* 0x000fe200078ec0ff */
[----:B------:R-:W-:Y:S01]  /*0ba0*/  IMAD R5, R5, 0x40, R4 ;  /* 0x0000004005057824 */ /* 0x000fe200078e0204 */
[----:B------:R-:W-:Y:S01]  /*0bb0*/  LEA.HI R3, R3, R0, RZ, 0x6 ;  /* 0x0000000003037211 */ /* 0x000fe200078f30ff */
[----:B------:R-:W-:Y:S01]  /*0bc0*/  IMAD.IADD R2, R7, 0x1, -R2 ;  /* 0x0000000107027824 */ /* 0x000fe200078e0a02 */
[----:B------:R-:W-:Y:S01]  /*0bd0*/  SHF.R.S32.HI R219, RZ, 0x3, R219 ;  /* 0x00000003ffdb7819 */ /* 0x000fe200000114db */
[----:B------:R-:W-:Y:S02]  /*0be0*/  IMAD.IADD R8, R0, 0x1, -R9 ;  /* 0x0000000100087824 */ /* 0x000fe400078e0a09 */
[----:B------:R-:W-:Y:S01]  /*0bf0*/  IMAD R0, R2, 0x8, R5 ;  /* 0x0000000802007824 */ /* 0x000fe200078e0205 */
[----:B------:R-:W-:Y:S01]  /*0c00*/  SHF.L.U32 R225, R219, 0x6, RZ ;  /* 0x00000006dbe17819 */ /* 0x000fe200000006ff */
[----:B------:R-:W-:Y:S02]  /*0c10*/  IMAD.SHL.U32 R214, R8, 0x4, RZ ;  /* 0x0000000408d67824 */ /* 0x000fe400078e00ff */
[----:B------:R-:W-:Y:S01]  /*0c20*/  IMAD.SHL.U32 R3, R3, 0x8, RZ ;  /* 0x0000000803037824 */ /* 0x000fe200078e00ff */
[----:B------:R0:W-:Y:S01]  /*0c30*/  STL [R1+0x7c], R0 ;  /* 0x00007c0001007387 */ /* 0x0001e20000100800 */
[----:B------:R-:W-:Y:S01]  /*0c40*/  VIADD R6, R219, 0x40 ;  /* 0x00000040db067836 */ /* 0x000fe20000000000 */
[----:B------:R-:W-:Y:S01]  /*0c50*/  LOP3.LUT R225, R225, 0x1c0, RZ, 0xc0, !PT ;  /* 0x000001c0e1e17812 */ /* 0x000fe200078ec0ff */
[C---:B------:R-:W-:Y:S01]  /*0c60*/  VIADD R220, R214.reuse, 0x40 ;  /* 0x00000040d6dc7836 */ /* 0x040fe20000000000 */
[----:B------:R-:W-:Y:S01]  /*0c70*/  STL [R1+0x68], R8 ;  /* 0x0000680801007387 */ /* 0x000fe20000100800 */
[----:B------:R-:W-:Y:S01]  /*0c80*/  IMAD.U32 R2, RZ, RZ, UR4 ;  /* 0x00000004ff027e24 */ /* 0x000fe2000f8e00ff */
[----:B------:R-:W-:Y:S01]  /*0c90*/  LOP3.LUT R229, R3, 0xfffffe00, RZ, 0xc0, !PT ;  /* 0xfffffe0003e57812 */ /* 0x000fe200078ec0ff */
[----:B------:R-:W-:Y:S01]  /*0ca0*/  IMAD.IADD R213, R214, 0x1, R220 ;  /* 0x00000001d6d57824 */ /* 0x000fe200078e02dc */
[----:B------:R-:W-:Y:S01]  /*0cb0*/  STL [R1+0x74], RZ ;  /* 0x000074ff01007387 */ /* 0x000fe20000100800 */
[----:B------:R-:W-:Y:S01]  /*0cc0*/  SHF.R.S32.HI R3, RZ, 0x1f, R6 ;  /* 0x0000001fff037819 */ /* 0x000fe20000011406 */
[----:B0-----:R-:W-:-:S02]  /*0cd0*/  IMAD.U32 R0, RZ, RZ, UR5 ;  /* 0x00000005ff007e24 */ /* 0x001fc4000f8e00ff */
[----:B------:R-:W-:Y:S01]  /*0ce0*/  VIADD R0, R219, 0x20 ;  /* 0x00000020db007836 */ /* 0x000fe20000000000 */
[----:B------:R-:W-:Y:S01]  /*0cf0*/  STL [R1+0x50], RZ ;  /* 0x000050ff01007387 */ /* 0x000fe20000100800 */
[----:B------:R-:W-:Y:S01]  /*0d00*/  LEA.HI R3, R3, R6, RZ, 0x3 ;  /* 0x0000000603037211 */ /* 0x000fe200078f18ff */
[----:B------:R-:W-:Y:S02]  /*0d10*/  IMAD.SHL.U32 R16, R8, 0x8, RZ ;  /* 0x0000000808107824 */ /* 0x000fe400078e00ff */
[----:B------:R-:W-:Y:S01]  /*0d20*/  SHF.R.S32.HI R5, RZ, 0x1f, R0 ;  /* 0x0000001fff057819 */ /* 0x000fe20000011400 */
[----:B------:R0:W-:Y:S01]  /*0d30*/  STL [R1+0x70], R2 ;  /* 0x0000700201007387 */ /* 0x0001e20000100800 */
[----:B------:R-:W-:Y:S01]  /*0d40*/  IMAD.SHL.U32 R3, R3, 0x40, RZ ;  /* 0x0000004003037824 */ /* 0x000fe200078e00ff */
[----:B------:R-:W-:Y:S01]  /*0d50*/  SHF.R.S32.HI R17, RZ, 0x1f, R16 ;  /* 0x0000001fff117819 */ /* 0x000fe20000011410 */
[----:B------:R-:W-:Y:S01]  /*0d60*/  VIADD R18, R16, 0x80 ;  /* 0x0000008010127836 */ /* 0x000fe20000000000 */
[----:B------:R-:W-:Y:S01]  /*0d70*/  LEA.HI R5, R5, R0, RZ, 0x3 ;  /* 0x0000000005057211 */ /* 0x000fe200078f18ff */
[----:B------:R-:W-:-:S02]  /*0d80*/  IMAD.SHL.U32 R0, R0, 0x40, RZ ;  /* 0x0000004000007824 */ /* 0x000fc400078e00ff */
[----:B------:R-:W-:Y:S01]  /*0d90*/  VIADD R19, R16, 0xc0 ;  /* 0x000000c010137836 */ /* 0x000fe20000000000 */
[----:B------:R-:W-:Y:S01]  /*0da0*/  SHF.R.S32.HI R218, RZ, 0x1f, R18 ;  /* 0x0000001fffda7819 */ /* 0x000fe20000011412 */
[----:B------:R-:W-:Y:S01]  /*0db0*/  IMAD.SHL.U32 R5, R5, 0x40, RZ ;  /* 0x0000004005057824 */ /* 0x000fe200078e00ff */
[----:B------:R-:W-:Y:S01]  /*0dc0*/  LOP3.LUT R4, R0, 0x1c0, RZ, 0xc0, !PT ;  /* 0x000001c000047812 */ /* 0x000fe200078ec0ff */
[----:B0-----:R-:W-:Y:S01]  /*0dd0*/  IMAD.SHL.U32 R2, R6, 0x40, RZ ;  /* 0x0000004006027824 */ /* 0x001fe200078e00ff */
[----:B------:R-:W-:Y:S01]  /*0de0*/  SHF.R.U32.HI R0, RZ, 0x3, R225 ;  /* 0x00000003ff007819 */ /* 0x000fe200000116e1 */
[C---:B------:R-:W-:Y:S01]  /*0df0*/  VIADD R221, R214.reuse, 0x20 ;  /* 0x00000020d6dd7836 */ /* 0x040fe20000000000 */
[----:B------:R-:W-:Y:S01]  /*0e00*/  SHF.R.S32.HI R0, RZ, 0x1f, R213 ;  /* 0x0000001fff007819 */ /* 0x000fe200000114d5 */
[----:B------:R-:W-:Y:S01]  /*0e10*/  VIADD R222, R214, 0x60 ;  /* 0x00000060d6de7836 */ /* 0x000fe20000000000 */
[----:B------:R-:W-:Y:S02]  /*0e20*/  LOP3.LUT R2, R2, 0x1c0, RZ, 0xc0, !PT ;  /* 0x000001c002027812 */ /* 0x000fe400078ec0ff */
[----:B------:R-:W-:-:S02]  /*0e30*/  LEA.HI R0, R0, R213, RZ, 0x3 ;  /* 0x000000d500007211 */ /* 0x000fc400078f18ff */
[----:B------:R-:W-:Y:S02]  /*0e40*/  SHF.R.U32.HI R6, RZ, 0x3, R4 ;  /* 0x00000003ff067819 */ /* 0x000fe40000011604 */
[----:B------:R-:W-:Y:S02]  /*0e50*/  SHF.R.U32.HI R4, RZ, 0x3, R2 ;  /* 0x00000003ff047819 */ /* 0x000fe40000011602 */
[----:B------:R-:W-:Y:S02]  /*0e60*/  LOP3.LUT R23, R0, 0xfffffff8, RZ, 0xc0, !PT ;  /* 0xfffffff800177812 */ /* 0x000fe400078ec0ff */
[----:B------:R-:W-:Y:S02]  /*0e70*/  LOP3.LUT R2, R5, 0xfffffe00, RZ, 0xc0, !PT ;  /* 0xfffffe0005027812 */ /* 0x000fe400078ec0ff */
[----:B------:R-:W-:Y:S02]  /*0e80*/  LOP3.LUT R0, R3, 0xfffffe00, RZ, 0xc0, !PT ;  /* 0xfffffe0003007812 */ /* 0x000fe400078ec0ff */
[----:B------:R-:W-:Y:S01]  /*0e90*/  SHF.R.S32.HI R217, RZ, 0x1f, R19 ;  /* 0x0000001fffd97819 */ /* 0x000fe20000011413 */
[----:B------:R0:W-:Y:S01]  /*0ea0*/  STL [R1+0x58], R2 ;  /* 0x0000580201007387 */ /* 0x0001e20000100800 */
[----:B------:R-:W-:-:S03]  /*0eb0*/  SHF.R.S32.HI R216, RZ, 0x1f, R23 ;  /* 0x0000001fffd87819 */ /* 0x000fc60000011417 */
[----:B------:R0:W-:Y:S04]  /*0ec0*/  STL [R1+0x54], R0 ;  /* 0x0000540001007387 */ /* 0x0001e80000100800 */
.L_x_674:
[----:B01-34-:R-:W0:Y:S01]  /*0ed0*/  LDC.64 R2, c[0x0][0xc88] ;  /* 0x00032200ff027b82 */ /* 0x01be220000000a00 */
[----:B------:R-:W-:Y:S01]  /*0ee0*/  ULDC.64 UR10, c[0x0][0x208] ;  /* 0x00008200000a7ab9 */ /* 0x000fe20000000a00 */
[----:B------:R-:W-:Y:S01]  /*0ef0*/  ULDC.64 UR4, c[0x0][0xa28] ;  /* 0x00028a0000047ab9 */ /* 0x000fe20000000a00 */
[----:B------:R-:W-:Y:S01]  /*0f00*/  ULDC.64 UR8, c[0x0][0xa18] ;  /* 0x0002860000087ab9 */ /* 0x000fe20000000a00 */
[----:B------:R-:W-:Y:S01]  /*0f10*/  ULDC.64 UR6, c[0x0][0xa08] ;  /* 0x0002820000067ab9 */ /* 0x000fe20000000a00 */
[----:B0-----:R-:W-:-:S05]  /*0f20*/  IMAD.WIDE R2, R31, 0x4, R2 ;  /* 0x000000041f027825 */ /* 0x001fca00078e0202 */
[----:B------:R-:W2:Y:S01]  /*0f30*/  LDG.E R8, desc[UR10][R2.64] ;  /* 0x0000000a02087981 */ /* 0x000ea2000c1e1900 */
[----:B------:R-:W-:Y:S01]  /*0f40*/  ISETP.NE.U32.AND P2, PT, RZ, UR4, PT ;  /* 0x00000004ff007c0c */ /* 0x000fe2000bf45070 */
[----:B------:R-:W-:Y:S01]  /*0f50*/  IMAD.MOV.U32 R120, RZ, RZ, RZ ;  /* 0x000000ffff787224 */ /* 0x000fe200078e00ff */
[----:B------:R-:W-:Y:S02]  /*0f60*/  ISETP.NE.U32.AND P1, PT, RZ, UR8, PT ;  /* 0x00000008ff007c0c */ /* 0x000fe4000bf25070 */
[----:B------:R-:W-:Y:S02]  /*0f70*/  ISETP.NE.AND.EX P2, PT, RZ, UR5, PT, P2 ;  /* 0x00000005ff007c0c */ /* 0x000fe4000bf45320 */
[----:B------:R-:W-:Y:S02]  /*0f80*/  ISETP.NE.AND.EX P1, PT, RZ, UR9, PT, P1 ;  /* 0x00000009ff007c0c */ /* 0x000fe4000bf25310 */
[----:B------:R-:W-:-:S04]  /*0f90*/  ISETP.NE.U32.AND P0, PT, RZ, UR6, PT ;  /* 0x00000006ff007c0c */ /* 0x000fc8000bf05070 */
[----:B------:R-:W-:Y:S02]  /*0fa0*/  ISETP.NE.AND.EX P0, PT, RZ, UR7, PT, P0 ;  /* 0x00000007ff007c0c */ /* 0x000fe4000bf05300 */
[----:B--2---:R-:W-:Y:S01]  /*0fb0*/  SHF.R.S32.HI R0, RZ, 0x1f, R8 ;  /* 0x0000001fff007819 */ /* 0x004fe20000011408 */
[----:B------:R0:W-:Y:S02]  /*0fc0*/  STL [R1+0x64], R8 ;  /* 0x0000640801007387 */ /* 0x0001e40000100800 */
[C---:B------:R-:W-:Y:S01]  /*0fd0*/  @P2 LEA R2, P3, R8.reuse, UR4, 0x2 ;  /* 0x0000000408022c11 */ /* 0x040fe2000f8610ff */
[----:B------:R-:W-:Y:S01]  /*0fe0*/  ULDC UR4, c[0x0][0x288] ;  /* 0x0000a20000047ab9 */ /* 0x000fe20000000800 */
[C-C-:B------:R-:W-:Y:S01]  /*0ff0*/  SHF.L.U64.HI R27, R8.reuse, 0x2, R0.reuse ;  /* 0x00000002081b7819 */ /* 0x140fe20000010200 */
[----:B------:R0:W-:Y:S01]  /*1000*/  STL [R1+0x78], R29 ;  /* 0x0000781d01007387 */ /* 0x0001e20000100800 */
[C---:B------:R-:W-:Y:S01]  /*1010*/  @P2 LEA.HI.X R3, R8.reuse, UR5, R0, 0x2, P3 ;  /* 0x0000000508032c11 */ /* 0x040fe200098f1400 */
[----:B------:R-:W-:Y:S01]  /*1020*/  IMAD.MOV.U32 R0, RZ, RZ, RZ ;  /* 0x000000ffff007224 */ /* 0x000fe200078e00ff */
[----:B------:R-:W-:Y:S01]  /*1030*/  MOV R140, UR4 ;  /* 0x00000004008c7c02 */ /* 0x000fe20008000f00 */
[----:B------:R0:W-:Y:S01]  /*1040*/  STL [R1+0x6c], R30 ;  /* 0x00006c1e01007387 */ /* 0x0001e20000100800 */
[----:B------:R-:W-:Y:S01]  /*1050*/  IMAD.SHL.U32 R26, R8, 0x4, RZ ;  /* 0x00000004081a7824 */ /* 0x000fe200078e00ff */
[----:B------:R-:W-:-:S02]  /*1060*/  ULDC.64 UR4, c[0x0][0x418] ;  /* 0x0001060000047ab9 */ /* 0x000fc40000000a00 */
[----:B------:R-:W-:Y:S01]  /*1070*/  UISETP.NE.U32.AND UP0, UPT, UR4, URZ, UPT ;  /* 0x0000003f0400728c */ /* 0x000fe2000bf05070 */
[----:B------:R0:W5:Y:S01]  /*1080*/  @P2 LDG.E R0, desc[UR10][R2.64] ;  /* 0x0000000a02002981 */ /* 0x000162000c1e1900 */
[C---:B------:R-:W-:Y:S01]  /*1090*/  @P1 IADD3 R4, P2, R26.reuse, UR8, RZ ;  /* 0x000000081a041c10 */ /* 0x040fe2000ff5e0ff */
[----:B------:R-:W-:Y:S01]  /*10a0*/  ULDC UR4, c[0x0][0x424] ;  /* 0x0001090000047ab9 */ /* 0x000fe20000000800 */
[----:B------:R-:W-:Y:S01]  /*10b0*/  IADD3 R6, P4, R26, UR6, RZ ;  /* 0x000000061a067c10 */ /* 0x000fe2000ff9e0ff */
[----:B------:R-:W-:Y:S01]  /*10c0*/  UISETP.NE.AND.EX UP0, UPT, UR5, URZ, UPT, UP0 ;  /* 0x0000003f0500728c */ /* 0x000fe2000bf05300 */
[C---:B------:R-:W-:Y:S01]  /*10d0*/  @P1 IADD3.X R5, R27.reuse, UR9, RZ, P2, !PT ;  /* 0x000000091b051c10 */ /* 0x040fe200097fe4ff */
[----:B------:R-:W-:Y:S01]  /*10e0*/  ULDC.64 UR8, c[0x0][0xa20] ;  /* 0x0002880000087ab9 */ /* 0x000fe20000000a00 */
[----:B------:R-:W-:Y:S01]  /*10f0*/  IADD3.X R7, R27, UR7, RZ, P4, !PT ;  /* 0x000000071b077c10 */ /* 0x000fe2000a7fe4ff */
[----:B------:R-:W-:Y:S01]  /*1100*/  USEL UR4, UR4, 0x1, UP0 ;  /* 0x0000000104047887 */ /* 0x000fe20008000000 */
[----:B------:R-:W-:Y:S01]  /*1110*/  ISETP.NE.U32.AND P2, PT, RZ, UR8, PT ;  /* 0x00000008ff007c0c */ /* 0x000fe2000bf45070 */
[----:B------:R-:W-:Y:S01]  /*1120*/  ULDC UR5, c[0x0][0x2f0] ;  /* 0x0000bc0000057ab9 */ /* 0x000fe20000000800 */
[----:B------:R0:W5:Y:S01]  /*1130*/  @P1 LDG.E R140, desc[UR10][R4.64] ;  /* 0x0000000a048c1981 */ /* 0x000162000c1e1900 */
[----:B------:R-:W-:Y:S01]  /*1140*/  UIMAD UR4, UR4, UR5, URZ ;  /* 0x00000005040472a4 */ /* 0x000fe2000f8e023f */
[----:B------:R-:W-:-:S02]  /*1150*/  ISETP.NE.AND.EX P2, PT, RZ, UR9, PT, P2 ;  /* 0x00000009ff007c0c */ /* 0x000fc4000bf45320 */
[----:B------:R0:W5:Y:S01]  /*1160*/  @P0 LDG.E R120, desc[UR10][R6.64] ;  /* 0x0000000a06780981 */ /* 0x000162000c1e1900 */
[----:B------:R-:W-:Y:S01]  /*1170*/  ULDC UR5, c[0x0][0x348] ;  /* 0x0000d20000057ab9 */ /* 0x000fe20000000800 */
[----:B------:R-:W-:Y:S01]  /*1180*/  IMAD.MOV.U32 R91, RZ, RZ, R8 ;  /* 0x000000ffff5b7224 */ /* 0x000fe200078e0008 */
[----:B------:R-:W-:Y:S08]  /*1190*/  @P1 BRA `(.L_x_437) ;  /* 0x0000000000281947 */ /* 0x000ff00003800000 */
[----:B------:R-:W-:Y:S02]  /*11a0*/  ULDC.64 UR6, c[0x0][0xa00] ;  /* 0x0002800000067ab9 */ /* 0x000fe40000000a00 */
[----:B------:R-:W-:-:S04]  /*11b0*/  ISETP.NE.U32.AND P1, PT, RZ, UR6, PT ;  /* 0x00000006ff007c0c */ /* 0x000fc8000bf25070 */
[----:B------:R-:W-:-:S13]  /*11c0*/  ISETP.NE.AND.EX P1, PT, RZ, UR7, PT, P1 ;  /* 0x00000007ff007c0c */ /* 0x000fda000bf25310 */
[----:B------:R-:W-:Y:S05]  /*11d0*/  @!P1 BRA `(.L_x_437) ;  /* 0x0000000000189947 */ /* 0x000fea0003800000 */
[----:B0-----:R-:W0:Y:S01]  /*11e0*/  LDC.64 R2, c[0x0][0xa00] ;  /* 0x00028000ff027b82 */ /* 0x001e220000000a00 */
[----:B------:R-:W-:Y:S01]  /*11f0*/  ULDC.64 UR6, c[0x0][0x208] ;  /* 0x0000820000067ab9 */ /* 0x000fe20000000a00 */
[----:B0-----:R-:W-:-:S05]  /*1200*/  IMAD.WIDE R2, R91, 0x4, R2 ;  /* 0x000000045b027825 */ /* 0x001fca00078e0202 */
[----:B-----5:R-:W2:Y:S04]  /*1210*/  LDG.E R140, desc[UR6][R2.64] ;  /* 0x00000006028c7981 */ /* 0x020ea8000c1e1900 */
[----:B------:R-:W2:Y:S02]  /*1220*/  LDG.E R5, desc[UR6][R2.64+0x4] ;  /* 0x0000040602057981 */ /* 0x000ea4000c1e1900 */
[----:B--2---:R-:W-:-:S07]  /*1230*/  IMAD.IADD R140, R5, 0x1, -R140 ;  /* 0x00000001058c7824 */ /* 0x004fce00078e0a8c */
.L_x_437:
[----:B------:R-:W-:Y:S02]  /*1240*/  IMAD.U32 R24, RZ, RZ, UR5 ;  /* 0x00000005ff187e24 */ /* 0x000fe4000f8e00ff */
[----:B------:R-:W-:Y:S01]  /*1250*/  IMAD.U32 R25, RZ, RZ, UR4 ;  /* 0x00000004ff197e24 */ /* 0x000fe2000f8e00ff */
[----:B------:R-:W-:Y:S06]  /*1260*/  @!P2 BRA `(.L_x_438) ;  /* 0x000000000014a947 */ /* 0x000fec0003800000 */
[----:B0-----:R-:W-:Y:S01]  /*1270*/  IADD3 R2, P0, R26, UR8, RZ ;  /* 0x000000081a027c10 */ /* 0x001fe2000ff1e0ff */
[----:B------:R-:W-:-:S03]  /*1280*/  ULDC.64 UR4, c[0x0][0x208] ;  /* 0x0000820000047ab9 */ /* 0x000fc60000000a00 */
[----:B------:R-:W-:-:S05]  /*1290*/  IADD3.X R3, R27, UR9, RZ, P0, !PT ;  /* 0x000000091b037c10 */ /* 0x000fca00087fe4ff */
[----:B------:R1:W5:Y:S01]  /*12a0*/  LDG.E R25, desc[UR4][R2.64] ;  /* 0x0000000402197981 */ /* 0x000362000c1e1900 */
[----:B------:R-:W-:Y:S05]  /*12b0*/  BRA `(.L_x_439) ;  /* 0x0000000000147947 */ /* 0x000fea0003800000 */
.L_x_438:
[----:B------:R-:W-:Y:S05]  /*12c0*/  @!P0 BRA `(.L_x_439) ;  /* 0x0000000000108947 */ /* 0x000fea0003800000 */
[----:B------:R-:W-:Y:S02]  /*12d0*/  ULDC.64 UR4, c[0x0][0x208] ;  /* 0x0000820000047ab9 */ /* 0x000fe40000000a00 */
[----:B0-----:R-:W2:Y:S04]  /*12e0*/  LDG.E R2, desc[UR4][R6.64] ;  /* 0x0000000406027981 */ /* 0x001ea8000c1e1900 */
[----:B------:R-:W2:Y:S02]  /*12f0*/  LDG.E R25, desc[UR4][R6.64+0x4] ;  /* 0x0000040406197981 */ /* 0x000ea4000c1e1900 */
[----:B--2---:R-:W-:-:S07]  /*1300*/  IMAD.IADD R25, R25, 0x1, -R2 ;  /* 0x0000000119197824 */ /* 0x004fce00078e0a02 */
.L_x_439:
[----:B------:R-:W-:Y:S01]  /*1310*/  ULDC.64 UR4, c[0x0][0xa10] ;  /* 0x0002840000047ab9 */ /* 0x000fe20000000a00 */
[----:B------:R-:W-:Y:S01]  /*1320*/  ULDC.64 UR6, c[0x0][0x208] ;  /* 0x0000820000067ab9 */ /* 0x000fe20000000a00 */
[----:B------:R-:W-:-:S04]  /*1330*/  ISETP.NE.U32.AND P0, PT, RZ, UR4, PT ;  /* 0x00000004ff007c0c */ /* 0x000fc8000bf05070 */
[----:B------:R-:W-:Y:S01]  /*1340*/  ISETP.NE.AND.EX P0, PT, RZ, UR5, PT, P0 ;  /* 0x00000005ff007c0c */ /* 0x000fe2000bf05300 */
[----:B0----5:R-:W-:Y:S01]  /*1350*/  IMAD.IADD R8, R25, 0x1, -R0 ;  /* 0x0000000119087824 */ /* 0x021fe200078e0a00 */
[----:B------:R-:W-:-:S11]  /*1360*/  ULDC.64 UR4, c[0x0][0xa30] ;  /* 0x00028c0000047ab9 */ /* 0x000fd60000000a00 */
[----:B-1----:R-:W0:Y:S02]  /*1370*/  @P0 LDC.64 R2, c[0x0][0xa10] ;  /* 0x00028400ff020b82 */ /* 0x002e240000000a00 */
[----:B0-----:R-:W-:-:S05]  /*1380*/  @P0 IMAD.WIDE R2, R91, 0x4, R2 ;  /* 0x000000045b020825 */ /* 0x001fca00078e0202 */
[----:B------:R-:W2:Y:S04]  /*1390*/  @P0 LDG.E R6, desc[UR6][R2.64] ;  /* 0x0000000602060981 */ /* 0x000ea8000c1e1900 */
[----:B------:R-:W2:Y:S01]  /*13a0*/  @P0 LDG.E R7, desc[UR6][R2.64+0x4] ;  /* 0x0000040602070981 */ /* 0x000ea2000c1e1900 */
[----:B------:R-:W-:Y:S01]  /*13b0*/  IMAD.MOV R116, RZ, RZ, -R8 ;  /* 0x000000ffff747224 */ /* 0x000fe200078e0a08 */
[----:B------:R-:W-:Y:S01]  /*13c0*/  ISETP.NE.U32.AND P1, PT, RZ, UR4, PT ;  /* 0x00000004ff007c0c */ /* 0x000fe2000bf25070 */
[----:B------:R-:W-:-:S03]  /*13d0*/  IMAD.MOV.U32 R136, RZ, RZ, R25 ;  /* 0x000000ffff887224 */ /* 0x000fc600078e0019 */
[----:B------:R-:W-:Y:S02]  /*13e0*/  VIMNMX R116, RZ, R116, !PT ;  /* 0x00000074ff747248 */ /* 0x000fe40007fe0100 */
[----:B------:R-:W-:-:S13]  /*13f0*/  ISETP.NE.AND.EX P1, PT, RZ, UR5, PT, P1 ;  /* 0x00000005ff007c0c */ /* 0x000fda000bf25310 */
[----:B------:R-:W-:-:S04]  /*1400*/  @P1 IADD3 R4, P2, R26, UR4, RZ ;  /* 0x000000041a041c10 */ /* 0x000fc8000ff5e0ff */
[----:B------:R-:W-:-:S05]  /*1410*/  @P1 IADD3.X R5, R27, UR5, RZ, P2, !PT ;  /* 0x000000051b051c10 */ /* 0x000fca00097fe4ff */
[----:B------:R0:W5:Y:S01]  /*1420*/  @P1 LDG.E R136, desc[UR6][R4.64] ;  /* 0x0000000604881981 */ /* 0x000162000c1e1900 */
[----:B--2---:R-:W-:-:S04]  /*1430*/  @P0 IMAD.IADD R24, R7, 0x1, -R6 ;  /* 0x0000000107180824 */ /* 0x004fc800078e0a06 */
[----:B------:R-:W-:-:S04]  /*1440*/  IMAD.IADD R180, R8, 0x1, R24 ;  /* 0x0000000108b47824 */ /* 0x000fc800078e0218 */
[----:B------:R-:W-:-:S04]  /*1450*/  VIADD R0, R180, 0x4f ;  /* 0x0000004fb4007836 */ /* 0x000fc80000000000 */
[----:B------:R-:W-:-:S05]  /*1460*/  IMAD.HI R0, R0, 0x66666667, RZ ;  /* 0x6666666700007827 */ /* 0x000fca00078e02ff */
[----:B------:R-:W-:-:S04]  /*1470*/  SHF.R.U32.HI R223, RZ, 0x1f, R0 ;  /* 0x0000001fffdf7819 */ /* 0x000fc80000011600 */
[----:B------:R-:W-:-:S05]  /*1480*/  LEA.HI.SX32 R223, R0, R223, 0x1b ;  /* 0x000000df00df7211 */ /* 0x000fca00078fdaff */
[----:B------:R-:W-:-:S05]  /*1490*/  IMAD R3, R223, 0x50, -R8 ;  /* 0x00000050df037824 */ /* 0x000fca00078e0a08 */
[----:B------:R-:W-:-:S04]  /*14a0*/  VIMNMX R3, R3, R24, PT ;  /* 0x0000001803037248 */ /* 0x000fc80003fe0100 */
[----:B------:R-:W-:Y:S01]  /*14b0*/  ISETP.GT.AND P0, PT, R3, R116, PT ;  /* 0x000000740300720c */ /* 0x000fe20003f04270 */
[----:B------:R-:W-:-:S05]  /*14c0*/  IMAD.WIDE.U32 R116, R116, -0x33333333, RZ ;  /* 0xcccccccd74747825 */ /* 0x000fca00078e00ff */
[----:B------:R-:W-:-:S05]  /*14d0*/  SHF.R.U32.HI R116, RZ, 0x6, R117 ;  /* 0x00000006ff747819 */ /* 0x000fca0000011675 */
[----:B------:R-:W-:Y:S02]  /*14e0*/  IMAD.MOV.U32 R2, RZ, RZ, R116 ;  /* 0x000000ffff027224 */ /* 0x000fe400078e0074 */
[----:B------:R-:W-:-:S04]  /*14f0*/  @P0 VIADD R0, R3, 0x4f ;  /* 0x0000004f03000836 */ /* 0x000fc80000000000 */
[----:B------:R-:W-:-:S05]  /*1500*/  @P0 IMAD.HI R0, R0, 0x66666667, RZ ;  /* 0x6666666700000827 */ /* 0x000fca00078e02ff */
[----:B------:R-:W-:-:S04]  /*1510*/  @P0 SHF.R.U32.HI R3, RZ, 0x1f, R0 ;  /* 0x0000001fff030819 */ /* 0x000fc80000011600 */
[----:B------:R-:W-:Y:S02]  /*1520*/  @P0 LEA.HI.SX32 R2, R0, R3, 0x1b ;  /* 0x0000000300020211 */ /* 0x000fe400078fdaff */
[----:B------:R-:W-:Y:S02]  /*1530*/  PLOP3.LUT P0, PT, PT, PT, PT, 0x80, 0x0 ;  /* 0x000000000000781c */ /* 0x000fe40003f0f070 */
[----:B------:R-:W-:-:S13]  /*1540*/  ISETP.GT.AND P1, PT, R2, R116, PT ;  /* 0x000000740200720c */ /* 0x000fda0003f24270 */
[----:B0-----:R-:W-:Y:S05]  /*1550*/  @!P1 BRA `(.L_x_440) ;  /* 0x0000009800f49947 */ /* 0x001fea0003800000 */
[----:B------:R-:W-:Y:S01]  /*1560*/  VIADD R0, R22, 0x24400 ;  /* 0x0002440016007836 */ /* 0x000fe20000000000 */
[----:B------:R-:W-:Y:S04]  /*1570*/  BSSY B6, `(.L_x_441) ;  /* 0x0000013000067945 */ /* 0x000fe80003800000 */
[----:B------:R-:W-:-:S13]  /*1580*/  LOP3.LUT P0, RZ, R0, 0x3ff, RZ, 0xc0, !PT ;  /* 0x000003ff00ff7812 */ /* 0x000fda000780c0ff */
[----:B------:R-:W-:Y:S05]  /*1590*/  @!P0 BRA `(.L_x_442) ;  /* 0x0000000000408947 */ /* 0x000fea0003800000 */
        /* <DEDUP_REMOVED lines=15> */
[----:B-1---5:R-:W-:Y:S05]  /*1690*/  CALL.ABS.NOINC R14 ;  /* 0x000000000e007343 */ /* 0x022fea0003c00000 */
.L_x_442:
[----:B------:R-:W-:Y:S05]  /*16a0*/  BSYNC B6 ;  /* 0x0000000000067941 */ /* 0x000fea0003800000 */
.L_x_441:
        /* <DEDUP_REMOVED lines=19> */
[----:B-1---5:R-:W-:Y:S05]  /*17e0*/  CALL.ABS.NOINC R14 ;  /* 0x000000000e007343 */ /* 0x022fea0003c00000 */
.L_x_444:
[----:B------:R-:W-:Y:S05]  /*17f0*/  BSYNC B6 ;  /* 0x0000000000067941 */ /* 0x000fea0003800000 */
.L_x_443:
[----:B------:R-:W2:Y:S01]  /*1800*/  LDL R32, [R1+0x58] ;  /* 0x0000580001207983 */ /* 0x000ea20000100800 */
[----:B------:R-:W-:-:S03]  /*1810*/  ULDC.64 UR4, c[0x0][0x9f8] ;  /* 0x00027e0000047ab9 */ /* 0x000fc60000000a00 */
[----:B------:R-:W3:Y:S01]  /*1820*/  LDL R28, [R1+0x54] ;  /* 0x00005400011c7983 */ /* 0x000ee20000100800 */
[----:B------:R-:W-:Y:S01]  /*1830*/  ISETP.NE.U32.AND P0, PT, RZ, UR4, PT ;  /* 0x00000004ff007c0c */ /* 0x000fe2000bf05070 */
[----:B------:R-:W-:Y:S01]  /*1840*/  ULDC.64 UR6, c[0x0][0x208] ;  /* 0x0000820000067ab9 */ /* 0x000fe20000000a00 */
[----:B------:R-:W0:Y:S01]  /*1850*/  LDC R115, c[0x0][0x3f4] ;  /* 0x0000fd00ff737b82 */ /* 0x000e220000000800 */
[----:B------:R-:W4:Y:S01]  /*1860*/  LDL R11, [R1+0x68] ;  /* 0x00006800010b7983 */ /* 0x000f220000100800 */
[----:B------:R-:W-:-:S06]  /*1870*/  ISETP.NE.AND.EX P0, PT, RZ, UR5, PT, P0 ;  /* 0x00000005ff007c0c */ /* 0x000fcc000bf05300 */
[----:B------:R-:W1:Y:S07]  /*1880*/  LDC.64 R98, c[0x0][0x3f8] ;  /* 0x0000fe00ff627b82 */ /* 0x000e6e0000000a00 */
[----:B------:R-:W-:Y:S01]  /*1890*/  @P0 IADD3 R4, P1, R26, UR4, RZ ;  /* 0x000000041a040c10 */ /* 0x000fe2000ff3e0ff */
[----:B------:R-:W0:Y:S01]  /*18a0*/  LDC.64 R92, c[0x0][0x408] ;  /* 0x00010200ff5c7b82 */ /* 0x000e220000000a00 */
[----:B------:R-:W-:Y:S02]  /*18b0*/  ULDC UR4, c[0x0][0x2f4] ;  /* 0x0000bd0000047ab9 */ /* 0x000fe40000000800 */
[----:B------:R-:W-:-:S05]  /*18c0*/  @P0 IADD3.X R5, R27, UR5, RZ, P1, !PT ;  /* 0x000000051b050c10 */ /* 0x000fca0008ffe4ff */
[----:B------:R0:W4:Y:S01]  /*18d0*/  @P0 LDG.E R91, desc[UR6][R4.64] ;  /* 0x00000006045b0981 */ /* 0x000122000c1e1900 */
[----:B------:R-:W-:Y:S01]  /*18e0*/  ISETP.GE.AND P1, PT, R213, UR4, PT ;  /* 0x00000004d5007c0c */ /* 0x000fe2000bf26270 */
[C---:B------:R-:W-:Y:S01]  /*18f0*/  VIADD R34, R219.reuse, 0x40 ;  /* 0x00000040db227836 */ /* 0x040fe20000000000 */
[----:B------:R-:W-:Y:S01]  /*1900*/  ISETP.GE.AND P0, PT, R16, UR4, PT ;  /* 0x0000000410007c0c */ /* 0x000fe2000bf06270 */
[C---:B------:R-:W-:Y:S01]  /*1910*/  VIADD R21, R219.reuse, 0x40 ;  /* 0x00000040db157836 */ /* 0x040fe20000000000 */
[----:B------:R-:W-:Y:S01]  /*1920*/  SEL R3, RZ, 0xffffffff, P1 ;  /* 0xffffffffff037807 */ /* 0x000fe20000800000 */
[----:B------:R-:W-:Y:S01]  /*1930*/  IMAD.SHL.U32 R34, R34, 0x40, RZ ;  /* 0x0000004022227824 */ /* 0x000fe200078e00ff */
[----:B------:R-:W-:Y:S01]  /*1940*/  SEL R0, RZ, 0x1, P0 ;  /* 0x00000001ff007807 */ /* 0x000fe20000000000 */
[----:B-1----:R-:W-:Y:S01]  /*1950*/  IMAD.WIDE.U32 R100, R219, R98, R16 ;  /* 0x00000062db647225 */ /* 0x002fe200078e0010 */
[----:B------:R-:W-:Y:S01]  /*1960*/  SHF.L.U32 R3, R3, 0x1, RZ ;  /* 0x0000000103037819 */ /* 0x000fe200000006ff */
[----:B------:R-:W1:Y:S01]  /*1970*/  S2R R138, SR_TID.X ;  /* 0x00000000008a7919 */ /* 0x000e620000002100 */
[----:B------:R-:W-:Y:S01]  /*1980*/  ISETP.GE.AND P2, PT, R18, UR4, PT ;  /* 0x0000000412007c0c */ /* 0x000fe2000bf46270 */
[----:B------:R-:W-:Y:S01]  /*1990*/  IMAD.SHL.U32 R21, R21, 0x40, RZ ;  /* 0x0000004015157824 */ /* 0x000fe200078e00ff */
[----:B------:R-:W-:Y:S01]  /*19a0*/  LOP3.LUT R0, R3, 0x2, R0, 0xe2, !PT ;  /* 0x0000000203007812 */ /* 0x000fe200078ee200 */
[C---:B------:R-:W-:Y:S01]  /*19b0*/  VIADD R35, R219.reuse, 0x20 ;  /* 0x00000020db237836 */ /* 0x040fe20000000000 */
[----:B------:R-:W-:Y:S01]  /*19c0*/  SHF.R.S32.HI R7, RZ, 0x1f, R219 ;  /* 0x0000001fff077819 */ /* 0x000fe200000114db */
[----:B0-----:R-:W-:Y:S01]  /*19d0*/  IMAD.WIDE.U32 R94, R219, R92, R16 ;  /* 0x0000005cdb5e7225 */ /* 0x001fe200078e0010 */
[----:B------:R-:W-:-:S02]  /*19e0*/  SEL R3, RZ, 0x4, P2 ;  /* 0x00000004ff037807 */ /* 0x000fc40001000000 */
[----:B------:R-:W-:Y:S01]  /*19f0*/  ISETP.GE.AND P2, PT, R16, R115, PT ;  /* 0x000000731000720c */ /* 0x000fe20003f46270 */
[C---:B------:R-:W-:Y:S01]  /*1a00*/  IMAD R6, R7.reuse, R98, RZ ;  /* 0x0000006207067224 */ /* 0x040fe200078e02ff */
[----:B------:R-:W-:Y:S01]  /*1a10*/  LOP3.LUT R4, R0, R3, RZ, 0xfc, !PT ;  /* 0x0000000300047212 */ /* 0x000fe200078efcff */
[-C--:B------:R-:W-:Y:S01]  /*1a20*/  IMAD R0, R7, R92.reuse, RZ ;  /* 0x0000005c07007224 */ /* 0x080fe200078e02ff */
[----:B------:R-:W-:Y:S01]  /*1a30*/  SHF.R.S32.HI R215, RZ, 0x1f, R214 ;  /* 0x0000001fffd77819 */ /* 0x000fe200000114d6 */
[----:B------:R-:W-:Y:S01]  /*1a40*/  IMAD R5, R219, R99, R6 ;  /* 0x00000063db057224 */ /* 0x000fe200078e0206 */
[----:B------:R-:W-:Y:S01]  /*1a50*/  SEL R3, R115, RZ, P2 ;  /* 0x000000ff73037207 */ /* 0x000fe20001000000 */
[----:B------:R-:W-:Y:S01]  /*1a60*/  IMAD R7, R219, R93, R0 ;  /* 0x0000005ddb077224 */ /* 0x000fe200078e0200 */
[----:B------:R-:W-:Y:S01]  /*1a70*/  ISETP.GE.AND P1, PT, R213, R115, PT ;  /* 0x00000073d500720c */ /* 0x000fe20003f26270 */
[----:B------:R-:W-:Y:S01]  /*1a80*/  IMAD.WIDE.U32 R96, R219, R92, R214 ;  /* 0x0000005cdb607225 */ /* 0x000fe200078e00d6 */
[----:B------:R-:W-:-:S02]  /*1a90*/  LOP3.LUT R34, R34, 0x1c0, RZ, 0xc0, !PT ;  /* 0x000001c022227812 */ /* 0x000fc400078ec0ff */
[----:B------:R-:W-:Y:S01]  /*1aa0*/  SEL R6, R115, RZ, P1 ;  /* 0x000000ff73067207 */ /* 0x000fe20000800000 */
[----:B------:R-:W-:Y:S01]  /*1ab0*/  IMAD.IADD R3, R16, 0x1, R3 ;  /* 0x0000000110037824 */ /* 0x000fe200078e0203 */
[----:B------:R-:W-:Y:S01]  /*1ac0*/  LOP3.LUT R21, R21, 0x1c0, RZ, 0xc0, !PT ;  /* 0x000001c015157812 */ /* 0x000fe200078ec0ff */
[----:B------:R-:W-:Y:S01]  /*1ad0*/  IMAD.WIDE.U32 R102, R219, R98, R214 ;  /* 0x00000062db667225 */ /* 0x000fe200078e00d6 */
[----:B------:R-:W-:Y:S02]  /*1ae0*/  SHF.R.U32.HI R33, RZ, 0x3, R225 ;  /* 0x00000003ff217819 */ /* 0x000fe400000116e1 */
[----:B------:R-:W-:Y:S01]  /*1af0*/  SHF.R.S32.HI R0, RZ, 0x1f, R3 ;  /* 0x0000001fff007819 */ /* 0x000fe20000011403 */
[----:B------:R-:W-:Y:S01]  /*1b00*/  IMAD.IADD R97, R97, 0x1, R7 ;  /* 0x0000000161617824 */ /* 0x000fe200078e0207 */
[----:B------:R-:W-:Y:S01]  /*1b10*/  SHF.R.U32.HI R21, RZ, 0x3, R21 ;  /* 0x00000003ff157819 */ /* 0x000fe20000011615 */
[----:B------:R-:W-:Y:S01]  /*1b20*/  IMAD.IADD R95, R7, 0x1, R95 ;  /* 0x00000001075f7824 */ /* 0x000fe200078e025f */
[----:B------:R-:W-:Y:S01]  /*1b30*/  LEA.HI R10, R0, R3, RZ, 0x3 ;  /* 0x00000003000a7211 */ /* 0x000fe200078f18ff */
[----:B------:R-:W-:-:S02]  /*1b40*/  IMAD.IADD R7, R213, 0x1, R6 ;  /* 0x00000001d5077824 */ /* 0x000fc400078e0206 */
[----:B------:R-:W-:Y:S01]  /*1b50*/  VIADD R31, R219, 0x20 ;  /* 0x00000020db1f7836 */ /* 0x000fe20000000000 */
[--C-:B------:R-:W-:Y:S01]  /*1b60*/  LOP3.LUT R9, R34, 0x38, R10.reuse, 0xf8, !PT ;  /* 0x0000003822097812 */ /* 0x100fe200078ef80a */
[----:B------:R-:W-:Y:S01]  /*1b70*/  IMAD.IADD R103, R103, 0x1, R5 ;  /* 0x0000000167677824 */ /* 0x000fe200078e0205 */
[----:B------:R-:W-:Y:S01]  /*1b80*/  SHF.R.S32.HI R8, RZ, 0x1f, R7 ;  /* 0x0000001fff087819 */ /* 0x000fe20000011407 */
[----:B------:R-:W-:Y:S01]  /*1b90*/  IMAD.IADD R101, R5, 0x1, R101 ;  /* 0x0000000105657824 */ /* 0x000fe200078e0265 */
[----:B------:R-:W-:Y:S01]  /*1ba0*/  LEA.HI R5, R0, R3, RZ, 0x6 ;  /* 0x0000000300057211 */ /* 0x000fe200078f30ff */
[----:B------:R-:W-:Y:S01]  /*1bb0*/  IMAD.SHL.U32 R35, R35, 0x40, RZ ;  /* 0x0000004023237824 */ /* 0x000fe200078e00ff */
[----:B------:R-:W-:Y:S01]  /*1bc0*/  LOP3.LUT R0, R225, 0x38, R10, 0xf8, !PT ;  /* 0x00000038e1007812 */ /* 0x000fe200078ef80a */
[----:B------:R-:W-:Y:S01]  /*1bd0*/  IMAD.SHL.U32 R31, R31, 0x40, RZ ;  /* 0x000000401f1f7824 */ /* 0x000fe200078e00ff */
[----:B------:R-:W-:Y:S01]  /*1be0*/  SHF.R.S32.HI R6, RZ, 0x6, R5 ;  /* 0x00000006ff067819 */ /* 0x000fe20000011405 */
[----:B------:R-:W-:Y:S01]  /*1bf0*/  IMAD.IADD R120, R120, 0x1, R25 ;  /* 0x0000000178787824 */ /* 0x000fe200078e0219 */
[----:B------:R-:W-:-:S02]  /*1c00*/  LEA.HI R20, R8, R7, RZ, 0x3 ;  /* 0x0000000708147211 */ /* 0x000fc400078f18ff */
[----:B------:R-:W-:Y:S01]  /*1c10*/  LEA.HI R7, R8, R7, RZ, 0x6 ;  /* 0x0000000708077211 */ /* 0x000fe200078f30ff */
[----:B------:R-:W-:Y:S01]  /*1c20*/  IMAD R134, R6, 0x1400, R229 ;  /* 0x0000140006867824 */ /* 0x000fe200078e02e5 */
[----:B------:R-:W-:Y:S02]  /*1c30*/  LOP3.LUT R35, R35, 0x1c0, RZ, 0xc0, !PT ;  /* 0x000001c023237812 */ /* 0x000fe400078ec0ff */
[----:B------:R-:W-:Y:S02]  /*1c40*/  LOP3.LUT R31, R31, 0x1c0, RZ, 0xc0, !PT ;  /* 0x000001c01f1f7812 */ /* 0x000fe400078ec0ff */
[----:B------:R-:W-:Y:S02]  /*1c50*/  LOP3.LUT R3, R0, R33, RZ, 0x3c, !PT ;  /* 0x0000002100037212 */ /* 0x000fe400078e3cff */
[----:B------:R-:W-:Y:S02]  /*1c60*/  LOP3.LUT R9, R9, R21, RZ, 0x3c, !PT ;  /* 0x0000001509097212 */ /* 0x000fe400078e3cff */
[----:B------:R-:W-:Y:S01]  /*1c70*/  LOP3.LUT R0, R225, 0x38, R20, 0xf8, !PT ;  /* 0x00000038e1007812 */ /* 0x000fe200078ef814 */
[----:B------:R-:W-:Y:S01]  /*1c80*/  IMAD.IADD R134, R134, 0x1, R3 ;  /* 0x0000000186867824 */ /* 0x000fe200078e0203 */
[----:B------:R-:W-:-:S02]  /*1c90*/  LOP3.LUT R5, R35, 0x38, R10, 0xf8, !PT ;  /* 0x0000003823057812 */ /* 0x000fc400078ef80a */
[----:B------:R-:W-:Y:S02]  /*1ca0*/  SHF.R.U32.HI R31, RZ, 0x3, R31 ;  /* 0x00000003ff1f7819 */ /* 0x000fe4000001161f */
[----:B------:R-:W-:Y:S02]  /*1cb0*/  LOP3.LUT R0, R0, R33, RZ, 0x3c, !PT ;  /* 0x0000002100007212 */ /* 0x000fe400078e3cff */
[-C--:B------:R-:W-:Y:S02]  /*1cc0*/  LOP3.LUT R5, R5, R31.reuse, RZ, 0x3c, !PT ;  /* 0x0000001f05057212 */ /* 0x080fe400078e3cff */
[----:B------:R-:W-:Y:S02]  /*1cd0*/  LOP3.LUT R3, R35, 0x38, R20, 0xf8, !PT ;  /* 0x0000003823037812 */ /* 0x000fe400078ef814 */
[----:B------:R-:W-:Y:S01]  /*1ce0*/  ISETP.GE.AND P0, PT, R19, UR4, PT ;  /* 0x0000000413007c0c */ /* 0x000fe2000bf06270 */
[C---:B------:R-:W-:Y:S01]  /*1cf0*/  IMAD.SHL.U32 R107, R92.reuse, 0x20, RZ ;  /* 0x000000205c6b7824 */ /* 0x040fe200078e00ff */
[----:B------:R-:W-:Y:S01]  /*1d00*/  LOP3.LUT R8, R3, R31, RZ, 0x3c, !PT ;  /* 0x0000001f03087212 */ /* 0x000fe200078e3cff */
[C---:B------:R-:W-:Y:S01]  /*1d10*/  IMAD.SHL.U32 R111, R92.reuse, 0x40, RZ ;  /* 0x000000405c6f7824 */ /* 0x040fe200078e00ff */
[----:B------:R-:W-:Y:S01]  /*1d20*/  SHF.L.U64.HI R106, R92, 0x5, R93 ;  /* 0x000000055c6a7819 */ /* 0x000fe2000001025d */
[----:B-----5:R-:W-:Y:S01]  /*1d30*/  IMAD.WIDE.U32 R96, R136, R92, R96 ;  /* 0x0000005c88607225 */ /* 0x020fe200078e0060 */
[----:B------:R-:W-:-:S02]  /*1d40*/  SHF.L.U64.HI R110, R92, 0x6, R93 ;  /* 0x000000065c6e7819 */ /* 0x000fc4000001025d */
[----:B------:R-:W-:Y:S01]  /*1d50*/  SEL R3, RZ, 0x8, P0 ;  /* 0x00000008ff037807 */ /* 0x000fe20000000000 */
[----:B------:R-:W-:-:S04]  /*1d60*/  IMAD.WIDE.U32 R94, R136, R92, R94 ;  /* 0x0000005c885e7225 */ /* 0x000fc800078e005e */
[----:B------:R-:W-:Y:S01]  /*1d70*/  IMAD.WIDE.U32 R102, R136, R98, R102 ;  /* 0x0000006288667225 */ /* 0x000fe200078e0066 */
[----:B------:R-:W-:-:S03]  /*1d80*/  LOP3.LUT R26, R4, R3, RZ, 0xfc, !PT ;  /* 0x00000003041a7212 */ /* 0x000fc600078efcff */
[----:B------:R-:W-:Y:S01]  /*1d90*/  IMAD.WIDE.U32 R100, R136, R98, R100 ;  /* 0x0000006288647225 */ /* 0x000fe200078e0064 */
[----:B------:R-:W-:Y:S02]  /*1da0*/  LOP3.LUT R3, R4, 0x1, RZ, 0xc0, !PT ;  /* 0x0000000104037812 */ /* 0x000fe400078ec0ff */
[C-C-:B------:R-:W-:Y:S01]  /*1db0*/  SHF.L.U64.HI R104, R98.reuse, 0x5, R99.reuse ;  /* 0x0000000562687819 */ /* 0x140fe20000010263 */
[----:B------:R-:W-:Y:S01]  /*1dc0*/  IMAD R121, R99, 0x50, RZ ;  /* 0x0000005063797824 */ /* 0x000fe200078e02ff */
[C---:B------:R-:W-:Y:S01]  /*1dd0*/  SHF.L.U64.HI R108, R98.reuse, 0x6, R99 ;  /* 0x00000006626c7819 */ /* 0x040fe20000010263 */
[C---:B------:R-:W-:Y:S02]  /*1de0*/  IMAD.SHL.U32 R105, R98.reuse, 0x20, RZ ;  /* 0x0000002062697824 */ /* 0x040fe400078e00ff */
[----:B------:R-:W-:Y:S01]  /*1df0*/  IMAD.SHL.U32 R109, R98, 0x40, RZ ;  /* 0x00000040626d7824 */ /* 0x000fe200078e00ff */
[----:B------:R-:W-:Y:S01]  /*1e00*/  LOP3.LUT R25, R26, 0x4, RZ, 0xc0, !PT ;  /* 0x000000041a197812 */ /* 0x000fe200078ec0ff */
[----:B------:R-:W-:Y:S01]  /*1e10*/  IMAD.SHL.U32 R115, R115, 0x2, RZ ;  /* 0x0000000273737824 */ /* 0x000fe200078e00ff */
[----:B-1----:R-:W-:Y:S01]  /*1e20*/  LEA.HI R138, R138, 0x8, RZ, 0x19 ;  /* 0x000000088a8a7811 */ /* 0x002fe200078fc8ff */
[----:B--2---:R-:W-:-:S02]  /*1e30*/  IMAD R132, R6, 0x1400, R32 ;  /* 0x0000140006847824 */ /* 0x004fc400078e0220 */
[----:B---3--:R-:W-:Y:S01]  /*1e40*/  IMAD R130, R6, 0x1400, R28 ;  /* 0x0000140006827824 */ /* 0x008fe200078e021c */
[----:B------:R-:W-:Y:S02]  /*1e50*/  SHF.R.S32.HI R6, RZ, 0x6, R7 ;  /* 0x00000006ff067819 */ /* 0x000fe40000011407 */
[----:B------:R-:W-:Y:S01]  /*1e60*/  IADD3 R132, R132, R5, RZ ;  /* 0x0000000584847210 */ /* 0x000fe20007ffe0ff */
[----:B------:R-:W-:Y:S01]  /*1e70*/  IMAD.IADD R130, R130, 0x1, R9 ;  /* 0x0000000182827824 */ /* 0x000fe200078e0209 */
[----:B------:R-:W-:Y:S01]  /*1e80*/  SHF.R.S32.HI R9, RZ, 0x1f, R136 ;  /* 0x0000001fff097819 */ /* 0x000fe20000011488 */
[----:B------:R-:W-:Y:S01]  /*1e90*/  IMAD R133, R6, 0x1400, R229 ;  /* 0x0000140006857824 */ /* 0x000fe200078e02e5 */
[----:B------:R-:W-:-:S03]  /*1ea0*/  LOP3.LUT R5, R34, 0x38, R20, 0xf8, !PT ;  /* 0x0000003822057812 */ /* 0x000fc600078ef814 */
[----:B------:R-:W-:Y:S02]  /*1eb0*/  IMAD.IADD R133, R133, 0x1, R0 ;  /* 0x0000000185857824 */ /* 0x000fe400078e0200 */
[C---:B------:R-:W-:Y:S02]  /*1ec0*/  IMAD R0, R9.reuse, R98, RZ ;  /* 0x0000006209007224 */ /* 0x040fe400078e02ff */
[----:B------:R-:W-:Y:S02]  /*1ed0*/  IMAD R9, R9, R92, RZ ;  /* 0x0000005c09097224 */ /* 0x000fe400078e02ff */
[C---:B------:R-:W-:Y:S02]  /*1ee0*/  IMAD R131, R6.reuse, 0x1400, R32 ;  /* 0x0000140006837824 */ /* 0x040fe400078e0220 */
[----:B------:R-:W-:Y:S01]  /*1ef0*/  IMAD R129, R6, 0x1400, R28 ;  /* 0x0000140006817824 */ /* 0x000fe200078e021c */
[----:B------:R-:W-:Y:S01]  /*1f00*/  LOP3.LUT R6, R5, R21, RZ, 0x3c, !PT ;  /* 0x0000001505067212 */ /* 0x000fe200078e3cff */
[----:B------:R-:W-:-:S02]  /*1f10*/  IMAD R5, R93, 0x50, RZ ;  /* 0x000000505d057824 */ /* 0x000fc400078e02ff */
[----:B------:R-:W-:Y:S02]  /*1f20*/  IMAD R9, R136, R93, R9 ;  /* 0x0000005d88097224 */ /* 0x000fe400078e0209 */
[----:B------:R-:W-:-:S04]  /*1f30*/  IMAD.WIDE.U32 R92, R92, 0x50, RZ ;  /* 0x000000505c5c7825 */ /* 0x000fc800078e00ff */
[----:B------:R-:W-:Y:S02]  /*1f40*/  IMAD R7, R136, R99, R0 ;  /* 0x0000006388077224 */ /* 0x000fe400078e0200 */
[----:B------:R-:W-:Y:S02]  /*1f50*/  IMAD.IADD R128, R93, 0x1, R5 ;  /* 0x000000015d807824 */ /* 0x000fe400078e0205 */
[----:B------:R-:W-:Y:S02]  /*1f60*/  IMAD.IADD R129, R129, 0x1, R6 ;  /* 0x0000000181817824 */ /* 0x000fe400078e0206 */
[----:B------:R-:W-:Y:S02]  /*1f70*/  IMAD.IADD R4, R103, 0x1, R7 ;  /* 0x0000000167047824 */ /* 0x000fe400078e0207 */
[----:B------:R-:W-:Y:S02]  /*1f80*/  IMAD.IADD R5, R7, 0x1, R101 ;  /* 0x0000000107057824 */ /* 0x000fe400078e0265 */
[----:B------:R-:W-:Y:S01]  /*1f90*/  IMAD.IADD R131, R131, 0x1, R8 ;  /* 0x0000000183837824 */ /* 0x000fe200078e0208 */
[----:B------:R-:W-:Y:S01]  /*1fa0*/  SHF.R.S32.HI R8, RZ, 0x3, R10 ;  /* 0x00000003ff087819 */ /* 0x000fe2000001140a */
[----:B------:R-:W-:-:S02]  /*1fb0*/  IMAD.IADD R6, R97, 0x1, R9 ;  /* 0x0000000161067824 */ /* 0x000fc400078e0209 */
[----:B------:R-:W-:Y:S01]  /*1fc0*/  IMAD.IADD R7, R9, 0x1, R95 ;  /* 0x0000000109077824 */ /* 0x000fe200078e025f */
[----:B------:R-:W-:Y:S01]  /*1fd0*/  LOP3.LUT R9, R10, 0xfffffff8, RZ, 0xc0, !PT ;  /* 0xfffffff80a097812 */ /* 0x000fe200078ec0ff */
[----:B------:R-:W-:Y:S01]  /*1fe0*/  IMAD.WIDE.U32 R98, R98, 0x50, RZ ;  /* 0x0000005062627825 */ /* 0x000fe200078e00ff */
[----:B------:R-:W-:Y:S02]  /*1ff0*/  SHF.R.S32.HI R10, RZ, 0x3, R20 ;  /* 0x00000003ff0a7819 */ /* 0x000fe40000011414 */
[----:B------:R-:W-:Y:S01]  /*2000*/  LOP3.LUT R20, R20, 0xfffffff8, RZ, 0xc0, !PT ;  /* 0xfffffff814147812 */ /* 0x000fe200078ec0ff */
[----:B----4-:R-:W-:Y:S01]  /*2010*/  IMAD R112, R11, 0x20, R219 ;  /* 0x000000200b707824 */ /* 0x010fe200078e02db */
[C---:B------:R-:W-:Y:S01]  /*2020*/  LOP3.LUT R21, R26.reuse, 0x2, RZ, 0xc0, !PT ;  /* 0x000000021a157812 */ /* 0x040fe200078ec0ff */
[----:B------:R-:W-:Y:S01]  /*2030*/  IMAD.IADD R121, R99, 0x1, R121 ;  /* 0x0000000163797824 */ /* 0x000fe200078e0279 */
[----:B------:R-:W-:Y:S02]  /*2040*/  SHF.R.S32.HI R0, RZ, 0x1f, R30 ;  /* 0x0000001fff007819 */ /* 0x000fe4000001141e */
[----:B------:R-:W-:-:S02]  /*2050*/  LOP3.LUT R26, R26, 0x8, RZ, 0xc0, !PT ;  /* 0x000000081a1a7812 */ /* 0x000fc400078ec0ff */
[----:B------:R-:W-:Y:S02]  /*2060*/  SHF.R.S32.HI R119, RZ, 0x1f, R91 ;  /* 0x0000001fff777819 */ /* 0x000fe4000001145b */
[----:B------:R-:W-:Y:S02]  /*2070*/  SHF.R.S32.HI R27, RZ, 0x1f, R9 ;  /* 0x0000001fff1b7819 */ /* 0x000fe40000011409 */
[----:B------:R-:W-:-:S07]  /*2080*/  SHF.R.S32.HI R28, RZ, 0x1f, R20 ;  /* 0x0000001fff1c7819 */ /* 0x000fce0000011414 */
.L_x_561:
[----:B------:R-:W0:Y:S01]  /*2090*/  LDC R84, c[0x0][0x430] ;  /* 0x00010c00ff547b82 */ /* 0x000e220000000800 */
[----:B------:R-:W-:Y:S01]  /*20a0*/  IADD3 R2, R2, -0x1, RZ ;  /* 0xffffffff02027810 */ /* 0x000fe20007ffe0ff */
[----:B----4-:R-:W-:Y:S01]  /*20b0*/  IMAD.MOV.U32 R31, RZ, RZ, RZ ;  /* 0x000000ffff1f7224 */ /* 0x010fe200078e00ff */
[----:B------:R-:W-:Y:S01]  /*20c0*/  ULDC.64 UR4, c[0x0][0x208] ;  /* 0x0000820000047ab9 */ /* 0x000fe20000000a00 */
[----:B------:R-:W-:Y:S02]  /*20d0*/  SHF.R.U32.HI R32, RZ, 0x3, R225 ;  /* 0x00000003ff207819 */ /* 0x000fe400000116e1 */
[----:B------:R-:W-:Y:S02]  /*20e0*/  IMAD R11, R2, 0x50, R112 ;  /* 0x00000050020b7824 */ /* 0x000fe400078e0270 */
[----:B------:R-:W1:Y:S02]  /*20f0*/  LDC R114, c[0x0][0x3f4] ;  /* 0x0000fd00ff727b82 */ /* 0x000e640000000800 */
[----:B------:R-:W-:Y:S01]  /*2100*/  IMAD.IADD R33, R120, 0x1, R11 ;  /* 0x0000000178217824 */ /* 0x000fe200078e020b */
[----:B------:R-:W-:-:S03]  /*2110*/  ISETP.GE.AND P0, PT, R11, R24, PT ;  /* 0x000000180b00720c */ /* 0x000fc60003f06270 */
[----:B------:R-:W-:Y:S01]  /*2120*/  IMAD.MOV.U32 R11, RZ, RZ, R33 ;  /* 0x000000ffff0b7224 */ /* 0x000fe200078e0021 */
[----:B------:R-:W-:Y:S02]  /*2130*/  ISETP.GT.OR P0, PT, R112, 0x4f, P0 ;  /* 0x0000004f7000780c */ /* 0x000fe40000704670 */
[----:B0-----:R-:W-:-:S11]  /*2140*/  ISETP.NE.AND P3, PT, R84, 0x1, PT ;  /* 0x000000015400780c */ /* 0x001fd60003f65270 */
[----:B------:R-:W0:Y:S08]  /*2150*/  @!P0 LDC.64 R14, c[0x0][0x428] ;  /* 0x00010a00ff0e8b82 */ /* 0x000e300000000a00 */
[----:B--2---:R-:W2:Y:S08]  /*2160*/  @!P0 LDC.64 R34, c[0x0][0x418] ;  /* 0x00010600ff228b82 */ /* 0x004eb00000000a00 */
[----:B---3--:R-:W3:Y:S08]  /*2170*/  @P3 LDC R12, c[0x0][0x434] ;  /* 0x00010d00ff0c3b82 */ /* 0x008ef00000000800 */
[----:B------:R-:W4:Y:S01]  /*2180*/  @P3 LDC R13, c[0x0][0x438] ;  /* 0x00010e00ff0d3b82 */ /* 0x000f220000000800 */
[----:B---3--:R-:W-:-:S05]  /*2190*/  @P3 IMAD.HI.U32 R12, R33, R12, RZ ;  /* 0x0000000c210c3227 */ /* 0x008fca00078e00ff */
[----:B----4-:R-:W-:Y:S01]  /*21a0*/  @P3 SHF.R.U32.HI R11, RZ, R13, R12 ;  /* 0x0000000dff0b3219 */ /* 0x010fe2000001160c */
[----:B0-----:R-:W-:-:S03]  /*21b0*/  @!P0 IMAD R12, R119, R14, RZ ;  /* 0x0000000e770c8224 */ /* 0x001fc600078e02ff */
[--C-:B------:R-:W-:Y:S01]  /*21c0*/  @!P0 SHF.R.S32.HI R13, RZ, 0x1f, R11.reuse ;  /* 0x0000001fff0d8819 */ /* 0x100fe2000001140b */
[----:B------:R-:W-:Y:S02]  /*21d0*/  @!P0 IMAD R15, R91, R15, R12 ;  /* 0x0000000f5b0f8224 */ /* 0x000fe400078e020c */
[----:B------:R-:W-:-:S04]  /*21e0*/  @!P0 IMAD.MOV.U32 R12, RZ, RZ, R11 ;  /* 0x000000ffff0c8224 */ /* 0x000fc800078e000b */
[----:B------:R-:W-:-:S04]  /*21f0*/  @!P0 IMAD.WIDE.U32 R12, R91, R14, R12 ;  /* 0x0000000e5b0c8225 */ /* 0x000fc800078e000c */
[----:B------:R-:W-:Y:S01]  /*2200*/  @!P0 IMAD.IADD R13, R13, 0x1, R15 ;  /* 0x000000010d0d8824 */ /* 0x000fe200078e020f */
[----:B--2---:R-:W-:-:S04]  /*2210*/  @!P0 LEA R14, P3, R12, R34, 0x2 ;  /* 0x000000220c0e8211 */ /* 0x004fc800078610ff */
[----:B------:R-:W-:Y:S02]  /*2220*/  @!P0 LEA.HI.X R15, R12, R35, R13, 0x2, P3 ;  /* 0x000000230c0f8211 */ /* 0x000fe400018f140d */
[----:B------:R-:W-:-:S03]  /*2230*/  LOP3.LUT R12, R225, 0x38, R16, 0xf8, !PT ;  /* 0x00000038e10c7812 */ /* 0x000fc600078ef810 */
[----:B------:R0:W5:Y:S01]  /*2240*/  @!P0 LDG.E R31, desc[UR4][R14.64] ;  /* 0x000000040e1f8981 */ /* 0x000162000c1e1900 */
[----:B-1----:R-:W-:Y:S01]  /*2250*/  ISETP.GE.AND P0, PT, R114, 0x1, PT ;  /* 0x000000017200780c */ /* 0x002fe20003f06270 */
[----:B------:R-:W-:Y:S01]  /*2260*/  IMAD.MOV R11, RZ, RZ, -R11 ;  /* 0x000000ffff0b7224 */ /* 0x000fe200078e0a0b */
[----:B------:R-:W-:Y:S01]  /*2270*/  LOP3.LUT R85, R229, R12, R32, 0xf6, !PT ;  /* 0x0000000ce5557212 */ /* 0x000fe200078ef620 */
[----:B------:R-:W-:Y:S05]  /*2280*/  YIELD ;  /* 0x0000000000007946 */ /* 0x000fea0003800000 */
[----:B------:R-:W-:Y:S01]  /*2290*/  IMAD R85, R212, 0x5000, R85 ;  /* 0x00005000d4557824 */ /* 0x000fe200078e0255 */
[----:B------:R-:W-:Y:S01]  /*22a0*/  ISETP.GT.AND P3, PT, R2, R116, PT ;  /* 0x000000740200720c */ /* 0x000fe20003f64270 */
[----:B------:R-:W-:Y:S01]  /*22b0*/  BSSY B0, `(.L_x_445) ;  /* 0x000085a000007945 */ /* 0x000fe20003800000 */
[----:B------:R-:W-:-:S02]  /*22c0*/  IMAD R84, R84, R11, R33 ;  /* 0x0000000b54547224 */ /* 0x000fc400078e0221 */
[----:B------:R-:W-:Y:S01]  /*22d0*/  P2R R113, PR, RZ, 0x8 ;  /* 0x00000008ff717803 */ /* 0x000fe20000000000 */
[----:B------:R-:W-:Y:S01]  /*22e0*/  IMAD R85, R85, 0x2, R22 ;  /* 0x0000000255557824 */ /* 0x000fe200078e0216 */
[----:B0-----:R-:W-:Y:S07]  /*22f0*/  @!P0 BRA `(.L_x_446) ;  /* 0x0000007c006c8947 */ /* 0x001fee0003800000 */
[----:B------:R-:W-:Y:S01]  /*2300*/  SHF.R.S32.HI R86, RZ, 0x1f, R84 ;  /* 0x0000001fff567819 */ /* 0x000fe20000011454 */
[----:B------:R-:W-:Y:S01]  /*2310*/  ULDC.64 UR4, c[0x0][0x300] ;  /* 0x0000c00000047ab9 */ /* 0x000fe20000000a00 */
[----:B-----5:R-:W-:Y:S01]  /*2320*/  SHF.R.S32.HI R87, RZ, 0x1f, R31 ;  /* 0x0000001fff577819 */ /* 0x020fe2000001141f */
[----:B------:R-:W-:Y:S01]  /*2330*/  IMAD.WIDE.U32 R12, R84, UR4, RZ ;  /* 0x00000004540c7c25 */ /* 0x000fe2000f8e00ff */
[----:B------:R-:W-:Y:S02]  /*2340*/  ULDC.U8 UR6, c[0x0][0x410] ;  /* 0x0001040000067ab9 */ /* 0x000fe40000000000 */
[----:B------:R-:W-:Y:S01]  /*2350*/  ISETP.NE.AND P0, PT, RZ, UR6, PT ;  /* 0x00000006ff007c0c */ /* 0x000fe2000bf05270 */
[----:B------:R-:W-:Y:S02]  /*2360*/  IMAD R11, R86, UR4, RZ ;  /* 0x00000004560b7c24 */ /* 0x000fe4000f8e02ff */
[----:B------:R-:W-:Y:S02]  /*2370*/  IMAD R88, R2, -0x50, R24 ;  /* 0xffffffb002587824 */ /* 0x000fe400078e0218 */
[----:B------:R-:W-:Y:S01]  /*2380*/  IMAD R11, R84, UR5, R11 ;  /* 0x00000005540b7c24 */ /* 0x000fe2000f8e020b */
[----:B------:R-:W-:-:S02]  /*2390*/  ULDC.64 UR4, c[0x0][0x310] ;  /* 0x0000c40000047ab9 */ /* 0x000fc40000000a00 */
[----:B------:R-:W-:Y:S01]  /*23a0*/  IMAD R14, R87, UR4, RZ ;  /* 0x00000004570e7c24 */ /* 0x000fe2000f8e02ff */
[----:B------:R-:W-:Y:S01]  /*23b0*/  VIMNMX R88, R88, 0x50, PT ;  /* 0x0000005058587848 */ /* 0x000fe20003fe0100 */
[----:B------:R-:W-:Y:S01]  /*23c0*/  IMAD.IADD R13, R13, 0x1, R11 ;  /* 0x000000010d0d7824 */ /* 0x000fe200078e020b */
[----:B------:R-:W-:Y:S01]  /*23d0*/  SHF.R.S32.HI R11, RZ, 0x1f, R2 ;  /* 0x0000001fff0b7819 */ /* 0x000fe20000011402 */
        /* <DEDUP_REMOVED lines=8> */
[-C--:B------:R-:W-:Y:S01]  /*2460*/  IMAD R12, R121, R2.reuse, RZ ;  /* 0x00000002790c7224 */ /* 0x080fe200078e02ff */
[----:B------:R-:W-:Y:S01]  /*2470*/  LEA R118, P3, R32, UR4, 0x1 ;  /* 0x0000000420767c11 */ /* 0x000fe2000f8608ff */
[----:B------:R-:W-:Y:S02]  /*2480*/  IMAD R14, R128, R2, RZ ;  /* 0x00000002800e7224 */ /* 0x000fe400078e02ff */
[----:B------:R-:W-:Y:S02]  /*2490*/  IMAD.IADD R117, R33, 0x1, R13 ;  /* 0x0000000121757824 */ /* 0x000fe400078e020d */
[C---:B------:R-:W-:Y:S02]  /*24a0*/  IMAD R35, R11.reuse, R98, R12 ;  /* 0x000000620b237224 */ /* 0x040fe400078e020c */
[----:B------:R-:W-:Y:S01]  /*24b0*/  IMAD R37, R11, R92, R14 ;  /* 0x0000005c0b257224 */ /* 0x000fe200078e020e */
[----:B------:R-:W-:Y:S01]  /*24c0*/  LEA.HI.X R117, R32, UR5, R117, 0x1, P3 ;  /* 0x0000000520757c11 */ /* 0x000fe200098f0c75 */
[----:B------:R-:W-:-:S04]  /*24d0*/  IMAD.WIDE.U32 R14, R98, R2, RZ ;  /* 0x00000002620e7225 */ /* 0x000fc800078e00ff */
[----:B------:R-:W-:-:S04]  /*24e0*/  IMAD.WIDE.U32 R12, R92, R2, RZ ;  /* 0x000000025c0c7225 */ /* 0x000fc800078e00ff */
[----:B------:R-:W-:Y:S02]  /*24f0*/  IMAD.IADD R11, R15, 0x1, R35 ;  /* 0x000000010f0b7824 */ /* 0x000fe400078e0223 */
[----:B------:R-:W-:Y:S01]  /*2500*/  IMAD.IADD R80, R13, 0x1, R37 ;  /* 0x000000010d507824 */ /* 0x000fe200078e0225 */
[----:B------:R-:W-:Y:S06]  /*2510*/  @!P0 BRA `(.L_x_447) ;  /* 0x0000003800f48947 */ /* 0x000fec0003800000 */
[C---:B------:R-:W-:Y:S01]  /*2520*/  ISETP.GE.AND P3, PT, R219.reuse, R88, PT ;  /* 0x00000058db00720c */ /* 0x040fe20003f66270 */
[----:B------:R-:W-:Y:S01]  /*2530*/  BSSY B1, `(.L_x_448) ;  /* 0x000002b000017945 */ /* 0x000fe20003800000 */
[----:B------:R-:W-:Y:S01]  /*2540*/  VIADD R37, R219, 0x20 ;  /* 0x00000020db257836 */ /* 0x000fe20000000000 */
        /* <DEDUP_REMOVED lines=8> */
[----:B------:R-:W-:Y:S01]  /*25d0*/  CS2R R78, SRZ ;  /* 0x00000000004e7805 */ /* 0x000fe2000001ff00 */
[----:B------:R-:W-:Y:S06]  /*25e0*/  @P3 BRA `(.L_x_449) ;  /* 0x00000000007c3947 */ /* 0x000fec0003800000 */
[----:B------:R-:W-:Y:S01]  /*25f0*/  IADD3 R33, P0, R102, R14, RZ ;  /* 0x0000000e66217210 */ /* 0x000fe20007f1e0ff */
[----:B------:R-:W-:Y:S01]  /*2600*/  ULDC.64 UR4, c[0x0][0x3e8] ;  /* 0x0000fa0000047ab9 */ /* 0x000fe20000000a00 */
[----:B------:R-:W-:Y:S02]  /*2610*/  IADD3 R35, P4, R96, R12, RZ ;  /* 0x0000000c60237210 */ /* 0x000fe40007f9e0ff */
[----:B------:R-:W-:Y:S02]  /*2620*/  CS2R R76, SRZ ;  /* 0x00000000004c7805 */ /* 0x000fe4000001ff00 */
[-C--:B------:R-:W-:Y:S01]  /*2630*/  ISETP.GE.AND P5, PT, R214, R114.reuse, PT ;  /* 0x00000072d600720c */ /* 0x080fe20003fa6270 */
[----:B------:R-:W-:Y:S01]  /*2640*/  IMAD.X R34, R11, 0x1, R4, P0 ;  /* 0x000000010b227824 */ /* 0x000fe200000e0604 */
[C---:B------:R-:W-:Y:S01]  /*2650*/  LEA R32, P0, R33.reuse, UR4, 0x1 ;  /* 0x0000000421207c11 */ /* 0x040fe2000f8008ff */
[----:B------:R-:W-:Y:S01]  /*2660*/  IMAD.X R36, R80, 0x1, R6, P4 ;  /* 0x0000000150247824 */ /* 0x000fe200020e0606 */
[----:B------:R-:W-:Y:S01]  /*2670*/  CS2R R78, SRZ ;  /* 0x00000000004e7805 */ /* 0x000fe2000001ff00 */
[----:B------:R-:W-:Y:S01]  /*2680*/  ULDC.64 UR6, c[0x0][0x208] ;  /* 0x0000820000067ab9 */ /* 0x000fe20000000a00 */
[----:B------:R-:W-:Y:S01]  /*2690*/  LEA.HI.X R33, R33, UR5, R34, 0x1, P0 ;  /* 0x0000000521217c11 */ /* 0x000fe200080f0c22 */
[----:B------:R-:W-:Y:S01]  /*26a0*/  ULDC.64 UR4, c[0x0][0x400] ;  /* 0x0001000000047ab9 */ /* 0x000fe20000000a00 */
[----:B------:R-:W-:-:S02]  /*26b0*/  ISETP.GE.AND P4, PT, R221, R114, PT ;  /* 0x00000072dd00720c */ /* 0x000fc40003f86270 */
[----:B------:R-:W-:-:S03]  /*26c0*/  LEA R34, P0, R35, UR4, 0x1 ;  /* 0x0000000423227c11 */ /* 0x000fc6000f8008ff */
[----:B------:R0:W5:Y:S01]  /*26d0*/  @!P5 LDG.E.64 R76, desc[UR6][R32.64] ;  /* 0x00000006204cd981 */ /* 0x000162000c1e1b00 */
[----:B------:R-:W-:Y:S02]  /*26e0*/  LEA.HI.X R35, R35, UR5, R36, 0x1, P0 ;  /* 0x0000000523237c11 */ /* 0x000fe400080f0c24 */
[----:B------:R-:W-:-:S03]  /*26f0*/  ISETP.GE.AND P0, PT, R220, R114, PT ;  /* 0x00000072dc00720c */ /* 0x000fc60003f06270 */
[----:B------:R0:W5:Y:S01]  /*2700*/  @!P5 LDG.E.64 R78, desc[UR6][R34.64] ;  /* 0x00000006224ed981 */ /* 0x000162000c1e1b00 */
[----:B------:R-:W-:Y:S02]  /*2710*/  ISETP.GE.AND P5, PT, R222, R114, PT ;  /* 0x00000072de00720c */ /* 0x000fe40003fa6270 */
[----:B------:R-:W-:Y:S02]  /*2720*/  CS2R R72, SRZ ;  /* 0x0000000000487805 */ /* 0x000fe4000001ff00 */
[----:B------:R-:W-:Y:S02]  /*2730*/  CS2R R68, SRZ ;  /* 0x0000000000447805 */ /* 0x000fe4000001ff00 */
[----:B------:R-:W-:Y:S02]  /*2740*/  CS2R R64, SRZ ;  /* 0x0000000000407805 */ /* 0x000fe4000001ff00 */
[----:B------:R-:W-:Y:S02]  /*2750*/  CS2R R74, SRZ ;  /* 0x00000000004a7805 */ /* 0x000fe4000001ff00 */
[----:B------:R-:W-:-:S02]  /*2760*/  CS2R R70, SRZ ;  /* 0x0000000000467805 */ /* 0x000fc4000001ff00 */
[----:B------:R-:W-:Y:S01]  /*2770*/  CS2R R66, SRZ ;  /* 0x0000000000427805 */ /* 0x000fe2000001ff00 */
[----:B------:R0:W5:Y:S04]  /*2780*/  @!P4 LDG.E.64 R72, desc[UR6][R32.64+0x40] ;  /* 0x000040062048c981 */ /* 0x000168000c1e1b00 */
[----:B------:R0:W5:Y:S04]  /*2790*/  @!P0 LDG.E.64 R68, desc[UR6][R32.64+0x80] ;  /* 0x0000800620448981 */ /* 0x000168000c1e1b00 */
[----:B------:R0:W5:Y:S04]  /*27a0*/  @!P5 LDG.E.64 R64, desc[UR6][R32.64+0xc0] ;  /* 0x0000c0062040d981 */ /* 0x000168000c1e1b00 */
[----:B------:R0:W5:Y:S04]  /*27b0*/  @!P4 LDG.E.64 R74, desc[UR6][R34.64+0x40] ;  /* 0x00004006224ac981 */ /* 0x000168000c1e1b00 */
[----:B------:R0:W5:Y:S04]  /*27c0*/  @!P0 LDG.E.64 R70, desc[UR6][R34.64+0x80] ;  /* 0x0000800622468981 */ /* 0x000168000c1e1b00 */
[----:B------:R0:W5:Y:S02]  /*27d0*/  @!P5 LDG.E.64 R66, desc[UR6][R34.64+0xc0] ;  /* 0x0000c0062242d981 */ /* 0x000164000c1e1b00 */
.L_x_449:
[----:B------:R-:W-:Y:S05]  /*27e0*/  BSYNC B1 ;  /* 0x0000000000017941 */ /* 0x000fea0003800000 */
.L_x_448:
[----:B0----5:R-:W-:Y:S01]  /*27f0*/  IMAD.MOV.U32 R32, RZ, RZ, R64 ;  /* 0x000000ffff207224 */ /* 0x021fe200078e0040 */
[----:B------:R-:W-:Y:S01]  /*2800*/  MOV R33, R65 ;  /* 0x0000004100217202 */ /* 0x000fe20000000f00 */
[----:B------:R-:W-:Y:S01]  /*2810*/  IMAD.MOV.U32 R34, RZ, RZ, R68 ;  /* 0x000000ffff227224 */ /* 0x000fe200078e0044 */
[----:B------:R-:W-:Y:S01]  /*2820*/  ISETP.GE.AND P4, PT, R37, R88, PT ;  /* 0x000000582500720c */ /* 0x000fe20003f86270 */
[----:B------:R-:W-:Y:S01]  /*2830*/  IMAD.MOV.U32 R35, RZ, RZ, R69 ;  /* 0x000000ffff237224 */ /* 0x000fe200078e0045 */
[----:B------:R-:W-:Y:S01]  /*2840*/  PRMT R156, R32, 0x7610, R156 ;  /* 0x00007610209c7816 */ /* 0x000fe2000000009c */
        /* <DEDUP_REMOVED lines=23> */
[----:B------:R-:W-:Y:S01]  /*29c0*/  BSSY B1, `(.L_x_450) ;  /* 0x000002c000017945 */ /* 0x000fe20003800000 */
[----:B------:R-:W-:-:S02]  /*29d0*/  PRMT R124, R124, 0x5410, R32 ;  /* 0x000054107c7c7816 */ /* 0x000fc40000000020 */
[----:B------:R-:W-:Y:S02]  /*29e0*/  CS2R R52, SRZ ;  /* 0x0000000000347805 */ /* 0x000fe4000001ff00 */
[----:B------:R-:W-:Y:S02]  /*29f0*/  PRMT R182, R33, 0x7610, R182 ;  /* 0x0000761021b67816 */ /* 0x000fe400000000b6 */
[----:B------:R-:W-:Y:S02]  /*2a00*/  CS2R R56, SRZ ;  /* 0x0000000000387805 */ /* 0x000fe4000001ff00 */
[----:B------:R-:W-:Y:S02]  /*2a10*/  PRMT R125, R125, 0x5410, R34 ;  /* 0x000054107d7d7816 */ /* 0x000fe40000000022 */
[----:B------:R-:W-:Y:S02]  /*2a20*/  CS2R R60, SRZ ;  /* 0x00000000003c7805 */ /* 0x000fe4000001ff00 */
[----:B------:R-:W-:-:S02]  /*2a30*/  PRMT R168, R35, 0x7610, R168 ;  /* 0x0000761023a87816 */ /* 0x000fc400000000a8 */
[----:B------:R-:W-:Y:S02]  /*2a40*/  CS2R R50, SRZ ;  /* 0x0000000000327805 */ /* 0x000fe4000001ff00 */
[----:B------:R-:W-:Y:S02]  /*2a50*/  CS2R R54, SRZ ;  /* 0x0000000000367805 */ /* 0x000fe4000001ff00 */
[----:B------:R-:W-:Y:S02]  /*2a60*/  CS2R R58, SRZ ;  /* 0x00000000003a7805 */ /* 0x000fe4000001ff00 */
[----:B------:R-:W-:Y:S01]  /*2a70*/  CS2R R62, SRZ ;  /* 0x00000000003e7805 */ /* 0x000fe2000001ff00 */
[----:B------:R-:W-:Y:S06]  /*2a80*/  @P4 BRA `(.L_x_451) ;  /* 0x00000000007c4947 */ /* 0x000fec0003800000 */
[----:B------:R-:W-:Y:S01]  /*2a90*/  IADD3 R33, P0, P5, R102, R14, R105 ;  /* 0x0000000e66217210 */ /* 0x000fe20007d1e069 */
[----:B------:R-:W-:Y:S01]  /*2aa0*/  ULDC.64 UR4, c[0x0][0x3e8] ;  /* 0x0000fa0000047ab9 */ /* 0x000fe20000000a00 */
[----:B------:R-:W-:Y:S01]  /*2ab0*/  ULDC.64 UR6, c[0x0][0x400] ;  /* 0x0001000000067ab9 */ /* 0x000fe20000000a00 */
[----:B------:R-:W-:Y:S02]  /*2ac0*/  CS2R R60, SRZ ;  /* 0x00000000003c7805 */ /* 0x000fe4000001ff00 */
[----:B------:R-:W-:Y:S02]  /*2ad0*/  IADD3.X R38, R4, R11, R104, P0, P5 ;  /* 0x0000000b04267210 */ /* 0x000fe400007ea468 */
[----:B------:R-:W-:Y:S02]  /*2ae0*/  CS2R R56, SRZ ;  /* 0x0000000000387805 */ /* 0x000fe4000001ff00 */
[----:B------:R-:W-:Y:S02]  /*2af0*/  IADD3 R35, P0, P5, R96, R12, R107 ;  /* 0x0000000c60237210 */ /* 0x000fe40007d1e06b */
[----:B------:R-:W-:-:S02]  /*2b00*/  CS2R R62, SRZ ;  /* 0x00000000003e7805 */ /* 0x000fc4000001ff00 */
[----:B------:R-:W-:Y:S01]  /*2b10*/  CS2R R58, SRZ ;  /* 0x00000000003a7805 */ /* 0x000fe2000001ff00 */
[----:B------:R-:W-:Y:S01]  /*2b20*/  ULDC.64 UR8, c[0x0][0x208] ;  /* 0x0000820000087ab9 */ /* 0x000fe20000000a00 */
[----:B------:R-:W-:Y:S02]  /*2b30*/  IADD3.X R36, R6, R80, R106, P0, P5 ;  /* 0x0000005006247210 */ /* 0x000fe400007ea46a */
[----:B------:R-:W-:Y:S02]  /*2b40*/  LEA R32, P0, R33, UR4, 0x1 ;  /* 0x0000000421207c11 */ /* 0x000fe4000f8008ff */
[----:B------:R-:W-:Y:S02]  /*2b50*/  LEA R34, P5, R35, UR6, 0x1 ;  /* 0x0000000623227c11 */ /* 0x000fe4000f8a08ff */
[----:B------:R-:W-:Y:S02]  /*2b60*/  LEA.HI.X R33, R33, UR5, R38, 0x1, P0 ;  /* 0x0000000521217c11 */ /* 0x000fe400080f0c26 */
[----:B------:R-:W-:-:S02]  /*2b70*/  LEA.HI.X R35, R35, UR7, R36, 0x1, P5 ;  /* 0x0000000723237c11 */ /* 0x000fc4000a8f0c24 */
[-C--:B------:R-:W-:Y:S02]  /*2b80*/  ISETP.GE.AND P0, PT, R214, R114.reuse, PT ;  /* 0x00000072d600720c */ /* 0x080fe40003f06270 */
[----:B------:R-:W-:Y:S02]  /*2b90*/  ISETP.GE.AND P5, PT, R221, R114, PT ;  /* 0x00000072dd00720c */ /* 0x000fe40003fa6270 */
[----:B------:R-:W-:Y:S02]  /*2ba0*/  CS2R R52, SRZ ;  /* 0x0000000000347805 */ /* 0x000fe4000001ff00 */
[----:B------:R-:W-:Y:S02]  /*2bb0*/  CS2R R48, SRZ ;  /* 0x0000000000307805 */ /* 0x000fe4000001ff00 */
[----:B------:R-:W-:-:S05]  /*2bc0*/  CS2R R54, SRZ ;  /* 0x0000000000367805 */ /* 0x000fca000001ff00 */
[----:B------:R0:W5:Y:S04]  /*2bd0*/  @!P0 LDG.E.64 R60, desc[UR8][R32.64] ;  /* 0x00000008203c8981 */ /* 0x000168000c1e1b00 */
[----:B------:R0:W5:Y:S01]  /*2be0*/  @!P0 LDG.E.64 R62, desc[UR8][R34.64] ;  /* 0x00000008223e8981 */ /* 0x000162000c1e1b00 */
[----:B------:R-:W-:-:S03]  /*2bf0*/  ISETP.GE.AND P0, PT, R220, R114, PT ;  /* 0x00000072dc00720c */ /* 0x000fc60003f06270 */
[----:B------:R0:W5:Y:S04]  /*2c00*/  @!P5 LDG.E.64 R56, desc[UR8][R32.64+0x40] ;  /* 0x000040082038d981 */ /* 0x000168000c1e1b00 */
[----:B------:R0:W5:Y:S01]  /*2c10*/  @!P5 LDG.E.64 R58, desc[UR8][R34.64+0x40] ;  /* 0x00004008223ad981 */ /* 0x000162000c1e1b00 */
[----:B------:R-:W-:Y:S02]  /*2c20*/  ISETP.GE.AND P5, PT, R222, R114, PT ;  /* 0x00000072de00720c */ /* 0x000fe40003fa6270 */
[----:B------:R-:W-:-:S03]  /*2c30*/  CS2R R50, SRZ ;  /* 0x0000000000327805 */ /* 0x000fc6000001ff00 */
[----:B------:R0:W5:Y:S04]  /*2c40*/  @!P0 LDG.E.64 R52, desc[UR8][R32.64+0x80] ;  /* 0x0000800820348981 */ /* 0x000168000c1e1b00 */
[----:B------:R0:W5:Y:S04]  /*2c50*/  @!P0 LDG.E.64 R54, desc[UR8][R34.64+0x80] ;  /* 0x0000800822368981 */ /* 0x000168000c1e1b00 */
[----:B------:R0:W5:Y:S04]  /*2c60*/  @!P5 LDG.E.64 R48, desc[UR8][R32.64+0xc0] ;  /* 0x0000c0082030d981 */ /* 0x000168000c1e1b00 */
[----:B------:R0:W5:Y:S02]  /*2c70*/  @!P5 LDG.E.64 R50, desc[UR8][R34.64+0xc0] ;  /* 0x0000c0082232d981 */ /* 0x000164000c1e1b00 */
.L_x_451:
[----:B------:R-:W-:Y:S05]  /*2c80*/  BSYNC B1 ;  /* 0x0000000000017941 */ /* 0x000fea0003800000 */
.L_x_450:
[----:B0-----:R-:W-:Y:S01]  /*2c90*/  VIADD R32, R219, 0x40 ;  /* 0x00000040db207836 */ /* 0x001fe20000000000 */
[----:B------:R-:W-:Y:S01]  /*2ca0*/  BSSY B1, `(.L_x_452) ;  /* 0x000002b000017945 */ /* 0x000fe20003800000 */
[----:B------:R-:W-:Y:S02]  /*2cb0*/  CS2R R36, SRZ ;  /* 0x0000000000247805 */ /* 0x000fe4000001ff00 */
[----:B------:R-:W-:Y:S02]  /*2cc0*/  CS2R R40, SRZ ;  /* 0x0000000000287805 */ /* 0x000fe4000001ff00 */
[----:B------:R-:W-:Y:S02]  /*2cd0*/  CS2R R44, SRZ ;  /* 0x00000000002c7805 */ /* 0x000fe4000001ff00 */
[----:B------:R-:W-:Y:S02]  /*2ce0*/  ISETP.GE.AND P5, PT, R32, R88, PT ;  /* 0x000000582000720c */ /* 0x000fe40003fa6270 */
[----:B------:R-:W-:-:S02]  /*2cf0*/  CS2R R32, SRZ ;  /* 0x0000000000207805 */ /* 0x000fc4000001ff00 */
[----:B------:R-:W-:Y:S02]  /*2d00*/  CS2R R34, SRZ ;  /* 0x0000000000227805 */ /* 0x000fe4000001ff00 */
[----:B------:R-:W-:Y:S02]  /*2d10*/  CS2R R38, SRZ ;  /* 0x0000000000267805 */ /* 0x000fe4000001ff00 */
[----:B------:R-:W-:Y:S01]  /*2d20*/  CS2R R42, SRZ ;  /* 0x00000000002a7805 */ /* 0x000fe2000001ff00 */
[----:B-----5:R-:W-:Y:S01]  /*2d30*/  IMAD.MOV.U32 R81, RZ, RZ, R48 ;  /* 0x000000ffff517224 */ /* 0x020fe200078e0030 */
[----:B------:R-:W-:-:S03]  /*2d40*/  CS2R R46, SRZ ;  /* 0x00000000002e7805 */ /* 0x000fc6000001ff00 */
[----:B------:R-:W-:Y:S05]  /*2d50*/  @P5 BRA `(.L_x_453) ;  /* 0x00000000007c5947 */ /* 0x000fea0003800000 */
[----:B------:R-:W-:Y:S01]  /*2d60*/  IADD3 R14, P0, P6, R102, R109, R14 ;  /* 0x0000006d660e7210 */ /* 0x000fe20007e1e00e */
[----:B------:R-:W-:Y:S01]  /*2d70*/  ULDC.64 UR4, c[0x0][0x3e8] ;  /* 0x0000fa0000047ab9 */ /* 0x000fe20000000a00 */
[----:B------:R-:W-:Y:S01]  /*2d80*/  ULDC.64 UR6, c[0x0][0x400] ;  /* 0x0001000000067ab9 */ /* 0x000fe20000000a00 */
[----:B------:R-:W-:Y:S02]  /*2d90*/  CS2R R44, SRZ ;  /* 0x00000000002c7805 */ /* 0x000fe4000001ff00 */
[----:B------:R-:W-:Y:S02]  /*2da0*/  IADD3.X R13, R4, R108, R11, P0, P6 ;  /* 0x0000006c040d7210 */ /* 0x000fe400007ec40b */
[----:B------:R-:W-:Y:S02]  /*2db0*/  CS2R R46, SRZ ;  /* 0x00000000002e7805 */ /* 0x000fe4000001ff00 */
[----:B------:R-:W-:Y:S01]  /*2dc0*/  IADD3 R11, P0, P6, R96, R111, R12 ;  /* 0x0000006f600b7210 */ /* 0x000fe20007e1e00c */
[----:B------:R-:W-:-:S03]  /*2dd0*/  ULDC.64 UR8, c[0x0][0x208] ;  /* 0x0000820000087ab9 */ /* 0x000fc60000000a00 */
[----:B------:R-:W-:Y:S02]  /*2de0*/  IADD3.X R80, R6, R110, R80, P0, P6 ;  /* 0x0000006e06507210 */ /* 0x000fe400007ec450 */
[----:B------:R-:W-:-:S04]  /*2df0*/  LEA R12, P0, R14, UR4, 0x1 ;  /* 0x000000040e0c7c11 */ /* 0x000fc8000f8008ff */
[----:B------:R-:W-:Y:S02]  /*2e00*/  LEA.HI.X R13, R14, UR5, R13, 0x1, P0 ;  /* 0x000000050e0d7c11 */ /* 0x000fe400080f0c0d */
[----:B------:R-:W-:-:S04]  /*2e10*/  LEA R14, P0, R11, UR6, 0x1 ;  /* 0x000000060b0e7c11 */ /* 0x000fc8000f8008ff */
[----:B------:R-:W-:Y:S02]  /*2e20*/  LEA.HI.X R15, R11, UR7, R80, 0x1, P0 ;  /* 0x000000070b0f7c11 */ /* 0x000fe400080f0c50 */
[----:B------:R-:W-:Y:S02]  /*2e30*/  ISETP.GE.AND P0, PT, R214, R114, PT ;  /* 0x00000072d600720c */ /* 0x000fe40003f06270 */
[----:B------:R-:W-:Y:S02]  /*2e40*/  CS2R R40, SRZ ;  /* 0x0000000000287805 */ /* 0x000fe4000001ff00 */
[----:B------:R-:W-:-:S09]  /*2e50*/  CS2R R42, SRZ ;  /* 0x00000000002a7805 */ /* 0x000fd2000001ff00 */
[----:B------:R0:W5:Y:S04]  /*2e60*/  @!P0 LDG.E.64 R44, desc[UR8][R12.64] ;  /* 0x000000080c2c8981 */ /* 0x000168000c1e1b00 */
[----:B------:R0:W5:Y:S01]  /*2e70*/  @!P0 LDG.E.64 R46, desc[UR8][R14.64] ;  /* 0x000000080e2e8981 */ /* 0x000162000c1e1b00 */
        /* <DEDUP_REMOVED lines=10> */
[----:B------:R-:W-:-:S13]  /*2f20*/  ISETP.GE.AND P0, PT, R222, R114, PT ;  /* 0x00000072de00720c */ /* 0x000fda0003f06270 */
[----:B------:R0:W5:Y:S04]  /*2f30*/  @!P0 LDG.E.64 R32, desc[UR8][R12.64+0xc0] ;  /* 0x0000c0080c208981 */ /* 0x000168000c1e1b00 */
[----:B------:R0:W5:Y:S02]  /*2f40*/  @!P0 LDG.E.64 R34, desc[UR8][R14.64+0xc0] ;  /* 0x0000c0080e228981 */ /* 0x000164000c1e1b00 */
.L_x_453:
[----:B------:R-:W-:Y:S05]  /*2f50*/  BSYNC B1 ;  /* 0x0000000000017941 */ /* 0x000fea0003800000 */
.L_x_452:
[----:B0-----:R-:W-:Y:S01]  /*2f60*/  IMAD.MOV.U32 R13, RZ, RZ, R53 ;  /* 0x000000ffff0d7224 */ /* 0x001fe200078e0035 */
[----:B------:R-:W-:Y:S01]  /*2f70*/  MOV R11, R49 ;  /* 0x00000031000b7202 */ /* 0x000fe20000000f00 */
[----:B------:R-:W-:Y:S01]  /*2f80*/  IMAD.MOV.U32 R12, RZ, RZ, R52 ;  /* 0x000000ffff0c7224 */ /* 0x000fe200078e0034 */
[----:B------:R-:W-:Y:S01]  /*2f90*/  ULOP3.LUT UR4, UR60, 0x1, URZ, 0xfc, !UPT ;  /* 0x000000013c047892 */ /* 0x000fe2000f8efc3f */
        /* <DEDUP_REMOVED lines=24> */
[----:B-----5:R-:W-:Y:S01]  /*3120*/  IMAD.MOV.U32 R14, RZ, RZ, R32 ;  /* 0x000000ffff0e7224 */ /* 0x020fe200078e0020 */
[----:B------:R-:W-:Y:S01]  /*3130*/  PRMT R160, R11, 0x7610, R160 ;  /* 0x000076100ba07816 */ /* 0x000fe200000000a0 */
[----:B------:R-:W-:Y:S01]  /*3140*/  IMAD.MOV.U32 R11, RZ, RZ, R33 ;  /* 0x000000ffff0b7224 */ /* 0x000fe200078e0021 */
[----:B------:R-:W-:Y:S01]  /*3150*/  PRMT R164, R13, 0x7610, R164 ;  /* 0x000076100da47816 */ /* 0x000fe200000000a4 */
[----:B------:R-:W-:Y:S01]  /*3160*/  IMAD.MOV.U32 R13, RZ, RZ, R37 ;  /* 0x000000ffff0d7224 */ /* 0x000fe200078e0025 */
[----:B------:R-:W-:Y:S01]  /*3170*/  PRMT R163, R12, 0x7610, R163 ;  /* 0x000076100ca37816 */ /* 0x000fe200000000a3 */
[----:B------:R-:W-:Y:S01]  /*3180*/  UISETP.NE.AND UP0, UPT, UR4, 0x3, UPT ;  /* 0x000000030400788c */ /* 0x000fe2000bf05270 */
[----:B------:R-:W-:-:S02]  /*3190*/  MOV R12, R36 ;  /* 0x00000024000c7202 */ /* 0x000fc40000000f00 */
        /* <DEDUP_REMOVED lines=8> */
[----:B------:R-:W-:Y:S02]  /*3220*/  PLOP3.LUT P0, PT, PT, PT, UP0, 0x80, 0x0 ;  /* 0x000000000000781c */ /* 0x000fe40003f0f008 */
        /* <DEDUP_REMOVED lines=16> */
[----:B------:R-:W-:-:S02]  /*3330*/  PRMT R151, R81, 0x7610, R151 ;  /* 0x0000761051977816 */ /* 0x000fc40000000097 */
[----:B------:R-:W-:Y:S02]  /*3340*/  PRMT R141, R11, 0x7610, R141 ;  /* 0x000076100b8d7816 */ /* 0x000fe4000000008d */
[----:B------:R-:W-:Y:S02]  /*3350*/  PRMT R139, R12, 0x7610, R139 ;  /* 0x000076100c8b7816 */ /* 0x000fe4000000008b */
[----:B------:R-:W-:Y:S02]  /*3360*/  PRMT R146, R13, 0x7610, R146 ;  /* 0x000076100d927816 */ /* 0x000fe40000000092 */
[----:B------:R-:W-:Y:S01]  /*3370*/  PRMT R147, R14, 0x7610, R147 ;  /* 0x000076100e937816 */ /* 0x000fe20000000093 */
[----:B------:R-:W-:Y:S06]  /*3380*/  @!P0 BRA `(.L_x_454) ;  /* 0x0000000000048947 */ /* 0x000fec0003800000 */
[----:B------:R-:W-:Y:S01]  /*3390*/  BPT.TRAP 0x1 ;  /* 0x000000040000795c */ /* 0x000fe20000300000 */
.L_x_454:
[----:B------:R-:W-:Y:S01]  /*33a0*/  IMAD R89, R212, 0x8, R22 ;  /* 0x00000008d4597824 */ /* 0x000fe200078e0216 */
[----:B------:R-:W-:Y:S01]  /*33b0*/  SHF.L.U32 R90, R224, 0x1f, RZ ;  /* 0x0000001fe05a7819 */ /* 0x000fe200000006ff */
[----:B------:R-:W-:Y:S03]  /*33c0*/  BSSY B1, `(.L_x_455) ;  /* 0x0000003000017945 */ /* 0x000fe60003800000 */
[----:B------:R-:W0:Y:S02]  /*33d0*/  SYNCS.PHASECHK.TRANS64.TRYWAIT P6, [R89+URZ+0x38890], R90 ;  /* 0x0388905a590075a7 */ /* 0x000e2400080c017f */
[----:B0-----:R-:W-:Y:S05]  /*33e0*/  @!P6 BRA `(.L_x_456) ;  /* 0x0000024000e0e947 */ /* 0x001fea0003800000 */
.L_x_805:
[----:B------:R-:W-:Y:S05]  /*33f0*/  BSYNC B1 ;  /* 0x0000000000017941 */ /* 0x000fea0003800000 */
.L_x_455:
[----:B------:R-:W-:-:S03]  /*3400*/  UMOV UR4, 0xffffffff ;  /* 0xffffffff00047882 */ /* 0x000fc60000000000 */
[----:B------:R-:W-:Y:S05]  /*3410*/  BRA.DIV UR4, `(.L_x_457) ;  /* 0x0000024204e87947 */ /* 0x000fea000b800000 */
[----:B------:R1:W2:Y:S04]  /*3420*/  SHFL.IDX PT, R83, R117, RZ, 0x181f ;  /* 0x00181fff75537589 */ /* 0x0002a800000e0000 */
[----:B------:R1:W3:Y:S02]  /*3430*/  SHFL.IDX PT, R82, R118, RZ, 0x181f ;  /* 0x00181fff76527589 */ /* 0x0002e400000e0000 */
.L_x_809:
[----:B------:R-:W-:Y:S04]  /*3440*/  BSSY B1, `(.L_x_458) ;  /* 0x00000ea000017945 */ /* 0x000fe80003800000 */
[----:B------:R-:W-:Y:S05]  /*3450*/  @P3 BRA `(.L_x_459) ;  /* 0x0000000c00a03947 */ /* 0x000fea0003800000 */
[----:B------:R-:W-:Y:S01]  /*3460*/  ISETP.NE.AND P3, PT, R3, RZ, PT ;  /* 0x000000ff0300720c */ /* 0x000fe20003f65270 */
[----:B------:R-:W-:-:S12]  /*3470*/  BSSY B2, `(.L_x_460) ;  /* 0x0000039000027945 */ /* 0x000fd80003800000 */
[----:B------:R-:W-:Y:S05]  /*3480*/  @!P3 BRA `(.L_x_461) ;  /* 0x0000000000dcb947 */ /* 0x000fea0003800000 */
[----:B------:R4:W0:Y:S01]  /*3490*/  LDS.128 R12, [R85+0x24400] ;  /* 0x02440000550c7984 */ /* 0x0008220000000c00 */
[C---:B---3--:R-:W-:Y:S01]  /*34a0*/  LEA R80, P3, R16.reuse, R82, 0x1 ;  /* 0x0000005210507211 */ /* 0x048fe200078608ff */
[----:B------:R-:W-:Y:S03]  /*34b0*/  BSSY B3, `(.L_x_462) ;  /* 0x0000032000037945 */ /* 0x000fe60003800000 */
[----:B--2---:R-:W-:Y:S02]  /*34c0*/  LEA.HI.X R81, R16, R83, R17, 0x1, P3 ;  /* 0x0000005310517211 */ /* 0x004fe400018f0c11 */
[----:B------:R-:W-:-:S13]  /*34d0*/  ISETP.GE.AND P3, PT, R214, R114, PT ;  /* 0x00000072d600720c */ /* 0x000fda0003f66270 */
[----:B----4-:R-:W-:Y:S05]  /*34e0*/  @P3 BRA `(.L_x_463) ;  /* 0x0000000000b83947 */ /* 0x010fea0003800000 */
[----:B------:R-:W-:Y:S01]  /*34f0*/  SHF.R.U64 R78, R78, 0x10, R79 ;  /* 0x000000104e4e7819 */ /* 0x000fe2000000124f */
[----:B0-----:R-:W-:Y:S01]  /*3500*/  IMAD.U32 R166, R15, 0x10000, RZ ;  /* 0x000100000fa67824 */ /* 0x001fe200078e00ff */
[----:B------:R-:W-:Y:S01]  /*3510*/  SHF.R.U64 R165, R76, 0x10, R77 ;  /* 0x000000104ca57819 */ /* 0x000fe2000000124d */
[----:B------:R-:W-:Y:S01]  /*3520*/  IMAD.U32 R76, R14, 0x10000, RZ ;  /* 0x000100000e4c7824 */ /* 0x000fe200078e00ff */
[----:B------:R-:W-:Y:S02]  /*3530*/  SHF.R.U32.HI R167, RZ, 0x10, R79 ;  /* 0x00000010ffa77819 */ /* 0x000fe4000001164f */
[----:B------:R-:W-:Y:S02]  /*3540*/  PRMT R79, R125, 0x5432, R78 ;  /* 0x000054327d4f7816 */ /* 0x000fe4000000004e */
[----:B------:R-:W-:Y:S02]  /*3550*/  PRMT R165, R170, 0x5410, R165 ;  /* 0x00005410aaa57816 */ /* 0x000fe400000000a5 */
[----:B------:R-:W-:-:S02]  /*3560*/  SHF.R.U32.HI R77, RZ, 0x10, R77 ;  /* 0x00000010ff4d7819 */ /* 0x000fc4000001164d */
[----:B------:R-:W-:Y:S02]  /*3570*/  PRMT R78, R168, 0x5410, R167 ;  /* 0x00005410a84e7816 */ /* 0x000fe400000000a7 */
[----:B------:R-:W-:Y:S02]  /*3580*/  LOP3.LUT R171, R13, 0xffff0000, RZ, 0xc0, !PT ;  /* 0xffff00000dab7812 */ /* 0x000fe400078ec0ff */
[----:B------:R-:W-:Y:S01]  /*3590*/  LOP3.LUT R168, R79, 0xffff0000, RZ, 0xc0, !PT ;  /* 0xffff00004fa87812 */ /* 0x000fe200078ec0ff */
[----:B------:R-:W-:Y:S01]  /*35a0*/  IMAD.U32 R167, R78, 0x10000, RZ ;  /* 0x000100004ea77824 */ /* 0x000fe200078e00ff */
[----:B------:R-:W-:Y:S01]  /*35b0*/  LOP3.LUT R170, R165, 0xffff0000, RZ, 0xc0, !PT ;  /* 0xffff0000a5aa7812 */ /* 0x000fe200078ec0ff */
[----:B------:R-:W-:Y:S01]  /*35c0*/  IMAD.U32 R79, R79, 0x10000, RZ ;  /* 0x000100004f4f7824 */ /* 0x000fe200078e00ff */
[----:B------:R-:W-:Y:S01]  /*35d0*/  PRMT R77, R169, 0x5410, R77 ;  /* 0x00005410a94d7816 */ /* 0x000fe2000000004d */
[C---:B------:R-:W-:Y:S01]  /*35e0*/  FMUL.FTZ R172, R171.reuse, R168 ;  /* 0x000000a8abac7220 */ /* 0x040fe20000410000 */
[----:B------:R-:W-:Y:S01]  /*35f0*/  LOP3.LUT R11, R14, 0xffff0000, RZ, 0xc0, !PT ;  /* 0xffff00000e0b7812 */ /* 0x000fe200078ec0ff */
[----:B------:R-:W-:Y:S01]  /*3600*/  FMUL.FTZ R171, R171, R170 ;  /* 0x000000aaabab7220 */ /* 0x000fe20000410000 */
[----:B------:R-:W-:Y:S01]  /*3610*/  LOP3.LUT R14, R15, 0xffff0000, RZ, 0xc0, !PT ;  /* 0xffff00000f0e7812 */ /* 0x000fe200078ec0ff */
[----:B------:R-:W-:Y:S01]  /*3620*/  IMAD.U32 R169, R77, 0x10000, RZ ;  /* 0x000100004da97824 */ /* 0x000fe200078e00ff */
[----:B------:R-:W-:Y:S01]  /*3630*/  SHF.L.U32 R15, R13, 0x10, RZ ;  /* 0x000000100d0f7819 */ /* 0x000fe200000006ff */
[----:B------:R-:W-:Y:S01]  /*3640*/  FMUL.FTZ R173, R11, R167 ;  /* 0x000000a70bad7220 */ /* 0x000fe20000410000 */
[----:B------:R-:W-:-:S02]  /*3650*/  IMAD.U32 R13, R12, 0x10000, RZ ;  /* 0x000100000c0d7824 */ /* 0x000fc400078e00ff */
[-C--:B------:R-:W-:Y:S01]  /*3660*/  FMUL.FTZ R11, R11, R169.reuse ;  /* 0x000000a90b0b7220 */ /* 0x080fe20000410000 */
[----:B------:R-:W-:Y:S01]  /*3670*/  LOP3.LUT R77, R77, 0xffff0000, RZ, 0xc0, !PT ;  /* 0xffff00004d4d7812 */ /* 0x000fe200078ec0ff */
[C---:B------:R-:W-:Y:S01]  /*3680*/  FFMA.FTZ R172, R15.reuse, R170, -R172 ;  /* 0x000000aa0fac7223 */ /* 0x040fe200000108ac */
[----:B------:R-:W-:Y:S01]  /*3690*/  FFMA.FTZ R171, R15, R168, R171 ;  /* 0x000000a80fab7223 */ /* 0x000fe200000100ab */
[----:B------:R-:W-:Y:S01]  /*36a0*/  LOP3.LUT R15, R78, 0xffff0000, RZ, 0xc0, !PT ;  /* 0xffff00004e0f7812 */ /* 0x000fe200078ec0ff */
[----:B------:R-:W-:Y:S01]  /*36b0*/  FFMA.FTZ R173, R76, R169, -R173 ;  /* 0x000000a94cad7223 */ /* 0x000fe200000108ad */
[----:B------:R-:W-:Y:S01]  /*36c0*/  LOP3.LUT R12, R12, 0xffff0000, RZ, 0xc0, !PT ;  /* 0xffff00000c0c7812 */ /* 0x000fe200078ec0ff */
[----:B------:R-:W-:Y:S02]  /*36d0*/  IMAD.U32 R165, R165, 0x10000, RZ ;  /* 0x00010000a5a57824 */ /* 0x000fe400078e00ff */
[----:B------:R-:W-:Y:S01]  /*36e0*/  FFMA.FTZ R76, R76, R167, R11 ;  /* 0x000000a74c4c7223 */ /* 0x000fe2000001000b */
[C---:B------:R-:W-:Y:S01]  /*36f0*/  FMUL.FTZ R11, R14.reuse, R15 ;  /* 0x0000000f0e0b7220 */ /* 0x040fe20000410000 */
[----:B------:R-:W-:Y:S01]  /*3700*/  FMUL.FTZ R78, R14, R77 ;  /* 0x0000004d0e4e7220 */ /* 0x000fe20000410000 */
[C---:B------:R-:W-:Y:S01]  /*3710*/  FMUL.FTZ R14, R12.reuse, R79 ;  /* 0x0000004f0c0e7220 */ /* 0x040fe20000410000 */
[----:B------:R-:W-:Y:S01]  /*3720*/  FMUL.FTZ R12, R12, R165 ;  /* 0x000000a50c0c7220 */ /* 0x000fe20000410000 */
[C---:B------:R-:W-:Y:S01]  /*3730*/  FFMA.FTZ R11, R166.reuse, R77, -R11 ;  /* 0x0000004da60b7223 */ /* 0x040fe2000001080b */
[----:B------:R-:W-:Y:S01]  /*3740*/  FFMA.FTZ R78, R166, R15, R78 ;  /* 0x0000000fa64e7223 */ /* 0x000fe2000001004e */
[C---:B------:R-:W-:Y:S01]  /*3750*/  FFMA.FTZ R14, R13.reuse, R165, -R14 ;  /* 0x000000a50d0e7223 */ /* 0x040fe2000001080e */
[----:B------:R-:W-:Y:S01]  /*3760*/  FFMA.FTZ R13, R13, R79, R12 ;  /* 0x0000004f0d0d7223 */ /* 0x000fe2000001000c */
[----:B------:R-:W-:-:S02]  /*3770*/  F2FP.BF16.F32.PACK_AB R171, R171, R172 ;  /* 0x000000acabab723e */ /* 0x000fc400000010ff */
[----:B------:R-:W-:Y:S02]  /*3780*/  F2FP.BF16.F32.PACK_AB R76, R76, R173 ;  /* 0x000000ad4c4c723e */ /* 0x000fe400000010ff */
[----:B------:R-:W-:Y:S01]  /*3790*/  F2FP.BF16.F32.PACK_AB R12, R13, R14 ;  /* 0x0000000e0d0c723e */ /* 0x000fe200000010ff */
[----:B------:R-:W-:Y:S01]  /*37a0*/  IMAD.MOV.U32 R13, RZ, RZ, R171 ;  /* 0x000000ffff0d7224 */ /* 0x000fe200078e00ab */
[----:B------:R-:W-:Y:S01]  /*37b0*/  F2FP.BF16.F32.PACK_AB R15, R78, R11 ;  /* 0x0000000b4e0f723e */ /* 0x000fe200000010ff */
[----:B------:R-:W-:-:S07]  /*37c0*/  IMAD.MOV.U32 R14, RZ, RZ, R76 ;  /* 0x000000ffff0e7224 */ /* 0x000fce00078e004c */
.L_x_463:
[----:B------:R-:W-:Y:S05]  /*37d0*/  BSYNC B3 ;  /* 0x0000000000037941 */ /* 0x000fea0003800000 */
.L_x_462:
[----:B------:R-:W-:Y:S02]  /*37e0*/  ULDC.64 UR4, c[0x0][0x208] ;  /* 0x0000820000047ab9 */ /* 0x000fe40000000a00 */
[----:B0-----:R4:W-:Y:S03]  /*37f0*/  ST.E.128 desc[UR4][R80.64], R12 ;  /* 0x0000000c50007985 */ /* 0x0019e6000c101d04 */
.L_x_461:
[----:B------:R-:W-:Y:S05]  /*3800*/  BSYNC B2 ;  /* 0x0000000000027941 */ /* 0x000fea0003800000 */
.L_x_460:
[----:B------:R-:W-:Y:S01]  /*3810*/  ISETP.NE.AND P3, PT, R21, RZ, PT ;  /* 0x000000ff1500720c */ /* 0x000fe20003f65270 */
[----:B------:R-:W-:-:S12]  /*3820*/  BSSY B2, `(.L_x_464) ;  /* 0x0000039000027945 */ /* 0x000fd80003800000 */
[----:B------:R-:W-:Y:S05]  /*3830*/  @!P3 BRA `(.L_x_465) ;  /* 0x0000000000dcb947 */ /* 0x000fea0003800000 */
[----:B----4-:R4:W0:Y:S01]  /*3840*/  LDS.128 R12, [R85+0x26c00] ;  /* 0x026c0000550c7984 */ /* 0x0108220000000c00 */
[C---:B---3--:R-:W-:Y:S01]  /*3850*/  LEA R76, P3, R23.reuse, R82, 0x1 ;  /* 0x00000052174c7211 */ /* 0x048fe200078608ff */
[----:B------:R-:W-:Y:S03]  /*3860*/  BSSY B3, `(.L_x_466) ;  /* 0x0000032000037945 */ /* 0x000fe60003800000 */
[----:B--2---:R-:W-:Y:S02]  /*3870*/  LEA.HI.X R77, R23, R83, R216, 0x1, P3 ;  /* 0x00000053174d7211 */ /* 0x004fe400018f0cd8 */
[----:B------:R-:W-:-:S13]  /*3880*/  ISETP.GE.AND P3, PT, R221, R114, PT ;  /* 0x00000072dd00720c */ /* 0x000fda0003f66270 */
[----:B----4-:R-:W-:Y:S05]  /*3890*/  @P3 BRA `(.L_x_467) ;  /* 0x0000000000b83947 */ /* 0x010fea0003800000 */
[--C-:B------:R-:W-:Y:S01]  /*38a0*/  SHF.R.U64 R74, R74, 0x10, R75.reuse ;  /* 0x000000104a4a7819 */ /* 0x100fe2000000124b */
[----:B0-----:R-:W-:Y:S01]  /*38b0*/  IMAD.U32 R79, R15, 0x10000, RZ ;  /* 0x000100000f4f7824 */ /* 0x001fe200078e00ff */
[----:B------:R-:W-:Y:S02]  /*38c0*/  SHF.R.U32.HI R165, RZ, 0x10, R75 ;  /* 0x00000010ffa57819 */ /* 0x000fe4000001164b */
[--C-:B------:R-:W-:Y:S01]  /*38d0*/  SHF.R.U64 R81, R72, 0x10, R73.reuse ;  /* 0x0000001048517819 */ /* 0x100fe20000001249 */
[----:B------:R-:W-:Y:S01]  /*38e0*/  IMAD.U32 R72, R14, 0x10000, RZ ;  /* 0x000100000e487824 */ /* 0x000fe200078e00ff */
[----:B------:R-:W-:Y:S02]  /*38f0*/  SHF.R.U32.HI R80, RZ, 0x10, R73 ;  /* 0x00000010ff507819 */ /* 0x000fe40000011649 */
[----:B------:R-:W-:Y:S02]  /*3900*/  PRMT R75, R124, 0x5432, R74 ;  /* 0x000054327c4b7816 */ /* 0x000fe4000000004a */
[----:B------:R-:W-:-:S02]  /*3910*/  PRMT R74, R182, 0x5410, R165 ;  /* 0x00005410b64a7816 */ /* 0x000fc400000000a5 */
[----:B------:R-:W-:Y:S02]  /*3920*/  PRMT R78, R122, 0x5432, R81 ;  /* 0x000054327a4e7816 */ /* 0x000fe40000000051 */
[----:B------:R-:W-:Y:S01]  /*3930*/  PRMT R73, R123, 0x5432, R80 ;  /* 0x000054327b497816 */ /* 0x000fe20000000050 */
[----:B------:R-:W-:Y:S01]  /*3940*/  IMAD.U32 R81, R74, 0x10000, RZ ;  /* 0x000100004a517824 */ /* 0x000fe200078e00ff */
[----:B------:R-:W-:Y:S02]  /*3950*/  LOP3.LUT R11, R14, 0xffff0000, RZ, 0xc0, !PT ;  /* 0xffff00000e0b7812 */ /* 0x000fe400078ec0ff */
[----:B------:R-:W-:Y:S01]  /*3960*/  LOP3.LUT R167, R13, 0xffff0000, RZ, 0xc0, !PT ;  /* 0xffff00000da77812 */ /* 0x000fe200078ec0ff */
[----:B------:R-:W-:Y:S01]  /*3970*/  IMAD.U32 R165, R73, 0x10000, RZ ;  /* 0x0001000049a57824 */ /* 0x000fe200078e00ff */
[----:B------:R-:W-:Y:S01]  /*3980*/  LOP3.LUT R80, R75, 0xffff0000, RZ, 0xc0, !PT ;  /* 0xffff00004b507812 */ /* 0x000fe200078ec0ff */
[C---:B------:R-:W-:Y:S01]  /*3990*/  FMUL.FTZ R169, R11.reuse, R81 ;  /* 0x000000510ba97220 */ /* 0x040fe20000410000 */
[----:B------:R-:W-:Y:S01]  /*39a0*/  LOP3.LUT R166, R78, 0xffff0000, RZ, 0xc0, !PT ;  /* 0xffff00004ea67812 */ /* 0x000fe200078ec0ff */
[----:B------:R-:W-:Y:S01]  /*39b0*/  FMUL.FTZ R11, R11, R165 ;  /* 0x000000a50b0b7220 */ /* 0x000fe20000410000 */
[----:B------:R-:W-:Y:S01]  /*39c0*/  LOP3.LUT R14, R15, 0xffff0000, RZ, 0xc0, !PT ;  /* 0xffff00000f0e7812 */ /* 0x000fe200078ec0ff */
[----:B------:R-:W-:-:S02]  /*39d0*/  IMAD.U32 R15, R13, 0x10000, RZ ;  /* 0x000100000d0f7824 */ /* 0x000fc400078e00ff */
[C---:B------:R-:W-:Y:S01]  /*39e0*/  FMUL.FTZ R168, R167.reuse, R80 ;  /* 0x00000050a7a87220 */ /* 0x040fe20000410000 */
[----:B------:R-:W-:Y:S02]  /*39f0*/  IMAD.U32 R13, R12, 0x10000, RZ ;  /* 0x000100000c0d7824 */ /* 0x000fe400078e00ff */
[----:B------:R-:W-:Y:S01]  /*3a00*/  FMUL.FTZ R167, R167, R166 ;  /* 0x000000a6a7a77220 */ /* 0x000fe20000410000 */
[----:B------:R-:W-:Y:S01]  /*3a10*/  LOP3.LUT R74, R74, 0xffff0000, RZ, 0xc0, !PT ;  /* 0xffff00004a4a7812 */ /* 0x000fe200078ec0ff */
[----:B------:R-:W-:Y:S01]  /*3a20*/  IMAD.U32 R75, R75, 0x10000, RZ ;  /* 0x000100004b4b7824 */ /* 0x000fe200078e00ff */
[----:B------:R-:W-:Y:S01]  /*3a30*/  LOP3.LUT R73, R73, 0xffff0000, RZ, 0xc0, !PT ;  /* 0xffff000049497812 */ /* 0x000fe200078ec0ff */
[----:B------:R-:W-:Y:S01]  /*3a40*/  FFMA.FTZ R169, R72, R165, -R169 ;  /* 0x000000a548a97223 */ /* 0x000fe200000108a9 */
[----:B------:R-:W-:Y:S01]  /*3a50*/  LOP3.LUT R12, R12, 0xffff0000, RZ, 0xc0, !PT ;  /* 0xffff00000c0c7812 */ /* 0x000fe200078ec0ff */
[----:B------:R-:W-:Y:S02]  /*3a60*/  IMAD.U32 R78, R78, 0x10000, RZ ;  /* 0x000100004e4e7824 */ /* 0x000fe400078e00ff */
[C---:B------:R-:W-:Y:S01]  /*3a70*/  FFMA.FTZ R167, R15.reuse, R80, R167 ;  /* 0x000000500fa77223 */ /* 0x040fe200000100a7 */
[----:B------:R-:W-:Y:S01]  /*3a80*/  FFMA.FTZ R72, R72, R81, R11 ;  /* 0x0000005148487223 */ /* 0x000fe2000001000b */
[C---:B------:R-:W-:Y:S01]  /*3a90*/  FMUL.FTZ R80, R14.reuse, R74 ;  /* 0x0000004a0e507220 */ /* 0x040fe20000410000 */
[----:B------:R-:W-:Y:S01]  /*3aa0*/  FMUL.FTZ R11, R14, R73 ;  /* 0x000000490e0b7220 */ /* 0x000fe20000410000 */
[C---:B------:R-:W-:Y:S01]  /*3ab0*/  FMUL.FTZ R14, R12.reuse, R75 ;  /* 0x0000004b0c0e7220 */ /* 0x040fe20000410000 */
[----:B------:R-:W-:Y:S01]  /*3ac0*/  FMUL.FTZ R12, R12, R78 ;  /* 0x0000004e0c0c7220 */ /* 0x000fe20000410000 */
[----:B------:R-:W-:Y:S01]  /*3ad0*/  FFMA.FTZ R168, R15, R166, -R168 ;  /* 0x000000a60fa87223 */ /* 0x000fe200000108a8 */
[----:B------:R-:W-:Y:S01]  /*3ae0*/  FFMA.FTZ R80, R79, R73, -R80 ;  /* 0x000000494f507223 */ /* 0x000fe20000010850 */
[C---:B------:R-:W-:Y:S01]  /*3af0*/  FFMA.FTZ R14, R13.reuse, R78, -R14 ;  /* 0x0000004e0d0e7223 */ /* 0x040fe2000001080e */
[----:B------:R-:W-:Y:S01]  /*3b00*/  FFMA.FTZ R13, R13, R75, R12 ;  /* 0x0000004b0d0d7223 */ /* 0x000fe2000001000c */
[----:B------:R-:W-:Y:S01]  /*3b10*/  FFMA.FTZ R11, R79, R74, R11 ;  /* 0x0000004a4f0b7223 */ /* 0x000fe2000001000b */
[----:B------:R-:W-:-:S02]  /*3b20*/  F2FP.BF16.F32.PACK_AB R72, R72, R169 ;  /* 0x000000a94848723e */ /* 0x000fc400000010ff */
[----:B------:R-:W-:Y:S02]  /*3b30*/  F2FP.BF16.F32.PACK_AB R167, R167, R168 ;  /* 0x000000a8a7a7723e */ /* 0x000fe400000010ff */
[----:B------:R-:W-:Y:S01]  /*3b40*/  F2FP.BF16.F32.PACK_AB R12, R13, R14 ;  /* 0x0000000e0d0c723e */ /* 0x000fe200000010ff */
[----:B------:R-:W-:Y:S01]  /*3b50*/  IMAD.MOV.U32 R14, RZ, RZ, R72 ;  /* 0x000000ffff0e7224 */ /* 0x000fe200078e0048 */
[----:B------:R-:W-:Y:S02]  /*3b60*/  F2FP.BF16.F32.PACK_AB R15, R11, R80 ;  /* 0x000000500b0f723e */ /* 0x000fe400000010ff */
[----:B------:R-:W-:-:S07]  /*3b70*/  MOV R13, R167 ;  /* 0x000000a7000d7202 */ /* 0x000fce0000000f00 */
.L_x_467:
[----:B------:R-:W-:Y:S05]  /*3b80*/  BSYNC B3 ;  /* 0x0000000000037941 */ /* 0x000fea0003800000 */
.L_x_466:
[----:B------:R-:W-:Y:S02]  /*3b90*/  ULDC.64 UR4, c[0x0][0x208] ;  /* 0x0000820000047ab9 */ /* 0x000fe40000000a00 */
[----:B0-----:R0:W-:Y:S03]  /*3ba0*/  ST.E.128 desc[UR4][R76.64], R12 ;  /* 0x0000000c4c007985 */ /* 0x0011e6000c101d04 */
.L_x_465:
[----:B------:R-:W-:Y:S05]  /*3bb0*/  BSYNC B2 ;  /* 0x0000000000027941 */ /* 0x000fea0003800000 */
.L_x_464:
[----:B------:R-:W-:Y:S01]  /*3bc0*/  ISETP.NE.AND P3, PT, R25, RZ, PT ;  /* 0x000000ff1900720c */ /* 0x000fe20003f65270 */
[----:B------:R-:W-:-:S12]  /*3bd0*/  BSSY B2, `(.L_x_468) ;  /* 0x0000038000027945 */ /* 0x000fd80003800000 */
[----:B------:R-:W-:Y:S05]  /*3be0*/  @!P3 BRA `(.L_x_469) ;  /* 0x0000000000d8b947 */ /* 0x000fea0003800000 */
[----:B0---4-:R0:W4:Y:S01]  /*3bf0*/  LDS.128 R12, [R85+0x29400] ;  /* 0x02940000550c7984 */ /* 0x0111220000000c00 */
[C---:B---3--:R-:W-:Y:S01]  /*3c00*/  LEA R72, P3, R18.reuse, R82, 0x1 ;  /* 0x0000005212487211 */ /* 0x048fe200078608ff */
[----:B------:R-:W-:Y:S03]  /*3c10*/  BSSY B3, `(.L_x_470) ;  /* 0x0000031000037945 */ /* 0x000fe60003800000 */
[----:B--2---:R-:W-:Y:S02]  /*3c20*/  LEA.HI.X R73, R18, R83, R218, 0x1, P3 ;  /* 0x0000005312497211 */ /* 0x004fe400018f0cda */
[----:B------:R-:W-:-:S13]  /*3c30*/  ISETP.GE.AND P3, PT, R220, R114, PT ;  /* 0x00000072dc00720c */ /* 0x000fda0003f66270 */
[----:B0-----:R-:W-:Y:S05]  /*3c40*/  @P3 BRA `(.L_x_471) ;  /* 0x0000000000b43947 */ /* 0x001fea0003800000 */
[----:B------:R-:W-:Y:S02]  /*3c50*/  SHF.R.U64 R74, R70, 0x10, R71 ;  /* 0x00000010464a7819 */ /* 0x000fe40000001247 */
[----:B------:R-:W-:Y:S01]  /*3c60*/  SHF.R.U64 R76, R68, 0x10, R69 ;  /* 0x00000010444c7819 */ /* 0x000fe20000001245 */
[----:B----4-:R-:W-:Y:S01]  /*3c70*/  IMAD.U32 R68, R14, 0x10000, RZ ;  /* 0x000100000e447824 */ /* 0x010fe200078e00ff */
[----:B------:R-:W-:Y:S01]  /*3c80*/  SHF.R.U32.HI R70, RZ, 0x10, R71 ;  /* 0x00000010ff467819 */ /* 0x000fe20000011647 */
[----:B------:R-:W-:Y:S01]  /*3c90*/  IMAD.U32 R71, R13, 0x10000, RZ ;  /* 0x000100000d477824 */ /* 0x000fe200078e00ff */
[----:B------:R-:W-:Y:S02]  /*3ca0*/  PRMT R179, R179, 0x5410, R74 ;  /* 0x00005410b3b37816 */ /* 0x000fe4000000004a */
[----:B------:R-:W-:Y:S02]  /*3cb0*/  PRMT R177, R177, 0x5410, R76 ;  /* 0x00005410b1b17816 */ /* 0x000fe4000000004c */
[----:B------:R-:W-:-:S02]  /*3cc0*/  SHF.R.U32.HI R69, RZ, 0x10, R69 ;  /* 0x00000010ff457819 */ /* 0x000fc40000011645 */
[----:B------:R-:W-:Y:S02]  /*3cd0*/  PRMT R181, R181, 0x5410, R70 ;  /* 0x00005410b5b57816 */ /* 0x000fe40000000046 */
[----:B------:R-:W-:Y:S01]  /*3ce0*/  LOP3.LUT R70, R13, 0xffff0000, RZ, 0xc0, !PT ;  /* 0xffff00000d467812 */ /* 0x000fe200078ec0ff */
[----:B------:R-:W-:Y:S01]  /*3cf0*/  IMAD.U32 R13, R12, 0x10000, RZ ;  /* 0x000100000c0d7824 */ /* 0x000fe200078e00ff */
[C---:B------:R-:W-:Y:S01]  /*3d00*/  LOP3.LUT R76, R179.reuse, 0xffff0000, RZ, 0xc0, !PT ;  /* 0xffff0000b34c7812 */ /* 0x040fe200078ec0ff */
[----:B------:R-:W-:Y:S01]  /*3d10*/  IMAD.U32 R179, R179, 0x10000, RZ ;  /* 0x00010000b3b37824 */ /* 0x000fe200078e00ff */
[C---:B------:R-:W-:Y:S01]  /*3d20*/  LOP3.LUT R74, R177.reuse, 0xffff0000, RZ, 0xc0, !PT ;  /* 0xffff0000b14a7812 */ /* 0x040fe200078ec0ff */
[----:B------:R-:W-:Y:S01]  /*3d30*/  IMAD.U32 R177, R177, 0x10000, RZ ;  /* 0x00010000b1b17824 */ /* 0x000fe200078e00ff */
[----:B------:R-:W-:Y:S01]  /*3d40*/  PRMT R178, R178, 0x5410, R69 ;  /* 0x00005410b2b27816 */ /* 0x000fe20000000045 */
[----:B------:R-:W-:Y:S01]  /*3d50*/  FMUL.FTZ R78, R70, R76 ;  /* 0x0000004c464e7220 */ /* 0x000fe20000410000 */
[----:B------:R-:W-:Y:S01]  /*3d60*/  LOP3.LUT R14, R14, 0xffff0000, RZ, 0xc0, !PT ;  /* 0xffff00000e0e7812 */ /* 0x000fe200078ec0ff */
[----:B------:R-:W-:Y:S01]  /*3d70*/  FMUL.FTZ R77, R70, R74 ;  /* 0x0000004a464d7220 */ /* 0x000fe20000410000 */
[----:B------:R-:W-:Y:S01]  /*3d80*/  IMAD.U32 R69, R181, 0x10000, RZ ;  /* 0x00010000b5457824 */ /* 0x000fe200078e00ff */
[----:B------:R-:W-:Y:S01]  /*3d90*/  LOP3.LUT R70, R12, 0xffff0000, RZ, 0xc0, !PT ;  /* 0xffff00000c467812 */ /* 0x000fe200078ec0ff */
[----:B------:R-:W-:-:S02]  /*3da0*/  IMAD.U32 R75, R178, 0x10000, RZ ;  /* 0x00010000b24b7824 */ /* 0x000fc400078e00ff */
[C---:B------:R-:W-:Y:S01]  /*3db0*/  FFMA.FTZ R12, R71.reuse, R74, -R78 ;  /* 0x0000004a470c7223 */ /* 0x040fe2000001084e */
[----:B------:R-:W-:Y:S01]  /*3dc0*/  FFMA.FTZ R71, R71, R76, R77 ;  /* 0x0000004c47477223 */ /* 0x000fe2000001004d */
[C---:B------:R-:W-:Y:S01]  /*3dd0*/  FMUL.FTZ R79, R14.reuse, R69 ;  /* 0x000000450e4f7220 */ /* 0x040fe20000410000 */
[-C--:B------:R-:W-:Y:S01]  /*3de0*/  FMUL.FTZ R77, R14, R75.reuse ;  /* 0x0000004b0e4d7220 */ /* 0x080fe20000410000 */
[C---:B------:R-:W-:Y:S01]  /*3df0*/  LOP3.LUT R11, R15.reuse, 0xffff0000, RZ, 0xc0, !PT ;  /* 0xffff00000f0b7812 */ /* 0x040fe200078ec0ff */
[----:B------:R-:W-:Y:S01]  /*3e00*/  IMAD.U32 R15, R15, 0x10000, RZ ;  /* 0x000100000f0f7824 */ /* 0x000fe200078e00ff */
[----:B------:R-:W-:Y:S01]  /*3e10*/  LOP3.LUT R14, R181, 0xffff0000, RZ, 0xc0, !PT ;  /* 0xffff0000b50e7812 */ /* 0x000fe200078ec0ff */
[----:B------:R-:W-:Y:S01]  /*3e20*/  FFMA.FTZ R75, R68, R75, -R79 ;  /* 0x0000004b444b7223 */ /* 0x000fe2000001084f */
[----:B------:R-:W-:Y:S01]  /*3e30*/  LOP3.LUT R178, R178, 0xffff0000, RZ, 0xc0, !PT ;  /* 0xffff0000b2b27812 */ /* 0x000fe200078ec0ff */
[----:B------:R-:W-:Y:S01]  /*3e40*/  FFMA.FTZ R74, R68, R69, R77 ;  /* 0x00000045444a7223 */ /* 0x000fe2000001004d */
[C---:B------:R-:W-:Y:S01]  /*3e50*/  FMUL.FTZ R68, R70.reuse, R179 ;  /* 0x000000b346447220 */ /* 0x040fe20000410000 */
[C---:B------:R-:W-:Y:S01]  /*3e60*/  FMUL.FTZ R76, R11.reuse, R14 ;  /* 0x0000000e0b4c7220 */ /* 0x040fe20000410000 */
[-C--:B------:R-:W-:Y:S01]  /*3e70*/  FMUL.FTZ R70, R70, R177.reuse ;  /* 0x000000b146467220 */ /* 0x080fe20000410000 */
[-C--:B------:R-:W-:Y:S01]  /*3e80*/  FMUL.FTZ R11, R11, R178.reuse ;  /* 0x000000b20b0b7220 */ /* 0x080fe20000410000 */
[----:B------:R-:W-:Y:S01]  /*3e90*/  FFMA.FTZ R68, R13, R177, -R68 ;  /* 0x000000b10d447223 */ /* 0x000fe20000010844 */
[----:B------:R-:W-:Y:S01]  /*3ea0*/  FFMA.FTZ R76, R15, R178, -R76 ;  /* 0x000000b20f4c7223 */ /* 0x000fe2000001084c */
[----:B------:R-:W-:Y:S01]  /*3eb0*/  FFMA.FTZ R13, R13, R179, R70 ;  /* 0x000000b30d0d7223 */ /* 0x000fe20000010046 */
[----:B------:R-:W-:Y:S01]  /*3ec0*/  FFMA.FTZ R11, R15, R14, R11 ;  /* 0x0000000e0f0b7223 */ /* 0x000fe2000001000b */
[----:B------:R-:W-:-:S02]  /*3ed0*/  F2FP.BF16.F32.PACK_AB R71, R71, R12 ;  /* 0x0000000c4747723e */ /* 0x000fc400000010ff */
[----:B------:R-:W-:Y:S02]  /*3ee0*/  F2FP.BF16.F32.PACK_AB R14, R74, R75 ;  /* 0x0000004b4a0e723e */ /* 0x000fe400000010ff */
[----:B------:R-:W-:Y:S01]  /*3ef0*/  F2FP.BF16.F32.PACK_AB R12, R13, R68 ;  /* 0x000000440d0c723e */ /* 0x000fe200000010ff */
[----:B------:R-:W-:Y:S01]  /*3f00*/  IMAD.MOV.U32 R13, RZ, RZ, R71 ;  /* 0x000000ffff0d7224 */ /* 0x000fe200078e0047 */
[----:B------:R-:W-:-:S07]  /*3f10*/  F2FP.BF16.F32.PACK_AB R15, R11, R76 ;  /* 0x0000004c0b0f723e */ /* 0x000fce00000010ff */
.L_x_471:
[----:B------:R-:W-:Y:S05]  /*3f20*/  BSYNC B3 ;  /* 0x0000000000037941 */ /* 0x000fea0003800000 */
.L_x_470:
[----:B------:R-:W-:Y:S02]  /*3f30*/  ULDC.64 UR4, c[0x0][0x208] ;  /* 0x0000820000047ab9 */ /* 0x000fe40000000a00 */
[----:B----4-:R0:W-:Y:S03]  /*3f40*/  ST.E.128 desc[UR4][R72.64], R12 ;  /* 0x0000000c48007985 */ /* 0x0101e6000c101d04 */
.L_x_469:
[----:B------:R-:W-:Y:S05]  /*3f50*/  BSYNC B2 ;  /* 0x0000000000027941 */ /* 0x000fea0003800000 */
.L_x_468:
[----:B------:R-:W-:-:S13]  /*3f60*/  ISETP.NE.AND P3, PT, R26, RZ, PT ;  /* 0x000000ff1a00720c */ /* 0x000fda0003f65270 */
        /* <DEDUP_REMOVED lines=8> */
[--C-:B------:R-:W-:Y:S01]  /*3ff0*/  SHF.R.U64 R71, R64, 0x10, R65.reuse ;  /* 0x0000001040477819 */ /* 0x100fe20000001241 */
[----:B----4-:R-:W-:Y:S01]  /*4000*/  IMAD.U32 R64, R14, 0x10000, RZ ;  /* 0x000100000e407824 */ /* 0x010fe200078e00ff */
[----:B------:R-:W-:Y:S02]  /*4010*/  SHF.R.U32.HI R65, RZ, 0x10, R65 ;  /* 0x00000010ff417819 */ /* 0x000fe40000011641 */
[----:B------:R-:W-:Y:S02]  /*4020*/  PRMT R175, R175, 0x5410, R70 ;  /* 0x00005410afaf7816 */ /* 0x000fe40000000046 */
[----:B------:R-:W-:Y:S02]  /*4030*/  PRMT R156, R156, 0x5410, R71 ;  /* 0x000054109c9c7816 */ /* 0x000fe40000000047 */
[----:B------:R-:W-:-:S02]  /*4040*/  SHF.R.U32.HI R67, RZ, 0x10, R67 ;  /* 0x00000010ff437819 */ /* 0x000fc40000011643 */
[----:B------:R-:W-:Y:S02]  /*4050*/  PRMT R174, R174, 0x5410, R65 ;  /* 0x00005410aeae7816 */ /* 0x000fe40000000041 */
[----:B------:R-:W-:Y:S02]  /*4060*/  LOP3.LUT R65, R13, 0xffff0000, RZ, 0xc0, !PT ;  /* 0xffff00000d417812 */ /* 0x000fe400078ec0ff */
[C---:B------:R-:W-:Y:S01]  /*4070*/  LOP3.LUT R72, R175.reuse, 0xffff0000, RZ, 0xc0, !PT ;  /* 0xffff0000af487812 */ /* 0x040fe200078ec0ff */
[----:B------:R-:W-:Y:S01]  /*4080*/  IMAD.U32 R175, R175, 0x10000, RZ ;  /* 0x00010000afaf7824 */ /* 0x000fe200078e00ff */
[----:B------:R-:W-:Y:S02]  /*4090*/  LOP3.LUT R70, R156, 0xffff0000, RZ, 0xc0, !PT ;  /* 0xffff00009c467812 */ /* 0x000fe400078ec0ff */
[----:B------:R-:W-:Y:S01]  /*40a0*/  PRMT R176, R176, 0x5410, R67 ;  /* 0x00005410b0b07816 */ /* 0x000fe20000000043 */
[----:B------:R-:W-:Y:S01]  /*40b0*/  FMUL.FTZ R74, R65, R72 ;  /* 0x00000048414a7220 */ /* 0x000fe20000410000 */
[----:B------:R-:W-:Y:S01]  /*40c0*/  LOP3.LUT R66, R14, 0xffff0000, RZ, 0xc0, !PT ;  /* 0xffff00000e427812 */ /* 0x000fe200078ec0ff */
[C---:B------:R-:W-:Y:S01]  /*40d0*/  IMAD.U32 R14, R15.reuse, 0x10000, RZ ;  /* 0x000100000f0e7824 */ /* 0x040fe200078e00ff */
[----:B------:R-:W-:Y:S01]  /*40e0*/  LOP3.LUT R11, R15, 0xffff0000, RZ, 0xc0, !PT ;  /* 0xffff00000f0b7812 */ /* 0x000fe200078ec0ff */
[----:B------:R-:W-:-:S02]  /*40f0*/  IMAD.U32 R15, R13, 0x10000, RZ ;  /* 0x000100000d0f7824 */ /* 0x000fc400078e00ff */
[-C--:B------:R-:W-:Y:S01]  /*4100*/  FMUL.FTZ R65, R65, R70.reuse ;  /* 0x0000004641417220 */ /* 0x080fe20000410000 */
[C---:B------:R-:W-:Y:S01]  /*4110*/  IMAD.U32 R71, R176.reuse, 0x10000, RZ ;  /* 0x00010000b0477824 */ /* 0x040fe200078e00ff */
[----:B------:R-:W-:Y:S01]  /*4120*/  LOP3.LUT R176, R176, 0xffff0000, RZ, 0xc0, !PT ;  /* 0xffff0000b0b07812 */ /* 0x000fe200078ec0ff */
[----:B------:R-:W-:Y:S02]  /*4130*/  IMAD.U32 R67, R174, 0x10000, RZ ;  /* 0x00010000ae437824 */ /* 0x000fe400078e00ff */
[C---:B------:R-:W-:Y:S01]  /*4140*/  FFMA.FTZ R74, R15.reuse, R70, -R74 ;  /* 0x000000460f4a7223 */ /* 0x040fe2000001084a */
[C---:B------:R-:W-:Y:S02]  /*4150*/  IMAD.U32 R13, R12.reuse, 0x10000, RZ ;  /* 0x000100000c0d7824 */ /* 0x040fe400078e00ff */
[----:B------:R-:W-:Y:S01]  /*4160*/  FFMA.FTZ R65, R15, R72, R65 ;  /* 0x000000480f417223 */ /* 0x000fe20000010041 */
[----:B------:R-:W-:Y:S01]  /*4170*/  LOP3.LUT R12, R12, 0xffff0000, RZ, 0xc0, !PT ;  /* 0xffff00000c0c7812 */ /* 0x000fe200078ec0ff */
[C---:B------:R-:W-:Y:S01]  /*4180*/  FMUL.FTZ R73, R66.reuse, R71 ;  /* 0x0000004742497220 */ /* 0x040fe20000410000 */
[----:B------:R-:W-:Y:S01]  /*4190*/  FMUL.FTZ R15, R66, R67 ;  /* 0x00000043420f7220 */ /* 0x000fe20000410000 */
[----:B------:R-:W-:-:S02]  /*41a0*/  LOP3.LUT R174, R174, 0xffff0000, RZ, 0xc0, !PT ;  /* 0xffff0000aeae7812 */ /* 0x000fc400078ec0ff */
[----:B------:R-:W-:Y:S01]  /*41b0*/  SHF.L.U32 R156, R156, 0x10, RZ ;  /* 0x000000109c9c7819 */ /* 0x000fe200000006ff */
[C---:B------:R-:W-:Y:S01]  /*41c0*/  FFMA.FTZ R73, R64.reuse, R67, -R73 ;  /* 0x0000004340497223 */ /* 0x040fe20000010849 */
[----:B------:R-:W-:Y:S01]  /*41d0*/  FFMA.FTZ R66, R64, R71, R15 ;  /* 0x0000004740427223 */ /* 0x000fe2000001000f */
[C---:B------:R-:W-:Y:S01]  /*41e0*/  FMUL.FTZ R15, R11.reuse, R176 ;  /* 0x000000b00b0f7220 */ /* 0x040fe20000410000 */
[CC--:B------:R-:W-:Y:S01]  /*41f0*/  FMUL.FTZ R64, R12.reuse, R175.reuse ;  /* 0x000000af0c407220 */ /* 0x0c0fe20000410000 */
[----:B------:R-:W-:Y:S01]  /*4200*/  FMUL.FTZ R11, R11, R174 ;  /* 0x000000ae0b0b7220 */ /* 0x000fe20000410000 */
[----:B------:R-:W-:Y:S01]  /*4210*/  FMUL.FTZ R12, R12, R156 ;  /* 0x0000009c0c0c7220 */ /* 0x000fe20000410000 */
[C---:B------:R-:W-:Y:S01]  /*4220*/  FFMA.FTZ R15, R14.reuse, R174, -R15 ;  /* 0x000000ae0e0f7223 */ /* 0x040fe2000001080f */
[C---:B------:R-:W-:Y:S01]  /*4230*/  FFMA.FTZ R64, R13.reuse, R156, -R64 ;  /* 0x0000009c0d407223 */ /* 0x040fe20000010840 */
[----:B------:R-:W-:Y:S01]  /*4240*/  FFMA.FTZ R14, R14, R176, R11 ;  /* 0x000000b00e0e7223 */ /* 0x000fe2000001000b */
[----:B------:R-:W-:Y:S01]  /*4250*/  FFMA.FTZ R13, R13, R175, R12 ;  /* 0x000000af0d0d7223 */ /* 0x000fe2000001000c */
[----:B------:R-:W-:-:S03]  /*4260*/  F2FP.BF16.F32.PACK_AB R65, R65, R74 ;  /* 0x0000004a4141723e */ /* 0x000fc600000010ff */
[----:B------:R-:W-:Y:S02]  /*4270*/  F2FP.BF16.F32.PACK_AB R15, R14, R15 ;  /* 0x0000000f0e0f723e */ /* 0x000fe400000010ff */
[----:B------:R-:W-:Y:S01]  /*4280*/  F2FP.BF16.F32.PACK_AB R12, R13, R64 ;  /* 0x000000400d0c723e */ /* 0x000fe200000010ff */
[----:B------:R-:W-:Y:S01]  /*4290*/  IMAD.MOV.U32 R13, RZ, RZ, R65 ;  /* 0x000000ffff0d7224 */ /* 0x000fe200078e0041 */
[----:B------:R-:W-:-:S07]  /*42a0*/  F2FP.BF16.F32.PACK_AB R14, R66, R73 ;  /* 0x00000049420e723e */ /* 0x000fce00000010ff */
.L_x_473:
[----:B------:R-:W-:Y:S05]  /*42b0*/  BSYNC B2 ;  /* 0x0000000000027941 */ /* 0x000fea0003800000 */
.L_x_472:
[----:B------:R-:W-:Y:S02]  /*42c0*/  ULDC.64 UR4, c[0x0][0x208] ;  /* 0x0000820000047ab9 */ /* 0x000fe40000000a00 */
[----:B----4-:R0:W-:Y:S03]  /*42d0*/  ST.E.128 desc[UR4][R68.64], R12 ;  /* 0x0000000c44007985 */ /* 0x0101e6000c101d04 */
.L_x_459:
[----:B------:R-:W-:Y:S05]  /*42e0*/  BSYNC B1 ;  /* 0x0000000000017941 */ /* 0x000fea0003800000 */
.L_x_458:
[----:B------:R-:W-:-:S03]  /*42f0*/  UMOV UR4, 0xffffffff ;  /* 0xffffffff00047882 */ /* 0x000fc60000000000 */
[----:B------:R-:W-:Y:S05]  /*4300*/  BRA.DIV UR4, `(.L_x_474) ;  /* 0x0000023604787947 */ /* 0x000fea000b800000 */
[----:B------:R0:W0:Y:S04]  /*4310*/  SHFL.IDX PT, R67, R117, 0x1, 0x181f ;  /* 0x00381f0075437f89 */ /* 0x00002800000e0000 */
[----:B------:R0:W0:Y:S02]  /*4320*/  SHFL.IDX PT, R66, R118, 0x1, 0x181f ;  /* 0x00381f0076427f89 */ /* 0x00002400000e0000 */
.L_x_813:
[----:B------:R-:W-:Y:S04]  /*4330*/  BSSY B1, `(.L_x_475) ;  /* 0x00000eb000017945 */ /* 0x000fe80003800000 */
[----:B------:R-:W-:Y:S05]  /*4340*/  @P4 BRA `(.L_x_476) ;  /* 0x0000000c00a44947 */ /* 0x000fea0003800000 */
[----:B------:R-:W-:Y:S01]  /*4350*/  ISETP.NE.AND P3, PT, R3, RZ, PT ;  /* 0x000000ff0300720c */ /* 0x000fe20003f65270 */
[----:B------:R-:W-:-:S12]  /*4360*/  BSSY B2, `(.L_x_477) ;  /* 0x0000038000027945 */ /* 0x000fd80003800000 */
[----:B------:R-:W-:Y:S05]  /*4370*/  @!P3 BRA `(.L_x_478) ;  /* 0x0000000000d8b947 */ /* 0x000fea0003800000 */
[----:B0---4-:R0:W4:Y:S01]  /*4380*/  LDS.128 R12, [R85+0x25400] ;  /* 0x02540000550c7984 */ /* 0x0111220000000c00 */
[----:B------:R-:W-:Y:S01]  /*4390*/  ISETP.GE.AND P4, PT, R214, R114, PT ;  /* 0x00000072d600720c */ /* 0x000fe20003f86270 */
[----:B------:R-:W-:Y:S01]  /*43a0*/  BSSY B3, `(.L_x_479) ;  /* 0x0000031000037945 */ /* 0x000fe20003800000 */
[----:B------:R-:W-:-:S04]  /*43b0*/  LEA R64, P3, R16, R66, 0x1 ;  /* 0x0000004210407211 */ /* 0x000fc800078608ff */
[----:B------:R-:W-:-:S07]  /*43c0*/  LEA.HI.X R65, R16, R67, R17, 0x1, P3 ;  /* 0x0000004310417211 */ /* 0x000fce00018f0c11 */
[----:B0-----:R-:W-:Y:S05]  /*43d0*/  @P4 BRA `(.L_x_480) ;  /* 0x0000000000b44947 */ /* 0x001fea0003800000 */
[----:B------:R-:W-:Y:S02]  /*43e0*/  SHF.R.U64 R68, R60, 0x10, R61 ;  /* 0x000000103c447819 */ /* 0x000fe4000000123d */
[----:B------:R-:W-:Y:S02]  /*43f0*/  SHF.R.U64 R60, R62, 0x10, R63 ;  /* 0x000000103e3c7819 */ /* 0x000fe4000000123f */
[----:B------:R-:W-:Y:S01]  /*4400*/  SHF.R.U32.HI R69, RZ, 0x10, R61 ;  /* 0x00000010ff457819 */ /* 0x000fe2000001163d */
[----:B----4-:R-:W-:Y:S01]  /*4410*/  IMAD.U32 R61, R14, 0x10000, RZ ;  /* 0x000100000e3d7824 */ /* 0x010fe200078e00ff */
[----:B------:R-:W-:Y:S02]  /*4420*/  SHF.R.U32.HI R63, RZ, 0x10, R63 ;  /* 0x00000010ff3f7819 */ /* 0x000fe4000001163f */
[----:B------:R-:W-:Y:S02]  /*4430*/  PRMT R163, R163, 0x5410, R60 ;  /* 0x00005410a3a37816 */ /* 0x000fe4000000003c */
[----:B------:R-:W-:-:S02]  /*4440*/  PRMT R161, R161, 0x5410, R68 ;  /* 0x00005410a1a17816 */ /* 0x000fc40000000044 */
[----:B------:R-:W-:Y:S02]  /*4450*/  PRMT R162, R162, 0x5410, R69 ;  /* 0x00005410a2a27816 */ /* 0x000fe40000000045 */
[----:B------:R-:W-:Y:S02]  /*4460*/  PRMT R164, R164, 0x5410, R63 ;  /* 0x00005410a4a47816 */ /* 0x000fe4000000003f */
[----:B------:R-:W-:Y:S01]  /*4470*/  LOP3.LUT R60, R13, 0xffff0000, RZ, 0xc0, !PT ;  /* 0xffff00000d3c7812 */ /* 0x000fe200078ec0ff */
[----:B------:R-:W-:Y:S01]  /*4480*/  IMAD.U32 R68, R162, 0x10000, RZ ;  /* 0x00010000a2447824 */ /* 0x000fe200078e00ff */
[----:B------:R-:W-:Y:S01]  /*4490*/  LOP3.LUT R69, R163, 0xffff0000, RZ, 0xc0, !PT ;  /* 0xffff0000a3457812 */ /* 0x000fe200078ec0ff */
[----:B------:R-:W-:Y:S01]  /*44a0*/  IMAD.U32 R70, R164, 0x10000, RZ ;  /* 0x00010000a4467824 */ /* 0x000fe200078e00ff */
[----:B------:R-:W-:Y:S01]  /*44b0*/  LOP3.LUT R63, R161, 0xffff0000, RZ, 0xc0, !PT ;  /* 0xffff0000a13f7812 */ /* 0x000fe200078ec0ff */
[----:B------:R-:W-:Y:S01]  /*44c0*/  IMAD.U32 R163, R163, 0x10000, RZ ;  /* 0x00010000a3a37824 */ /* 0x000fe200078e00ff */
[----:B------:R-:W-:Y:S01]  /*44d0*/  LOP3.LUT R62, R14, 0xffff0000, RZ, 0xc0, !PT ;  /* 0xffff00000e3e7812 */ /* 0x000fe200078ec0ff */
[C---:B------:R-:W-:Y:S01]  /*44e0*/  IMAD.U32 R14, R15.reuse, 0x10000, RZ ;  /* 0x000100000f0e7824 */ /* 0x040fe200078e00ff */
[----:B------:R-:W-:Y:S01]  /*44f0*/  LOP3.LUT R11, R15, 0xffff0000, RZ, 0xc0, !PT ;  /* 0xffff00000f0b7812 */ /* 0x000fe200078ec0ff */
[----:B------:R-:W-:-:S02]  /*4500*/  IMAD.U32 R15, R13, 0x10000, RZ ;  /* 0x000100000d0f7824 */ /* 0x000fc400078e00ff */
[----:B------:R-:W-:Y:S01]  /*4510*/  FMUL.FTZ R72, R60, R69 ;  /* 0x000000453c487220 */ /* 0x000fe20000410000 */
[----:B------:R-:W-:Y:S02]  /*4520*/  IMAD.U32 R13, R12, 0x10000, RZ ;  /* 0x000100000c0d7824 */ /* 0x000fe400078e00ff */
[-C--:B------:R-:W-:Y:S01]  /*4530*/  FMUL.FTZ R60, R60, R63.reuse ;  /* 0x0000003f3c3c7220 */ /* 0x080fe20000410000 */
[----:B------:R-:W-:Y:S01]  /*4540*/  LOP3.LUT R12, R12, 0xffff0000, RZ, 0xc0, !PT ;  /* 0xffff00000c0c7812 */ /* 0x000fe200078ec0ff */
[----:B------:R-:W-:Y:S01]  /*4550*/  IMAD.U32 R161, R161, 0x10000, RZ ;  /* 0x00010000a1a17824 */ /* 0x000fe200078e00ff */
[----:B------:R-:W-:Y:S01]  /*4560*/  LOP3.LUT R164, R164, 0xffff0000, RZ, 0xc0, !PT ;  /* 0xffff0000a4a47812 */ /* 0x000fe200078ec0ff */
[C---:B------:R-:W-:Y:S01]  /*4570*/  FFMA.FTZ R72, R15.reuse, R63, -R72 ;  /* 0x0000003f0f487223 */ /* 0x040fe20000010848 */
[----:B------:R-:W-:Y:S01]  /*4580*/  LOP3.LUT R162, R162, 0xffff0000, RZ, 0xc0, !PT ;  /* 0xffff0000a2a27812 */ /* 0x000fe200078ec0ff */
[----:B------:R-:W-:Y:S01]  /*4590*/  FFMA.FTZ R15, R15, R69, R60 ;  /* 0x000000450f0f7223 */ /* 0x000fe2000001003c */
[----:B------:R-:W-:Y:S01]  /*45a0*/  FMUL.FTZ R60, R12, R163 ;  /* 0x000000a30c3c7220 */ /* 0x000fe20000410000 */
[C---:B------:R-:W-:Y:S01]  /*45b0*/  FMUL.FTZ R63, R11.reuse, R164 ;  /* 0x000000a40b3f7220 */ /* 0x040fe20000410000 */
[----:B------:R-:W-:Y:S01]  /*45c0*/  FMUL.FTZ R74, R62, R70 ;  /* 0x000000463e4a7220 */ /* 0x000fe20000410000 */
[----:B------:R-:W-:Y:S01]  /*45d0*/  FMUL.FTZ R11, R11, R162 ;  /* 0x000000a20b0b7220 */ /* 0x000fe20000410000 */
[-C--:B------:R-:W-:Y:S01]  /*45e0*/  FMUL.FTZ R12, R12, R161.reuse ;  /* 0x000000a10c0c7220 */ /* 0x080fe20000410000 */
[----:B------:R-:W-:Y:S01]  /*45f0*/  FMUL.FTZ R62, R62, R68 ;  /* 0x000000443e3e7220 */ /* 0x000fe20000410000 */
[C---:B------:R-:W-:Y:S01]  /*4600*/  FFMA.FTZ R63, R14.reuse, R162, -R63 ;  /* 0x000000a20e3f7223 */ /* 0x040fe2000001083f */
[----:B------:R-:W-:Y:S01]  /*4610*/  FFMA.FTZ R60, R13, R161, -R60 ;  /* 0x000000a10d3c7223 */ /* 0x000fe2000001083c */
[----:B------:R-:W-:Y:S01]  /*4620*/  FFMA.FTZ R74, R61, R68, -R74 ;  /* 0x000000443d4a7223 */ /* 0x000fe2000001084a */
[----:B------:R-:W-:Y:S01]  /*4630*/  FFMA.FTZ R14, R14, R164, R11 ;  /* 0x000000a40e0e7223 */ /* 0x000fe2000001000b */
[----:B------:R-:W-:Y:S01]  /*4640*/  FFMA.FTZ R13, R13, R163, R12 ;  /* 0x000000a30d0d7223 */ /* 0x000fe2000001000c */
[----:B------:R-:W-:Y:S01]  /*4650*/  FFMA.FTZ R61, R61, R70, R62 ;  /* 0x000000463d3d7223 */ /* 0x000fe2000001003e */
[----:B------:R-:W-:-:S02]  /*4660*/  F2FP.BF16.F32.PACK_AB R72, R15, R72 ;  /* 0x000000480f48723e */ /* 0x000fc400000010ff */
[----:B------:R-:W-:Y:S02]  /*4670*/  F2FP.BF16.F32.PACK_AB R15, R14, R63 ;  /* 0x0000003f0e0f723e */ /* 0x000fe400000010ff */
[----:B------:R-:W-:Y:S01]  /*4680*/  F2FP.BF16.F32.PACK_AB R12, R13, R60 ;  /* 0x0000003c0d0c723e */ /* 0x000fe200000010ff */
[----:B------:R-:W-:Y:S01]  /*4690*/  IMAD.MOV.U32 R13, RZ, RZ, R72 ;  /* 0x000000ffff0d7224 */ /* 0x000fe200078e0048 */
[----:B------:R-:W-:-:S07]  /*46a0*/  F2FP.BF16.F32.PACK_AB R14, R61, R74 ;  /* 0x0000004a3d0e723e */ /* 0x000fce00000010ff */
.L_x_480:
[----:B------:R-:W-:Y:S05]  /*46b0*/  BSYNC B3 ;  /* 0x0000000000037941 */ /* 0x000fea0003800000 */
.L_x_479:
[----:B------:R-:W-:Y:S02]  /*46c0*/  ULDC.64 UR4, c[0x0][0x208] ;  /* 0x0000820000047ab9 */ /* 0x000fe40000000a00 */
[----:B----4-:R0:W-:Y:S03]  /*46d0*/  ST.E.128 desc[UR4][R64.64], R12 ;  /* 0x0000000c40007985 */ /* 0x0101e6000c101d04 */
.L_x_478:
[----:B------:R-:W-:Y:S05]  /*46e0*/  BSYNC B2 ;  /* 0x0000000000027941 */ /* 0x000fea0003800000 */
.L_x_477:
        /* <DEDUP_REMOVED lines=9> */
[----:B------:R-:W-:Y:S01]  /*4780*/  SHF.R.U64 R64, R56, 0x10, R57 ;  /* 0x0000001038407819 */ /* 0x000fe20000001239 */
[----:B----4-:R-:W-:Y:S01]  /*4790*/  IMAD.U32 R56, R14, 0x10000, RZ ;  /* 0x000100000e387824 */ /* 0x010fe200078e00ff */
[--C-:B------:R-:W-:Y:S02]  /*47a0*/  SHF.R.U64 R62, R58, 0x10, R59.reuse ;  /* 0x000000103a3e7819 */ /* 0x100fe4000000123b */
[----:B------:R-:W-:Y:S02]  /*47b0*/  SHF.R.U32.HI R59, RZ, 0x10, R59 ;  /* 0x00000010ff3b7819 */ /* 0x000fe4000001163b */
[----:B------:R-:W-:Y:S02]  /*47c0*/  SHF.R.U32.HI R11, RZ, 0x10, R57 ;  /* 0x00000010ff0b7819 */ /* 0x000fe40000011639 */
[----:B------:R-:W-:Y:S02]  /*47d0*/  PRMT R157, R157, 0x5410, R64 ;  /* 0x000054109d9d7816 */ /* 0x000fe40000000040 */
[----:B------:R-:W-:-:S02]  /*47e0*/  PRMT R159, R159, 0x5410, R62 ;  /* 0x000054109f9f7816 */ /* 0x000fc4000000003e */
[----:B------:R-:W-:Y:S02]  /*47f0*/  PRMT R160, R160, 0x5410, R59 ;  /* 0x00005410a0a07816 */ /* 0x000fe4000000003b */
[----:B------:R-:W-:Y:S01]  /*4800*/  LOP3.LUT R57, R14, 0xffff0000, RZ, 0xc0, !PT ;  /* 0xffff00000e397812 */ /* 0x000fe200078ec0ff */
[C---:B------:R-:W-:Y:S01]  /*4810*/  IMAD.U32 R14, R13.reuse, 0x10000, RZ ;  /* 0x000100000d0e7824 */ /* 0x040fe200078e00ff */
[----:B------:R-:W-:Y:S01]  /*4820*/  PRMT R158, R158, 0x5410, R11 ;  /* 0x000054109e9e7816 */ /* 0x000fe2000000000b */
[----:B------:R-:W-:Y:S01]  /*4830*/  IMAD.U32 R64, R160, 0x10000, RZ ;  /* 0x00010000a0407824 */ /* 0x000fe200078e00ff */
[----:B------:R-:W-:Y:S01]  /*4840*/  LOP3.LUT R13, R13, 0xffff0000, RZ, 0xc0, !PT ;  /* 0xffff00000d0d7812 */ /* 0x000fe200078ec0ff */
[----:B------:R-:W-:Y:S01]  /*4850*/  IMAD.U32 R11, R12, 0x10000, RZ ;  /* 0x000100000c0b7824 */ /* 0x000fe200078e00ff */
[----:B------:R-:W-:Y:S01]  /*4860*/  LOP3.LUT R63, R159, 0xffff0000, RZ, 0xc0, !PT ;  /* 0xffff00009f3f7812 */ /* 0x000fe200078ec0ff */
[----:B------:R-:W-:Y:S01]  /*4870*/  IMAD.U32 R62, R158, 0x10000, RZ ;  /* 0x000100009e3e7824 */ /* 0x000fe200078e00ff */
[C---:B------:R-:W-:Y:S01]  /*4880*/  LOP3.LUT R59, R157.reuse, 0xffff0000, RZ, 0xc0, !PT ;  /* 0xffff00009d3b7812 */ /* 0x040fe200078ec0ff */
[----:B------:R-:W-:Y:S01]  /*4890*/  IMAD.U32 R157, R157, 0x10000, RZ ;  /* 0x000100009d9d7824 */ /* 0x000fe200078e00ff */
[----:B------:R-:W-:Y:S01]  /*48a0*/  LOP3.LUT R12, R12, 0xffff0000, RZ, 0xc0, !PT ;  /* 0xffff00000c0c7812 */ /* 0x000fe200078ec0ff */
[----:B------:R-:W-:Y:S01]  /*48b0*/  FMUL.FTZ R65, R13, R63 ;  /* 0x0000003f0d417220 */ /* 0x000fe20000410000 */
[----:B------:R-:W-:Y:S01]  /*48c0*/  SHF.L.U32 R159, R159, 0x10, RZ ;  /* 0x000000109f9f7819 */ /* 0x000fe200000006ff */
[-C--:B------:R-:W-:Y:S01]  /*48d0*/  FMUL.FTZ R68, R13, R59.reuse ;  /* 0x0000003b0d447220 */ /* 0x080fe20000410000 */
[----:B------:R-:W-:Y:S01]  /*48e0*/  FMUL.FTZ R13, R57, R64 ;  /* 0x00000040390d7220 */ /* 0x000fe20000410000 */
[----:B------:R-:W-:Y:S01]  /*48f0*/  LOP3.LUT R58, R15, 0xffff0000, RZ, 0xc0, !PT ;  /* 0xffff00000f3a7812 */ /* 0x000fe200078ec0ff */
[-C--:B------:R-:W-:Y:S01]  /*4900*/  FMUL.FTZ R57, R57, R62.reuse ;  /* 0x0000003e39397220 */ /* 0x080fe20000410000 */
[----:B------:R-:W-:Y:S01]  /*4910*/  LOP3.LUT R160, R160, 0xffff0000, RZ, 0xc0, !PT ;  /* 0xffff0000a0a07812 */ /* 0x000fe200078ec0ff */
[----:B------:R-:W-:Y:S01]  /*4920*/  FFMA.FTZ R65, R14, R59, -R65 ;  /* 0x0000003b0e417223 */ /* 0x000fe20000010841 */
[----:B------:R-:W-:Y:S01]  /*4930*/  LOP3.LUT R158, R158, 0xffff0000, RZ, 0xc0, !PT ;  /* 0xffff00009e9e7812 */ /* 0x000fe200078ec0ff */
[----:B------:R-:W-:Y:S01]  /*4940*/  FFMA.FTZ R68, R14, R63, R68 ;  /* 0x0000003f0e447223 */ /* 0x000fe20000010044 */
[----:B------:R-:W-:Y:S01]  /*4950*/  FFMA.FTZ R13, R56, R62, -R13 ;  /* 0x0000003e380d7223 */ /* 0x000fe2000001080d */
[----:B------:R-:W-:Y:S01]  /*4960*/  FMUL.FTZ R14, R12, R159 ;  /* 0x0000009f0c0e7220 */ /* 0x000fe20000410000 */
[----:B------:R-:W-:Y:S01]  /*4970*/  FFMA.FTZ R56, R56, R64, R57 ;  /* 0x0000004038387223 */ /* 0x000fe20000010039 */
[----:B------:R-:W-:Y:S01]  /*4980*/  FMUL.FTZ R12, R12, R157 ;  /* 0x0000009d0c0c7220 */ /* 0x000fe20000410000 */
[----:B------:R-:W-:-:S02]  /*4990*/  IMAD.U32 R15, R15, 0x10000, RZ ;  /* 0x000100000f0f7824 */ /* 0x000fc400078e00ff */
[C---:B------:R-:W-:Y:S01]  /*49a0*/  FMUL.FTZ R62, R58.reuse, R160 ;  /* 0x000000a03a3e7220 */ /* 0x040fe20000410000 */
[-C--:B------:R-:W-:Y:S01]  /*49b0*/  FMUL.FTZ R57, R58, R158.reuse ;  /* 0x0000009e3a397220 */ /* 0x080fe20000410000 */
[C---:B------:R-:W-:Y:S01]  /*49c0*/  FFMA.FTZ R14, R11.reuse, R157, -R14 ;  /* 0x0000009d0b0e7223 */ /* 0x040fe2000001080e */
[----:B------:R-:W-:Y:S01]  /*49d0*/  FFMA.FTZ R11, R11, R159, R12 ;  /* 0x0000009f0b0b7223 */ /* 0x000fe2000001000c */
[C---:B------:R-:W-:Y:S01]  /*49e0*/  FFMA.FTZ R62, R15.reuse, R158, -R62 ;  /* 0x0000009e0f3e7223 */ /* 0x040fe2000001083e */
[----:B------:R-:W-:Y:S01]  /*49f0*/  FFMA.FTZ R57, R15, R160, R57 ;  /* 0x000000a00f397223 */ /* 0x000fe20000010039 */
[----:B------:R-:W-:Y:S02]  /*4a00*/  F2FP.BF16.F32.PACK_AB R65, R68, R65 ;  /* 0x000000414441723e */ /* 0x000fe400000010ff */
[----:B------:R-:W-:Y:S02]  /*4a10*/  F2FP.BF16.F32.PACK_AB R56, R56, R13 ;  /* 0x0000000d3838723e */ /* 0x000fe400000010ff */
[----:B------:R-:W-:Y:S01]  /*4a20*/  F2FP.BF16.F32.PACK_AB R12, R11, R14 ;  /* 0x0000000e0b0c723e */ /* 0x000fe200000010ff */
[----:B------:R-:W-:Y:S01]  /*4a30*/  IMAD.MOV.U32 R13, RZ, RZ, R65 ;  /* 0x000000ffff0d7224 */ /* 0x000fe200078e0041 */
[----:B------:R-:W-:Y:S01]  /*4a40*/  F2FP.BF16.F32.PACK_AB R15, R57, R62 ;  /* 0x0000003e390f723e */ /* 0x000fe200000010ff */
[----:B------:R-:W-:-:S07]  /*4a50*/  IMAD.MOV.U32 R14, RZ, RZ, R56 ;  /* 0x000000ffff0e7224 */ /* 0x000fce00078e0038 */
.L_x_484:
[----:B------:R-:W-:Y:S05]  /*4a60*/  BSYNC B3 ;  /* 0x0000000000037941 */ /* 0x000fea0003800000 */
.L_x_483:
[----:B------:R-:W-:Y:S02]  /*4a70*/  ULDC.64 UR4, c[0x0][0x208] ;  /* 0x0000820000047ab9 */ /* 0x000fe40000000a00 */
[----:B----4-:R0:W-:Y:S03]  /*4a80*/  ST.E.128 desc[UR4][R60.64], R12 ;  /* 0x0000000c3c007985 */ /* 0x0101e6000c101d04 */
.L_x_482:
[----:B------:R-:W-:Y:S05]  /*4a90*/  BSYNC B2 ;  /* 0x0000000000027941 */ /* 0x000fea0003800000 */
.L_x_481:
        /* <DEDUP_REMOVED lines=15> */
[----:B------:R-:W-:Y:S01]  /*4b90*/  PRMT R154, R154, 0x5410, R11 ;  /* 0x000054109a9a7816 */ /* 0x000fe2000000000b */
[----:B------:R-:W-:Y:S01]  /*4ba0*/  IMAD.U32 R11, R12, 0x10000, RZ ;  /* 0x000100000c0b7824 */ /* 0x000fe200078e00ff */
[----:B------:R-:W-:-:S02]  /*4bb0*/  PRMT R155, R155, 0x5410, R58 ;  /* 0x000054109b9b7816 */ /* 0x000fc4000000003a */
[----:B------:R-:W-:Y:S01]  /*4bc0*/  LOP3.LUT R53, R14, 0xffff0000, RZ, 0xc0, !PT ;  /* 0xffff00000e357812 */ /* 0x000fe200078ec0ff */
[----:B------:R-:W-:Y:S01]  /*4bd0*/  IMAD.U32 R14, R13, 0x10000, RZ ;  /* 0x000100000d0e7824 */ /* 0x000fe200078e00ff */
[----:B------:R-:W-:Y:S01]  /*4be0*/  PRMT R153, R153, 0x5410, R60 ;  /* 0x0000541099997816 */ /* 0x000fe2000000003c */
[----:B------:R-:W-:Y:S01]  /*4bf0*/  IMAD.U32 R60, R155, 0x10000, RZ ;  /* 0x000100009b3c7824 */ /* 0x000fe200078e00ff */
[----:B------:R-:W-:Y:S02]  /*4c00*/  LOP3.LUT R13, R13, 0xffff0000, RZ, 0xc0, !PT ;  /* 0xffff00000d0d7812 */ /* 0x000fe400078ec0ff */
[----:B------:R-:W-:Y:S01]  /*4c10*/  LOP3.LUT R59, R154, 0xffff0000, RZ, 0xc0, !PT ;  /* 0xffff00009a3b7812 */ /* 0x000fe200078ec0ff */
[----:B------:R-:W-:Y:S01]  /*4c20*/  IMAD.U32 R58, R153, 0x10000, RZ ;  /* 0x00010000993a7824 */ /* 0x000fe200078e00ff */
[----:B------:R-:W-:Y:S01]  /*4c30*/  LOP3.LUT R55, R152, 0xffff0000, RZ, 0xc0, !PT ;  /* 0xffff000098377812 */ /* 0x000fe200078ec0ff */
[----:B------:R-:W-:Y:S01]  /*4c40*/  IMAD.U32 R154, R154, 0x10000, RZ ;  /* 0x000100009a9a7824 */ /* 0x000fe200078e00ff */
[----:B------:R-:W-:Y:S01]  /*4c50*/  LOP3.LUT R54, R15, 0xffff0000, RZ, 0xc0, !PT ;  /* 0xffff00000f367812 */ /* 0x000fe200078ec0ff */
[C---:B------:R-:W-:Y:S01]  /*4c60*/  FMUL.FTZ R61, R13.reuse, R59 ;  /* 0x0000003b0d3d7220 */ /* 0x040fe20000410000 */
[----:B------:R-:W-:Y:S01]  /*4c70*/  LOP3.LUT R12, R12, 0xffff0000, RZ, 0xc0, !PT ;  /* 0xffff00000c0c7812 */ /* 0x000fe200078ec0ff */
[-C--:B------:R-:W-:Y:S01]  /*4c80*/  FMUL.FTZ R62, R13, R55.reuse ;  /* 0x000000370d3e7220 */ /* 0x080fe20000410000 */
[C---:B------:R-:W-:Y:S01]  /*4c90*/  FMUL.FTZ R13, R53.reuse, R60 ;  /* 0x0000003c350d7220 */ /* 0x040fe20000410000 */
[-C--:B------:R-:W-:Y:S01]  /*4ca0*/  FMUL.FTZ R53, R53, R58.reuse ;  /* 0x0000003a35357220 */ /* 0x080fe20000410000 */
[----:B------:R-:W-:Y:S01]  /*4cb0*/  LOP3.LUT R155, R155, 0xffff0000, RZ, 0xc0, !PT ;  /* 0xffff00009b9b7812 */ /* 0x000fe200078ec0ff */
[----:B------:R-:W-:Y:S01]  /*4cc0*/  IMAD.U32 R152, R152, 0x10000, RZ ;  /* 0x0001000098987824 */ /* 0x000fe200078e00ff */
[----:B------:R-:W-:Y:S01]  /*4cd0*/  LOP3.LUT R153, R153, 0xffff0000, RZ, 0xc0, !PT ;  /* 0xffff000099997812 */ /* 0x000fe200078ec0ff */
[C---:B------:R-:W-:Y:S01]  /*4ce0*/  FFMA.FTZ R61, R14.reuse, R55, -R61 ;  /* 0x000000370e3d7223 */ /* 0x040fe2000001083d */
[----:B------:R-:W-:Y:S01]  /*4cf0*/  FFMA.FTZ R62, R14, R59, R62 ;  /* 0x0000003b0e3e7223 */ /* 0x000fe2000001003e */
[C---:B------:R-:W-:Y:S01]  /*4d00*/  FFMA.FTZ R58, R52.reuse, R58, -R13 ;  /* 0x0000003a343a7223 */ /* 0x040fe2000001080d */
[----:B------:R-:W-:Y:S01]  /*4d10*/  FFMA.FTZ R53, R52, R60, R53 ;  /* 0x0000003c34357223 */ /* 0x000fe20000010035 */
[----:B------:R-:W-:-:S02]  /*4d20*/  IMAD.U32 R15, R15, 0x10000, RZ ;  /* 0x000100000f0f7824 */ /* 0x000fc400078e00ff */
[----:B------:R-:W-:Y:S01]  /*4d30*/  FMUL.FTZ R52, R54, R155 ;  /* 0x0000009b36347220 */ /* 0x000fe20000410000 */
[C---:B------:R-:W-:Y:S01]  /*4d40*/  FMUL.FTZ R14, R12.reuse, R154 ;  /* 0x0000009a0c0e7220 */ /* 0x040fe20000410000 */
[-C--:B------:R-:W-:Y:S01]  /*4d50*/  FMUL.FTZ R13, R12, R152.reuse ;  /* 0x000000980c0d7220 */ /* 0x080fe20000410000 */
[-C--:B------:R-:W-:Y:S01]  /*4d60*/  FMUL.FTZ R54, R54, R153.reuse ;  /* 0x0000009936367220 */ /* 0x080fe20000410000 */
[----:B------:R-:W-:Y:S01]  /*4d70*/  FFMA.FTZ R52, R15, R153, -R52 ;  /* 0x000000990f347223 */ /* 0x000fe20000010834 */
[C---:B------:R-:W-:Y:S01]  /*4d80*/  FFMA.FTZ R14, R11.reuse, R152, -R14 ;  /* 0x000000980b0e7223 */ /* 0x040fe2000001080e */
[----:B------:R-:W-:Y:S01]  /*4d90*/  FFMA.FTZ R13, R11, R154, R13 ;  /* 0x0000009a0b0d7223 */ /* 0x000fe2000001000d */
[----:B------:R-:W-:Y:S01]  /*4da0*/  FFMA.FTZ R15, R15, R155, R54 ;  /* 0x0000009b0f0f7223 */ /* 0x000fe20000010036 */
[----:B------:R-:W-:Y:S02]  /*4db0*/  F2FP.BF16.F32.PACK_AB R61, R62, R61 ;  /* 0x0000003d3e3d723e */ /* 0x000fe400000010ff */
[----:B------:R-:W-:-:S02]  /*4dc0*/  F2FP.BF16.F32.PACK_AB R58, R53, R58 ;  /* 0x0000003a353a723e */ /* 0x000fc400000010ff */
[----:B------:R-:W-:Y:S01]  /*4dd0*/  F2FP.BF16.F32.PACK_AB R12, R13, R14 ;  /* 0x0000000e0d0c723e */ /* 0x000fe200000010ff */
[----:B------:R-:W-:Y:S01]  /*4de0*/  IMAD.MOV.U32 R13, RZ, RZ, R61 ;  /* 0x000000ffff0d7224 */ /* 0x000fe200078e003d */
[----:B------:R-:W-:Y:S01]  /*4df0*/  F2FP.BF16.F32.PACK_AB R15, R15, R52 ;  /* 0x000000340f0f723e */ /* 0x000fe200000010ff */
[----:B------:R-:W-:-:S07]  /*4e00*/  IMAD.MOV.U32 R14, RZ, RZ, R58 ;  /* 0x000000ffff0e7224 */ /* 0x000fce00078e003a */
.L_x_488:
[----:B------:R-:W-:Y:S05]  /*4e10*/  BSYNC B3 ;  /* 0x0000000000037941 */ /* 0x000fea0003800000 */
.L_x_487:
[----:B------:R-:W-:Y:S02]  /*4e20*/  ULDC.64 UR4, c[0x0][0x208] ;  /* 0x0000820000047ab9 */ /* 0x000fe40000000a00 */
[----:B----4-:R0:W-:Y:S03]  /*4e30*/  ST.E.128 desc[UR4][R56.64], R12 ;  /* 0x0000000c38007985 */ /* 0x0101e6000c101d04 */
.L_x_486:
[----:B------:R-:W-:Y:S05]  /*4e40*/  BSYNC B2 ;  /* 0x0000000000027941 */ /* 0x000fea0003800000 */
.L_x_485:
[----:B------:R-:W-:-:S13]  /*4e50*/  ISETP.NE.AND P3, PT, R26, RZ, PT ;  /* 0x000000ff1a00720c */ /* 0x000fda0003f65270 */
        /* <DEDUP_REMOVED lines=19> */
[----:B------:R-:W-:Y:S02]  /*4f90*/  LOP3.LUT R13, R13, 0xffff0000, RZ, 0xc0, !PT ;  /* 0xffff00000d0d7812 */ /* 0x000fe400078ec0ff */
[----:B------:R-:W-:Y:S01]  /*4fa0*/  LOP3.LUT R55, R149, 0xffff0000, RZ, 0xc0, !PT ;  /* 0xffff000095377812 */ /* 0x000fe200078ec0ff */
[----:B------:R-:W-:Y:S01]  /*4fb0*/  IMAD.U32 R54, R150, 0x10000, RZ ;  /* 0x0001000096367824 */ /* 0x000fe200078e00ff */
[----:B------:R-:W-:Y:S01]  /*4fc0*/  LOP3.LUT R51, R151, 0xffff0000, RZ, 0xc0, !PT ;  /* 0xffff000097337812 */ /* 0x000fe200078ec0ff */
[----:B------:R-:W-:Y:S01]  /*4fd0*/  IMAD.U32 R149, R149, 0x10000, RZ ;  /* 0x0001000095957824 */ /* 0x000fe200078e00ff */
[C---:B------:R-:W-:Y:S01]  /*4fe0*/  SHF.L.U32 R11, R12.reuse, 0x10, RZ ;  /* 0x000000100c0b7819 */ /* 0x040fe200000006ff */
[C---:B------:R-:W-:Y:S01]  /*4ff0*/  FMUL.FTZ R57, R13.reuse, R55 ;  /* 0x000000370d397220 */ /* 0x040fe20000410000 */
[----:B------:R-:W-:Y:S01]  /*5000*/  LOP3.LUT R12, R12, 0xffff0000, RZ, 0xc0, !PT ;  /* 0xffff00000c0c7812 */ /* 0x000fe200078ec0ff */
[-C--:B------:R-:W-:Y:S01]  /*5010*/  FMUL.FTZ R58, R13, R51.reuse ;  /* 0x000000330d3a7220 */ /* 0x080fe20000410000 */
[----:B------:R-:W-:Y:S01]  /*5020*/  FMUL.FTZ R13, R49, R56 ;  /* 0x00000038310d7220 */ /* 0x000fe20000410000 */
[----:B------:R-:W-:Y:S01]  /*5030*/  LOP3.LUT R50, R15, 0xffff0000, RZ, 0xc0, !PT ;  /* 0xffff00000f327812 */ /* 0x000fe200078ec0ff */
[-C--:B------:R-:W-:Y:S01]  /*5040*/  FMUL.FTZ R49, R49, R54.reuse ;  /* 0x0000003631317220 */ /* 0x080fe20000410000 */
[----:B------:R-:W-:Y:S01]  /*5050*/  LOP3.LUT R148, R148, 0xffff0000, RZ, 0xc0, !PT ;  /* 0xffff000094947812 */ /* 0x000fe200078ec0ff */
[----:B------:R-:W-:Y:S01]  /*5060*/  IMAD.U32 R151, R151, 0x10000, RZ ;  /* 0x0001000097977824 */ /* 0x000fe200078e00ff */
[----:B------:R-:W-:Y:S01]  /*5070*/  LOP3.LUT R150, R150, 0xffff0000, RZ, 0xc0, !PT ;  /* 0xffff000096967812 */ /* 0x000fe200078ec0ff */
[C---:B------:R-:W-:Y:S01]  /*5080*/  FFMA.FTZ R57, R14.reuse, R51, -R57 ;  /* 0x000000330e397223 */ /* 0x040fe20000010839 */
        /* <DEDUP_REMOVED lines=18> */
.L_x_490:
[----:B------:R-:W-:Y:S05]  /*51b0*/  BSYNC B2 ;  /* 0x0000000000027941 */ /* 0x000fea0003800000 */
.L_x_489:
[----:B------:R-:W-:Y:S02]  /*51c0*/  ULDC.64 UR4, c[0x0][0x208] ;  /* 0x0000820000047ab9 */ /* 0x000fe40000000a00 */
[----:B----4-:R0:W-:Y:S03]  /*51d0*/  ST.E.128 desc[UR4][R52.64], R12 ;  /* 0x0000000c34007985 */ /* 0x0101e6000c101d04 */
.L_x_476:
[----:B------:R-:W-:Y:S05]  /*51e0*/  BSYNC B1 ;  /* 0x0000000000017941 */ /* 0x000fea0003800000 */
.L_x_475:
[----:B------:R-:W-:-:S03]  /*51f0*/  UMOV UR4, 0xffffffff ;  /* 0xffffffff00047882 */ /* 0x000fc60000000000 */
[----:B------:R-:W-:Y:S05]  /*5200*/  BRA.DIV UR4, `(.L_x_491) ;  /* 0x0000022a04047947 */ /* 0x000fea000b800000 */
[----:B01----:R-:W0:Y:S04]  /*5210*/  SHFL.IDX PT, R117, R117, 0x2, 0x181f ;  /* 0x00581f0075757f89 */ /* 0x003e2800000e0000 */
[----:B------:R-:W1:Y:S02]  /*5220*/  SHFL.IDX PT, R118, R118, 0x2, 0x181f ;  /* 0x00581f0076767f89 */ /* 0x000e6400000e0000 */
.L_x_817:
[----:B------:R-:W-:Y:S05]  /*5230*/  @P5 BRA `(.L_x_492) ;  /* 0x0000005400845947 */ /* 0x000fea0003800000 */
[----:B------:R-:W-:Y:S01]  /*5240*/  ISETP.NE.AND P3, PT, R3, RZ, PT ;  /* 0x000000ff0300720c */ /* 0x000fe20003f65270 */
[----:B------:R-:W-:-:S12]  /*5250*/  BSSY B1, `(.L_x_493) ;  /* 0x0000039000017945 */ /* 0x000fd80003800000 */
[----:B------:R-:W-:Y:S05]  /*5260*/  @!P3 BRA `(.L_x_494) ;  /* 0x0000000000dcb947 */ /* 0x000fea0003800000 */
[----:B----4-:R4:W2:Y:S01]  /*5270*/  LDS.128 R12, [R85+0x26400] ;  /* 0x02640000550c7984 */ /* 0x0108a20000000c00 */
[----:B------:R-:W-:Y:S01]  /*5280*/  ISETP.GE.AND P4, PT, R214, R114, PT ;  /* 0x00000072d600720c */ /* 0x000fe20003f86270 */
[----:B------:R-:W-:Y:S01]  /*5290*/  BSSY B2, `(.L_x_495) ;  /* 0x0000032000027945 */ /* 0x000fe20003800000 */
[----:B-1----:R-:W-:-:S04]  /*52a0*/  LEA R48, P3, R16, R118, 0x1 ;  /* 0x0000007610307211 */ /* 0x002fc800078608ff */
[----:B0-----:R-:W-:-:S07]  /*52b0*/  LEA.HI.X R49, R16, R117, R17, 0x1, P3 ;  /* 0x0000007510317211 */ /* 0x001fce00018f0c11 */
[----:B----4-:R-:W-:Y:S05]  /*52c0*/  @P4 BRA `(.L_x_496) ;  /* 0x0000000000b84947 */ /* 0x010fea0003800000 */
[----:B------:R-:W-:Y:S01]  /*52d0*/  SHF.R.U64 R51, R44, 0x10, R45 ;  /* 0x000000102c337819 */ /* 0x000fe2000000122d */
[----:B--2---:R-:W-:Y:S01]  /*52e0*/  IMAD.U32 R44, R14, 0x10000, RZ ;  /* 0x000100000e2c7824 */ /* 0x004fe200078e00ff */
        /* <DEDUP_REMOVED lines=44> */
.L_x_496:
[----:B------:R-:W-:Y:S05]  /*55b0*/  BSYNC B2 ;  /* 0x0000000000027941 */ /* 0x000fea0003800000 */
.L_x_495:
[----:B------:R-:W-:Y:S02]  /*55c0*/  ULDC.64 UR4, c[0x0][0x208] ;  /* 0x0000820000047ab9 */ /* 0x000fe40000000a00 */
[----:B--2---:R0:W-:Y:S03]  /*55d0*/  ST.E.128 desc[UR4][R48.64], R12 ;  /* 0x0000000c30007985 */ /* 0x0041e6000c101d04 */
.L_x_494:
[----:B------:R-:W-:Y:S05]  /*55e0*/  BSYNC B1 ;  /* 0x0000000000017941 */ /* 0x000fea0003800000 */
.L_x_493:
[----:B------:R-:W-:Y:S01]  /*55f0*/  ISETP.NE.AND P3, PT, R21, RZ, PT ;  /* 0x000000ff1500720c */ /* 0x000fe20003f65270 */
[----:B------:R-:W-:-:S12]  /*5600*/  BSSY B1, `(.L_x_497) ;  /* 0x0000039000017945 */ /* 0x000fd80003800000 */
[----:B------:R-:W-:Y:S05]  /*5610*/  @!P3 BRA `(.L_x_498) ;  /* 0x0000000000dcb947 */ /* 0x000fea0003800000 */
[----:B0---4-:R0:W4:Y:S01]  /*5620*/  LDS.128 R12, [R85+0x28c00] ;  /* 0x028c0000550c7984 */ /* 0x0111220000000c00 */
[----:B------:R-:W-:Y:S01]  /*5630*/  ISETP.GE.AND P4, PT, R221, R114, PT ;  /* 0x00000072dd00720c */ /* 0x000fe20003f86270 */
[----:B------:R-:W-:Y:S01]  /*5640*/  BSSY B2, `(.L_x_499) ;  /* 0x0000032000027945 */ /* 0x000fe20003800000 */
[----:B-1----:R-:W-:-:S04]  /*5650*/  LEA R44, P3, R23, R118, 0x1 ;  /* 0x00000076172c7211 */ /* 0x002fc800078608ff */
[----:B------:R-:W-:-:S07]  /*5660*/  LEA.HI.X R45, R23, R117, R216, 0x1, P3 ;  /* 0x00000075172d7211 */ /* 0x000fce00018f0cd8 */
[----:B0-----:R-:W-:Y:S05]  /*5670*/  @P4 BRA `(.L_x_500) ;  /* 0x0000000000b84947 */ /* 0x001fea0003800000 */
[----:B------:R-:W-:Y:S02]  /*5680*/  SHF.R.U64 R50, R40, 0x10, R41 ;  /* 0x0000001028327819 */ /* 0x000fe40000001229 */
[--C-:B------:R-:W-:Y:S02]  /*5690*/  SHF.R.U64 R48, R42, 0x10, R43.reuse ;  /* 0x000000102a307819 */ /* 0x100fe4000000122b */
[----:B------:R-:W-:Y:S02]  /*56a0*/  SHF.R.U32.HI R46, RZ, 0x10, R43 ;  /* 0x00000010ff2e7819 */ /* 0x000fe4000001162b */
[----:B------:R-:W-:Y:S02]  /*56b0*/  SHF.R.U32.HI R11, RZ, 0x10, R41 ;  /* 0x00000010ff0b7819 */ /* 0x000fe40000011629 */
[----:B------:R-:W-:Y:S02]  /*56c0*/  PRMT R143, R143, 0x5410, R50 ;  /* 0x000054108f8f7816 */ /* 0x000fe40000000032 */
[----:B------:R-:W-:-:S02]  /*56d0*/  PRMT R141, R141, 0x5410, R48 ;  /* 0x000054108d8d7816 */ /* 0x000fc40000000030 */
[----:B------:R-:W-:Y:S02]  /*56e0*/  PRMT R139, R139, 0x5410, R46 ;  /* 0x000054108b8b7816 */ /* 0x000fe4000000002e */
[C---:B----4-:R-:W-:Y:S02]  /*56f0*/  SHF.L.U32 R40, R14.reuse, 0x10, RZ ;  /* 0x000000100e287819 */ /* 0x050fe400000006ff */
[----:B------:R-:W-:Y:S01]  /*5700*/  LOP3.LUT R41, R14, 0xffff0000, RZ, 0xc0, !PT ;  /* 0xffff00000e297812 */ /* 0x000fe200078ec0ff */
[----:B------:R-:W-:Y:S01]  /*5710*/  IMAD.U32 R14, R13, 0x10000, RZ ;  /* 0x000100000d0e7824 */ /* 0x000fe200078e00ff */
[----:B------:R-:W-:Y:S01]  /*5720*/  PRMT R142, R142, 0x5410, R11 ;  /* 0x000054108e8e7816 */ /* 0x000fe2000000000b */
[----:B------:R-:W-:Y:S01]  /*5730*/  IMAD.U32 R48, R139, 0x10000, RZ ;  /* 0x000100008b307824 */ /* 0x000fe200078e00ff */
[----:B------:R-:W-:Y:S01]  /*5740*/  LOP3.LUT R13, R13, 0xffff0000, RZ, 0xc0, !PT ;  /* 0xffff00000d0d7812 */ /* 0x000fe200078ec0ff */
[----:B------:R-:W-:Y:S01]  /*5750*/  IMAD.U32 R11, R12, 0x10000, RZ ;  /* 0x000100000c0b7824 */ /* 0x000fe200078e00ff */
[----:B------:R-:W-:Y:S01]  /*5760*/  LOP3.LUT R47, R141, 0xffff0000, RZ, 0xc0, !PT ;  /* 0xffff00008d2f7812 */ /* 0x000fe200078ec0ff */
[----:B------:R-:W-:Y:S01]  /*5770*/  IMAD.U32 R46, R142, 0x10000, RZ ;  /* 0x000100008e2e7824 */ /* 0x000fe200078e00ff */
[----:B------:R-:W-:Y:S01]  /*5780*/  LOP3.LUT R43, R143, 0xffff0000, RZ, 0xc0, !PT ;  /* 0xffff00008f2b7812 */ /* 0x000fe200078ec0ff */
[----:B------:R-:W-:Y:S01]  /*5790*/  IMAD.U32 R141, R141, 0x10000, RZ ;  /* 0x000100008d8d7824 */ /* 0x000fe200078e00ff */
[----:B------:R-:W-:Y:S01]  /*57a0*/  LOP3.LUT R12, R12, 0xffff0000, RZ, 0xc0, !PT ;  /* 0xffff00000c0c7812 */ /* 0x000fe200078ec0ff */
[----:B------:R-:W-:Y:S01]  /*57b0*/  FMUL.FTZ R49, R13, R47 ;  /* 0x0000002f0d317220 */ /* 0x000fe20000410000 */
[----:B------:R-:W-:Y:S01]  /*57c0*/  LOP3.LUT R42, R15, 0xffff0000, RZ, 0xc0, !PT ;  /* 0xffff00000f2a7812 */ /* 0x000fe200078ec0ff */
[----:B------:R-:W-:Y:S01]  /*57d0*/  FMUL.FTZ R50, R13, R43 ;  /* 0x0000002b0d327220 */ /* 0x000fe20000410000 */
[----:B------:R-:W-:Y:S01]  /*57e0*/  FMUL.FTZ R13, R41, R48 ;  /* 0x00000030290d7220 */ /* 0x000fe20000410000 */
[----:B------:R-:W-:Y:S01]  /*57f0*/  LOP3.LUT R139, R139, 0xffff0000, RZ, 0xc0, !PT ;  /* 0xffff00008b8b7812 */ /* 0x000fe200078ec0ff */
[----:B------:R-:W-:Y:S01]  /*5800*/  FMUL.FTZ R41, R41, R46 ;  /* 0x0000002e29297220 */ /* 0x000fe20000410000 */
[----:B------:R-:W-:Y:S01]  /*5810*/  LOP3.LUT R142, R142, 0xffff0000, RZ, 0xc0, !PT ;  /* 0xffff00008e8e7812 */ /* 0x000fe200078ec0ff */
[----:B------:R-:W-:-:S02]  /*5820*/  IMAD.U32 R143, R143, 0x10000, RZ ;  /* 0x000100008f8f7824 */ /* 0x000fc400078e00ff */
[C---:B------:R-:W-:Y:S01]  /*5830*/  FFMA.FTZ R49, R14.reuse, R43, -R49 ;  /* 0x0000002b0e317223 */ /* 0x040fe20000010831 */
[----:B------:R-:W-:Y:S01]  /*5840*/  FFMA.FTZ R50, R14, R47, R50 ;  /* 0x0000002f0e327223 */ /* 0x000fe20000010032 */
[----:B------:R-:W-:Y:S01]  /*5850*/  FFMA.FTZ R13, R40, R46, -R13 ;  /* 0x0000002e280d7223 */ /* 0x000fe2000001080d */
[----:B------:R-:W-:Y:S01]  /*5860*/  FMUL.FTZ R14, R12, R141 ;  /* 0x0000008d0c0e7220 */ /* 0x000fe20000410000 */
[----:B------:R-:W-:Y:S02]  /*5870*/  IMAD.U32 R15, R15, 0x10000, RZ ;  /* 0x000100000f0f7824 */ /* 0x000fe400078e00ff */
[----:B------:R-:W-:Y:S01]  /*5880*/  FFMA.FTZ R40, R40, R48, R41 ;  /* 0x0000003028287223 */ /* 0x000fe20000010029 */
[----:B------:R-:W-:Y:S01]  /*5890*/  FMUL.FTZ R46, R42, R139 ;  /* 0x0000008b2a2e7220 */ /* 0x000fe20000410000 */
        /* <DEDUP_REMOVED lines=10> */
[----:B------:R-:W-:Y:S01]  /*5940*/  F2FP.BF16.F32.PACK_AB R15, R15, R46 ;  /* 0x0000002e0f0f723e */ /* 0x000fe200000010ff */
[----:B------:R-:W-:-:S07]  /*5950*/  IMAD.MOV.U32 R14, RZ, RZ, R40 ;  /* 0x000000ffff0e7224 */ /* 0x000fce00078e0028 */
.L_x_500:
[----:B------:R-:W-:Y:S05]  /*5960*/  BSYNC B2 ;  /* 0x0000000000027941 */ /* 0x000fea0003800000 */
.L_x_499:
[----:B------:R-:W-:Y:S02]  /*5970*/  ULDC.64 UR4, c[0x0][0x208] ;  /* 0x0000820000047ab9 */ /* 0x000fe40000000a00 */
[----:B----4-:R0:W-:Y:S03]  /*5980*/  ST.E.128 desc[UR4][R44.64], R12 ;  /* 0x0000000c2c007985 */ /* 0x0101e6000c101d04 */
.L_x_498:
[----:B------:R-:W-:Y:S05]  /*5990*/  BSYNC B1 ;  /* 0x0000000000017941 */ /* 0x000fea0003800000 */
.L_x_497:
        /* <DEDUP_REMOVED lines=9> */
[----:B------:R-:W-:Y:S01]  /*5a30*/  SHF.R.U64 R46, R36, 0x10, R37 ;  /* 0x00000010242e7819 */ /* 0x000fe20000001225 */
[----:B----4-:R-:W-:Y:S01]  /*5a40*/  IMAD.U32 R36, R14, 0x10000, RZ ;  /* 0x000100000e247824 */ /* 0x010fe200078e00ff */
[--C-:B------:R-:W-:Y:S01]  /*5a50*/  SHF.R.U64 R42, R38, 0x10, R39.reuse ;  /* 0x00000010262a7819 */ /* 0x100fe20000001227 */
[----:B------:R-:W-:Y:S01]  /*5a60*/  IMAD.U32 R11, R12, 0x10000, RZ ;  /* 0x000100000c0b7824 */ /* 0x000fe200078e00ff */
[----:B------:R-:W-:Y:S02]  /*5a70*/  SHF.R.U32.HI R39, RZ, 0x10, R39 ;  /* 0x00000010ff277819 */ /* 0x000fe40000011627 */
[----:B------:R-:W-:Y:S02]  /*5a80*/  SHF.R.U32.HI R44, RZ, 0x10, R37 ;  /* 0x00000010ff2c7819 */ /* 0x000fe40000011625 */
[----:B------:R-:W-:Y:S02]  /*5a90*/  PRMT R137, R137, 0x5410, R46 ;  /* 0x0000541089897816 */ /* 0x000fe4000000002e */
[----:B------:R-:W-:-:S02]  /*5aa0*/  PRMT R127, R127, 0x5410, R42 ;  /* 0x000054107f7f7816 */ /* 0x000fc4000000002a */
[----:B------:R-:W-:Y:S02]  /*5ab0*/  PRMT R126, R126, 0x5410, R39 ;  /* 0x000054107e7e7816 */ /* 0x000fe40000000027 */
        /* <DEDUP_REMOVED lines=17> */
[C---:B------:R-:W-:Y:S01]  /*5bd0*/  FFMA.FTZ R45, R14.reuse, R39, -R45 ;  /* 0x000000270e2d7223 */ /* 0x040fe2000001082d */
[----:B------:R-:W-:Y:S01]  /*5be0*/  LOP3.LUT R135, R135, 0xffff0000, RZ, 0xc0, !PT ;  /* 0xffff000087877812 */ /* 0x000fe200078ec0ff */
[----:B------:R-:W-:Y:S01]  /*5bf0*/  FFMA.FTZ R46, R14, R43, R46 ;  /* 0x0000002b0e2e7223 */ /* 0x000fe2000001002e */
[----:B------:R-:W-:Y:S01]  /*5c00*/  FFMA.FTZ R13, R36, R42, -R13 ;  /* 0x0000002a240d7223 */ /* 0x000fe2000001080d */
[----:B------:R-:W-:Y:S01]  /*5c10*/  FMUL.FTZ R14, R12, R127 ;  /* 0x0000007f0c0e7220 */ /* 0x000fe20000410000 */
[----:B------:R-:W-:Y:S01]  /*5c20*/  FFMA.FTZ R36, R36, R44, R37 ;  /* 0x0000002c24247223 */ /* 0x000fe20000010025 */
[----:B------:R-:W-:Y:S01]  /*5c30*/  FMUL.FTZ R12, R12, R137 ;  /* 0x000000890c0c7220 */ /* 0x000fe20000410000 */
[----:B------:R-:W-:-:S02]  /*5c40*/  IMAD.U32 R15, R15, 0x10000, RZ ;  /* 0x000100000f0f7824 */ /* 0x000fc400078e00ff */
[CC--:B------:R-:W-:Y:S01]  /*5c50*/  FMUL.FTZ R42, R38.reuse, R126.reuse ;  /* 0x0000007e262a7220 */ /* 0x0c0fe20000410000 */
[----:B------:R-:W-:Y:S01]  /*5c60*/  FMUL.FTZ R37, R38, R135 ;  /* 0x0000008726257220 */ /* 0x000fe20000410000 */
        /* <DEDUP_REMOVED lines=10> */
.L_x_504:
[----:B------:R-:W-:Y:S05]  /*5d10*/  BSYNC B2 ;  /* 0x0000000000027941 */ /* 0x000fea0003800000 */
.L_x_503:
[----:B------:R-:W-:Y:S02]  /*5d20*/  ULDC.64 UR4, c[0x0][0x208] ;  /* 0x0000820000047ab9 */ /* 0x000fe40000000a00 */
[----:B----4-:R0:W-:Y:S03]  /*5d30*/  ST.E.128 desc[UR4][R40.64], R12 ;  /* 0x0000000c28007985 */ /* 0x0101e6000c101d04 */
.L_x_502:
[----:B------:R-:W-:Y:S05]  /*5d40*/  BSYNC B1 ;  /* 0x0000000000017941 */ /* 0x000fea0003800000 */
.L_x_501:
[----:B------:R-:W-:-:S13]  /*5d50*/  ISETP.NE.AND P3, PT, R26, RZ, PT ;  /* 0x000000ff1a00720c */ /* 0x000fda0003f65270 */
        /* <DEDUP_REMOVED lines=53> */
.L_x_506:
[----:B------:R-:W-:Y:S05]  /*60b0*/  BSYNC B1 ;  /* 0x0000000000017941 */ /* 0x000fea0003800000 */
.L_x_505:
[----:B------:R-:W-:Y:S02]  /*60c0*/  ULDC.64 UR4, c[0x0][0x208] ;  /* 0x0000820000047ab9 */ /* 0x000fe40000000a00 */
[----:B----4-:R0:W-:Y:S01]  /*60d0*/  ST.E.128 desc[UR4][R36.64], R12 ;  /* 0x0000000c24007985 */ /* 0x0101e2000c101d04 */
[----:B------:R-:W-:Y:S05]  /*60e0*/  BRA `(.L_x_492) ;  /* 0x0000004400d87947 */ /* 0x000fea0003800000 */
.L_x_447:
        /* <DEDUP_REMOVED lines=15> */
[----:B------:R-:W-:Y:S01]  /*61e0*/  IADD3 R32, P5, R94, R12, RZ ;  /* 0x0000000c5e207210 */ /* 0x000fe20007fbe0ff */
[----:B------:R-:W-:Y:S01]  /*61f0*/  ULDC.64 UR6, c[0x0][0x400] ;  /* 0x0001000000067ab9 */ /* 0x000fe20000000a00 */
[----:B------:R-:W-:Y:S01]  /*6200*/  LEA R48, P4, R34, UR4, 0x1 ;  /* 0x0000000422307c11 */ /* 0x000fe2000f8808ff */
[----:B------:R-:W-:Y:S01]  /*6210*/  IMAD.X R35, R11, 0x1, R5, P0 ;  /* 0x000000010b237824 */ /* 0x000fe200000e0605 */
[----:B------:R-:W-:Y:S01]  /*6220*/  LEA R52, P0, R32, UR6, 0x1 ;  /* 0x0000000620347c11 */ /* 0x000fe2000f8008ff */
[----:B------:R-:W-:Y:S01]  /*6230*/  IMAD.X R33, R80, 0x1, R7, P5 ;  /* 0x0000000150217824 */ /* 0x000fe200028e0607 */
[----:B------:R-:W-:Y:S02]  /*6240*/  ISETP.GE.AND P5, PT, R213, R114, PT ;  /* 0x00000072d500720c */ /* 0x000fe40003fa6270 */
[----:B------:R-:W-:-:S02]  /*6250*/  CS2R R38, SRZ ;  /* 0x0000000000267805 */ /* 0x000fc4000001ff00 */
[----:B------:R-:W-:Y:S02]  /*6260*/  LEA.HI.X R49, R34, UR5, R35, 0x1, P4 ;  /* 0x0000000522317c11 */ /* 0x000fe4000a0f0c23 */
[----:B------:R-:W-:Y:S02]  /*6270*/  CS2R R36, SRZ ;  /* 0x0000000000247805 */ /* 0x000fe4000001ff00 */
[----:B------:R-:W-:Y:S02]  /*6280*/  ISETP.GE.AND P4, PT, R16, R114, PT ;  /* 0x000000721000720c */ /* 0x000fe40003f86270 */
[----:B------:R-:W-:Y:S02]  /*6290*/  CS2R R34, SRZ ;  /* 0x0000000000227805 */ /* 0x000fe4000001ff00 */
[----:B------:R-:W-:Y:S02]  /*62a0*/  LEA.HI.X R53, R32, UR7, R33, 0x1, P0 ;  /* 0x0000000720357c11 */ /* 0x000fe400080f0c21 */
[----:B------:R-:W-:-:S02]  /*62b0*/  CS2R R32, SRZ ;  /* 0x0000000000207805 */ /* 0x000fc4000001ff00 */
[----:B------:R-:W-:Y:S02]  /*62c0*/  CS2R R46, SRZ ;  /* 0x00000000002e7805 */ /* 0x000fe4000001ff00 */
[----:B------:R-:W-:Y:S02]  /*62d0*/  CS2R R44, SRZ ;  /* 0x00000000002c7805 */ /* 0x000fe4000001ff00 */
[----:B------:R-:W-:Y:S02]  /*62e0*/  CS2R R42, SRZ ;  /* 0x00000000002a7805 */ /* 0x000fe4000001ff00 */
[----:B------:R-:W-:Y:S01]  /*62f0*/  CS2R R40, SRZ ;  /* 0x0000000000287805 */ /* 0x000fe2000001ff00 */
[----:B------:R-:W-:Y:S02]  /*6300*/  ULDC.64 UR8, c[0x0][0x208] ;  /* 0x0000820000087ab9 */ /* 0x000fe40000000a00 */
[----:B------:R0:W5:Y:S04]  /*6310*/  @!P5 LDG.E.128 R32, desc[UR8][R48.64+0x80] ;  /* 0x000080083020d981 */ /* 0x000168000c1e1d00 */
[----:B------:R0:W5:Y:S04]  /*6320*/  @!P4 LDG.E.128 R36, desc[UR8][R48.64] ;  /* 0x000000083024c981 */ /* 0x000168000c1e1d00 */
[----:B------:R0:W5:Y:S04]  /*6330*/  @!P4 LDG.E.128 R44, desc[UR8][R52.64] ;  /* 0x00000008342cc981 */ /* 0x000168000c1e1d00 */
[----:B------:R0:W5:Y:S02]  /*6340*/  @!P5 LDG.E.128 R40, desc[UR8][R52.64+0x80] ;  /* 0x000080083428d981 */ /* 0x000164000c1e1d00 */
.L_x_508:
[----:B------:R-:W-:Y:S05]  /*6350*/  BSYNC B1 ;  /* 0x0000000000017941 */ /* 0x000fea0003800000 */
.L_x_507:
        /* <DEDUP_REMOVED lines=50> */
[----:B------:R-:W-:Y:S02]  /*6680*/  CS2R R60, SRZ ;  /* 0x00000000003c7805 */ /* 0x000fe4000001ff00 */
[----:B------:R-:W-:Y:S02]  /*6690*/  CS2R R58, SRZ ;  /* 0x00000000003a7805 */ /* 0x000fe4000001ff00 */
[----:B------:R-:W-:Y:S02]  /*66a0*/  IADD3.X R49, R7, R80, R106, P0, P5 ;  /* 0x0000005007317210 */ /* 0x000fe400007ea46a */
[----:B------:R-:W-:Y:S02]  /*66b0*/  CS2R R56, SRZ ;  /* 0x0000000000387805 */ /* 0x000fe4000001ff00 */
[----:B------:R-:W-:Y:S01]  /*66c0*/  LEA R64, P5, R50, UR4, 0x1 ;  /* 0x0000000432407c11 */ /* 0x000fe2000f8a08ff */
[----:B------:R-:W-:Y:S01]  /*66d0*/  ULDC.64 UR8, c[0x0][0x208] ;  /* 0x0000820000087ab9 */ /* 0x000fe20000000a00 */
[----:B------:R-:W-:-:S02]  /*66e0*/  LEA R66, P0, R48, UR6, 0x1 ;  /* 0x0000000630427c11 */ /* 0x000fc4000f8008ff */
[----:B------:R-:W-:Y:S02]  /*66f0*/  LEA.HI.X R65, R50, UR5, R51, 0x1, P5 ;  /* 0x0000000532417c11 */ /* 0x000fe4000a8f0c33 */
[----:B------:R-:W-:Y:S02]  /*6700*/  CS2R R50, SRZ ;  /* 0x0000000000327805 */ /* 0x000fe4000001ff00 */
[----:B------:R-:W-:Y:S02]  /*6710*/  LEA.HI.X R67, R48, UR7, R49, 0x1, P0 ;  /* 0x0000000730437c11 */ /* 0x000fe400080f0c31 */
[----:B------:R-:W-:Y:S02]  /*6720*/  CS2R R48, SRZ ;  /* 0x0000000000307805 */ /* 0x000fe4000001ff00 */
[-C--:B------:R-:W-:Y:S02]  /*6730*/  ISETP.GE.AND P5, PT, R16, R114.reuse, PT ;  /* 0x000000721000720c */ /* 0x080fe40003fa6270 */
[----:B------:R-:W-:-:S11]  /*6740*/  ISETP.GE.AND P0, PT, R213, R114, PT ;  /* 0x00000072d500720c */ /* 0x000fd60003f06270 */
[----:B------:R0:W5:Y:S04]  /*6750*/  @!P5 LDG.E.128 R52, desc[UR8][R64.64] ;  /* 0x000000084034d981 */ /* 0x000168000c1e1d00 */
[----:B------:R0:W5:Y:S04]  /*6760*/  @!P0 LDG.E.128 R48, desc[UR8][R64.64+0x80] ;  /* 0x0000800840308981 */ /* 0x000168000c1e1d00 */
[----:B------:R0:W5:Y:S04]  /*6770*/  @!P5 LDG.E.128 R60, desc[UR8][R66.64] ;  /* 0x00000008423cd981 */ /* 0x000168000c1e1d00 */
[----:B------:R0:W5:Y:S02]  /*6780*/  @!P0 LDG.E.128 R56, desc[UR8][R66.64+0x80] ;  /* 0x0000800842388981 */ /* 0x000164000c1e1d00 */
.L_x_510:
[----:B------:R-:W-:Y:S05]  /*6790*/  BSYNC B1 ;  /* 0x0000000000017941 */ /* 0x000fea0003800000 */
.L_x_509:
        /* <DEDUP_REMOVED lines=16> */
[----:B------:R-:W-:Y:S01]  /*68a0*/  ULDC.64 UR8, c[0x0][0x208] ;  /* 0x0000820000087ab9 */ /* 0x000fe20000000a00 */
[----:B------:R-:W-:Y:S02]  /*68b0*/  IADD3.X R13, R5, R108, R11, P0, P6 ;  /* 0x0000006c050d7210 */ /* 0x000fe400007ec40b */
[----:B------:R-:W-:-:S04]  /*68c0*/  IADD3 R11, P0, P6, R94, R111, R12 ;  /* 0x0000006f5e0b7210 */ /* 0x000fc80007e1e00c */
[----:B------:R-:W-:Y:S02]  /*68d0*/  IADD3.X R80, R7, R110, R80, P0, P6 ;  /* 0x0000006e07507210 */ /* 0x000fe400007ec450 */
[----:B------:R-:W-:-:S04]  /*68e0*/  LEA R12, P0, R14, UR4, 0x1 ;  /* 0x000000040e0c7c11 */ /* 0x000fc8000f8008ff */
[----:B------:R-:W-:Y:S02]  /*68f0*/  LEA.HI.X R13, R14, UR5, R13, 0x1, P0 ;  /* 0x000000050e0d7c11 */ /* 0x000fe400080f0c0d */
[----:B------:R-:W-:-:S04]  /*6900*/  LEA R14, P0, R11, UR6, 0x1 ;  /* 0x000000060b0e7c11 */ /* 0x000fc8000f8008ff */
[----:B------:R-:W-:Y:S02]  /*6910*/  LEA.HI.X R15, R11, UR7, R80, 0x1, P0 ;  /* 0x000000070b0f7c11 */ /* 0x000fe400080f0c50 */
[----:B------:R-:W-:Y:S02]  /*6920*/  ISETP.GE.AND P0, PT, R16, R114, PT ;  /* 0x000000721000720c */ /* 0x000fe40003f06270 */
[----:B------:R-:W-:Y:S02]  /*6930*/  CS2R R66, SRZ ;  /* 0x0000000000427805 */ /* 0x000fe4000001ff00 */
[----:B------:R-:W-:Y:S02]  /*6940*/  CS2R R64, SRZ ;  /* 0x0000000000407805 */ /* 0x000fe4000001ff00 */
[----:B------:R-:W-:Y:S02]  /*6950*/  CS2R R74, SRZ ;  /* 0x00000000004a7805 */ /* 0x000fe4000001ff00 */
[----:B------:R-:W-:-:S05]  /*6960*/  CS2R R72, SRZ ;  /* 0x0000000000487805 */ /* 0x000fca000001ff00 */
[----:B------:R0:W5:Y:S04]  /*6970*/  @!P0 LDG.E.128 R68, desc[UR8][R12.64] ;  /* 0x000000080c448981 */ /* 0x000168000c1e1d00 */
[----:B------:R0:W5:Y:S01]  /*6980*/  @!P0 LDG.E.128 R76, desc[UR8][R14.64] ;  /* 0x000000080e4c8981 */ /* 0x000162000c1e1d00 */
[----:B------:R-:W-:-:S13]  /*6990*/  ISETP.GE.AND P0, PT, R213, R114, PT ;  /* 0x00000072d500720c */ /* 0x000fda0003f06270 */
[----:B------:R0:W5:Y:S04]  /*69a0*/  @!P0 LDG.E.128 R64, desc[UR8][R12.64+0x80] ;  /* 0x000080080c408981 */ /* 0x000168000c1e1d00 */
[----:B------:R0:W5:Y:S02]  /*69b0*/  @!P0 LDG.E.128 R72, desc[UR8][R14.64+0x80] ;  /* 0x000080080e488981 */ /* 0x000164000c1e1d00 */
.L_x_512:
[----:B------:R-:W-:Y:S05]  /*69c0*/  BSYNC B1 ;  /* 0x0000000000017941 */ /* 0x000fea0003800000 */
.L_x_511:
        /* <DEDUP_REMOVED lines=68> */
.L_x_513:
[----:B------:R-:W-:Y:S01]  /*6e10*/  IMAD R89, R212, 0x8, R22 ;  /* 0x00000008d4597824 */ /* 0x000fe200078e0216 */
[----:B------:R-:W-:Y:S01]  /*6e20*/  SHF.L.U32 R90, R224, 0x1f, RZ ;  /* 0x0000001fe05a7819 */ /* 0x000fe200000006ff */
[----:B------:R-:W0:Y:S01]  /*6e30*/  LDC R135, c[0x0][0x2f4] ;  /* 0x0000bd00ff877b82 */ /* 0x000e220000000800 */
[----:B------:R-:W-:Y:S02]  /*6e40*/  BSSY B1, `(.L_x_514) ;  /* 0x0000003000017945 */ /* 0x000fe40003800000 */
[----:B------:R-:W1:Y:S02]  /*6e50*/  SYNCS.PHASECHK.TRANS64.TRYWAIT P6, [R89+URZ+0x38890], R90 ;  /* 0x0388905a590075a7 */ /* 0x000e6400080c017f */
[----:B-1----:R-:W-:Y:S05]  /*6e60*/  @!P6 BRA `(.L_x_515) ;  /* 0x0000020c0038e947 */ /* 0x002fea0003800000 */
.L_x_818:
[----:B------:R-:W-:Y:S05]  /*6e70*/  BSYNC B1 ;  /* 0x0000000000017941 */ /* 0x000fea0003800000 */
.L_x_514:
[----:B------:R-:W-:Y:S01]  /*6e80*/  UMOV UR4, 0xffffffff ;  /* 0xffffffff00047882 */ /* 0x000fe20000000000 */
[----:B0-----:R-:W-:Y:S02]  /*6e90*/  IMAD.IADD R137, R135, 0x1, -R115 ;  /* 0x0000000187897824 */ /* 0x001fe400078e0a73 */
[----:B------:R-:W-:Y:S05]  /*6ea0*/  BRA.DIV UR4, `(.L_x_516) ;  /* 0x0000020e043c7947 */ /* 0x000fea000b800000 */
[----:B------:R0:W2:Y:S04]  /*6eb0*/  SHFL.IDX PT, R123, R117, RZ, 0x181f ;  /* 0x00181fff757b7589 */ /* 0x0000a800000e0000 */
[----:B------:R0:W3:Y:S02]  /*6ec0*/  SHFL.IDX PT, R122, R118, RZ, 0x181f ;  /* 0x00181fff767a7589 */ /* 0x0000e400000e0000 */
.L_x_822:
[----:B------:R-:W-:Y:S04]  /*6ed0*/  BSSY B1, `(.L_x_517) ;  /* 0x00000ff000017945 */ /* 0x000fe80003800000 */
[----:B------:R-:W-:Y:S05]  /*6ee0*/  @P3 BRA `(.L_x_518) ;  /* 0x0000000c00f43947 */ /* 0x000fea0003800000 */
[----:B------:R-:W-:Y:S01]  /*6ef0*/  ISETP.NE.AND P3, PT, R3, RZ, PT ;  /* 0x000000ff0300720c */ /* 0x000fe20003f65270 */
[----:B------:R-:W-:-:S12]  /*6f00*/  BSSY B2, `(.L_x_519) ;  /* 0x000007d000027945 */ /* 0x000fd80003800000 */
[----:B------:R-:W-:Y:S05]  /*6f10*/  @!P3 BRA `(.L_x_520) ;  /* 0x0000000400ecb947 */ /* 0x000fea0003800000 */
[----:B------:R-:W-:Y:S01]  /*6f20*/  SEL R11, R115, R137, !P2 ;  /* 0x00000089730b7207 */ /* 0x000fe20005000000 */
[----:B------:R-:W-:Y:S01]  /*6f30*/  BSSY B3, `(.L_x_521) ;  /* 0x0000076000037945 */ /* 0x000fe20003800000 */
[----:B------:R-:W-:Y:S02]  /*6f40*/  SHF.R.U32.HI R13, RZ, 0x3, R225 ;  /* 0x00000003ff0d7819 */ /* 0x000fe400000116e1 */
[----:B------:R-:W-:Y:S02]  /*6f50*/  SHF.R.S32.HI R12, RZ, 0x1f, R11 ;  /* 0x0000001fff0c7819 */ /* 0x000fe4000001140b */
[----:B---3--:R-:W-:Y:S02]  /*6f60*/  LEA R124, P3, R9, R122, 0x1 ;  /* 0x0000007a097c7211 */ /* 0x008fe400078608ff */
[----:B------:R-:W-:Y:S02]  /*6f70*/  LEA.HI R11, R12, R11, RZ, 0x4 ;  /* 0x0000000b0c0b7211 */ /* 0x000fe400078f20ff */
[----:B------:R-:W-:-:S02]  /*6f80*/  ISETP.GE.AND P6, PT, R16, R114, PT ;  /* 0x000000721000720c */ /* 0x000fc40003fc6270 */
[----:B------:R-:W-:Y:S02]  /*6f90*/  LEA.HI.SX32 R126, R11, R8, 0x1c ;  /* 0x000000080b7e7211 */ /* 0x000fe400078fe2ff */
[----:B--2---:R-:W-:Y:S02]  /*6fa0*/  LEA.HI.X R125, R9, R123, R27, 0x1, P3 ;  /* 0x0000007b097d7211 */ /* 0x004fe400018f0c1b */
[----:B------:R-:W-:-:S04]  /*6fb0*/  SHF.R.S32.HI R11, RZ, 0x1f, R126 ;  /* 0x0000001fff0b7819 */ /* 0x000fc8000001147e */
[----:B------:R-:W-:Y:S01]  /*6fc0*/  LEA.HI R12, R11, R126, RZ, 0x3 ;  /* 0x0000007e0b0c7211 */ /* 0x000fe200078f18ff */
[----:B------:R-:W-:-:S03]  /*6fd0*/  IMAD.SHL.U32 R126, R126, 0x8, RZ ;  /* 0x000000087e7e7824 */ /* 0x000fc600078e00ff */
[----:B------:R-:W-:Y:S02]  /*6fe0*/  SHF.R.S32.HI R12, RZ, 0x3, R12 ;  /* 0x00000003ff0c7819 */ /* 0x000fe4000001140c */
[----:B------:R-:W-:Y:S02]  /*6ff0*/  LOP3.LUT R11, R225, 0x38, R126, 0xf8, !PT ;  /* 0x00000038e10b7812 */ /* 0x000fe400078ef87e */
[----:B------:R-:W-:Y:S01]  /*7000*/  ISETP.GE.AND P3, PT, R126, R135, PT ;  /* 0x000000877e00720c */ /* 0x000fe20003f66270 */
[----:B------:R-:W-:Y:S01]  /*7010*/  IMAD R12, R12, 0x1400, R229 ;  /* 0x000014000c0c7824 */ /* 0x000fe200078e02e5 */
[----:B------:R-:W-:Y:S01]  /*7020*/  LOP3.LUT R11, R11, R13, RZ, 0x3c, !PT ;  /* 0x0000000d0b0b7212 */ /* 0x000fe200078e3cff */
[----:B------:R-:W-:-:S03]  /*7030*/  IMAD R13, R212, 0x5000, R134 ;  /* 0x00005000d40d7824 */ /* 0x000fc600078e0286 */
[----:B------:R-:W-:Y:S01]  /*7040*/  IADD3 R11, R12, R11, RZ ;  /* 0x0000000b0c0b7210 */ /* 0x000fe20007ffe0ff */
[----:B------:R-:W-:-:S04]  /*7050*/  IMAD R12, R13, 0x2, R22 ;  /* 0x000000020d0c7824 */ /* 0x000fc800078e0216 */
[----:B------:R-:W-:Y:S02]  /*7060*/  IMAD R11, R212, 0x5000, R11 ;  /* 0x00005000d40b7824 */ /* 0x000fe400078e020b */
[----:B------:R-:W2:Y:S01]  /*7070*/  LDS.128 R12, [R12+0x24400] ;  /* 0x024400000c0c7984 */ /* 0x000ea20000000c00 */
[----:B------:R-:W-:-:S04]  /*7080*/  @!P3 IMAD.WIDE R126, R126, 0x2, R122 ;  /* 0x000000027e7eb825 */ /* 0x000fc800078e027a */
[----:B------:R-:W-:-:S06]  /*7090*/  IMAD R80, R11, 0x2, R22 ;  /* 0x000000020b507824 */ /* 0x000fcc00078e0216 */
[----:B------:R-:W3:Y:S01]  /*70a0*/  LDS.128 R80, [R80+0x24400] ;  /* 0x0244000050507984 */ /* 0x000ee20000000c00 */
[----:B------:R-:W-:Y:S05]  /*70b0*/  @P6 BRA `(.L_x_522) ;  /* 0x0000000400746947 */ /* 0x000fea0003800000 */
[--C-:B------:R-:W-:Y:S01]  /*70c0*/  SHF.R.U64 R11, R36, 0x10, R37.reuse ;  /* 0x00000010240b7819 */ /* 0x100fe20000001225 */
[----:B---3--:R-:W-:Y:S01]  /*70d0*/  IMAD.U32 R162, R81, 0x10000, RZ ;  /* 0x0001000051a27824 */ /* 0x008fe200078e00ff */
[----:B------:R-:W-:Y:S01]  /*70e0*/  SHF.R.U32.HI R36, RZ, 0x10, R37 ;  /* 0x00000010ff247819 */ /* 0x000fe20000011625 */
[----:B------:R-:W-:Y:S01]  /*70f0*/  IMAD.U32 R167, R83, 0x10000, RZ ;  /* 0x0001000053a77824 */ /* 0x000fe200078e00ff */
[----:B------:R-:W-:Y:S01]  /*7100*/  SHF.R.U64 R37, R38, 0x10, R39 ;  /* 0x0000001026257819 */ /* 0x000fe20000001227 */
[----:B--2---:R-:W-:Y:S01]  /*7110*/  IMAD.U32 R165, R15, 0x10000, RZ ;  /* 0x000100000fa57824 */ /* 0x004fe200078e00ff */
[--C-:B------:R-:W-:Y:S01]  /*7120*/  SHF.R.U64 R38, R44, 0x10, R45.reuse ;  /* 0x000000102c267819 */ /* 0x100fe2000000122d */
[----:B------:R-:W-:Y:S01]  /*7130*/  IMAD.U32 R164, R14, 0x10000, RZ ;  /* 0x000100000ea47824 */ /* 0x000fe200078e00ff */
[----:B------:R-:W-:Y:S02]  /*7140*/  SHF.R.U32.HI R44, RZ, 0x10, R45 ;  /* 0x00000010ff2c7819 */ /* 0x000fe4000001162d */
[----:B------:R-:W-:-:S02]  /*7150*/  SHF.R.U32.HI R39, RZ, 0x10, R39 ;  /* 0x00000010ff277819 */ /* 0x000fc40000011627 */
[----:B------:R-:W-:Y:S02]  /*7160*/  PRMT R44, R145, 0x5432, R44 ;  /* 0x00005432912c7816 */ /* 0x000fe4000000002c */
[----:B------:R-:W-:Y:S02]  /*7170*/  PRMT R36, R142, 0x5432, R36 ;  /* 0x000054328e247816 */ /* 0x000fe40000000024 */
[----:B------:R-:W-:Y:S02]  /*7180*/  SHF.R.U64 R45, R46, 0x10, R47 ;  /* 0x000000102e2d7819 */ /* 0x000fe4000000122f */
[----:B------:R-:W-:Y:S01]  /*7190*/  PRMT R37, R168, 0x5410, R37 ;  /* 0x00005410a8257816 */ /* 0x000fe20000000025 */
[----:B------:R-:W-:Y:S01]  /*71a0*/  IMAD.U32 R168, R44, 0x10000, RZ ;  /* 0x000100002ca87824 */ /* 0x000fe200078e00ff */
[----:B------:R-:W-:Y:S01]  /*71b0*/  SHF.R.U32.HI R46, RZ, 0x10, R47 ;  /* 0x00000010ff2e7819 */ /* 0x000fe2000001162f */
[----:B------:R-:W-:Y:S01]  /*71c0*/  IMAD.U32 R47, R13, 0x10000, RZ ;  /* 0x000100000d2f7824 */ /* 0x000fe200078e00ff */
[----:B------:R-:W-:Y:S01]  /*71d0*/  PRMT R39, R169, 0x5410, R39 ;  /* 0x00005410a9277816 */ /* 0x000fe20000000027 */
[----:B------:R-:W-:Y:S01]  /*71e0*/  IMAD.U32 R169, R36, 0x10000, RZ ;  /* 0x0001000024a97824 */ /* 0x000fe200078e00ff */
[----:B------:R-:W-:Y:S01]  /*71f0*/  LOP3.LUT R163, R81, 0xffff0000, RZ, 0xc0, !PT ;  /* 0xffff000051a37812 */ /* 0x000fe200078ec0ff */
[----:B------:R-:W-:Y:S01]  /*7200*/  IMAD.U32 R81, R80, 0x10000, RZ ;  /* 0x0001000050517824 */ /* 0x000fe200078e00ff */
[----:B------:R-:W-:Y:S01]  /*7210*/  PRMT R11, R170, 0x5410, R11 ;  /* 0x00005410aa0b7816 */ /* 0x000fe2000000000b */
[----:B------:R-:W-:Y:S01]  /*7220*/  FMUL.FTZ R170, R162, R168 ;  /* 0x000000a8a2aa7220 */ /* 0x000fe20000410000 */
[----:B------:R-:W-:Y:S01]  /*7230*/  LOP3.LUT R44, R44, 0xffff0000, RZ, 0xc0, !PT ;  /* 0xffff00002c2c7812 */ /* 0x000fe200078ec0ff */
[-C--:B------:R-:W-:Y:S01]  /*7240*/  FMUL.FTZ R162, R162, R169.reuse ;  /* 0x000000a9a2a27220 */ /* 0x080fe20000410000 */
[----:B------:R-:W-:Y:S01]  /*7250*/  PRMT R46, R143, 0x5432, R46 ;  /* 0x000054328f2e7816 */ /* 0x000fe2000000002e */
[----:B------:R-:W-:Y:S01]  /*7260*/  FFMA.FTZ R170, R47, R169, -R170 ;  /* 0x000000a92faa7223 */ /* 0x000fe200000108aa */
[----:B------:R-:W-:Y:S01]  /*7270*/  LOP3.LUT R36, R36, 0xffff0000, RZ, 0xc0, !PT ;  /* 0xffff000024247812 */ /* 0x000fe200078ec0ff */
[----:B------:R-:W-:Y:S01]  /*7280*/  FMUL.FTZ R174, R163, R44 ;  /* 0x0000002ca3ae7220 */ /* 0x000fe20000410000 */
[----:B------:R-:W-:Y:S01]  /*7290*/  LOP3.LUT R161, R13, 0xffff0000, RZ, 0xc0, !PT ;  /* 0xffff00000da17812 */ /* 0x000fe200078ec0ff */
[----:B------:R-:W-:Y:S01]  /*72a0*/  FFMA.FTZ R162, R47, R168, R162 ;  /* 0x000000a82fa27223 */ /* 0x000fe200000100a2 */
[----:B------:R-:W-:Y:S01]  /*72b0*/  PRMT R45, R172, 0x5410, R45 ;  /* 0x00005410ac2d7816 */ /* 0x000fe2000000002d */
[----:B------:R-:W-:-:S02]  /*72c0*/  IMAD.U32 R172, R46, 0x10000, RZ ;  /* 0x000100002eac7824 */ /* 0x000fc400078e00ff */
[-C--:B------:R-:W-:Y:S01]  /*72d0*/  FMUL.FTZ R176, R163, R36.reuse ;  /* 0x00000024a3b07220 */ /* 0x080fe20000410000 */
[----:B------:R-:W-:Y:S02]  /*72e0*/  IMAD.U32 R168, R39, 0x10000, RZ ;  /* 0x0001000027a87824 */ /* 0x000fe400078e00ff */
[----:B------:R-:W-:Y:S01]  /*72f0*/  FFMA.FTZ R47, R161, R36, -R174 ;  /* 0x00000024a12f7223 */ /* 0x000fe200000108ae */
[----:B------:R-:W-:Y:S01]  /*7300*/  FMUL.FTZ R36, R167, R172 ;  /* 0x000000aca7247220 */ /* 0x000fe20000410000 */
[----:B------:R-:W-:Y:S01]  /*7310*/  FFMA.FTZ R161, R161, R44, R176 ;  /* 0x0000002ca1a17223 */ /* 0x000fe200000100b0 */
[----:B------:R-:W-:Y:S01]  /*7320*/  LOP3.LUT R83, R83, 0xffff0000, RZ, 0xc0, !PT ;  /* 0xffff000053537812 */ /* 0x000fe200078ec0ff */
[-C--:B------:R-:W-:Y:S01]  /*7330*/  FMUL.FTZ R167, R167, R168.reuse ;  /* 0x000000a8a7a77220 */ /* 0x080fe20000410000 */
[----:B------:R-:W-:Y:S01]  /*7340*/  PRMT R38, R144, 0x5432, R38 ;  /* 0x0000543290267816 */ /* 0x000fe20000000026 */
[C---:B------:R-:W-:Y:S01]  /*7350*/  FFMA.FTZ R36, R165.reuse, R168, -R36 ;  /* 0x000000a8a5247223 */ /* 0x040fe20000010824 */
[----:B------:R-:W-:Y:S01]  /*7360*/  LOP3.LUT R46, R46, 0xffff0000, RZ, 0xc0, !PT ;  /* 0xffff00002e2e7812 */ /* 0x000fe200078ec0ff */
[----:B------:R-:W-:Y:S01]  /*7370*/  FFMA.FTZ R167, R165, R172, R167 ;  /* 0x000000aca5a77223 */ /* 0x000fe200000100a7 */
[----:B------:R-:W-:Y:S01]  /*7380*/  LOP3.LUT R44, R39, 0xffff0000, RZ, 0xc0, !PT ;  /* 0xffff0000272c7812 */ /* 0x000fe200078ec0ff */
[----:B------:R-:W-:Y:S01]  /*7390*/  IMAD.U32 R172, R38, 0x10000, RZ ;  /* 0x0001000026ac7824 */ /* 0x000fe200078e00ff */
[----:B------:R-:W-:Y:S01]  /*73a0*/  LOP3.LUT R15, R15, 0xffff0000, RZ, 0xc0, !PT ;  /* 0xffff00000f0f7812 */ /* 0x000fe200078ec0ff */
[C---:B------:R-:W-:Y:S01]  /*73b0*/  FMUL.FTZ R174, R83.reuse, R46 ;  /* 0x0000002e53ae7220 */ /* 0x040fe20000410000 */
[----:B------:R-:W-:Y:S01]  /*73c0*/  LOP3.LUT R80, R80, 0xffff0000, RZ, 0xc0, !PT ;  /* 0xffff000050507812 */ /* 0x000fe200078ec0ff */
[----:B------:R-:W-:Y:S01]  /*73d0*/  FMUL.FTZ R176, R83, R44 ;  /* 0x0000002c53b07220 */ /* 0x000fe20000410000 */
[----:B------:R-:W-:Y:S01]  /*73e0*/  IMAD.U32 R168, R11, 0x10000, RZ ;  /* 0x000100000ba87824 */ /* 0x000fe200078e00ff */
[----:B------:R-:W-:Y:S01]  /*73f0*/  LOP3.LUT R83, R38, 0xffff0000, RZ, 0xc0, !PT ;  /* 0xffff000026537812 */ /* 0x000fe200078ec0ff */
[----:B------:R-:W-:-:S02]  /*7400*/  IMAD.U32 R13, R12, 0x10000, RZ ;  /* 0x000100000c0d7824 */ /* 0x000fc400078e00ff */
[----:B------:R-:W-:Y:S01]  /*7410*/  FMUL.FTZ R38, R81, R172 ;  /* 0x000000ac51267220 */ /* 0x000fe20000410000 */
[----:B------:R-:W-:Y:S01]  /*7420*/  LOP3.LUT R12, R12, 0xffff0000, RZ, 0xc0, !PT ;  /* 0xffff00000c0c7812 */ /* 0x000fe200078ec0ff */
[----:B------:R-:W-:Y:S01]  /*7430*/  FFMA.FTZ R39, R15, R44, -R174 ;  /* 0x0000002c0f277223 */ /* 0x000fe200000108ae */
[----:B------:R-:W-:Y:S01]  /*7440*/  LOP3.LUT R11, R11, 0xffff0000, RZ, 0xc0, !PT ;  /* 0xffff00000b0b7812 */ /* 0x000fe200078ec0ff */
[----:B------:R-:W-:Y:S01]  /*7450*/  FMUL.FTZ R81, R81, R168 ;  /* 0x000000a851517220 */ /* 0x000fe20000410000 */
[----:B------:R-:W-:Y:S01]  /*7460*/  FFMA.FTZ R176, R15, R46, R176 ;  /* 0x0000002e0fb07223 */ /* 0x000fe200000100b0 */
[----:B------:R-:W-:Y:S01]  /*7470*/  FMUL.FTZ R15, R80, R83 ;  /* 0x00000053500f7220 */ /* 0x000fe20000410000 */
[C---:B------:R-:W-:Y:S01]  /*7480*/  FFMA.FTZ R38, R13.reuse, R168, -R38 ;  /* 0x000000a80d267223 */ /* 0x040fe20000010826 */
[----:B------:R-:W-:Y:S01]  /*7490*/  FFMA.FTZ R81, R13, R172, R81 ;  /* 0x000000ac0d517223 */ /* 0x000fe20000010051 */
[----:B------:R-:W-:Y:S01]  /*74a0*/  LOP3.LUT R166, R14, 0xffff0000, RZ, 0xc0, !PT ;  /* 0xffff00000ea67812 */ /* 0x000fe200078ec0ff */
[-C--:B------:R-:W-:Y:S01]  /*74b0*/  FMUL.FTZ R13, R80, R11.reuse ;  /* 0x0000000b500d7220 */ /* 0x080fe20000410000 */
[----:B------:R-:W-:Y:S01]  /*74c0*/  FFMA.FTZ R15, R12, R11, -R15 ;  /* 0x0000000b0c0f7223 */ /* 0x000fe2000001080f */
[C---:B------:R-:W-:Y:S01]  /*74d0*/  IMAD.U32 R14, R82.reuse, 0x10000, RZ ;  /* 0x00010000520e7824 */ /* 0x040fe200078e00ff */
[----:B------:R-:W-:Y:S01]  /*74e0*/  SHF.L.U32 R11, R45, 0x10, RZ ;  /* 0x000000102d0b7819 */ /* 0x000fe200000006ff */
[----:B------:R-:W-:Y:S01]  /*74f0*/  IMAD.U32 R163, R37, 0x10000, RZ ;  /* 0x0001000025a37824 */ /* 0x000fe200078e00ff */
[----:B------:R-:W-:Y:S01]  /*7500*/  LOP3.LUT R82, R82, 0xffff0000, RZ, 0xc0, !PT ;  /* 0xffff000052527812 */ /* 0x000fe200078ec0ff */
[----:B------:R-:W-:Y:S01]  /*7510*/  FFMA.FTZ R12, R12, R83, R13 ;  /* 0x000000530c0c7223 */ /* 0x000fe2000001000d */
[----:B------:R-:W-:Y:S01]  /*7520*/  LOP3.LUT R45, R45, 0xffff0000, RZ, 0xc0, !PT ;  /* 0xffff00002d2d7812 */ /* 0x000fe200078ec0ff */
[C---:B------:R-:W-:Y:S01]  /*7530*/  FMUL.FTZ R13, R14.reuse, R11 ;  /* 0x0000000b0e0d7220 */ /* 0x040fe20000410000 */
[----:B------:R-:W-:Y:S01]  /*7540*/  LOP3.LUT R37, R37, 0xffff0000, RZ, 0xc0, !PT ;  /* 0xffff000025257812 */ /* 0x000fe200078ec0ff */
[----:B------:R-:W-:Y:S01]  /*7550*/  FMUL.FTZ R14, R14, R163 ;  /* 0x000000a30e0e7220 */ /* 0x000fe20000410000 */
[----:B------:R-:W-:Y:S01]  /*7560*/  F2FP.BF16.F32.PACK_AB R47, R47, R170 ;  /* 0x000000aa2f2f723e */ /* 0x000fe200000010ff */
[----:B------:R-:W-:Y:S01]  /*7570*/  FMUL.FTZ R83, R82, R45 ;  /* 0x0000002d52537220 */ /* 0x000fe20000410000 */
[----:B------:R-:W-:Y:S01]  /*7580*/  FFMA.FTZ R13, R164, R163, -R13 ;  /* 0x000000a3a40d7223 */ /* 0x000fe2000001080d */
[----:B------:R-:W-:Y:S01]  /*7590*/  FMUL.FTZ R82, R82, R37 ;  /* 0x0000002552527220 */ /* 0x000fe20000410000 */
[----:B------:R-:W-:Y:S01]  /*75a0*/  FFMA.FTZ R14, R164, R11, R14 ;  /* 0x0000000ba40e7223 */ /* 0x000fe2000001000e */
[C---:B------:R-:W-:Y:S01]  /*75b0*/  FFMA.FTZ R44, R166.reuse, R37, -R83 ;  /* 0x00000025a62c7223 */ /* 0x040fe20000010853 */
[----:B------:R-:W-:Y:S01]  /*75c0*/  F2FP.BF16.F32.PACK_AB R36, R39, R36 ;  /* 0x000000242724723e */ /* 0x000fe200000010ff */
[----:B------:R-:W-:Y:S01]  /*75d0*/  FFMA.FTZ R45, R166, R45, R82 ;  /* 0x0000002da62d7223 */ /* 0x000fe20000010052 */
[----:B------:R-:W-:-:S02]  /*75e0*/  F2FP.BF16.F32.PACK_AB R161, R161, R162 ;  /* 0x000000a2a1a1723e */ /* 0x000fc400000010ff */
[----:B------:R-:W-:Y:S01]  /*75f0*/  F2FP.BF16.F32.PACK_AB R46, R15, R38 ;  /* 0x000000260f2e723e */ /* 0x000fe200000010ff */
[----:B------:R-:W-:Y:S01]  /*7600*/  IMAD.MOV.U32 R15, RZ, RZ, R36 ;  /* 0x000000ffff0f7224 */ /* 0x000fe200078e0024 */
[----:B------:R-:W-:Y:S01]  /*7610*/  F2FP.BF16.F32.PACK_AB R11, R44, R13 ;  /* 0x0000000d2c0b723e */ /* 0x000fe200000010ff */
[----:B------:R-:W-:Y:S01]  /*7620*/  IMAD.MOV.U32 R13, RZ, RZ, R47 ;  /* 0x000000ffff0d7224 */ /* 0x000fe200078e002f */
[----:B------:R-:W-:Y:S01]  /*7630*/  F2FP.BF16.F32.PACK_AB R80, R12, R81 ;  /* 0x000000510c50723e */ /* 0x000fe200000010ff */
[----:B------:R-:W-:Y:S01]  /*7640*/  IMAD.MOV.U32 R12, RZ, RZ, R46 ;  /* 0x000000ffff0c7224 */ /* 0x000fe200078e002e */
[----:B------:R-:W-:Y:S01]  /*7650*/  F2FP.BF16.F32.PACK_AB R82, R45, R14 ;  /* 0x0000000e2d52723e */ /* 0x000fe200000010ff */
[----:B------:R-:W-:Y:S01]  /*7660*/  IMAD.MOV.U32 R81, RZ, RZ, R161 ;  /* 0x000000ffff517224 */ /* 0x000fe200078e00a1 */
[----:B------:R-:W-:Y:S01]  /*7670*/  F2FP.BF16.F32.PACK_AB R83, R176, R167 ;  /* 0x000000a7b053723e */ /* 0x000fe200000010ff */
[----:B------:R-:W-:-:S07]  /*7680*/  IMAD.MOV.U32 R14, RZ, RZ, R11 ;  /* 0x000000ffff0e7224 */ /* 0x000fce00078e000b */
.L_x_522:
[----:B------:R-:W-:Y:S05]  /*7690*/  BSYNC B3 ;  /* 0x0000000000037941 */ /* 0x000fea0003800000 */
.L_x_521:
[----:B------:R-:W-:Y:S02]  /*76a0*/  ULDC.64 UR4, c[0x0][0x208] ;  /* 0x0000820000047ab9 */ /* 0x000fe40000000a00 */
[----:B--2---:R4:W-:Y:S04]  /*76b0*/  ST.E.128 desc[UR4][R124.64], R12 ;  /* 0x0000000c7c007985 */ /* 0x0049e8000c101d04 */
[----:B---3--:R4:W-:Y:S02]  /*76c0*/  @!P3 ST.E.128 desc[UR4][R126.64], R80 ;  /* 0x000000507e00b985 */ /* 0x0089e4000c101d04 */
.L_x_520:
[----:B------:R-:W-:Y:S05]  /*76d0*/  BSYNC B2 ;  /* 0x0000000000027941 */ /* 0x000fea0003800000 */
.L_x_519:
[----:B------:R-:W-:-:S13]  /*76e0*/  ISETP.NE.AND P3, PT, R21, RZ, PT ;  /* 0x000000ff1500720c */ /* 0x000fda0003f65270 */
[----:B------:R-:W-:Y:S05]  /*76f0*/  @!P3 BRA `(.L_x_518) ;  /* 0x0000000400f0b947 */ /* 0x000fea0003800000 */
[----:B------:R-:W-:Y:S01]  /*7700*/  SEL R11, R115, R137, !P1 ;  /* 0x00000089730b7207 */ /* 0x000fe20004800000 */
[----:B------:R-:W-:Y:S01]  /*7710*/  BSSY B2, `(.L_x_523) ;  /* 0x0000077000027945 */ /* 0x000fe20003800000 */
[----:B----4-:R-:W-:Y:S02]  /*7720*/  SHF.R.U32.HI R15, RZ, 0x3, R225 ;  /* 0x00000003ff0f7819 */ /* 0x010fe400000116e1 */
[----:B------:R-:W-:Y:S02]  /*7730*/  SHF.R.S32.HI R12, RZ, 0x1f, R11 ;  /* 0x0000001fff0c7819 */ /* 0x000fe4000001140b */
[----:B---3--:R-:W-:Y:S02]  /*7740*/  LEA R44, P3, R20, R122, 0x1 ;  /* 0x0000007a142c7211 */ /* 0x008fe400078608ff */
[----:B------:R-:W-:Y:S02]  /*7750*/  LEA.HI R11, R12, R11, RZ, 0x4 ;  /* 0x0000000b0c0b7211 */ /* 0x000fe400078f20ff */
[----:B--2---:R-:W-:-:S02]  /*7760*/  LEA.HI.X R45, R20, R123, R28, 0x1, P3 ;  /* 0x0000007b142d7211 */ /* 0x004fc400018f0c1c */
[----:B------:R-:W-:Y:S02]  /*7770*/  LEA.HI.SX32 R11, R11, R10, 0x1c ;  /* 0x0000000a0b0b7211 */ /* 0x000fe400078fe2ff */
[----:B------:R-:W-:Y:S02]  /*7780*/  ISETP.GE.AND P6, PT, R213, R114, PT ;  /* 0x00000072d500720c */ /* 0x000fe40003fc6270 */
[----:B------:R-:W-:-:S04]  /*7790*/  SHF.R.S32.HI R12, RZ, 0x1f, R11 ;  /* 0x0000001fff0c7819 */ /* 0x000fc8000001140b */
[----:B------:R-:W-:Y:S01]  /*77a0*/  LEA.HI R13, R12, R11, RZ, 0x3 ;  /* 0x0000000b0c0d7211 */ /* 0x000fe200078f18ff */
[----:B------:R-:W-:-:S03]  /*77b0*/  IMAD.SHL.U32 R12, R11, 0x8, RZ ;  /* 0x000000080b0c7824 */ /* 0x000fc600078e00ff */
[----:B------:R-:W-:Y:S02]  /*77c0*/  SHF.R.S32.HI R14, RZ, 0x3, R13 ;  /* 0x00000003ff0e7819 */ /* 0x000fe4000001140d */
[----:B------:R-:W-:Y:S02]  /*77d0*/  LOP3.LUT R11, R225, 0x38, R12, 0xf8, !PT ;  /* 0x00000038e10b7812 */ /* 0x000fe400078ef80c */
[----:B------:R-:W-:Y:S01]  /*77e0*/  ISETP.GE.AND P3, PT, R12, R135, PT ;  /* 0x000000870c00720c */ /* 0x000fe20003f66270 */
[----:B------:R-:W-:Y:S01]  /*77f0*/  IMAD R14, R14, 0x1400, R229 ;  /* 0x000014000e0e7824 */ /* 0x000fe200078e02e5 */
[----:B------:R-:W-:-:S05]  /*7800*/  LOP3.LUT R11, R11, R15, RZ, 0x3c, !PT ;  /* 0x0000000f0b0b7212 */ /* 0x000fca00078e3cff */
[----:B------:R-:W-:Y:S02]  /*7810*/  IMAD.IADD R13, R14, 0x1, R11 ;  /* 0x000000010e0d7824 */ /* 0x000fe400078e020b */
[C---:B------:R-:W-:Y:S02]  /*7820*/  IMAD R11, R212.reuse, 0x5000, R133 ;  /* 0x00005000d40b7824 */ /* 0x040fe400078e0285 */
[----:B------:R-:W-:Y:S02]  /*7830*/  IMAD R13, R212, 0x5000, R13 ;  /* 0x00005000d40d7824 */ /* 0x000fe400078e020d */
[--C-:B------:R-:W-:Y:S02]  /*7840*/  IMAD R11, R11, 0x2, R22.reuse ;  /* 0x000000020b0b7824 */ /* 0x100fe400078e0216 */
[----:B------:R-:W-:Y:S02]  /*7850*/  IMAD R36, R13, 0x2, R22 ;  /* 0x000000020d247824 */ /* 0x000fe400078e0216 */
[----:B------:R-:W-:-:S02]  /*7860*/  @!P3 IMAD.WIDE R122, R12, 0x2, R122 ;  /* 0x000000020c7ab825 */ /* 0x000fc400078e027a */
[----:B------:R2:W3:Y:S04]  /*7870*/  LDS.128 R12, [R11+0x24400] ;  /* 0x024400000b0c7984 */ /* 0x0004e80000000c00 */
[----:B------:R-:W4:Y:S01]  /*7880*/  LDS.128 R36, [R36+0x24400] ;  /* 0x0244000024247984 */ /* 0x000f220000000c00 */
[----:B------:R-:W-:Y:S05]  /*7890*/  @P6 BRA `(.L_x_524) ;  /* 0x0000000400786947 */ /* 0x000fea0003800000 */
[--C-:B--2---:R-:W-:Y:S01]  /*78a0*/  SHF.R.U64 R11, R32, 0x10, R33.reuse ;  /* 0x00000010200b7819 */ /* 0x104fe20000001221 */
[----:B----4-:R-:W-:Y:S01]  /*78b0*/  IMAD.U32 R47, R37, 0x10000, RZ ;  /* 0x00010000252f7824 */ /* 0x010fe200078e00ff */
[----:B------:R-:W-:Y:S01]  /*78c0*/  SHF.R.U32.HI R32, RZ, 0x10, R33 ;  /* 0x00000010ff207819 */ /* 0x000fe20000011621 */
[----:B---3--:R-:W-:Y:S01]  /*78d0*/  IMAD.U32 R82, R15, 0x10000, RZ ;  /* 0x000100000f527824 */ /* 0x008fe200078e00ff */
[--C-:B------:R-:W-:Y:S01]  /*78e0*/  SHF.R.U64 R33, R40, 0x10, R41.reuse ;  /* 0x0000001028217819 */ /* 0x100fe20000001229 */
[----:B------:R-:W-:Y:S01]  /*78f0*/  IMAD.U32 R124, R38, 0x10000, RZ ;  /* 0x00010000267c7824 */ /* 0x000fe200078e00ff */
[----:B------:R-:W-:Y:S01]  /*7900*/  SHF.R.U32.HI R40, RZ, 0x10, R41 ;  /* 0x00000010ff287819 */ /* 0x000fe20000011629 */
[----:B------:R-:W-:Y:S01]  /*7910*/  IMAD.U32 R41, R13, 0x10000, RZ ;  /* 0x000100000d297824 */ /* 0x000fe200078e00ff */
[----:B------:R-:W-:Y:S01]  /*7920*/  SHF.R.U64 R34, R34, 0x10, R35 ;  /* 0x0000001022227819 */ /* 0x000fe20000001223 */
[----:B------:R-:W-:Y:S01]  /*7930*/  IMAD.U32 R81, R14, 0x10000, RZ ;  /* 0x000100000e517824 */ /* 0x000fe200078e00ff */
[----:B------:R-:W-:-:S02]  /*7940*/  PRMT R32, R139, 0x5432, R32 ;  /* 0x000054328b207816 */ /* 0x000fc40000000020 */
[----:B------:R-:W-:Y:S02]  /*7950*/  PRMT R40, R141, 0x5432, R40 ;  /* 0x000054328d287816 */ /* 0x000fe40000000028 */
[--C-:B------:R-:W-:Y:S01]  /*7960*/  SHF.R.U64 R42, R42, 0x10, R43.reuse ;  /* 0x000000102a2a7819 */ /* 0x100fe2000000122b */
[----:B------:R-:W-:Y:S01]  /*7970*/  IMAD.U32 R126, R32, 0x10000, RZ ;  /* 0x00010000207e7824 */ /* 0x000fe200078e00ff */
[----:B------:R-:W-:Y:S02]  /*7980*/  SHF.R.U32.HI R43, RZ, 0x10, R43 ;  /* 0x00000010ff2b7819 */ /* 0x000fe4000001162b */
[----:B------:R-:W-:Y:S02]  /*7990*/  SHF.R.U32.HI R35, RZ, 0x10, R35 ;  /* 0x00000010ff237819 */ /* 0x000fe40000011623 */
[----:B------:R-:W-:Y:S02]  /*79a0*/  PRMT R190, R190, 0x5410, R11 ;  /* 0x00005410bebe7816 */ /* 0x000fe4000000000b */
[----:B------:R-:W-:Y:S01]  /*79b0*/  PRMT R187, R187, 0x5410, R34 ;  /* 0x00005410bbbb7816 */ /* 0x000fe20000000022 */
[----:B------:R-:W-:Y:S01]  /*79c0*/  IMAD.U32 R34, R40, 0x10000, RZ ;  /* 0x0001000028227824 */ /* 0x000fe200078e00ff */
[----:B------:R-:W-:Y:S01]  /*79d0*/  LOP3.LUT R80, R37, 0xffff0000, RZ, 0xc0, !PT ;  /* 0xffff000025507812 */ /* 0x000fe200078ec0ff */
[----:B------:R-:W-:Y:S01]  /*79e0*/  IMAD.U32 R37, R36, 0x10000, RZ ;  /* 0x0001000024257824 */ /* 0x000fe200078e00ff */
[----:B------:R-:W-:Y:S01]  /*79f0*/  LOP3.LUT R11, R40, 0xffff0000, RZ, 0xc0, !PT ;  /* 0xffff0000280b7812 */ /* 0x000fe200078ec0ff */
[----:B------:R-:W-:Y:S01]  /*7a00*/  FMUL.FTZ R40, R47, R126 ;  /* 0x0000007e2f287220 */ /* 0x000fe20000410000 */
[----:B------:R-:W-:-:S02]  /*7a10*/  PRMT R188, R188, 0x5410, R43 ;  /* 0x00005410bcbc7816 */ /* 0x000fc4000000002b */
[----:B------:R-:W-:Y:S01]  /*7a20*/  PRMT R186, R186, 0x5410, R35 ;  /* 0x00005410baba7816 */ /* 0x000fe20000000023 */
[-C--:B------:R-:W-:Y:S01]  /*7a30*/  FFMA.FTZ R40, R41, R34.reuse, R40 ;  /* 0x0000002229287223 */ /* 0x080fe20000010028 */
[----:B------:R-:W-:Y:S01]  /*7a40*/  PRMT R189, R189, 0x5410, R42 ;  /* 0x00005410bdbd7816 */ /* 0x000fe2000000002a */
[----:B------:R-:W-:Y:S01]  /*7a50*/  FMUL.FTZ R42, R47, R34 ;  /* 0x000000222f2a7220 */ /* 0x000fe20000410000 */
[----:B------:R-:W-:Y:S01]  /*7a60*/  LOP3.LUT R46, R13, 0xffff0000, RZ, 0xc0, !PT ;  /* 0xffff00000d2e7812 */ /* 0x000fe200078ec0ff */
[----:B------:R-:W-:Y:S01]  /*7a70*/  IMAD.U32 R34, R186, 0x10000, RZ ;  /* 0x00010000ba227824 */ /* 0x000fe200078e00ff */
[----:B------:R-:W-:Y:S01]  /*7a80*/  PRMT R191, R191, 0x5410, R33 ;  /* 0x00005410bfbf7816 */ /* 0x000fe20000000021 */
[----:B------:R-:W-:Y:S01]  /*7a90*/  FMUL.FTZ R33, R80, R11 ;  /* 0x0000000b50217220 */ /* 0x000fe20000410000 */
[----:B------:R-:W-:Y:S01]  /*7aa0*/  LOP3.LUT R35, R32, 0xffff0000, RZ, 0xc0, !PT ;  /* 0xffff000020237812 */ /* 0x000fe200078ec0ff */
[----:B------:R-:W-:Y:S01]  /*7ab0*/  IMAD.U32 R32, R188, 0x10000, RZ ;  /* 0x00010000bc207824 */ /* 0x000fe200078e00ff */
[----:B------:R-:W-:Y:S01]  /*7ac0*/  SHF.L.U32 R83, R39, 0x10, RZ ;  /* 0x0000001027537819 */ /* 0x000fe200000006ff */
[----:B------:R-:W-:Y:S01]  /*7ad0*/  FFMA.FTZ R42, R41, R126, -R42 ;  /* 0x0000007e292a7223 */ /* 0x000fe2000001082a */
[----:B------:R-:W-:Y:S01]  /*7ae0*/  LOP3.LUT R39, R39, 0xffff0000, RZ, 0xc0, !PT ;  /* 0xffff000027277812 */ /* 0x000fe200078ec0ff */
[-C--:B------:R-:W-:Y:S01]  /*7af0*/  FMUL.FTZ R41, R80, R35.reuse ;  /* 0x0000002350297220 */ /* 0x080fe20000410000 */
[----:B------:R-:W-:Y:S01]  /*7b00*/  FFMA.FTZ R33, R46, R35, -R33 ;  /* 0x000000232e217223 */ /* 0x000fe20000010821 */
[C---:B------:R-:W-:Y:S01]  /*7b10*/  FMUL.FTZ R35, R83.reuse, R32 ;  /* 0x0000002053237220 */ /* 0x040fe20000410000 */
[----:B------:R-:W-:Y:S01]  /*7b20*/  LOP3.LUT R188, R188, 0xffff0000, RZ, 0xc0, !PT ;  /* 0xffff0000bcbc7812 */ /* 0x000fe200078ec0ff */
[-C--:B------:R-:W-:Y:S01]  /*7b30*/  FMUL.FTZ R83, R83, R34.reuse ;  /* 0x0000002253537220 */ /* 0x080fe20000410000 */
[----:B------:R-:W-:Y:S01]  /*7b40*/  LOP3.LUT R15, R15, 0xffff0000, RZ, 0xc0, !PT ;  /* 0xffff00000f0f7812 */ /* 0x000fe200078ec0ff */
[----:B------:R-:W-:Y:S01]  /*7b50*/  FFMA.FTZ R35, R82, R34, -R35 ;  /* 0x0000002252237223 */ /* 0x000fe20000010823 */
[----:B------:R-:W-:Y:S01]  /*7b60*/  LOP3.LUT R34, R186, 0xffff0000, RZ, 0xc0, !PT ;  /* 0xffff0000ba227812 */ /* 0x000fe200078ec0ff */
[----:B------:R-:W-:Y:S01]  /*7b70*/  FFMA.FTZ R41, R46, R11, R41 ;  /* 0x0000000b2e297223 */ /* 0x000fe20000010029 */
[----:B------:R-:W-:Y:S01]  /*7b80*/  FMUL.FTZ R126, R39, R188 ;  /* 0x000000bc277e7220 */ /* 0x000fe20000410000 */
[----:B------:R-:W-:-:S02]  /*7b90*/  IMAD.U32 R46, R191, 0x10000, RZ ;  /* 0x00010000bf2e7824 */ /* 0x000fc400078e00ff */
[----:B------:R-:W-:Y:S01]  /*7ba0*/  FFMA.FTZ R32, R82, R32, R83 ;  /* 0x0000002052207223 */ /* 0x000fe20000010053 */
[----:B------:R-:W-:Y:S02]  /*7bb0*/  IMAD.U32 R80, R190, 0x10000, RZ ;  /* 0x00010000be507824 */ /* 0x000fe400078e00ff */
[-C--:B------:R-:W-:Y:S01]  /*7bc0*/  FMUL.FTZ R82, R39, R34.reuse ;  /* 0x0000002227527220 */ /* 0x080fe20000410000 */
[----:B------:R-:W-:Y:S01]  /*7bd0*/  LOP3.LUT R36, R36, 0xffff0000, RZ, 0xc0, !PT ;  /* 0xffff000024247812 */ /* 0x000fe200078ec0ff */
[----:B------:R-:W-:Y:S01]  /*7be0*/  FFMA.FTZ R34, R15, R34, -R126 ;  /* 0x000000220f227223 */ /* 0x000fe2000001087e */
[----:B------:R-:W-:Y:S01]  /*7bf0*/  LOP3.LUT R191, R191, 0xffff0000, RZ, 0xc0, !PT ;  /* 0xffff0000bfbf7812 */ /* 0x000fe200078ec0ff */
[----:B------:R-:W-:Y:S01]  /*7c00*/  IMAD.U32 R13, R12, 0x10000, RZ ;  /* 0x000100000c0d7824 */ /* 0x000fe200078e00ff */
[----:B------:R-:W-:Y:S01]  /*7c10*/  LOP3.LUT R11, R190, 0xffff0000, RZ, 0xc0, !PT ;  /* 0xffff0000be0b7812 */ /* 0x000fe200078ec0ff */
[C---:B------:R-:W-:Y:S01]  /*7c20*/  FMUL.FTZ R126, R37.reuse, R46 ;  /* 0x0000002e257e7220 */ /* 0x040fe20000410000 */
[-C--:B------:R-:W-:Y:S01]  /*7c30*/  FMUL.FTZ R37, R37, R80.reuse ;  /* 0x0000005025257220 */ /* 0x080fe20000410000 */
[----:B------:R-:W-:Y:S01]  /*7c40*/  LOP3.LUT R12, R12, 0xffff0000, RZ, 0xc0, !PT ;  /* 0xffff00000c0c7812 */ /* 0x000fe200078ec0ff */
[C---:B------:R-:W-:Y:S01]  /*7c50*/  FMUL.FTZ R39, R36.reuse, R191 ;  /* 0x000000bf24277220 */ /* 0x040fe20000410000 */
[C---:B------:R-:W-:Y:S01]  /*7c60*/  FFMA.FTZ R80, R13.reuse, R80, -R126 ;  /* 0x000000500d507223 */ /* 0x040fe2000001087e */
[-C--:B------:R-:W-:Y:S01]  /*7c70*/  FMUL.FTZ R43, R36, R11.reuse ;  /* 0x0000000b242b7220 */ /* 0x080fe20000410000 */
[----:B------:R-:W-:Y:S01]  /*7c80*/  FFMA.FTZ R13, R13, R46, R37 ;  /* 0x0000002e0d0d7223 */ /* 0x000fe20000010025 */
[----:B------:R-:W-:Y:S01]  /*7c90*/  IMAD.U32 R36, R189, 0x10000, RZ ;  /* 0x00010000bd247824 */ /* 0x000fe200078e00ff */
[----:B------:R-:W-:Y:S01]  /*7ca0*/  LOP3.LUT R38, R38, 0xffff0000, RZ, 0xc0, !PT ;  /* 0xffff000026267812 */ /* 0x000fe200078ec0ff */
[----:B------:R-:W-:Y:S01]  /*7cb0*/  IMAD.U32 R37, R187, 0x10000, RZ ;  /* 0x00010000bb257824 */ /* 0x000fe200078e00ff */
[----:B------:R-:W-:Y:S01]  /*7cc0*/  LOP3.LUT R189, R189, 0xffff0000, RZ, 0xc0, !PT ;  /* 0xffff0000bdbd7812 */ /* 0x000fe200078ec0ff */
[C---:B------:R-:W-:Y:S01]  /*7cd0*/  FFMA.FTZ R11, R12.reuse, R11, -R39 ;  /* 0x0000000b0c0b7223 */ /* 0x040fe20000010827 */
[----:B------:R-:W-:Y:S01]  /*7ce0*/  LOP3.LUT R187, R187, 0xffff0000, RZ, 0xc0, !PT ;  /* 0xffff0000bbbb7812 */ /* 0x000fe200078ec0ff */
[----:B------:R-:W-:Y:S01]  /*7cf0*/  FFMA.FTZ R15, R15, R188, R82 ;  /* 0x000000bc0f0f7223 */ /* 0x000fe20000010052 */
[----:B------:R-:W-:Y:S01]  /*7d00*/  FFMA.FTZ R12, R12, R191, R43 ;  /* 0x000000bf0c0c7223 */ /* 0x000fe2000001002b */
[----:B------:R-:W-:Y:S01]  /*7d10*/  LOP3.LUT R14, R14, 0xffff0000, RZ, 0xc0, !PT ;  /* 0xffff00000e0e7812 */ /* 0x000fe200078ec0ff */
[----:B------:R-:W-:Y:S01]  /*7d20*/  FMUL.FTZ R39, R124, R37 ;  /* 0x000000257c277220 */ /* 0x000fe20000410000 */
[----:B------:R-:W-:Y:S01]  /*7d30*/  FMUL.FTZ R43, R38, R189 ;  /* 0x000000bd262b7220 */ /* 0x000fe20000410000 */
[-C--:B------:R-:W-:Y:S01]  /*7d40*/  FMUL.FTZ R46, R124, R36.reuse ;  /* 0x000000247c2e7220 */ /* 0x080fe20000410000 */
[----:B------:R-:W-:Y:S01]  /*7d50*/  FMUL.FTZ R38, R38, R187 ;  /* 0x000000bb26267220 */ /* 0x000fe20000410000 */
[----:B------:R-:W-:Y:S01]  /*7d60*/  F2FP.BF16.F32.PACK_AB R34, R34, R35 ;  /* 0x000000232222723e */ /* 0x000fe200000010ff */
[----:B------:R-:W-:Y:S01]  /*7d70*/  FFMA.FTZ R39, R81, R36, R39 ;  /* 0x0000002451277223 */ /* 0x000fe20000010027 */
[----:B------:R-:W-:Y:S01]  /*7d80*/  F2FP.BF16.F32.PACK_AB R35, R15, R32 ;  /* 0x000000200f23723e */ /* 0x000fe200000010ff */
[----:B------:R-:W-:Y:S01]  /*7d90*/  FFMA.FTZ R37, R81, R37, -R46 ;  /* 0x0000002551257223 */ /* 0x000fe2000001082e */
[C---:B------:R-:W-:Y:S01]  /*7da0*/  FFMA.FTZ R36, R14.reuse, R187, -R43 ;  /* 0x000000bb0e247223 */ /* 0x040fe2000001082b */
[----:B------:R-:W-:Y:S01]  /*7db0*/  FFMA.FTZ R38, R14, R189, R38 ;  /* 0x000000bd0e267223 */ /* 0x000fe20000010026 */
[----:B------:R-:W-:Y:S01]  /*7dc0*/  F2FP.BF16.F32.PACK_AB R32, R11, R80 ;  /* 0x000000500b20723e */ /* 0x000fe200000010ff */
[----:B------:R-:W-:Y:S01]  /*7dd0*/  IMAD.MOV.U32 R15, RZ, RZ, R34 ;  /* 0x000000ffff0f7224 */ /* 0x000fe200078e0022 */
[----:B------:R-:W-:-:S02]  /*7de0*/  F2FP.BF16.F32.PACK_AB R33, R33, R42 ;  /* 0x0000002a2121723e */ /* 0x000fc400000010ff */
[----:B------:R-:W-:Y:S02]  /*7df0*/  F2FP.BF16.F32.PACK_AB R40, R41, R40 ;  /* 0x000000282928723e */ /* 0x000fe400000010ff */
[----:B------:R-:W-:Y:S01]  /*7e00*/  F2FP.BF16.F32.PACK_AB R11, R12, R13 ;  /* 0x0000000d0c0b723e */ /* 0x000fe200000010ff */
[----:B------:R-:W-:Y:S01]  /*7e10*/  IMAD.MOV.U32 R12, RZ, RZ, R32 ;  /* 0x000000ffff0c7224 */ /* 0x000fe200078e0020 */
[----:B------:R-:W-:Y:S01]  /*7e20*/  F2FP.BF16.F32.PACK_AB R14, R36, R37 ;  /* 0x00000025240e723e */ /* 0x000fe200000010ff */
[----:B------:R-:W-:Y:S01]  /*7e30*/  IMAD.MOV.U32 R13, RZ, RZ, R33 ;  /* 0x000000ffff0d7224 */ /* 0x000fe200078e0021 */
[----:B------:R-:W-:Y:S01]  /*7e40*/  F2FP.BF16.F32.PACK_AB R38, R38, R39 ;  /* 0x000000272626723e */ /* 0x000fe200000010ff */
[----:B------:R-:W-:Y:S02]  /*7e50*/  IMAD.MOV.U32 R36, RZ, RZ, R11 ;  /* 0x000000ffff247224 */ /* 0x000fe400078e000b */
[----:B------:R-:W-:Y:S02]  /*7e60*/  IMAD.MOV.U32 R37, RZ, RZ, R40 ;  /* 0x000000ffff257224 */ /* 0x000fe400078e0028 */
[----:B------:R-:W-:-:S07]  /*7e70*/  IMAD.MOV.U32 R39, RZ, RZ, R35 ;  /* 0x000000ffff277224 */ /* 0x000fce00078e0023 */
.L_x_524:
[----:B------:R-:W-:Y:S05]  /*7e80*/  BSYNC B2 ;  /* 0x0000000000027941 */ /* 0x000fea0003800000 */
.L_x_523:
[----:B------:R-:W-:Y:S02]  /*7e90*/  ULDC.64 UR4, c[0x0][0x208] ;  /* 0x0000820000047ab9 */ /* 0x000fe40000000a00 */
[----:B---3--:R3:W-:Y:S04]  /*7ea0*/  ST.E.128 desc[UR4][R44.64], R12 ;  /* 0x0000000c2c007985 */ /* 0x0087e8000c101d04 */
[----:B----4-:R3:W-:Y:S02]  /*7eb0*/  @!P3 ST.E.128 desc[UR4][R122.64], R36 ;  /* 0x000000247a00b985 */ /* 0x0107e4000c101d04 */
.L_x_518:
[----:B------:R-:W-:Y:S05]  /*7ec0*/  BSYNC B1 ;  /* 0x0000000000017941 */ /* 0x000fea0003800000 */
.L_x_517:
[----:B------:R-:W-:-:S03]  /*7ed0*/  UMOV UR4, 0xffffffff ;  /* 0xffffffff00047882 */ /* 0x000fc60000000000 */
[----:B------:R-:W-:Y:S05]  /*7ee0*/  BRA.DIV UR4, `(.L_x_525) ;  /* 0x000001fe04787947 */ /* 0x000fea000b800000 */
[----:B---3--:R3:W0:Y:S04]  /*7ef0*/  SHFL.IDX PT, R37, R117, 0x1, 0x181f ;  /* 0x00381f0075257f89 */ /* 0x00862800000e0000 */
[----:B------:R3:W0:Y:S02]  /*7f00*/  SHFL.IDX PT, R36, R118, 0x1, 0x181f ;  /* 0x00381f0076247f89 */ /* 0x00062400000e0000 */
.L_x_826:
[----:B------:R-:W-:Y:S04]  /*7f10*/  BSSY B1, `(.L_x_526) ;  /* 0x000010a000017945 */ /* 0x000fe80003800000 */
[----:B------:R-:W-:Y:S05]  /*7f20*/  @P4 BRA `(.L_x_527) ;  /* 0x0000001000204947 */ /* 0x000fea0003800000 */
[----:B------:R-:W-:Y:S01]  /*7f30*/  ISETP.NE.AND P3, PT, R3, RZ, PT ;  /* 0x000000ff0300720c */ /* 0x000fe20003f65270 */
[----:B------:R-:W-:-:S12]  /*7f40*/  BSSY B2, `(.L_x_528) ;  /* 0x0000083000027945 */ /* 0x000fd80003800000 */
[----:B------:R-:W-:Y:S05]  /*7f50*/  @!P3 BRA `(.L_x_529) ;  /* 0x000000080004b947 */ /* 0x000fea0003800000 */
[----:B----4-:R-:W4:Y:S01]  /*7f60*/  LDL R14, [R1+0x58] ;  /* 0x00005800010e7983 */ /* 0x010f220000100800 */
[----:B--2---:R-:W-:Y:S01]  /*7f70*/  SEL R11, R115, R137, !P2 ;  /* 0x00000089730b7207 */ /* 0x004fe20005000000 */
[C---:B------:R-:W-:Y:S01]  /*7f80*/  VIADD R15, R219.reuse, 0x20 ;  /* 0x00000020db0f7836 */ /* 0x040fe20000000000 */
[----:B------:R-:W-:Y:S01]  /*7f90*/  IADD3 R13, R219, 0x20, RZ ;  /* 0x00000020db0d7810 */ /* 0x000fe20007ffe0ff */
[----:B------:R-:W-:Y:S01]  /*7fa0*/  BSSY B3, `(.L_x_530) ;  /* 0x0000079000037945 */ /* 0x000fe20003800000 */
[----:B------:R-:W-:Y:S01]  /*7fb0*/  SHF.R.S32.HI R12, RZ, 0x1f, R11 ;  /* 0x0000001fff0c7819 */ /* 0x000fe2000001140b */
[----:B------:R-:W-:Y:S01]  /*7fc0*/  IMAD.SHL.U32 R15, R15, 0x40, RZ ;  /* 0x000000400f0f7824 */ /* 0x000fe200078e00ff */
[----:B0-----:R-:W-:Y:S01]  /*7fd0*/  LEA R38, P4, R9, R36, 0x1 ;  /* 0x0000002409267211 */ /* 0x001fe200078808ff */
[----:B------:R-:W-:Y:S01]  /*7fe0*/  IMAD.SHL.U32 R13, R13, 0x40, RZ ;  /* 0x000000400d0d7824 */ /* 0x000fe200078e00ff */
[----:B------:R-:W-:Y:S02]  /*7ff0*/  LEA.HI R11, R12, R11, RZ, 0x4 ;  /* 0x0000000b0c0b7211 */ /* 0x000fe400078f20ff */
[----:B------:R-:W-:-:S02]  /*8000*/  LOP3.LUT R15, R15, 0x1c0, RZ, 0xc0, !PT ;  /* 0x000001c00f0f7812 */ /* 0x000fc400078ec0ff */
[----:B------:R-:W-:Y:S02]  /*8010*/  LEA.HI.SX32 R11, R11, R8, 0x1c ;  /* 0x000000080b0b7211 */ /* 0x000fe400078fe2ff */
[----:B------:R-:W-:Y:S02]  /*8020*/  LOP3.LUT R13, R13, 0x1c0, RZ, 0xc0, !PT ;  /* 0x000001c00d0d7812 */ /* 0x000fe400078ec0ff */
[----:B------:R-:W-:Y:S01]  /*8030*/  SHF.R.S32.HI R12, RZ, 0x1f, R11 ;  /* 0x0000001fff0c7819 */ /* 0x000fe2000001140b */
[----:B------:R-:W-:Y:S01]  /*8040*/  IMAD.SHL.U32 R40, R11, 0x8, RZ ;  /* 0x000000080b287824 */ /* 0x000fe200078e00ff */
[----:B------:R-:W-:Y:S02]  /*8050*/  SHF.R.U32.HI R13, RZ, 0x3, R13 ;  /* 0x00000003ff0d7819 */ /* 0x000fe4000001160d */
[----:B------:R-:W-:Y:S02]  /*8060*/  LEA.HI R12, R12, R11, RZ, 0x3 ;  /* 0x0000000b0c0c7211 */ /* 0x000fe400078f18ff */
[----:B------:R-:W-:-:S02]  /*8070*/  LOP3.LUT R11, R15, 0x38, R40, 0xf8, !PT ;  /* 0x000000380f0b7812 */ /* 0x000fc400078ef828 */
[----:B------:R-:W-:Y:S02]  /*8080*/  SHF.R.S32.HI R12, RZ, 0x3, R12 ;  /* 0x00000003ff0c7819 */ /* 0x000fe4000001140c */
[----:B------:R-:W-:Y:S02]  /*8090*/  LOP3.LUT R11, R11, R13, RZ, 0x3c, !PT ;  /* 0x0000000d0b0b7212 */ /* 0x000fe400078e3cff */
[----:B------:R-:W-:Y:S02]  /*80a0*/  LEA.HI.X R39, R9, R37, R27, 0x1, P4 ;  /* 0x0000002509277211 */ /* 0x000fe400020f0c1b */
[----:B------:R-:W-:Y:S02]  /*80b0*/  ISETP.GE.AND P4, PT, R16, R114, PT ;  /* 0x000000721000720c */ /* 0x000fe40003f86270 */
[----:B------:R-:W-:-:S13]  /*80c0*/  ISETP.GE.AND P3, PT, R40, R135, PT ;  /* 0x000000872800720c */ /* 0x000fda0003f66270 */
[----:B------:R-:W-:-:S04]  /*80d0*/  @!P3 IMAD.WIDE R40, R40, 0x2, R36 ;  /* 0x000000022828b825 */ /* 0x000fc800078e0224 */
[----:B----4-:R-:W-:-:S04]  /*80e0*/  IMAD R12, R12, 0x1400, R14 ;  /* 0x000014000c0c7824 */ /* 0x010fc800078e020e */
[----:B------:R-:W-:Y:S02]  /*80f0*/  IMAD.IADD R13, R12, 0x1, R11 ;  /* 0x000000010c0d7824 */ /* 0x000fe400078e020b */
[C---:B------:R-:W-:Y:S02]  /*8100*/  IMAD R11, R212.reuse, 0x5000, R132 ;  /* 0x00005000d40b7824 */ /* 0x040fe400078e0284 */
[----:B------:R-:W-:Y:S02]  /*8110*/  IMAD R13, R212, 0x5000, R13 ;  /* 0x00005000d40d7824 */ /* 0x000fe400078e020d */
[--C-:B------:R-:W-:Y:S02]  /*8120*/  IMAD R11, R11, 0x2, R22.reuse ;  /* 0x000000020b0b7824 */ /* 0x100fe400078e0216 */
[----:B------:R-:W-:-:S03]  /*8130*/  IMAD R32, R13, 0x2, R22 ;  /* 0x000000020d207824 */ /* 0x000fc600078e0216 */
[----:B------:R0:W2:Y:S04]  /*8140*/  LDS.128 R12, [R11+0x24400] ;  /* 0x024400000b0c7984 */ /* 0x0000a80000000c00 */
[----:B------:R-:W4:Y:S01]  /*8150*/  LDS.128 R32, [R32+0x24400] ;  /* 0x0244000020207984 */ /* 0x000f220000000c00 */
[----:B------:R-:W-:Y:S05]  /*8160*/  @P4 BRA `(.L_x_531) ;  /* 0x0000000400704947 */ /* 0x000fea0003800000 */
[--C-:B------:R-:W-:Y:S01]  /*8170*/  SHF.R.U64 R46, R60, 0x10, R61.reuse ;  /* 0x000000103c2e7819 */ /* 0x100fe2000000123d */
[----:B----4-:R-:W-:Y:S01]  /*8180*/  IMAD.U32 R45, R33, 0x10000, RZ ;  /* 0x00010000212d7824 */ /* 0x010fe200078e00ff */
[----:B------:R-:W-:Y:S01]  /*8190*/  SHF.R.U32.HI R61, RZ, 0x10, R61 ;  /* 0x00000010ff3d7819 */ /* 0x000fe2000001163d */
[----:B0-2---:R-:W-:Y:S01]  /*81a0*/  IMAD.U32 R11, R13, 0x10000, RZ ;  /* 0x000100000d0b7824 */ /* 0x005fe200078e00ff */
[--C-:B------:R-:W-:Y:S01]  /*81b0*/  SHF.R.U64 R42, R52, 0x10, R53.reuse ;  /* 0x00000010342a7819 */ /* 0x100fe20000001235 */
[----:B------:R-:W-:Y:S01]  /*81c0*/  IMAD.U32 R80, R35, 0x10000, RZ ;  /* 0x0001000023507824 */ /* 0x000fe200078e00ff */
[----:B------:R-:W-:Y:S01]  /*81d0*/  SHF.R.U32.HI R52, RZ, 0x10, R53 ;  /* 0x00000010ff347819 */ /* 0x000fe20000011635 */
[----:B------:R-:W-:Y:S01]  /*81e0*/  IMAD.U32 R60, R15, 0x10000, RZ ;  /* 0x000100000f3c7824 */ /* 0x000fe200078e00ff */
[----:B------:R-:W-:Y:S01]  /*81f0*/  PRMT R184, R184, 0x5410, R61 ;  /* 0x00005410b8b87816 */ /* 0x000fe2000000003d */
[----:B------:R-:W-:Y:S01]  /*8200*/  IMAD.U32 R53, R14, 0x10000, RZ ;  /* 0x000100000e357824 */ /* 0x000fe200078e00ff */
[----:B------:R-:W-:-:S02]  /*8210*/  PRMT R179, R179, 0x5410, R52 ;  /* 0x00005410b3b37816 */ /* 0x000fc40000000034 */
[----:B------:R-:W-:Y:S01]  /*8220*/  SHF.R.U64 R44, R54, 0x10, R55 ;  /* 0x00000010362c7819 */ /* 0x000fe20000001237 */
[----:B------:R-:W-:Y:S01]  /*8230*/  IMAD.U32 R52, R184, 0x10000, RZ ;  /* 0x00010000b8347824 */ /* 0x000fe200078e00ff */
[--C-:B------:R-:W-:Y:S02]  /*8240*/  SHF.R.U64 R54, R62, 0x10, R63.reuse ;  /* 0x000000103e367819 */ /* 0x100fe4000000123f */
[----:B------:R-:W-:Y:S02]  /*8250*/  SHF.R.U32.HI R63, RZ, 0x10, R63 ;  /* 0x00000010ff3f7819 */ /* 0x000fe4000001163f */
[----:B------:R-:W-:Y:S01]  /*8260*/  PRMT R185, R185, 0x5410, R42 ;  /* 0x00005410b9b97816 */ /* 0x000fe2000000002a */
[----:B------:R-:W-:Y:S01]  /*8270*/  IMAD.U32 R42, R179, 0x10000, RZ ;  /* 0x00010000b32a7824 */ /* 0x000fe200078e00ff */
[----:B------:R-:W-:Y:S02]  /*8280*/  SHF.R.U32.HI R55, RZ, 0x10, R55 ;  /* 0x00000010ff377819 */ /* 0x000fe40000011637 */
[----:B------:R-:W-:Y:S01]  /*8290*/  PRMT R177, R177, 0x5410, R44 ;  /* 0x00005410b1b17816 */ /* 0x000fe2000000002c */
[----:B------:R-:W-:Y:S01]  /*82a0*/  FMUL.FTZ R44, R45, R52 ;  /* 0x000000342d2c7220 */ /* 0x000fe20000410000 */
[----:B------:R-:W-:Y:S01]  /*82b0*/  PRMT R183, R183, 0x5410, R46 ;  /* 0x00005410b7b77816 */ /* 0x000fe2000000002e */
[-C--:B------:R-:W-:Y:S01]  /*82c0*/  FMUL.FTZ R46, R45, R42.reuse ;  /* 0x0000002a2d2e7220 */ /* 0x080fe20000410000 */
[----:B------:R-:W-:Y:S01]  /*82d0*/  PRMT R182, R182, 0x5410, R63 ;  /* 0x00005410b6b67816 */ /* 0x000fe2000000003f */
[C---:B------:R-:W-:Y:S01]  /*82e0*/  FFMA.FTZ R42, R11.reuse, R42, -R44 ;  /* 0x0000002a0b2a7223 */ /* 0x040fe2000001082c */
[----:B------:R-:W-:Y:S01]  /*82f0*/  PRMT R178, R178, 0x5410, R55 ;  /* 0x00005410b2b27816 */ /* 0x000fe20000000037 */
[----:B------:R-:W-:Y:S01]  /*8300*/  FFMA.FTZ R11, R11, R52, R46 ;  /* 0x000000340b0b7223 */ /* 0x000fe2000001002e */
[----:B------:R-:W-:Y:S01]  /*8310*/  LOP3.LUT R47, R33, 0xffff0000, RZ, 0xc0, !PT ;  /* 0xffff0000212f7812 */ /* 0x000fe200078ec0ff */
[----:B------:R-:W-:Y:S01]  /*8320*/  IMAD.U32 R33, R32, 0x10000, RZ ;  /* 0x0001000020217824 */ /* 0x000fe200078e00ff */
[----:B------:R-:W-:Y:S01]  /*8330*/  LOP3.LUT R184, R184, 0xffff0000, RZ, 0xc0, !PT ;  /* 0xffff0000b8b87812 */ /* 0x000fe200078ec0ff */
[----:B------:R-:W-:Y:S01]  /*8340*/  IMAD.U32 R55, R178, 0x10000, RZ ;  /* 0x00010000b2377824 */ /* 0x000fe200078e00ff */
[----:B------:R-:W-:Y:S01]  /*8350*/  LOP3.LUT R44, R179, 0xffff0000, RZ, 0xc0, !PT ;  /* 0xffff0000b32c7812 */ /* 0x000fe200078ec0ff */
[----:B------:R-:W-:Y:S01]  /*8360*/  IMAD.U32 R52, R185, 0x10000, RZ ;  /* 0x00010000b9347824 */ /* 0x000fe200078e00ff */
[----:B------:R-:W-:-:S02]  /*8370*/  SHF.L.U32 R61, R182, 0x10, RZ ;  /* 0x00000010b63d7819 */ /* 0x000fc400000006ff */
[----:B------:R-:W-:Y:S01]  /*8380*/  LOP3.LUT R43, R13, 0xffff0000, RZ, 0xc0, !PT ;  /* 0xffff00000d2b7812 */ /* 0x000fe200078ec0ff */
[----:B------:R-:W-:Y:S01]  /*8390*/  FMUL.FTZ R46, R47, R44 ;  /* 0x0000002c2f2e7220 */ /* 0x000fe20000410000 */
[----:B------:R-:W-:Y:S01]  /*83a0*/  PRMT R181, R181, 0x5410, R54 ;  /* 0x00005410b5b57816 */ /* 0x000fe20000000036 */
[----:B------:R-:W-:Y:S01]  /*83b0*/  FMUL.FTZ R54, R47, R184 ;  /* 0x000000b82f367220 */ /* 0x000fe20000410000 */
[C---:B------:R-:W-:Y:S01]  /*83c0*/  FMUL.FTZ R47, R80.reuse, R61 ;  /* 0x0000003d502f7220 */ /* 0x040fe20000410000 */
[----:B------:R-:W-:Y:S01]  /*83d0*/  LOP3.LUT R35, R35, 0xffff0000, RZ, 0xc0, !PT ;  /* 0xffff000023237812 */ /* 0x000fe200078ec0ff */
[-C--:B------:R-:W-:Y:S01]  /*83e0*/  FMUL.FTZ R80, R80, R55.reuse ;  /* 0x0000003750507220 */ /* 0x080fe20000410000 */
[----:B------:R-:W-:Y:S01]  /*83f0*/  LOP3.LUT R182, R182, 0xffff0000, RZ, 0xc0, !PT ;  /* 0xffff0000b6b67812 */ /* 0x000fe200078ec0ff */
[C---:B------:R-:W-:Y:S01]  /*8400*/  FFMA.FTZ R45, R43.reuse, R44, -R54 ;  /* 0x0000002c2b2d7223 */ /* 0x040fe20000010836 */
[----:B------:R-:W-:Y:S01]  /*8410*/  FFMA.FTZ R44, R43, R184, R46 ;  /* 0x000000b82b2c7223 */ /* 0x000fe2000001002e */
[----:B------:R-:W-:Y:S01]  /*8420*/  FFMA.FTZ R43, R60, R55, -R47 ;  /* 0x000000373c2b7223 */ /* 0x000fe2000001082f */
[----:B------:R-:W-:Y:S01]  /*8430*/  LOP3.LUT R46, R178, 0xffff0000, RZ, 0xc0, !PT ;  /* 0xffff0000b22e7812 */ /* 0x000fe200078ec0ff */
[----:B------:R-:W-:Y:S01]  /*8440*/  FFMA.FTZ R60, R60, R61, R80 ;  /* 0x0000003d3c3c7223 */ /* 0x000fe20000010050 */
[----:B------:R-:W-:Y:S01]  /*8450*/  LOP3.LUT R15, R15, 0xffff0000, RZ, 0xc0, !PT ;  /* 0xffff00000f0f7812 */ /* 0x000fe200078ec0ff */
[----:B------:R-:W-:Y:S01]  /*8460*/  FMUL.FTZ R80, R35, R182 ;  /* 0x000000b623507220 */ /* 0x000fe20000410000 */
[----:B------:R-:W-:Y:S01]  /*8470*/  IMAD.U32 R54, R183, 0x10000, RZ ;  /* 0x00010000b7367824 */ /* 0x000fe200078e00ff */
[----:B------:R-:W-:Y:S01]  /*8480*/  LOP3.LUT R32, R32, 0xffff0000, RZ, 0xc0, !PT ;  /* 0xffff000020207812 */ /* 0x000fe200078ec0ff */
[-C--:B------:R-:W-:Y:S01]  /*8490*/  FMUL.FTZ R82, R35, R46.reuse ;  /* 0x0000002e23527220 */ /* 0x080fe20000410000 */
[----:B------:R-:W-:Y:S01]  /*84a0*/  LOP3.LUT R183, R183, 0xffff0000, RZ, 0xc0, !PT ;  /* 0xffff0000b7b77812 */ /* 0x000fe200078ec0ff */
[----:B------:R-:W-:Y:S01]  /*84b0*/  FFMA.FTZ R46, R15, R46, -R80 ;  /* 0x0000002e0f2e7223 */ /* 0x000fe20000010850 */
[----:B------:R-:W-:Y:S01]  /*84c0*/  LOP3.LUT R185, R185, 0xffff0000, RZ, 0xc0, !PT ;  /* 0xffff0000b9b97812 */ /* 0x000fe200078ec0ff */
[----:B------:R-:W-:-:S02]  /*84d0*/  IMAD.U32 R13, R12, 0x10000, RZ ;  /* 0x000100000c0d7824 */ /* 0x000fc400078e00ff */
[C---:B------:R-:W-:Y:S01]  /*84e0*/  FMUL.FTZ R80, R33.reuse, R54 ;  /* 0x0000003621507220 */ /* 0x040fe20000410000 */
[-C--:B------:R-:W-:Y:S01]  /*84f0*/  FMUL.FTZ R35, R33, R52.reuse ;  /* 0x0000003421237220 */ /* 0x080fe20000410000 */
[----:B------:R-:W-:Y:S01]  /*8500*/  LOP3.LUT R12, R12, 0xffff0000, RZ, 0xc0, !PT ;  /* 0xffff00000c0c7812 */ /* 0x000fe200078ec0ff */
[----:B------:R-:W-:Y:S01]  /*8510*/  FMUL.FTZ R47, R32, R183 ;  /* 0x000000b7202f7220 */ /* 0x000fe20000410000 */
[----:B------:R-:W-:Y:S01]  /*8520*/  LOP3.LUT R62, R14, 0xffff0000, RZ, 0xc0, !PT ;  /* 0xffff00000e3e7812 */ /* 0x000fe200078ec0ff */
[-C--:B------:R-:W-:Y:S01]  /*8530*/  FMUL.FTZ R55, R32, R185.reuse ;  /* 0x000000b920377220 */ /* 0x080fe20000410000 */
[C---:B------:R-:W-:Y:S02]  /*8540*/  IMAD.U32 R14, R34.reuse, 0x10000, RZ ;  /* 0x00010000220e7824 */ /* 0x040fe400078e00ff */
[C---:B------:R-:W-:Y:S01]  /*8550*/  FFMA.FTZ R33, R13.reuse, R52, -R80 ;  /* 0x000000340d217223 */ /* 0x040fe20000010850 */
        /* <DEDUP_REMOVED lines=9> */
[----:B------:R-:W-:Y:S01]  /*85f0*/  FMUL.FTZ R55, R34, R181 ;  /* 0x000000b522377220 */ /* 0x000fe20000410000 */
[CC--:B------:R-:W-:Y:S01]  /*8600*/  FMUL.FTZ R54, R14.reuse, R32.reuse ;  /* 0x000000200e367220 */ /* 0x0c0fe20000410000 */
[----:B------:R-:W-:Y:S01]  /*8610*/  FMUL.FTZ R47, R14, R13 ;  /* 0x0000000d0e2f7220 */ /* 0x000fe20000410000 */
[-C--:B------:R-:W-:Y:S01]  /*8620*/  FMUL.FTZ R34, R34, R177.reuse ;  /* 0x000000b122227220 */ /* 0x080fe20000410000 */
[C---:B------:R-:W-:Y:S01]  /*8630*/  FFMA.FTZ R55, R62.reuse, R177, -R55 ;  /* 0x000000b13e377223 */ /* 0x040fe20000010837 */
[C---:B------:R-:W-:Y:S01]  /*8640*/  FFMA.FTZ R54, R53.reuse, R13, -R54 ;  /* 0x0000000d35367223 */ /* 0x040fe20000010836 */
[----:B------:R-:W-:Y:S01]  /*8650*/  FFMA.FTZ R47, R53, R32, R47 ;  /* 0x00000020352f7223 */ /* 0x000fe2000001002f */
[----:B------:R-:W-:Y:S01]  /*8660*/  FFMA.FTZ R34, R62, R181, R34 ;  /* 0x000000b53e227223 */ /* 0x000fe20000010022 */
[----:B------:R-:W-:-:S02]  /*8670*/  F2FP.BF16.F32.PACK_AB R43, R46, R43 ;  /* 0x0000002b2e2b723e */ /* 0x000fc400000010ff */
[----:B------:R-:W-:Y:S02]  /*8680*/  F2FP.BF16.F32.PACK_AB R11, R44, R11 ;  /* 0x0000000b2c0b723e */ /* 0x000fe400000010ff */
        /* <DEDUP_REMOVED lines=8> */
[----:B------:R-:W-:-:S02]  /*8710*/  F2FP.BF16.F32.PACK_AB R14, R55, R54 ;  /* 0x00000036370e723e */ /* 0x000fc400000010ff */
[----:B------:R-:W-:-:S07]  /*8720*/  F2FP.BF16.F32.PACK_AB R34, R34, R47 ;  /* 0x0000002f2222723e */ /* 0x000fce00000010ff */
.L_x_531:
[----:B------:R-:W-:Y:S05]  /*8730*/  BSYNC B3 ;  /* 0x0000000000037941 */ /* 0x000fea0003800000 */
.L_x_530:
[----:B------:R-:W-:Y:S02]  /*8740*/  ULDC.64 UR4, c[0x0][0x208] ;  /* 0x0000820000047ab9 */ /* 0x000fe40000000a00 */
[----:B--2---:R2:W-:Y:S04]  /*8750*/  ST.E.128 desc[UR4][R38.64], R12 ;  /* 0x0000000c26007985 */ /* 0x0045e8000c101d04 */
[----:B----4-:R2:W-:Y:S02]  /*8760*/  @!P3 ST.E.128 desc[UR4][R40.64], R32 ;  /* 0x000000202800b985 */ /* 0x0105e4000c101d04 */
.L_x_529:
[----:B------:R-:W-:Y:S05]  /*8770*/  BSYNC B2 ;  /* 0x0000000000027941 */ /* 0x000fea0003800000 */
.L_x_528:
[----:B------:R-:W-:-:S13]  /*8780*/  ISETP.NE.AND P3, PT, R21, RZ, PT ;  /* 0x000000ff1500720c */ /* 0x000fda0003f65270 */
[----:B------:R-:W-:Y:S05]  /*8790*/  @!P3 BRA `(.L_x_527) ;  /* 0x000000080004b947 */ /* 0x000fea0003800000 */
[----:B--2-4-:R-:W2:Y:S01]  /*87a0*/  LDL R14, [R1+0x58] ;  /* 0x00005800010e7983 */ /* 0x014ea20000100800 */
[----:B0-----:R-:W-:Y:S01]  /*87b0*/  SEL R11, R115, R137, !P1 ;  /* 0x00000089730b7207 */ /* 0x001fe20004800000 */
[C---:B------:R-:W-:Y:S01]  /*87c0*/  VIADD R13, R219.reuse, 0x20 ;  /* 0x00000020db0d7836 */ /* 0x040fe20000000000 */
[C---:B------:R-:W-:Y:S01]  /*87d0*/  LEA R38, P4, R20.reuse, R36, 0x1 ;  /* 0x0000002414267211 */ /* 0x040fe200078808ff */
[----:B------:R-:W-:Y:S01]  /*87e0*/  VIADD R15, R219, 0x20 ;  /* 0x00000020db0f7836 */ /* 0x000fe20000000000 */
[----:B------:R-:W-:Y:S01]  /*87f0*/  SHF.R.S32.HI R12, RZ, 0x1f, R11 ;  /* 0x0000001fff0c7819 */ /* 0x000fe2000001140b */
[----:B------:R-:W-:Y:S01]  /*8800*/  IMAD.SHL.U32 R13, R13, 0x40, RZ ;  /* 0x000000400d0d7824 */ /* 0x000fe200078e00ff */
[----:B------:R-:W-:Y:S01]  /*8810*/  LEA.HI.X R39, R20, R37, R28, 0x1, P4 ;  /* 0x0000002514277211 */ /* 0x000fe200020f0c1c */
[----:B------:R-:W-:Y:S01]  /*8820*/  IMAD.SHL.U32 R15, R15, 0x40, RZ ;  /* 0x000000400f0f7824 */ /* 0x000fe200078e00ff */
[----:B------:R-:W-:Y:S01]  /*8830*/  LEA.HI R11, R12, R11, RZ, 0x4 ;  /* 0x0000000b0c0b7211 */ /* 0x000fe200078f20ff */
[----:B------:R-:W-:Y:S01]  /*8840*/  BSSY B2, `(.L_x_532) ;  /* 0x0000073000027945 */ /* 0x000fe20003800000 */
        /* <DEDUP_REMOVED lines=10> */
[----:B------:R-:W-:Y:S02]  /*88f0*/  ISETP.GE.AND P4, PT, R213, R114, PT ;  /* 0x00000072d500720c */ /* 0x000fe40003f86270 */
[----:B------:R-:W-:-:S13]  /*8900*/  ISETP.GE.AND P3, PT, R40, R135, PT ;  /* 0x000000872800720c */ /* 0x000fda0003f66270 */
[----:B------:R-:W-:-:S04]  /*8910*/  @!P3 IMAD.WIDE R36, R40, 0x2, R36 ;  /* 0x000000022824b825 */ /* 0x000fc800078e0224 */
[----:B--2---:R-:W-:-:S04]  /*8920*/  IMAD R12, R12, 0x1400, R14 ;  /* 0x000014000c0c7824 */ /* 0x004fc800078e020e */
[----:B------:R-:W-:Y:S02]  /*8930*/  IMAD.IADD R13, R12, 0x1, R11 ;  /* 0x000000010c0d7824 */ /* 0x000fe400078e020b */
[C---:B------:R-:W-:Y:S02]  /*8940*/  IMAD R11, R212.reuse, 0x5000, R131 ;  /* 0x00005000d40b7824 */ /* 0x040fe400078e0283 */
[----:B------:R-:W-:Y:S02]  /*8950*/  IMAD R13, R212, 0x5000, R13 ;  /* 0x00005000d40d7824 */ /* 0x000fe400078e020d */
[----:B------:R-:W-:-:S03]  /*8960*/  IMAD R11, R11, 0x2, R22 ;  /* 0x000000020b0b7824 */ /* 0x000fc600078e0216 */
[----:B------:R-:W-:Y:S02]  /*8970*/  LEA R32, R13, R22, 0x1 ;  /* 0x000000160d207211 */ /* 0x000fe400078e08ff */
[----:B------:R0:W2:Y:S04]  /*8980*/  LDS.128 R12, [R11+0x24400] ;  /* 0x024400000b0c7984 */ /* 0x0000a80000000c00 */
[----:B------:R-:W4:Y:S01]  /*8990*/  LDS.128 R32, [R32+0x24400] ;  /* 0x0244000020207984 */ /* 0x000f220000000c00 */
[----:B------:R-:W-:Y:S05]  /*89a0*/  @P4 BRA `(.L_x_533) ;  /* 0x0000000400704947 */ /* 0x000fea0003800000 */
[----:B------:R-:W-:Y:S01]  /*89b0*/  SHF.R.U64 R53, R50, 0x10, R51 ;  /* 0x0000001032357819 */ /* 0x000fe20000001233 */
[----:B--2---:R-:W-:Y:S01]  /*89c0*/  IMAD.U32 R44, R15, 0x10000, RZ ;  /* 0x000100000f2c7824 */ /* 0x004fe200078e00ff */
[----:B------:R-:W-:Y:S01]  /*89d0*/  SHF.R.U64 R50, R56, 0x10, R57 ;  /* 0x0000001038327819 */ /* 0x000fe20000001239 */
[----:B----4-:R-:W-:Y:S01]  /*89e0*/  IMAD.U32 R46, R33, 0x10000, RZ ;  /* 0x00010000212e7824 */ /* 0x010fe200078e00ff */
[----:B------:R-:W-:Y:S01]  /*89f0*/  SHF.R.U32.HI R54, RZ, 0x10, R49 ;  /* 0x00000010ff367819 */ /* 0x000fe20000011631 */
[----:B------:R-:W-:Y:S01]  /*8a00*/  IMAD.U32 R45, R13, 0x10000, RZ ;  /* 0x000100000d2d7824 */ /* 0x000fe200078e00ff */
[----:B------:R-:W-:Y:S01]  /*8a10*/  SHF.R.U32.HI R56, RZ, 0x10, R57 ;  /* 0x00000010ff387819 */ /* 0x000fe20000011639 */
[----:B------:R-:W-:Y:S01]  /*8a20*/  IMAD.U32 R40, R12, 0x10000, RZ ;  /* 0x000100000c287824 */ /* 0x000fe200078e00ff */
[----:B------:R-:W-:Y:S01]  /*8a30*/  PRMT R159, R159, 0x5410, R54 ;  /* 0x000054109f9f7816 */ /* 0x000fe20000000036 */
[----:B0-----:R-:W-:Y:S01]  /*8a40*/  IMAD.U32 R11, R14, 0x10000, RZ ;  /* 0x000100000e0b7824 */ /* 0x001fe200078e00ff */
[----:B------:R-:W-:-:S02]  /*8a50*/  PRMT R175, R175, 0x5410, R56 ;  /* 0x00005410afaf7816 */ /* 0x000fc40000000038 */
[----:B------:R-:W-:Y:S01]  /*8a60*/  SHF.R.U64 R55, R48, 0x10, R49 ;  /* 0x0000001030377819 */ /* 0x000fe20000001231 */
[----:B------:R-:W-:Y:S01]  /*8a70*/  IMAD.U32 R48, R35, 0x10000, RZ ;  /* 0x0001000023307824 */ /* 0x000fe200078e00ff */
[----:B------:R-:W-:Y:S02]  /*8a80*/  SHF.R.U64 R49, R58, 0x10, R59 ;  /* 0x000000103a317819 */ /* 0x000fe4000000123b */
[----:B------:R-:W-:Y:S02]  /*8a90*/  SHF.R.U32.HI R52, RZ, 0x10, R51 ;  /* 0x00000010ff347819 */ /* 0x000fe40000011633 */
[----:B------:R-:W-:Y:S02]  /*8aa0*/  SHF.R.U32.HI R58, RZ, 0x10, R59 ;  /* 0x00000010ff3a7819 */ /* 0x000fe4000001163b */
[----:B------:R-:W-:Y:S01]  /*8ab0*/  LOP3.LUT R41, R15, 0xffff0000, RZ, 0xc0, !PT ;  /* 0xffff00000f297812 */ /* 0x000fe200078ec0ff */
[----:B------:R-:W-:Y:S01]  /*8ac0*/  IMAD.U32 R15, R159, 0x10000, RZ ;  /* 0x000100009f0f7824 */ /* 0x000fe200078e00ff */
[----:B------:R-:W-:Y:S01]  /*8ad0*/  LOP3.LUT R42, R35, 0xffff0000, RZ, 0xc0, !PT ;  /* 0xffff0000232a7812 */ /* 0x000fe200078ec0ff */
[----:B------:R-:W-:Y:S01]  /*8ae0*/  IMAD.U32 R35, R175, 0x10000, RZ ;  /* 0x00010000af237824 */ /* 0x000fe200078e00ff */
[----:B------:R-:W-:Y:S01]  /*8af0*/  PRMT R157, R157, 0x5410, R52 ;  /* 0x000054109d9d7816 */ /* 0x000fe20000000034 */
[C---:B------:R-:W-:Y:S01]  /*8b00*/  FMUL.FTZ R54, R46.reuse, R15 ;  /* 0x0000000f2e367220 */ /* 0x040fe20000410000 */
[----:B------:R-:W-:Y:S01]  /*8b10*/  PRMT R171, R171, 0x5410, R58 ;  /* 0x00005410abab7816 */ /* 0x000fe2000000003a */
[-C--:B------:R-:W-:Y:S01]  /*8b20*/  FMUL.FTZ R52, R46, R35.reuse ;  /* 0x000000232e347220 */ /* 0x080fe20000410000 */
[----:B------:R-:W-:Y:S01]  /*8b30*/  PRMT R173, R173, 0x5410, R50 ;  /* 0x00005410adad7816 */ /* 0x000fe20000000032 */
[----:B------:R-:W-:Y:S01]  /*8b40*/  FFMA.FTZ R35, R45, R35, R54 ;  /* 0x000000232d237223 */ /* 0x000fe20000010036 */
[----:B------:R-:W-:Y:S01]  /*8b50*/  LOP3.LUT R47, R33, 0xffff0000, RZ, 0xc0, !PT ;  /* 0xffff0000212f7812 */ /* 0x000fe200078ec0ff */
[----:B------:R-:W-:Y:S01]  /*8b60*/  FFMA.FTZ R15, R45, R15, -R52 ;  /* 0x0000000f2d0f7223 */ /* 0x000fe20000010834 */
[----:B------:R-:W-:Y:S01]  /*8b70*/  LOP3.LUT R50, R175, 0xffff0000, RZ, 0xc0, !PT ;  /* 0xffff0000af327812 */ /* 0x000fe200078ec0ff */
[----:B------:R-:W-:Y:S01]  /*8b80*/  IMAD.U32 R45, R157, 0x10000, RZ ;  /* 0x000100009d2d7824 */ /* 0x000fe200078e00ff */
[----:B------:R-:W-:Y:S01]  /*8b90*/  LOP3.LUT R46, R159, 0xffff0000, RZ, 0xc0, !PT ;  /* 0xffff00009f2e7812 */ /* 0x000fe200078ec0ff */
[----:B------:R-:W-:Y:S01]  /*8ba0*/  IMAD.U32 R33, R32, 0x10000, RZ ;  /* 0x0001000020217824 */ /* 0x000fe200078e00ff */
[----:B------:R-:W-:Y:S01]  /*8bb0*/  PRMT R160, R160, 0x5410, R49 ;  /* 0x00005410a0a07816 */ /* 0x000fe20000000031 */
[----:B------:R-:W-:Y:S01]  /*8bc0*/  IMAD.U32 R49, R171, 0x10000, RZ ;  /* 0x00010000ab317824 */ /* 0x000fe200078e00ff */
[----:B------:R-:W-:Y:S01]  /*8bd0*/  LOP3.LUT R43, R13, 0xffff0000, RZ, 0xc0, !PT ;  /* 0xffff00000d2b7812 */ /* 0x000fe200078ec0ff */
[C---:B------:R-:W-:Y:S01]  /*8be0*/  FMUL.FTZ R52, R47.reuse, R50 ;  /* 0x000000322f347220 */ /* 0x040fe20000410000 */
[-C--:B------:R-:W-:Y:S01]  /*8bf0*/  FMUL.FTZ R54, R47, R46.reuse ;  /* 0x0000002e2f367220 */ /* 0x080fe20000410000 */
[C---:B------:R-:W-:Y:S01]  /*8c00*/  FMUL.FTZ R47, R48.reuse, R49 ;  /* 0x00000031302f7220 */ /* 0x040fe20000410000 */
[----:B------:R-:W-:Y:S01]  /*8c10*/  LOP3.LUT R171, R171, 0xffff0000, RZ, 0xc0, !PT ;  /* 0xffff0000abab7812 */ /* 0x000fe200078ec0ff */
[-C--:B------:R-:W-:Y:S01]  /*8c20*/  FMUL.FTZ R48, R48, R45.reuse ;  /* 0x0000002d30307220 */ /* 0x080fe20000410000 */
[----:B------:R-:W-:Y:S01]  /*8c30*/  LOP3.LUT R157, R157, 0xffff0000, RZ, 0xc0, !PT ;  /* 0xffff00009d9d7812 */ /* 0x000fe200078ec0ff */
[C---:B------:R-:W-:Y:S01]  /*8c40*/  FFMA.FTZ R52, R43.reuse, R46, -R52 ;  /* 0x0000002e2b347223 */ /* 0x040fe20000010834 */
[----:B------:R-:W-:Y:S01]  /*8c50*/  PRMT R158, R158, 0x5410, R55 ;  /* 0x000054109e9e7816 */ /* 0x000fe20000000037 */
[----:B------:R-:W-:Y:S01]  /*8c60*/  FFMA.FTZ R54, R43, R50, R54 ;  /* 0x000000322b367223 */ /* 0x000fe20000010036 */
[C---:B------:R-:W-:Y:S01]  /*8c70*/  FFMA.FTZ R46, R44.reuse, R45, -R47 ;  /* 0x0000002d2c2e7223 */ /* 0x040fe2000001082f */
[----:B------:R-:W-:Y:S01]  /*8c80*/  FFMA.FTZ R48, R44, R49, R48 ;  /* 0x000000312c307223 */ /* 0x000fe20000010030 */
[----:B------:R-:W-:Y:S01]  /*8c90*/  FMUL.FTZ R50, R42, R171 ;  /* 0x000000ab2a327220 */ /* 0x000fe20000410000 */
[C---:B------:R-:W-:Y:S01]  /*8ca0*/  IMAD.U32 R44, R173.reuse, 0x10000, RZ ;  /* 0x00010000ad2c7824 */ /* 0x040fe200078e00ff */
[----:B------:R-:W-:Y:S01]  /*8cb0*/  LOP3.LUT R32, R32, 0xffff0000, RZ, 0xc0, !PT ;  /* 0xffff000020207812 */ /* 0x000fe200078ec0ff */
[-C--:B------:R-:W-:Y:S01]  /*8cc0*/  FMUL.FTZ R42, R42, R157.reuse ;  /* 0x0000009d2a2a7220 */ /* 0x080fe20000410000 */
[----:B------:R-:W-:Y:S01]  /*8cd0*/  LOP3.LUT R173, R173, 0xffff0000, RZ, 0xc0, !PT ;  /* 0xffff0000adad7812 */ /* 0x000fe200078ec0ff */
[----:B------:R-:W-:Y:S01]  /*8ce0*/  IMAD.U32 R43, R158, 0x10000, RZ ;  /* 0x000100009e2b7824 */ /* 0x000fe200078e00ff */
[----:B------:R-:W-:Y:S01]  /*8cf0*/  LOP3.LUT R12, R12, 0xffff0000, RZ, 0xc0, !PT ;  /* 0xffff00000c0c7812 */ /* 0x000fe200078ec0ff */
[C---:B------:R-:W-:Y:S01]  /*8d00*/  FFMA.FTZ R157, R41.reuse, R157, -R50 ;  /* 0x0000009d299d7223 */ /* 0x040fe20000010832 */
[----:B------:R-:W-:Y:S01]  /*8d10*/  LOP3.LUT R45, R158, 0xffff0000, RZ, 0xc0, !PT ;  /* 0xffff00009e2d7812 */ /* 0x000fe200078ec0ff */
[----:B------:R-:W-:Y:S01]  /*8d20*/  FFMA.FTZ R171, R41, R171, R42 ;  /* 0x000000ab29ab7223 */ /* 0x000fe2000001002a */
[CC--:B------:R-:W-:Y:S01]  /*8d30*/  FMUL.FTZ R47, R33.reuse, R44.reuse ;  /* 0x0000002c212f7220 */ /* 0x0c0fe20000410000 */
[----:B------:R-:W-:Y:S01]  /*8d40*/  FMUL.FTZ R41, R32, R173 ;  /* 0x000000ad20297220 */ /* 0x000fe20000410000 */
[-C--:B------:R-:W-:Y:S01]  /*8d50*/  FMUL.FTZ R33, R33, R43.reuse ;  /* 0x0000002b21217220 */ /* 0x080fe20000410000 */
[----:B------:R-:W-:Y:S01]  /*8d60*/  IMAD.U32 R13, R34, 0x10000, RZ ;  /* 0x00010000220d7824 */ /* 0x000fe200078e00ff */
[----:B------:R-:W-:Y:S01]  /*8d70*/  PRMT R156, R156, 0x5410, R53 ;  /* 0x000054109c9c7816 */ /* 0x000fe20000000035 */
[----:B------:R-:W-:Y:S01]  /*8d80*/  FFMA.FTZ R47, R40, R43, -R47 ;  /* 0x0000002b282f7223 */ /* 0x000fe2000001082f */
[-C--:B------:R-:W-:Y:S01]  /*8d90*/  FFMA.FTZ R42, R12, R45.reuse, -R41 ;  /* 0x0000002d0c2a7223 */ /* 0x080fe20000010829 */
[----:B------:R-:W-:Y:S01]  /*8da0*/  LOP3.LUT R34, R34, 0xffff0000, RZ, 0xc0, !PT ;  /* 0xffff000022227812 */ /* 0x000fe200078ec0ff */
[----:B------:R-:W-:Y:S01]  /*8db0*/  FFMA.FTZ R44, R40, R44, R33 ;  /* 0x0000002c282c7223 */ /* 0x000fe20000010021 */
[----:B------:R-:W-:Y:S01]  /*8dc0*/  FMUL.FTZ R43, R32, R45 ;  /* 0x0000002d202b7220 */ /* 0x000fe20000410000 */
[C---:B------:R-:W-:Y:S01]  /*8dd0*/  LOP3.LUT R41, R160.reuse, 0xffff0000, RZ, 0xc0, !PT ;  /* 0xffff0000a0297812 */ /* 0x040fe200078ec0ff */
[----:B------:R-:W-:Y:S01]  /*8de0*/  IMAD.U32 R40, R160, 0x10000, RZ ;  /* 0x00010000a0287824 */ /* 0x000fe200078e00ff */
[C---:B------:R-:W-:Y:S01]  /*8df0*/  LOP3.LUT R33, R156.reuse, 0xffff0000, RZ, 0xc0, !PT ;  /* 0xffff00009c217812 */ /* 0x040fe200078ec0ff */
[----:B------:R-:W-:Y:S01]  /*8e00*/  IMAD.U32 R32, R156, 0x10000, RZ ;  /* 0x000100009c207824 */ /* 0x000fe200078e00ff */
[----:B------:R-:W-:Y:S01]  /*8e10*/  LOP3.LUT R14, R14, 0xffff0000, RZ, 0xc0, !PT ;  /* 0xffff00000e0e7812 */ /* 0x000fe200078ec0ff */
[----:B------:R-:W-:Y:S01]  /*8e20*/  FFMA.FTZ R43, R12, R173, R43 ;  /* 0x000000ad0c2b7223 */ /* 0x000fe2000001002b */
[C---:B------:R-:W-:Y:S01]  /*8e30*/  FMUL.FTZ R12, R13.reuse, R40 ;  /* 0x000000280d0c7220 */ /* 0x040fe20000410000 */
[C---:B------:R-:W-:Y:S01]  /*8e40*/  FMUL.FTZ R45, R34.reuse, R41 ;  /* 0x00000029222d7220 */ /* 0x040fe20000410000 */
[-C--:B------:R-:W-:Y:S01]  /*8e50*/  FMUL.FTZ R13, R13, R32.reuse ;  /* 0x000000200d0d7220 */ /* 0x080fe20000410000 */
[-C--:B------:R-:W-:Y:S01]  /*8e60*/  FMUL.FTZ R34, R34, R33.reuse ;  /* 0x0000002122227220 */ /* 0x080fe20000410000 */
[C---:B------:R-:W-:Y:S01]  /*8e70*/  FFMA.FTZ R12, R11.reuse, R32, -R12 ;  /* 0x000000200b0c7223 */ /* 0x040fe2000001080c */
[C---:B------:R-:W-:Y:S01]  /*8e80*/  FFMA.FTZ R45, R14.reuse, R33, -R45 ;  /* 0x000000210e2d7223 */ /* 0x040fe2000001082d */
[----:B------:R-:W-:Y:S01]  /*8e90*/  FFMA.FTZ R13, R11, R40, R13 ;  /* 0x000000280b0d7223 */ /* 0x000fe2000001000d */
[----:B------:R-:W-:Y:S01]  /*8ea0*/  FFMA.FTZ R34, R14, R41, R34 ;  /* 0x000000290e227223 */ /* 0x000fe20000010022 */
[----:B------:R-:W-:-:S02]  /*8eb0*/  F2FP.BF16.F32.PACK_AB R15, R52, R15 ;  /* 0x0000000f340f723e */ /* 0x000fc400000010ff */
[----:B------:R-:W-:Y:S02]  /*8ec0*/  F2FP.BF16.F32.PACK_AB R46, R157, R46 ;  /* 0x0000002e9d2e723e */ /* 0x000fe400000010ff */
[----:B------:R-:W-:Y:S02]  /*8ed0*/  F2FP.BF16.F32.PACK_AB R14, R42, R47 ;  /* 0x0000002f2a0e723e */ /* 0x000fe400000010ff */
[----:B------:R-:W-:Y:S02]  /*8ee0*/  F2FP.BF16.F32.PACK_AB R45, R45, R12 ;  /* 0x0000000c2d2d723e */ /* 0x000fe400000010ff */
[----:B------:R-:W-:Y:S01]  /*8ef0*/  F2FP.BF16.F32.PACK_AB R34, R34, R13 ;  /* 0x0000000d2222723e */ /* 0x000fe200000010ff */
[----:B------:R-:W-:Y:S01]  /*8f00*/  IMAD.MOV.U32 R13, RZ, RZ, R15 ;  /* 0x000000ffff0d7224 */ /* 0x000fe200078e000f */
[----:B------:R-:W-:Y:S01]  /*8f10*/  F2FP.BF16.F32.PACK_AB R33, R54, R35 ;  /* 0x000000233621723e */ /* 0x000fe200000010ff */
[----:B------:R-:W-:Y:S01]  /*8f20*/  IMAD.MOV.U32 R15, RZ, RZ, R46 ;  /* 0x000000ffff0f7224 */ /* 0x000fe200078e002e */
[----:B------:R-:W-:Y:S01]  /*8f30*/  MOV R12, R14 ;  /* 0x0000000e000c7202 */ /* 0x000fe20000000f00 */
[----:B------:R-:W-:Y:S01]  /*8f40*/  IMAD.MOV.U32 R14, RZ, RZ, R45 ;  /* 0x000000ffff0e7224 */ /* 0x000fe200078e002d */
[----:B------:R-:W-:-:S02]  /*8f50*/  F2FP.BF16.F32.PACK_AB R35, R171, R48 ;  /* 0x00000030ab23723e */ /* 0x000fc400000010ff */
[----:B------:R-:W-:-:S07]  /*8f60*/  F2FP.BF16.F32.PACK_AB R32, R43, R44 ;  /* 0x0000002c2b20723e */ /* 0x000fce00000010ff */
.L_x_533:
[----:B------:R-:W-:Y:S05]  /*8f70*/  BSYNC B2 ;  /* 0x0000000000027941 */ /* 0x000fea0003800000 */
.L_x_532:
[----:B------:R-:W-:Y:S02]  /*8f80*/  ULDC.64 UR4, c[0x0][0x208] ;  /* 0x0000820000047ab9 */ /* 0x000fe40000000a00 */
[----:B--2---:R2:W-:Y:S04]  /*8f90*/  ST.E.128 desc[UR4][R38.64], R12 ;  /* 0x0000000c26007985 */ /* 0x0045e8000c101d04 */
[----:B----4-:R2:W-:Y:S02]  /*8fa0*/  @!P3 ST.E.128 desc[UR4][R36.64], R32 ;  /* 0x000000202400b985 */ /* 0x0105e4000c101d04 */
.L_x_527:
[----:B------:R-:W-:Y:S05]  /*8fb0*/  BSYNC B1 ;  /* 0x0000000000017941 */ /* 0x000fea0003800000 */
.L_x_526:
[----:B------:R-:W-:-:S03]  /*8fc0*/  UMOV UR4, 0xffffffff ;  /* 0xffffffff00047882 */ /* 0x000fc60000000000 */
[----:B------:R-:W-:Y:S05]  /*8fd0*/  BRA.DIV UR4, `(.L_x_534) ;  /* 0x000001ee04887947 */ /* 0x000fea000b800000 */
[----:B0-2---:R0:W2:Y:S04]  /*8fe0*/  SHFL.IDX PT, R37, R117, 0x2, 0x181f ;  /* 0x00581f0075257f89 */ /* 0x0050a800000e0000 */
[----:B------:R0:W0:Y:S02]  /*8ff0*/  SHFL.IDX PT, R36, R118, 0x2, 0x181f ;  /* 0x00581f0076247f89 */ /* 0x00002400000e0000 */
.L_x_830:
[----:B------:R-:W-:Y:S05]  /*9000*/  @P5 BRA `(.L_x_492) ;  /* 0x0000001800105947 */ /* 0x000fea0003800000 */
[----:B------:R-:W-:Y:S01]  /*9010*/  ISETP.NE.AND P3, PT, R3, RZ, PT ;  /* 0x000000ff0300720c */ /* 0x000fe20003f65270 */
[----:B------:R-:W-:-:S12]  /*9020*/  BSSY B1, `(.L_x_535) ;  /* 0x0000083000017945 */ /* 0x000fd80003800000 */
[----:B------:R-:W-:Y:S05]  /*9030*/  @!P3 BRA `(.L_x_536) ;  /* 0x000000080004b947 */ /* 0x000fea0003800000 */
[----:B----4-:R-:W4:Y:S01]  /*9040*/  LDL R14, [R1+0x54] ;  /* 0x00005400010e7983 */ /* 0x010f220000100800 */
[----:B------:R-:W-:Y:S01]  /*9050*/  SEL R11, R115, R137, !P2 ;  /* 0x00000089730b7207 */ /* 0x000fe20005000000 */
[C---:B------:R-:W-:Y:S01]  /*9060*/  VIADD R13, R219.reuse, 0x40 ;  /* 0x00000040db0d7836 */ /* 0x040fe20000000000 */
[----:B------:R-:W-:Y:S01]  /*9070*/  ISETP.GE.AND P4, PT, R16, R114, PT ;  /* 0x000000721000720c */ /* 0x000fe20003f86270 */
[----:B------:R-:W-:Y:S01]  /*9080*/  VIADD R15, R219, 0x40 ;  /* 0x00000040db0f7836 */ /* 0x000fe20000000000 */
[----:B------:R-:W-:Y:S01]  /*9090*/  SHF.R.S32.HI R12, RZ, 0x1f, R11 ;  /* 0x0000001fff0c7819 */ /* 0x000fe2000001140b */
[----:B------:R-:W-:Y:S01]  /*90a0*/  IMAD.SHL.U32 R13, R13, 0x40, RZ ;  /* 0x000000400d0d7824 */ /* 0x000fe200078e00ff */
[----:B0-----:R-:W-:Y:S01]  /*90b0*/  LEA R38, P3, R9, R36, 0x1 ;  /* 0x0000002409267211 */ /* 0x001fe200078608ff */
        /* <DEDUP_REMOVED lines=14> */
[----:B--2---:R-:W-:-:S11]  /*91a0*/  LEA.HI.X R39, R9, R37, R27, 0x1, P3 ;  /* 0x0000002509277211 */ /* 0x004fd600018f0c1b */
        /* <DEDUP_REMOVED lines=10> */
[----:B------:R-:W-:Y:S01]  /*9250*/  SHF.R.U64 R49, R76, 0x10, R77 ;  /* 0x000000104c317819 */ /* 0x000fe2000000124d */
[----:B----4-:R-:W-:Y:S01]  /*9260*/  IMAD.U32 R46, R33, 0x10000, RZ ;  /* 0x00010000212e7824 */ /* 0x010fe200078e00ff */
[----:B------:R-:W-:Y:S01]  /*9270*/  SHF.R.U64 R53, R68, 0x10, R69 ;  /* 0x0000001044357819 */ /* 0x000fe20000001245 */
[----:B--2---:R-:W-:Y:S01]  /*9280*/  IMAD.U32 R43, R13, 0x10000, RZ ;  /* 0x000100000d2b7824 */ /* 0x004fe200078e00ff */
[----:B------:R-:W-:Y:S01]  /*9290*/  SHF.R.U32.HI R76, RZ, 0x10, R77 ;  /* 0x00000010ff4c7819 */ /* 0x000fe2000001164d */
[----:B------:R-:W-:Y:S01]  /*92a0*/  IMAD.U32 R48, R35, 0x10000, RZ ;  /* 0x0001000023307824 */ /* 0x000fe200078e00ff */
[----:B------:R-:W-:Y:S01]  /*92b0*/  SHF.R.U32.HI R68, RZ, 0x10, R69 ;  /* 0x00000010ff447819 */ /* 0x000fe20000011645 */
[----:B------:R-:W-:Y:S01]  /*92c0*/  IMAD.U32 R45, R32, 0x10000, RZ ;  /* 0x00010000202d7824 */ /* 0x000fe200078e00ff */
[----:B------:R-:W-:Y:S01]  /*92d0*/  SHF.R.U64 R50, R70, 0x10, R71 ;  /* 0x0000001046327819 */ /* 0x000fe20000001247 */
[----:B------:R-:W-:Y:S01]  /*92e0*/  IMAD.U32 R42, R12, 0x10000, RZ ;  /* 0x000100000c2a7824 */ /* 0x000fe200078e00ff */
[----:B------:R-:W-:-:S02]  /*92f0*/  PRMT R155, R155, 0x5410, R76 ;  /* 0x000054109b9b7816 */ /* 0x000fc4000000004c */
[----:B------:R-:W-:Y:S02]  /*9300*/  PRMT R151, R151, 0x5410, R68 ;  /* 0x0000541097977816 */ /* 0x000fe40000000044 */
[----:B------:R-:W-:Y:S01]  /*9310*/  PRMT R149, R149, 0x5410, R50 ;  /* 0x0000541095957816 */ /* 0x000fe20000000032 */
[----:B------:R-:W-:Y:S01]  /*9320*/  IMAD.U32 R50, R155, 0x10000, RZ ;  /* 0x000100009b327824 */ /* 0x000fe200078e00ff */
[----:B------:R-:W-:Y:S02]  /*9330*/  SHF.R.U64 R51, R78, 0x10, R79 ;  /* 0x000000104e337819 */ /* 0x000fe4000000124f */
[----:B------:R-:W-:Y:S01]  /*9340*/  PRMT R154, R154, 0x5410, R49 ;  /* 0x000054109a9a7816 */ /* 0x000fe20000000031 */
[----:B------:R-:W-:Y:S01]  /*9350*/  IMAD.U32 R49, R151, 0x10000, RZ ;  /* 0x0001000097317824 */ /* 0x000fe200078e00ff */
[----:B------:R-:W-:Y:S01]  /*9360*/  SHF.R.U32.HI R71, RZ, 0x10, R71 ;  /* 0x00000010ff477819 */ /* 0x000fe20000011647 */
[CC--:B------:R-:W-:Y:S01]  /*9370*/  FMUL.FTZ R52, R46.reuse, R50.reuse ;  /* 0x000000322e347220 */ /* 0x0c0fe20000410000 */
[----:B------:R-:W-:Y:S01]  /*9380*/  SHF.R.U32.HI R78, RZ, 0x10, R79 ;  /* 0x00000010ff4e7819 */ /* 0x000fe2000001164f */
[-C--:B------:R-:W-:Y:S01]  /*9390*/  FMUL.FTZ R54, R46, R49.reuse ;  /* 0x000000312e367220 */ /* 0x080fe20000410000 */
[----:B------:R-:W-:Y:S01]  /*93a0*/  LOP3.LUT R47, R33, 0xffff0000, RZ, 0xc0, !PT ;  /* 0xffff0000212f7812 */ /* 0x000fe200078ec0ff */
[----:B------:R-:W-:Y:S01]  /*93b0*/  FFMA.FTZ R52, R43, R49, -R52 ;  /* 0x000000312b347223 */ /* 0x000fe20000010834 */
[----:B------:R-:W-:Y:S01]  /*93c0*/  LOP3.LUT R155, R155, 0xffff0000, RZ, 0xc0, !PT ;  /* 0xffff00009b9b7812 */ /* 0x000fe200078ec0ff */
[----:B------:R-:W-:Y:S01]  /*93d0*/  FFMA.FTZ R54, R43, R50, R54 ;  /* 0x000000322b367223 */ /* 0x000fe20000010036 */
[----:B------:R-:W-:Y:S01]  /*93e0*/  PRMT R148, R148, 0x5410, R71 ;  /* 0x0000541094947816 */ /* 0x000fe20000000047 */
[----:B------:R-:W-:Y:S01]  /*93f0*/  IMAD.U32 R33, R15, 0x10000, RZ ;  /* 0x000100000f217824 */ /* 0x000fe200078e00ff */
[----:B------:R-:W-:Y:S01]  /*9400*/  PRMT R153, R153, 0x5410, R78 ;  /* 0x0000541099997816 */ /* 0x000fe2000000004e */
[----:B------:R-:W-:Y:S01]  /*9410*/  FMUL.FTZ R49, R47, R155 ;  /* 0x0000009b2f317220 */ /* 0x000fe20000410000 */
[----:B------:R-:W-:Y:S01]  /*9420*/  LOP3.LUT R151, R151, 0xffff0000, RZ, 0xc0, !PT ;  /* 0xffff000097977812 */ /* 0x000fe200078ec0ff */
[----:B------:R-:W-:Y:S01]  /*9430*/  IMAD.U32 R43, R148, 0x10000, RZ ;  /* 0x00010000942b7824 */ /* 0x000fe200078e00ff */
[----:B------:R-:W-:Y:S01]  /*9440*/  LOP3.LUT R44, R13, 0xffff0000, RZ, 0xc0, !PT ;  /* 0xffff00000d2c7812 */ /* 0x000fe200078ec0ff */
[----:B------:R-:W-:Y:S01]  /*9450*/  IMAD.U32 R46, R153, 0x10000, RZ ;  /* 0x00010000992e7824 */ /* 0x000fe200078e00ff */
[----:B------:R-:W-:Y:S01]  /*9460*/  LOP3.LUT R35, R35, 0xffff0000, RZ, 0xc0, !PT ;  /* 0xffff000023237812 */ /* 0x000fe200078ec0ff */
[-C--:B------:R-:W-:Y:S01]  /*9470*/  FMUL.FTZ R47, R47, R151.reuse ;  /* 0x000000972f2f7220 */ /* 0x080fe20000410000 */
[----:B------:R-:W-:Y:S01]  /*9480*/  LOP3.LUT R50, R153, 0xffff0000, RZ, 0xc0, !PT ;  /* 0xffff000099327812 */ /* 0x000fe200078ec0ff */
[----:B------:R-:W-:Y:S01]  /*9490*/  FFMA.FTZ R151, R44, R151, -R49 ;  /* 0x000000972c977223 */ /* 0x000fe20000010831 */
[----:B------:R-:W-:Y:S01]  /*94a0*/  PRMT R150, R150, 0x5410, R53 ;  /* 0x0000541096967816 */ /* 0x000fe20000000035 */
[CC--:B------:R-:W-:Y:S01]  /*94b0*/  FMUL.FTZ R56, R48.reuse, R46.reuse ;  /* 0x0000002e30387220 */ /* 0x0c0fe20000410000 */
[----:B------:R-:W-:Y:S01]  /*94c0*/  FMUL.FTZ R49, R48, R43 ;  /* 0x0000002b30317220 */ /* 0x000fe20000410000 */
[----:B------:R-:W-:Y:S01]  /*94d0*/  LOP3.LUT R148, R148, 0xffff0000, RZ, 0xc0, !PT ;  /* 0xffff000094947812 */ /* 0x000fe200078ec0ff */
[----:B------:R-:W-:Y:S01]  /*94e0*/  FFMA.FTZ R155, R44, R155, R47 ;  /* 0x0000009b2c9b7223 */ /* 0x000fe2000001002f */
[----:B------:R-:W-:Y:S01]  /*94f0*/  LOP3.LUT R15, R15, 0xffff0000, RZ, 0xc0, !PT ;  /* 0xffff00000f0f7812 */ /* 0x000fe200078ec0ff */
[C---:B------:R-:W-:Y:S01]  /*9500*/  FFMA.FTZ R56, R33.reuse, R43, -R56 ;  /* 0x0000002b21387223 */ /* 0x040fe20000010838 */
[----:B------:R-:W-:Y:S01]  /*9510*/  FFMA.FTZ R48, R33, R46, R49 ;  /* 0x0000002e21307223 */ /* 0x000fe20000010031 */
[----:B------:R-:W-:Y:S01]  /*9520*/  FMUL.FTZ R44, R35, R50 ;  /* 0x00000032232c7220 */ /* 0x000fe20000410000 */
[----:B------:R-:W-:Y:S01]  /*9530*/  IMAD.U32 R33, R150, 0x10000, RZ ;  /* 0x0001000096217824 */ /* 0x000fe200078e00ff */
[----:B------:R-:W-:Y:S01]  /*9540*/  LOP3.LUT R32, R32, 0xffff0000, RZ, 0xc0, !PT ;  /* 0xffff000020207812 */ /* 0x000fe200078ec0ff */
[----:B------:R-:W-:-:S02]  /*9550*/  IMAD.U32 R43, R154, 0x10000, RZ ;  /* 0x000100009a2b7824 */ /* 0x000fc400078e00ff */
[-C--:B------:R-:W-:Y:S01]  /*9560*/  FMUL.FTZ R46, R35, R148.reuse ;  /* 0x00000094232e7220 */ /* 0x080fe20000410000 */
[----:B------:R-:W-:Y:S01]  /*9570*/  LOP3.LUT R47, R154, 0xffff0000, RZ, 0xc0, !PT ;  /* 0xffff00009a2f7812 */ /* 0x000fe200078ec0ff */
[----:B------:R-:W-:Y:S01]  /*9580*/  IMAD.U32 R13, R34, 0x10000, RZ ;  /* 0x00010000220d7824 */ /* 0x000fe200078e00ff */
[----:B------:R-:W-:Y:S01]  /*9590*/  PRMT R152, R152, 0x5410, R51 ;  /* 0x0000541098987816 */ /* 0x000fe20000000033 */
[----:B------:R-:W-:Y:S01]  /*95a0*/  FFMA.FTZ R51, R15, R148, -R44 ;  /* 0x000000940f337223 */ /* 0x000fe2000001082c */
[C---:B------:R-:W-:Y:S01]  /*95b0*/  FMUL.FTZ R49, R45.reuse, R43 ;  /* 0x0000002b2d317220 */ /* 0x040fe20000410000 */
[----:B------:R-:W-:Y:S01]  /*95c0*/  FMUL.FTZ R44, R45, R33 ;  /* 0x000000212d2c7220 */ /* 0x000fe20000410000 */
[----:B------:R-:W-:Y:S01]  /*95d0*/  LOP3.LUT R12, R12, 0xffff0000, RZ, 0xc0, !PT ;  /* 0xffff00000c0c7812 */ /* 0x000fe200078ec0ff */
[----:B------:R-:W-:Y:S01]  /*95e0*/  FFMA.FTZ R45, R15, R50, R46 ;  /* 0x000000320f2d7223 */ /* 0x000fe2000001002e */
[----:B------:R-:W-:Y:S01]  /*95f0*/  LOP3.LUT R35, R150, 0xffff0000, RZ, 0xc0, !PT ;  /* 0xffff000096237812 */ /* 0x000fe200078ec0ff */
[----:B------:R-:W-:Y:S01]  /*9600*/  FMUL.FTZ R15, R32, R47 ;  /* 0x0000002f200f7220 */ /* 0x000fe20000410000 */
[----:B------:R-:W-:Y:S01]  /*9610*/  FFMA.FTZ R49, R42, R33, -R49 ;  /* 0x000000212a317223 */ /* 0x000fe20000010831 */
[----:B------:R-:W-:Y:S01]  /*9620*/  LOP3.LUT R34, R34, 0xffff0000, RZ, 0xc0, !PT ;  /* 0xffff000022227812 */ /* 0x000fe200078ec0ff */
[----:B------:R-:W-:Y:S01]  /*9630*/  FFMA.FTZ R44, R42, R43, R44 ;  /* 0x0000002b2a2c7223 */ /* 0x000fe2000001002c */
[-C--:B------:R-:W-:Y:S01]  /*9640*/  FMUL.FTZ R33, R32, R35.reuse ;  /* 0x0000002320217220 */ /* 0x080fe20000410000 */
[----:B------:R-:W-:Y:S01]  /*9650*/  FFMA.FTZ R46, R12, R35, -R15 ;  /* 0x000000230c2e7223 */ /* 0x000fe2000001080f */
[C---:B------:R-:W-:Y:S01]  /*9660*/  IMAD.U32 R32, R149.reuse, 0x10000, RZ ;  /* 0x0001000095207824 */ /* 0x040fe200078e00ff */
[C---:B------:R-:W-:Y:S01]  /*9670*/  LOP3.LUT R15, R152.reuse, 0xffff0000, RZ, 0xc0, !PT ;  /* 0xffff0000980f7812 */ /* 0x040fe200078ec0ff */
[----:B------:R-:W-:Y:S01]  /*9680*/  IMAD.U32 R42, R152, 0x10000, RZ ;  /* 0x00010000982a7824 */ /* 0x000fe200078e00ff */
[----:B------:R-:W-:Y:S01]  /*9690*/  LOP3.LUT R149, R149, 0xffff0000, RZ, 0xc0, !PT ;  /* 0xffff000095957812 */ /* 0x000fe200078ec0ff */
[----:B------:R-:W-:Y:S01]  /*96a0*/  FFMA.FTZ R33, R12, R47, R33 ;  /* 0x0000002f0c217223 */ /* 0x000fe20000010021 */
[C---:B0-----:R-:W-:Y:S01]  /*96b0*/  SHF.L.U32 R11, R14.reuse, 0x10, RZ ;  /* 0x000000100e0b7819 */ /* 0x041fe200000006ff */
[C---:B------:R-:W-:Y:S01]  /*96c0*/  FMUL.FTZ R12, R13.reuse, R42 ;  /* 0x0000002a0d0c7220 */ /* 0x040fe20000410000 */
[----:B------:R-:W-:Y:S01]  /*96d0*/  LOP3.LUT R14, R14, 0xffff0000, RZ, 0xc0, !PT ;  /* 0xffff00000e0e7812 */ /* 0x000fe200078ec0ff */
        /* <DEDUP_REMOVED lines=19> */
.L_x_538:
[----:B------:R-:W-:Y:S05]  /*9810*/  BSYNC B2 ;  /* 0x0000000000027941 */ /* 0x000fea0003800000 */
.L_x_537:
[----:B------:R-:W-:Y:S02]  /*9820*/  ULDC.64 UR4, c[0x0][0x208] ;  /* 0x0000820000047ab9 */ /* 0x000fe40000000a00 */
[----:B--2---:R2:W-:Y:S04]  /*9830*/  ST.E.128 desc[UR4][R38.64], R12 ;  /* 0x0000000c26007985 */ /* 0x0045e8000c101d04 */
[----:B----4-:R2:W-:Y:S02]  /*9840*/  @!P5 ST.E.128 desc[UR4][R40.64], R32 ;  /* 0x000000202800d985 */ /* 0x0105e4000c101d04 */
.L_x_536:
[----:B------:R-:W-:Y:S05]  /*9850*/  BSYNC B1 ;  /* 0x0000000000017941 */ /* 0x000fea0003800000 */
.L_x_535:
[----:B------:R-:W-:-:S13]  /*9860*/  ISETP.NE.AND P3, PT, R21, RZ, PT ;  /* 0x000000ff1500720c */ /* 0x000fda0003f65270 */
[----:B------:R-:W-:Y:S05]  /*9870*/  @!P3 BRA `(.L_x_492) ;  /* 0x0000000c00f4b947 */ /* 0x000fea0003800000 */
[----:B--2-4-:R-:W2:Y:S01]  /*9880*/  LDL R15, [R1+0x54] ;  /* 0x00005400010f7983 */ /* 0x014ea20000100800 */
[----:B------:R-:W-:Y:S01]  /*9890*/  SEL R137, R115, R137, !P1 ;  /* 0x0000008973897207 */ /* 0x000fe20004800000 */
[----:B------:R-:W-:Y:S01]  /*98a0*/  VIADD R14, R219, 0x40 ;  /* 0x00000040db0e7836 */ /* 0x000fe20000000000 */
[----:B------:R-:W-:Y:S01]  /*98b0*/  ISETP.GE.AND P4, PT, R213, R114, PT ;  /* 0x00000072d500720c */ /* 0x000fe20003f86270 */
[----:B------:R-:W-:Y:S01]  /*98c0*/  VIADD R32, R219, 0x40 ;  /* 0x00000040db207836 */ /* 0x000fe20000000000 */
[----:B------:R-:W-:Y:S01]  /*98d0*/  SHF.R.S32.HI R12, RZ, 0x1f, R137 ;  /* 0x0000001fff0c7819 */ /* 0x000fe20000011489 */
[----:B------:R-:W-:Y:S01]  /*98e0*/  BSSY B1, `(.L_x_539) ;  /* 0x0000074000017945 */ /* 0x000fe20003800000 */
[----:B------:R-:W-:Y:S01]  /*98f0*/  SHF.L.U32 R14, R14, 0x6, RZ ;  /* 0x000000060e0e7819 */ /* 0x000fe200000006ff */
[----:B------:R-:W-:Y:S01]  /*9900*/  IMAD.SHL.U32 R32, R32, 0x40, RZ ;  /* 0x0000004020207824 */ /* 0x000fe200078e00ff */
[----:B------:R-:W-:Y:S02]  /*9910*/  LEA.HI R137, R12, R137, RZ, 0x4 ;  /* 0x000000890c897211 */ /* 0x000fe400078f20ff */
[----:B------:R-:W-:-:S02]  /*9920*/  LOP3.LUT R14, R14, 0x1c0, RZ, 0xc0, !PT ;  /* 0x000001c00e0e7812 */ /* 0x000fc400078ec0ff */
[----:B------:R-:W-:Y:S02]  /*9930*/  LEA.HI.SX32 R137, R137, R10, 0x1c ;  /* 0x0000000a89897211 */ /* 0x000fe400078fe2ff */
[----:B------:R-:W-:Y:S02]  /*9940*/  LOP3.LUT R32, R32, 0x1c0, RZ, 0xc0, !PT ;  /* 0x000001c020207812 */ /* 0x000fe400078ec0ff */
[----:B------:R-:W-:Y:S01]  /*9950*/  SHF.R.S32.HI R12, RZ, 0x1f, R137 ;  /* 0x0000001fff0c7819 */ /* 0x000fe20000011489 */
[----:B0-----:R-:W-:Y:S01]  /*9960*/  IMAD.SHL.U32 R11, R137, 0x8, RZ ;  /* 0x00000008890b7824 */ /* 0x001fe200078e00ff */
[----:B------:R-:W-:Y:S02]  /*9970*/  SHF.R.U32.HI R14, RZ, 0x3, R14 ;  /* 0x00000003ff0e7819 */ /* 0x000fe4000001160e */
[----:B------:R-:W-:Y:S02]  /*9980*/  LEA.HI R12, R12, R137, RZ, 0x3 ;  /* 0x000000890c0c7211 */ /* 0x000fe400078f18ff */
[----:B------:R-:W-:-:S02]  /*9990*/  LEA R38, P3, R20, R36, 0x1 ;  /* 0x0000002414267211 */ /* 0x000fc400078608ff */
[----:B------:R-:W-:Y:S02]  /*99a0*/  SHF.R.S32.HI R13, RZ, 0x3, R12 ;  /* 0x00000003ff0d7819 */ /* 0x000fe4000001140c */
[----:B------:R-:W-:Y:S02]  /*99b0*/  LOP3.LUT R12, R32, 0x38, R11, 0xf8, !PT ;  /* 0x00000038200c7812 */ /* 0x000fe400078ef80b */
[----:B------:R-:W-:Y:S02]  /*99c0*/  LEA.HI.X R39, R20, R37, R28, 0x1, P3 ;  /* 0x0000002514277211 */ /* 0x000fe400018f0c1c */
[----:B------:R-:W-:Y:S01]  /*99d0*/  LOP3.LUT R12, R12, R14, RZ, 0x3c, !PT ;  /* 0x0000000e0c0c7212 */ /* 0x000fe200078e3cff */
[----:B--2---:R-:W-:-:S04]  /*99e0*/  IMAD R13, R13, 0x1400, R15 ;  /* 0x000014000d0d7824 */ /* 0x004fc800078e020f */
[----:B------:R-:W-:Y:S02]  /*99f0*/  IMAD.IADD R15, R13, 0x1, R12 ;  /* 0x000000010d0f7824 */ /* 0x000fe400078e020c */
[C---:B------:R-:W-:Y:S02]  /*9a00*/  IMAD R13, R212.reuse, 0x5000, R129 ;  /* 0x00005000d40d7824 */ /* 0x040fe400078e0281 */
[----:B------:R-:W-:Y:S02]  /*9a10*/  IMAD R15, R212, 0x5000, R15 ;  /* 0x00005000d40f7824 */ /* 0x000fe400078e020f */
[--C-:B------:R-:W-:Y:S02]  /*9a20*/  IMAD R13, R13, 0x2, R22.reuse ;  /* 0x000000020d0d7824 */ /* 0x100fe400078e0216 */
[----:B------:R-:W-:-:S04]  /*9a30*/  IMAD R32, R15, 0x2, R22 ;  /* 0x000000020f207824 */ /* 0x000fc800078e0216 */
[----:B------:R-:W0:Y:S04]  /*9a40*/  LDS.128 R12, [R13+0x24400] ;  /* 0x024400000d0c7984 */ /* 0x000e280000000c00 */
[----:B------:R-:W2:Y:S01]  /*9a50*/  LDS.128 R32, [R32+0x24400] ;  /* 0x0244000020207984 */ /* 0x000ea20000000c00 */
[----:B------:R-:W-:Y:S05]  /*9a60*/  @P4 BRA `(.L_x_540) ;  /* 0x00000004006c4947 */ /* 0x000fea0003800000 */
[----:B------:R-:W-:Y:S01]  /*9a70*/  SHF.R.U64 R49, R72, 0x10, R73 ;  /* 0x0000001048317819 */ /* 0x000fe20000001249 */
[----:B--2---:R-:W-:Y:S01]  /*9a80*/  IMAD.U32 R44, R33, 0x10000, RZ ;  /* 0x00010000212c7824 */ /* 0x004fe200078e00ff */
[----:B------:R-:W-:Y:S01]  /*9a90*/  SHF.R.U64 R51, R64, 0x10, R65 ;  /* 0x0000001040337819 */ /* 0x000fe20000001241 */
[----:B0-----:R-:W-:Y:S01]  /*9aa0*/  IMAD.U32 R40, R13, 0x10000, RZ ;  /* 0x000100000d287824 */ /* 0x001fe200078e00ff */
[----:B------:R-:W-:Y:S01]  /*9ab0*/  SHF.R.U32.HI R72, RZ, 0x10, R73 ;  /* 0x00000010ff487819 */ /* 0x000fe20000011649 */
[----:B------:R-:W-:Y:S01]  /*9ac0*/  IMAD.U32 R46, R35, 0x10000, RZ ;  /* 0x00010000232e7824 */ /* 0x000fe200078e00ff */
[----:B------:R-:W-:Y:S01]  /*9ad0*/  SHF.R.U32.HI R64, RZ, 0x10, R65 ;  /* 0x00000010ff407819 */ /* 0x000fe20000011641 */
[----:B------:R-:W-:Y:S01]  /*9ae0*/  IMAD.U32 R42, R32, 0x10000, RZ ;  /* 0x00010000202a7824 */ /* 0x000fe200078e00ff */
[----:B------:R-:W-:Y:S02]  /*9af0*/  PRMT R147, R147, 0x5410, R72 ;  /* 0x0000541093937816 */ /* 0x000fe40000000048 */
[----:B------:R-:W-:-:S02]  /*9b00*/  PRMT R143, R143, 0x5410, R64 ;  /* 0x000054108f8f7816 */ /* 0x000fc40000000040 */
[----:B------:R-:W-:Y:S02]  /*9b10*/  SHF.R.U64 R48, R66, 0x10, R67 ;  /* 0x0000001042307819 */ /* 0x000fe40000001243 */
[----:B------:R-:W-:Y:S02]  /*9b20*/  SHF.R.U64 R53, R74, 0x10, R75 ;  /* 0x000000104a357819 */ /* 0x000fe4000000124b */
[----:B------:R-:W-:Y:S01]  /*9b30*/  PRMT R142, R142, 0x5410, R51 ;  /* 0x000054108e8e7816 */ /* 0x000fe20000000033 */
[----:B------:R-:W-:Y:S01]  /*9b40*/  IMAD.U32 R51, R147, 0x10000, RZ ;  /* 0x0001000093337824 */ /* 0x000fe200078e00ff */
[----:B------:R-:W-:Y:S02]  /*9b50*/  SHF.R.U32.HI R74, RZ, 0x10, R75 ;  /* 0x00000010ff4a7819 */ /* 0x000fe4000001164b */
[----:B------:R-:W-:Y:S01]  /*9b60*/  PRMT R146, R146, 0x5410, R49 ;  /* 0x0000541092927816 */ /* 0x000fe20000000031 */
[----:B------:R-:W-:Y:S01]  /*9b70*/  IMAD.U32 R49, R143, 0x10000, RZ ;  /* 0x000100008f317824 */ /* 0x000fe200078e00ff */
[----:B------:R-:W-:-:S02]  /*9b80*/  SHF.R.U32.HI R66, RZ, 0x10, R67 ;  /* 0x00000010ff427819 */ /* 0x000fc40000011643 */
[----:B------:R-:W-:Y:S01]  /*9b90*/  PRMT R139, R139, 0x5410, R48 ;  /* 0x000054108b8b7816 */ /* 0x000fe20000000030 */
[----:B------:R-:W-:Y:S01]  /*9ba0*/  FMUL.FTZ R55, R44, R49 ;  /* 0x000000312c377220 */ /* 0x000fe20000410000 */
[----:B------:R-:W-:Y:S02]  /*9bb0*/  LOP3.LUT R45, R33, 0xffff0000, RZ, 0xc0, !PT ;  /* 0xffff0000212d7812 */ /* 0x000fe400078ec0ff */
[----:B------:R-:W-:Y:S01]  /*9bc0*/  LOP3.LUT R48, R147, 0xffff0000, RZ, 0xc0, !PT ;  /* 0xffff000093307812 */ /* 0x000fe200078ec0ff */
[-C--:B------:R-:W-:Y:S01]  /*9bd0*/  FFMA.FTZ R55, R40, R51.reuse, R55 ;  /* 0x0000003328377223 */ /* 0x080fe20000010037 */
[----:B------:R-:W-:Y:S01]  /*9be0*/  PRMT R144, R144, 0x5410, R53 ;  /* 0x0000541090907816 */ /* 0x000fe20000000035 */
[----:B------:R-:W-:Y:S01]  /*9bf0*/  FMUL.FTZ R53, R44, R51 ;  /* 0x000000332c357220 */ /* 0x000fe20000410000 */
[----:B------:R-:W-:Y:S01]  /*9c00*/  PRMT R145, R145, 0x5410, R74 ;  /* 0x0000541091917816 */ /* 0x000fe2000000004a */
[----:B------:R-:W-:Y:S01]  /*9c10*/  FMUL.FTZ R52, R45, R48 ;  /* 0x000000302d347220 */ /* 0x000fe20000410000 */
[----:B------:R-:W-:Y:S01]  /*9c20*/  PRMT R141, R141, 0x5410, R66 ;  /* 0x000054108d8d7816 */ /* 0x000fe20000000042 */
[----:B------:R-:W-:Y:S01]  /*9c30*/  FFMA.FTZ R50, R40, R49, -R53 ;  /* 0x0000003128327223 */ /* 0x000fe20000010835 */
[----:B------:R-:W-:Y:S01]  /*9c40*/  LOP3.LUT R41, R13, 0xffff0000, RZ, 0xc0, !PT ;  /* 0xffff00000d297812 */ /* 0x000fe200078ec0ff */
[----:B------:R-:W-:Y:S01]  /*9c50*/  IMAD.U32 R53, R145, 0x10000, RZ ;  /* 0x0001000091357824 */ /* 0x000fe200078e00ff */
[----:B------:R-:W-:Y:S01]  /*9c60*/  LOP3.LUT R44, R143, 0xffff0000, RZ, 0xc0, !PT ;  /* 0xffff00008f2c7812 */ /* 0x000fe200078ec0ff */
[----:B------:R-:W-:Y:S01]  /*9c70*/  IMAD.U32 R13, R12, 0x10000, RZ ;  /* 0x000100000c0d7824 */ /* 0x000fe200078e00ff */
[----:B------:R-:W-:-:S02]  /*9c80*/  SHF.L.U32 R49, R141, 0x10, RZ ;  /* 0x000000108d317819 */ /* 0x000fc400000006ff */
[----:B------:R-:W-:Y:S01]  /*9c90*/  LOP3.LUT R47, R35, 0xffff0000, RZ, 0xc0, !PT ;  /* 0xffff0000232f7812 */ /* 0x000fe200078ec0ff */
[-C--:B------:R-:W-:Y:S01]  /*9ca0*/  FMUL.FTZ R40, R45, R44.reuse ;  /* 0x0000002c2d287220 */ /* 0x080fe20000410000 */
[----:B------:R-:W-:Y:S01]  /*9cb0*/  FFMA.FTZ R51, R41, R44, -R52 ;  /* 0x0000002c29337223 */ /* 0x000fe20000010834 */
[----:B------:R-:W-:Y:S01]  /*9cc0*/  LOP3.LUT R44, R145, 0xffff0000, RZ, 0xc0, !PT ;  /* 0xffff0000912c7812 */ /* 0x000fe200078ec0ff */
[----:B------:R-:W-:Y:S01]  /*9cd0*/  FMUL.FTZ R45, R46, R53 ;  /* 0x000000352e2d7220 */ /* 0x000fe20000410000 */
[----:B------:R-:W-:Y:S01]  /*9ce0*/  LOP3.LUT R43, R32, 0xffff0000, RZ, 0xc0, !PT ;  /* 0xffff0000202b7812 */ /* 0x000fe200078ec0ff */
[----:B------:R-:W-:Y:S02]  /*9cf0*/  IMAD.U32 R32, R15, 0x10000, RZ ;  /* 0x000100000f207824 */ /* 0x000fe400078e00ff */
[-C--:B------:R-:W-:Y:S01]  /*9d00*/  FMUL.FTZ R46, R46, R49.reuse ;  /* 0x000000312e2e7220 */ /* 0x080fe20000410000 */
[----:B------:R-:W-:Y:S01]  /*9d10*/  FFMA.FTZ R48, R41, R48, R40 ;  /* 0x0000003029307223 */ /* 0x000fe20000010028 */
[----:B------:R-:W-:Y:S01]  /*9d20*/  LOP3.LUT R33, R15, 0xffff0000, RZ, 0xc0, !PT ;  /* 0xffff00000f217812 */ /* 0x000fe200078ec0ff */
[----:B------:R-:W-:Y:S01]  /*9d30*/  FMUL.FTZ R52, R47, R44 ;  /* 0x0000002c2f347220 */ /* 0x000fe20000410000 */
[----:B------:R-:W-:Y:S01]  /*9d40*/  LOP3.LUT R40, R141, 0xffff0000, RZ, 0xc0, !PT ;  /* 0xffff00008d287812 */ /* 0x000fe200078ec0ff */
[C---:B------:R-:W-:Y:S01]  /*9d50*/  FFMA.FTZ R49, R32.reuse, R49, -R45 ;  /* 0x0000003120317223 */ /* 0x040fe2000001082d */
[----:B------:R-:W-:Y:S01]  /*9d60*/  FFMA.FTZ R46, R32, R53, R46 ;  /* 0x00000035202e7223 */ /* 0x000fe2000001002e */
[C---:B------:R-:W-:Y:S01]  /*9d70*/  IMAD.U32 R41, R146.reuse, 0x10000, RZ ;  /* 0x0001000092297824 */ /* 0x040fe200078e00ff */
[----:B------:R-:W-:Y:S01]  /*9d80*/  LOP3.LUT R146, R146, 0xffff0000, RZ, 0xc0, !PT ;  /* 0xffff000092927812 */ /* 0x000fe200078ec0ff */
[----:B------:R-:W-:-:S02]  /*9d90*/  IMAD.U32 R32, R142, 0x10000, RZ ;  /* 0x000100008e207824 */ /* 0x000fc400078e00ff */
[-C--:B------:R-:W-:Y:S01]  /*9da0*/  FMUL.FTZ R54, R47, R40.reuse ;  /* 0x000000282f367220 */ /* 0x080fe20000410000 */
[C---:B------:R-:W-:Y:S01]  /*9db0*/  FFMA.FTZ R52, R33.reuse, R40, -R52 ;  /* 0x0000002821347223 */ /* 0x040fe20000010834 */
[-C--:B------:R-:W-:Y:S01]  /*9dc0*/  FMUL.FTZ R40, R42, R41.reuse ;  /* 0x000000292a287220 */ /* 0x080fe20000410000 */
[----:B------:R-:W-:Y:S01]  /*9dd0*/  LOP3.LUT R142, R142, 0xffff0000, RZ, 0xc0, !PT ;  /* 0xffff00008e8e7812 */ /* 0x000fe200078ec0ff */
[----:B------:R-:W-:Y:S01]  /*9de0*/  FMUL.FTZ R42, R42, R32 ;  /* 0x000000202a2a7220 */ /* 0x000fe20000410000 */
[----:B------:R-:W-:Y:S01]  /*9df0*/  FFMA.FTZ R47, R33, R44, R54 ;  /* 0x0000002c212f7223 */ /* 0x000fe20000010036 */
[----:B------:R-:W-:Y:S01]  /*9e00*/  LOP3.LUT R12, R12, 0xffff0000, RZ, 0xc0, !PT ;  /* 0xffff00000c0c7812 */ /* 0x000fe200078ec0ff */
[C---:B------:R-:W-:Y:S02]  /*9e10*/  IMAD.U32 R35, R34.reuse, 0x10000, RZ ;  /* 0x0001000022237824 */ /* 0x040fe400078e00ff */
[----:B------:R-:W-:Y:S01]  /*9e20*/  FMUL.FTZ R45, R43, R146 ;  /* 0x000000922b2d7220 */ /* 0x000fe20000410000 */
[C---:B------:R-:W-:Y:S01]  /*9e30*/  FFMA.FTZ R33, R13.reuse, R32, -R40 ;  /* 0x000000200d217223 */ /* 0x040fe20000010828 */
[----:B------:R-:W-:Y:S01]  /*9e40*/  FFMA.FTZ R42, R13, R41, R42 ;  /* 0x000000290d2a7223 */ /* 0x000fe2000001002a */
[----:B------:R-:W-:Y:S01]  /*9e50*/  LOP3.LUT R34, R34, 0xffff0000, RZ, 0xc0, !PT ;  /* 0xffff000022227812 */ /* 0x000fe200078ec0ff */
[----:B------:R-:W-:Y:S01]  /*9e60*/  FMUL.FTZ R43, R43, R142 ;  /* 0x0000008e2b2b7220 */ /* 0x000fe20000410000 */
[C---:B------:R-:W-:Y:S01]  /*9e70*/  IMAD.U32 R32, R139.reuse, 0x10000, RZ ;  /* 0x000100008b207824 */ /* 0x040fe200078e00ff */
[C---:B------:R-:W-:Y:S01]  /*9e80*/  LOP3.LUT R13, R144.reuse, 0xffff0000, RZ, 0xc0, !PT ;  /* 0xffff0000900d7812 */ /* 0x040fe200078ec0ff */
[----:B------:R-:W-:Y:S01]  /*9e90*/  IMAD.U32 R40, R144, 0x10000, RZ ;  /* 0x0001000090287824 */ /* 0x000fe200078e00ff */
[----:B------:R-:W-:Y:S01]  /*9ea0*/  LOP3.LUT R139, R139, 0xffff0000, RZ, 0xc0, !PT ;  /* 0xffff00008b8b7812 */ /* 0x000fe200078ec0ff */
[----:B------:R-:W-:-:S02]  /*9eb0*/  IMAD.U32 R15, R14, 0x10000, RZ ;  /* 0x000100000e0f7824 */ /* 0x000fc400078e00ff */
[C---:B------:R-:W-:Y:S01]  /*9ec0*/  FFMA.FTZ R142, R12.reuse, R142, -R45 ;  /* 0x0000008e0c8e7223 */ /* 0x040fe2000001082d */
[----:B------:R-:W-:Y:S01]  /*9ed0*/  FFMA.FTZ R43, R12, R146, R43 ;  /* 0x000000920c2b7223 */ /* 0x000fe2000001002b */
[----:B------:R-:W-:Y:S01]  /*9ee0*/  LOP3.LUT R14, R14, 0xffff0000, RZ, 0xc0, !PT ;  /* 0xffff00000e0e7812 */ /* 0x000fe200078ec0ff */
        /* <DEDUP_REMOVED lines=13> */
[----:B------:R-:W-:Y:S01]  /*9fc0*/  F2FP.BF16.F32.PACK_AB R34, R34, R35 ;  /* 0x000000232222723e */ /* 0x000fe200000010ff */
[----:B------:R-:W-:Y:S01]  /*9fd0*/  IMAD.MOV.U32 R12, RZ, RZ, R142 ;  /* 0x000000ffff0c7224 */ /* 0x000fe200078e008e */
[----:B------:R-:W-:Y:S01]  /*9fe0*/  F2FP.BF16.F32.PACK_AB R13, R51, R50 ;  /* 0x00000032330d723e */ /* 0x000fe200000010ff */
[----:B------:R-:W-:Y:S01]  /*9ff0*/  IMAD.MOV.U32 R35, RZ, RZ, R46 ;  /* 0x000000ffff237224 */ /* 0x000fe200078e002e */
[----:B------:R-:W-:-:S02]  /*a000*/  F2FP.BF16.F32.PACK_AB R15, R52, R49 ;  /* 0x00000031340f723e */ /* 0x000fc400000010ff */
[----:B------:R-:W-:-:S07]  /*a010*/  F2FP.BF16.F32.PACK_AB R32, R43, R42 ;  /* 0x0000002a2b20723e */ /* 0x000fce00000010ff */
.L_x_540:
[----:B------:R-:W-:Y:S05]  /*a020*/  BSYNC B1 ;  /* 0x0000000000017941 */ /* 0x000fea0003800000 */
.L_x_539:
[----:B------:R-:W-:Y:S01]  /*a030*/  ISETP.GE.AND P3, PT, R11, R135, PT ;  /* 0x000000870b00720c */ /* 0x000fe20003f66270 */
[----:B------:R-:W-:Y:S02]  /*a040*/  ULDC.64 UR4, c[0x0][0x208] ;  /* 0x0000820000047ab9 */ /* 0x000fe40000000a00 */
[----:B0-----:R0:W-:Y:S10]  /*a050*/  ST.E.128 desc[UR4][R38.64], R12 ;  /* 0x0000000c26007985 */ /* 0x0011f4000c101d04 */
[----:B------:R-:W-:Y:S05]  /*a060*/  @P3 BRA `(.L_x_492) ;  /* 0x0000000400f83947 */ /* 0x000fea0003800000 */
[----:B------:R-:W-:Y:S01]  /*a070*/  IMAD.WIDE R36, R11, 0x2, R36 ;  /* 0x000000020b247825 */ /* 0x000fe200078e0224 */
[----:B------:R-:W-:-:S04]  /*a080*/  ULDC.64 UR4, c[0x0][0x208] ;  /* 0x0000820000047ab9 */ /* 0x000fc80000000a00 */
[----:B--2---:R2:W-:Y:S01]  /*a090*/  ST.E.128 desc[UR4][R36.64], R32 ;  /* 0x0000002024007985 */ /* 0x0045e2000c101d04 */
[----:B------:R-:W-:Y:S05]  /*a0a0*/  BRA `(.L_x_492) ;  /* 0x0000000400e87947 */ /* 0x000fea0003800000 */
.L_x_446:
[----:B------:R-:W-:-:S04]  /*a0b0*/  ULOP3.LUT UR4, UR60, 0x1, URZ, 0xfc, !UPT ;  /* 0x000000013c047892 */ /* 0x000fc8000f8efc3f */
[----:B------:R-:W-:-:S06]  /*a0c0*/  UISETP.NE.AND UP0, UPT, UR4, 0x3, UPT ;  /* 0x000000030400788c */ /* 0x000fcc000bf05270 */
[----:B------:R-:W-:-:S13]  /*a0d0*/  PLOP3.LUT P0, PT, PT, PT, UP0, 0x80, 0x0 ;  /* 0x000000000000781c */ /* 0x000fda0003f0f008 */
[----:B------:R-:W-:Y:S05]  /*a0e0*/  @!P0 BRA `(.L_x_541) ;  /* 0x0000000000048947 */ /* 0x000fea0003800000 */
[----:B------:R-:W-:Y:S01]  /*a0f0*/  BPT.TRAP 0x1 ;  /* 0x000000040000795c */ /* 0x000fe20000300000 */
.L_x_541:
[----:B------:R-:W-:Y:S01]  /*a100*/  IMAD R89, R212, 0x8, R22 ;  /* 0x00000008d4597824 */ /* 0x000fe200078e0216 */
[----:B------:R-:W-:Y:S01]  /*a110*/  SHF.L.U32 R90, R224, 0x1f, RZ ;  /* 0x0000001fe05a7819 */ /* 0x000fe200000006ff */
[----:B------:R-:W-:Y:S01]  /*a120*/  BSSY B1, `(.L_x_542) ;  /* 0x0000004000017945 */ /* 0x000fe20003800000 */
[----:B------:R-:W-:Y:S02]  /*a130*/  SHF.R.S32.HI R86, RZ, 0x1f, R84 ;  /* 0x0000001fff567819 */ /* 0x000fe40000011454 */
[----:B------:R-:W0:Y:S02]  /*a140*/  SYNCS.PHASECHK.TRANS64.TRYWAIT P3, [R89+URZ+0x38890], R90 ;  /* 0x0388905a590075a7 */ /* 0x000e24000806017f */
[----:B0-----:R-:W-:Y:S05]  /*a150*/  @!P3 BRA `(.L_x_543) ;  /* 0x000001dc0074b947 */ /* 0x001fea0003800000 */
.L_x_831:
[----:B------:R-:W-:Y:S05]  /*a160*/  BSYNC B1 ;  /* 0x0000000000017941 */ /* 0x000fea0003800000 */
.L_x_542:
[----:B------:R-:W-:Y:S01]  /*a170*/  ULDC.64 UR4, c[0x0][0x300] ;  /* 0x0000c00000047ab9 */ /* 0x000fe20000000a00 */
[----:B-----5:R-:W-:Y:S01]  /*a180*/  SHF.R.S32.HI R87, RZ, 0x1f, R31 ;  /* 0x0000001fff577819 */ /* 0x020fe2000001141f */
[----:B------:R-:W-:Y:S02]  /*a190*/  IMAD R11, R86, UR4, RZ ;  /* 0x00000004560b7c24 */ /* 0x000fe4000f8e02ff */
[----:B------:R-:W-:-:S04]  /*a1a0*/  IMAD.WIDE.U32 R12, R84, UR4, RZ ;  /* 0x00000004540c7c25 */ /* 0x000fc8000f8e00ff */
[----:B------:R-:W-:Y:S01]  /*a1b0*/  IMAD R11, R84, UR5, R11 ;  /* 0x00000005540b7c24 */ /* 0x000fe2000f8e020b */
[----:B------:R-:W-:Y:S01]  /*a1c0*/  ULDC.64 UR4, c[0x0][0x310] ;  /* 0x0000c40000047ab9 */ /* 0x000fe20000000a00 */
[----:B------:R-:W-:Y:S02]  /*a1d0*/  IMAD R88, R2, -0x50, R24 ;  /* 0xffffffb002587824 */ /* 0x000fe400078e0218 */
[----:B------:R-:W-:Y:S02]  /*a1e0*/  IMAD R14, R87, UR4, RZ ;  /* 0x00000004570e7c24 */ /* 0x000fe4000f8e02ff */
[----:B------:R-:W-:Y:S01]  /*a1f0*/  IMAD.IADD R13, R13, 0x1, R11 ;  /* 0x000000010d0d7824 */ /* 0x000fe200078e020b */
[----:B------:R-:W-:Y:S01]  /*a200*/  VIMNMX R88, R88, 0x50, PT ;  /* 0x0000005058587848 */ /* 0x000fe20003fe0100 */
[C---:B------:R-:W-:Y:S02]  /*a210*/  IMAD R11, R31.reuse, UR5, R14 ;  /* 0x000000051f0b7c24 */ /* 0x040fe4000f8e020e */
[----:B------:R-:W-:Y:S01]  /*a220*/  IMAD.WIDE.U32 R12, R31, UR4, R12 ;  /* 0x000000041f0c7c25 */ /* 0x000fe2000f8e000c */
[----:B------:R-:W-:-:S03]  /*a230*/  ULDC.64 UR4, c[0x0][0x308] ;  /* 0x0000c20000047ab9 */ /* 0x000fc60000000a00 */
[----:B------:R-:W-:Y:S02]  /*a240*/  IMAD R15, R0, UR4, RZ ;  /* 0x00000004000f7c24 */ /* 0x000fe4000f8e02ff */
[----:B------:R-:W-:Y:S02]  /*a250*/  IMAD.IADD R13, R13, 0x1, R11 ;  /* 0x000000010d0d7824 */ /* 0x000fe400078e020b */
[C---:B------:R-:W-:Y:S02]  /*a260*/  IMAD R15, R30.reuse, UR5, R15 ;  /* 0x000000051e0f7c24 */ /* 0x040fe4000f8e020f */
[----:B------:R-:W-:Y:S01]  /*a270*/  IMAD.WIDE.U32 R12, R30, UR4, R12 ;  /* 0x000000041e0c7c25 */ /* 0x000fe2000f8e000c */
[----:B------:R-:W-:-:S03]  /*a280*/  ULDC.64 UR4, c[0x0][0x2e8] ;  /* 0x0000ba0000047ab9 */ /* 0x000fc60000000a00 */
[----:B------:R-:W-:Y:S01]  /*a290*/  IMAD.IADD R15, R13, 0x1, R15 ;  /* 0x000000010d0f7824 */ /* 0x000fe200078e020f */
[----:B------:R-:W-:Y:S01]  /*a2a0*/  LEA R40, P3, R12, UR4, 0x1 ;  /* 0x000000040c287c11 */ /* 0x000fe2000f8608ff */
[----:B------:R-:W-:Y:S01]  /*a2b0*/  IMAD.IADD R42, R88, 0x1, -R219 ;  /* 0x00000001582a7824 */ /* 0x000fe200078e0adb */
[----:B------:R-:W-:Y:S02]  /*a2c0*/  UMOV UR4, 0xffffffff ;  /* 0xffffffff00047882 */ /* 0x000fe40000000000 */
[----:B------:R-:W-:Y:S02]  /*a2d0*/  LEA.HI.X R41, R12, UR5, R15, 0x1, P3 ;  /* 0x000000050c297c11 */ /* 0x000fe400098f0c0f */
[----:B------:R-:W-:Y:S01]  /*a2e0*/  ISETP.GE.AND P3, PT, R42, 0x1, PT ;  /* 0x000000012a00780c */ /* 0x000fe20003f66270 */
[----:B------:R-:W-:-:S12]  /*a2f0*/  BRA.DIV UR4, `(.L_x_544) ;  /* 0x000001de04207947 */ /* 0x000fd8000b800000 */
[----:B------:R1:W2:Y:S04]  /*a300*/  SHFL.IDX PT, R33, R41, RZ, 0x181f ;  /* 0x00181fff29217589 */ /* 0x0002a800000e0000 */
[----:B------:R1:W3:Y:S02]  /*a310*/  SHFL.IDX PT, R32, R40, RZ, 0x181f ;  /* 0x00181fff28207589 */ /* 0x0002e400000e0000 */
.L_x_835:
[----:B------:R-:W-:Y:S04]  /*a320*/  BSSY B1, `(.L_x_545) ;  /* 0x0000018000017945 */ /* 0x000fe80003800000 */
[----:B------:R-:W-:Y:S05]  /*a330*/  @!P3 BRA `(.L_x_546) ;  /* 0x000000000058b947 */ /* 0x000fea0003800000 */
[----:B------:R-:W-:Y:S01]  /*a340*/  ULDC UR4, c[0x0][0x2f4] ;  /* 0x0000bd0000047ab9 */ /* 0x000fe20000000800 */
[----:B------:R-:W-:Y:S01]  /*a350*/  ULDC.64 UR6, c[0x0][0x208] ;  /* 0x0000820000067ab9 */ /* 0x000fe20000000a00 */
[----:B------:R-:W-:Y:S02]  /*a360*/  ISETP.GE.AND P4, PT, R16, UR4, PT ;  /* 0x0000000410007c0c */ /* 0x000fe4000bf86270 */
[----:B------:R-:W-:-:S11]  /*a370*/  ISETP.GE.AND P3, PT, R213, UR4, PT ;  /* 0x00000004d5007c0c */ /* 0x000fd6000bf66270 */
[----:B------:R-:W4:Y:S01]  /*a380*/  @!P4 LDS.128 R12, [R85+0x24400] ;  /* 0x02440000550cc984 */ /* 0x000f220000000c00 */
[----:B---3--:R-:W-:-:S04]  /*a390*/  @!P4 LEA R34, P5, R16, R32, 0x1 ;  /* 0x000000201022c211 */ /* 0x008fc800078a08ff */
[----:B--2---:R-:W-:Y:S02]  /*a3a0*/  @!P4 LEA.HI.X R35, R16, R33, R17, 0x1, P5 ;  /* 0x000000211023c211 */ /* 0x004fe400028f0c11 */
[----:B------:R-:W-:-:S04]  /*a3b0*/  @!P3 LEA R36, P5, R23, R32, 0x1 ;  /* 0x000000201724b211 */ /* 0x000fc800078a08ff */
[----:B------:R-:W-:Y:S01]  /*a3c0*/  @!P3 LEA.HI.X R37, R23, R33, R216, 0x1, P5 ;  /* 0x000000211725b211 */ /* 0x000fe200028f0cd8 */
[----:B----4-:R-:W-:Y:S01]  /*a3d0*/  @!P4 ST.E.128 desc[UR6][R34.64], R12 ;  /* 0x0000000c2200c985 */ /* 0x010fe2000c101d06 */
[----:B------:R-:W-:-:S03]  /*a3e0*/  ISETP.GE.AND P4, PT, R18, UR4, PT ;  /* 0x0000000412007c0c */ /* 0x000fc6000bf86270 */
[----:B------:R-:W2:Y:S10]  /*a3f0*/  @!P3 LDS.128 R12, [R85+0x26c00] ;  /* 0x026c0000550cb984 */ /* 0x000eb40000000c00 */
[----:B------:R-:W-:-:S04]  /*a400*/  @!P4 LEA R38, P5, R18, R32, 0x1 ;  /* 0x000000201226c211 */ /* 0x000fc800078a08ff */
[----:B------:R-:W-:Y:S01]  /*a410*/  @!P4 LEA.HI.X R39, R18, R33, R218, 0x1, P5 ;  /* 0x000000211227c211 */ /* 0x000fe200028f0cda */
[----:B--2---:R-:W-:Y:S01]  /*a420*/  @!P3 ST.E.128 desc[UR6][R36.64], R12 ;  /* 0x0000000c2400b985 */ /* 0x004fe2000c101d06 */
[----:B------:R-:W-:-:S03]  /*a430*/  ISETP.GE.AND P3, PT, R19, UR4, PT ;  /* 0x0000000413007c0c */ /* 0x000fc6000bf66270 */
[----:B------:R-:W2:Y:S04]  /*a440*/  @!P4 LDS.128 R12, [R85+0x29400] ;  /* 0x02940000550cc984 */ /* 0x000ea80000000c00 */
[----:B--2---:R-:W-:Y:S06]  /*a450*/  @!P4 ST.E.128 desc[UR6][R38.64], R12 ;  /* 0x0000000c2600c985 */ /* 0x004fec000c101d06 */
[C---:B------:R-:W-:Y:S01]  /*a460*/  @!P3 LEA R32, P4, R19.reuse, R32, 0x1 ;  /* 0x000000201320b211 */ /* 0x040fe200078808ff */
[----:B------:R-:W2:Y:S03]  /*a470*/  @!P3 LDS.128 R12, [R85+0x2bc00] ;  /* 0x02bc0000550cb984 */ /* 0x000ea60000000c00 */
[----:B------:R-:W-:-:S05]  /*a480*/  @!P3 LEA.HI.X R33, R19, R33, R217, 0x1, P4 ;  /* 0x000000211321b211 */ /* 0x000fca00020f0cd9 */
[----:B--2---:R4:W-:Y:S04]  /*a490*/  @!P3 ST.E.128 desc[UR6][R32.64], R12 ;  /* 0x0000000c2000b985 */ /* 0x0049e8000c101d06 */
.L_x_546:
[----:B------:R-:W-:Y:S05]  /*a4a0*/  BSYNC B1 ;  /* 0x0000000000017941 */ /* 0x000fea0003800000 */
.L_x_545:
[----:B------:R-:W-:-:S03]  /*a4b0*/  UMOV UR4, 0xffffffff ;  /* 0xffffffff00047882 */ /* 0x000fc60000000000 */
[----:B------:R-:W-:Y:S05]  /*a4c0*/  BRA.DIV UR4, `(.L_x_547) ;  /* 0x000001da04f87947 */ /* 0x000fea000b800000 */
[----:B--2-4-:R2:W4:Y:S04]  /*a4d0*/  SHFL.IDX PT, R33, R41, 0x1, 0x181f ;  /* 0x00381f0029217f89 */ /* 0x01452800000e0000 */
[----:B---3--:R2:W3:Y:S02]  /*a4e0*/  SHFL.IDX PT, R32, R40, 0x1, 0x181f ;  /* 0x00381f0028207f89 */ /* 0x0084e400000e0000 */
.L_x_839:
[----:B------:R-:W-:Y:S01]  /*a4f0*/  ISETP.GE.AND P3, PT, R42, 0x21, PT ;  /* 0x000000212a00780c */ /* 0x000fe20003f66270 */
[----:B------:R-:W-:-:S12]  /*a500*/  BSSY B1, `(.L_x_548) ;  /* 0x0000018000017945 */ /* 0x000fd80003800000 */
[----:B------:R-:W-:Y:S05]  /*a510*/  @!P3 BRA `(.L_x_549) ;  /* 0x000000000058b947 */ /* 0x000fea0003800000 */
[----:B------:R-:W-:Y:S01]  /*a520*/  ULDC UR4, c[0x0][0x2f4] ;  /* 0x0000bd0000047ab9 */ /* 0x000fe20000000800 */
[----:B------:R-:W-:Y:S01]  /*a530*/  ULDC.64 UR6, c[0x0][0x208] ;  /* 0x0000820000067ab9 */ /* 0x000fe20000000a00 */
[----:B------:R-:W-:Y:S02]  /*a540*/  ISETP.GE.AND P5, PT, R16, UR4, PT ;  /* 0x0000000410007c0c */ /* 0x000fe4000bfa6270 */
[----:B------:R-:W-:-:S11]  /*a550*/  ISETP.GE.AND P4, PT, R213, UR4, PT ;  /* 0x00000004d5007c0c */ /* 0x000fd6000bf86270 */
[----:B------:R-:W5:Y:S01]  /*a560*/  @!P5 LDS.128 R12, [R85+0x25400] ;  /* 0x02540000550cd984 */ /* 0x000f620000000c00 */
[----:B---3--:R-:W-:-:S04]  /*a570*/  @!P5 LEA R34, P3, R16, R32, 0x1 ;  /* 0x000000201022d211 */ /* 0x008fc800078608ff */
[----:B----4-:R-:W-:Y:S02]  /*a580*/  @!P5 LEA.HI.X R35, R16, R33, R17, 0x1, P3 ;  /* 0x000000211023d211 */ /* 0x010fe400018f0c11 */
[----:B------:R-:W-:-:S03]  /*a590*/  ISETP.GE.AND P3, PT, R18, UR4, PT ;  /* 0x0000000412007c0c */ /* 0x000fc6000bf66270 */
[----:B-----5:R-:W-:Y:S01]  /*a5a0*/  @!P5 ST.E.128 desc[UR6][R34.64], R12 ;  /* 0x0000000c2200d985 */ /* 0x020fe2000c101d06 */
[----:B------:R-:W-:-:S03]  /*a5b0*/  @!P4 LEA R36, P5, R23, R32, 0x1 ;  /* 0x000000201724c211 */ /* 0x000fc600078a08ff */
[----:B------:R-:W3:Y:S01]  /*a5c0*/  @!P4 LDS.128 R12, [R85+0x27c00] ;  /* 0x027c0000550cc984 */ /* 0x000ee20000000c00 */
[----:B------:R-:W-:-:S05]  /*a5d0*/  @!P4 LEA.HI.X R37, R23, R33, R216, 0x1, P5 ;  /* 0x000000211725c211 */ /* 0x000fca00028f0cd8 */
[----:B------:R-:W-:-:S04]  /*a5e0*/  @!P3 LEA R38, P5, R18, R32, 0x1 ;  /* 0x000000201226b211 */ /* 0x000fc800078a08ff */
[----:B------:R-:W-:Y:S01]  /*a5f0*/  @!P3 LEA.HI.X R39, R18, R33, R218, 0x1, P5 ;  /* 0x000000211227b211 */ /* 0x000fe200028f0cda */
[----:B---3--:R-:W-:Y:S01]  /*a600*/  @!P4 ST.E.128 desc[UR6][R36.64], R12 ;  /* 0x0000000c2400c985 */ /* 0x008fe2000c101d06 */
[----:B------:R-:W-:-:S03]  /*a610*/  ISETP.GE.AND P4, PT, R19, UR4, PT ;  /* 0x0000000413007c0c */ /* 0x000fc6000bf86270 */
[----:B------:R-:W3:Y:S04]  /*a620*/  @!P3 LDS.128 R12, [R85+0x2a400] ;  /* 0x02a40000550cb984 */ /* 0x000ee80000000c00 */
[----:B---3--:R-:W-:Y:S06]  /*a630*/  @!P3 ST.E.128 desc[UR6][R38.64], R12 ;  /* 0x0000000c2600b985 */ /* 0x008fec000c101d06 */
[C---:B------:R-:W-:Y:S01]  /*a640*/  @!P4 LEA R32, P3, R19.reuse, R32, 0x1 ;  /* 0x000000201320c211 */ /* 0x040fe200078608ff */
[----:B------:R-:W3:Y:S03]  /*a650*/  @!P4 LDS.128 R12, [R85+0x2cc00] ;  /* 0x02cc0000550cc984 */ /* 0x000ee60000000c00 */
[----:B------:R-:W-:-:S05]  /*a660*/  @!P4 LEA.HI.X R33, R19, R33, R217, 0x1, P3 ;  /* 0x000000211321c211 */ /* 0x000fca00018f0cd9 */
[----:B---3--:R3:W-:Y:S04]  /*a670*/  @!P4 ST.E.128 desc[UR6][R32.64], R12 ;  /* 0x0000000c2000c985 */ /* 0x0087e8000c101d06 */
.L_x_549:
[----:B------:R-:W-:Y:S05]  /*a680*/  BSYNC B1 ;  /* 0x0000000000017941 */ /* 0x000fea0003800000 */
.L_x_548:
[----:B------:R-:W-:-:S03]  /*a690*/  UMOV UR4, 0xffffffff ;  /* 0xffffffff00047882 */ /* 0x000fc60000000000 */
[----:B------:R-:W-:Y:S05]  /*a6a0*/  BRA.DIV UR4, `(.L_x_550) ;  /* 0x000001da04cc7947 */ /* 0x000fea000b800000 */
[----:B---34-:R3:W4:Y:S04]  /*a6b0*/  SHFL.IDX PT, R33, R41, 0x2, 0x181f ;  /* 0x00581f0029217f89 */ /* 0x01872800000e0000 */
[----:B------:R3:W0:Y:S02]  /*a6c0*/  SHFL.IDX PT, R32, R40, 0x2, 0x181f ;  /* 0x00581f0028207f89 */ /* 0x00062400000e0000 */
.L_x_843:
[----:B------:R-:W-:-:S13]  /*a6d0*/  ISETP.GE.AND P3, PT, R42, 0x41, PT ;  /* 0x000000412a00780c */ /* 0x000fda0003f66270 */
[----:B------:R-:W-:Y:S05]  /*a6e0*/  @!P3 BRA `(.L_x_492) ;  /* 0x000000000058b947 */ /* 0x000fea0003800000 */
[----:B------:R-:W-:Y:S01]  /*a6f0*/  ULDC UR4, c[0x0][0x2f4] ;  /* 0x0000bd0000047ab9 */ /* 0x000fe20000000800 */
[----:B------:R-:W-:Y:S01]  /*a700*/  ULDC.64 UR6, c[0x0][0x208] ;  /* 0x0000820000067ab9 */ /* 0x000fe20000000a00 */
[----:B------:R-:W-:Y:S02]  /*a710*/  ISETP.GE.AND P5, PT, R16, UR4, PT ;  /* 0x0000000410007c0c */ /* 0x000fe4000bfa6270 */
[----:B------:R-:W-:-:S11]  /*a720*/  ISETP.GE.AND P4, PT, R213, UR4, PT ;  /* 0x00000004d5007c0c */ /* 0x000fd6000bf86270 */
[----:B------:R-:W5:Y:S01]  /*a730*/  @!P5 LDS.128 R12, [R85+0x26400] ;  /* 0x02640000550cd984 */ /* 0x000f620000000c00 */
[----:B0-----:R-:W-:-:S04]  /*a740*/  @!P5 LEA R34, P3, R16, R32, 0x1 ;  /* 0x000000201022d211 */ /* 0x001fc800078608ff */
[----:B----4-:R-:W-:Y:S02]  /*a750*/  @!P5 LEA.HI.X R35, R16, R33, R17, 0x1, P3 ;  /* 0x000000211023d211 */ /* 0x010fe400018f0c11 */
[----:B------:R-:W-:-:S03]  /*a760*/  ISETP.GE.AND P3, PT, R18, UR4, PT ;  /* 0x0000000412007c0c */ /* 0x000fc6000bf66270 */
[----:B-----5:R-:W-:Y:S01]  /*a770*/  @!P5 ST.E.128 desc[UR6][R34.64], R12 ;  /* 0x0000000c2200d985 */ /* 0x020fe2000c101d06 */
[----:B------:R-:W-:-:S03]  /*a780*/  @!P4 LEA R36, P5, R23, R32, 0x1 ;  /* 0x000000201724c211 */ /* 0x000fc600078a08ff */
[----:B------:R-:W0:Y:S01]  /*a790*/  @!P4 LDS.128 R12, [R85+0x28c00] ;  /* 0x028c0000550cc984 */ /* 0x000e220000000c00 */
[----:B------:R-:W-:-:S05]  /*a7a0*/  @!P4 LEA.HI.X R37, R23, R33, R216, 0x1, P5 ;  /* 0x000000211725c211 */ /* 0x000fca00028f0cd8 */
[----:B------:R-:W-:-:S04]  /*a7b0*/  @!P3 LEA R38, P5, R18, R32, 0x1 ;  /* 0x000000201226b211 */ /* 0x000fc800078a08ff */
[----:B------:R-:W-:Y:S01]  /*a7c0*/  @!P3 LEA.HI.X R39, R18, R33, R218, 0x1, P5 ;  /* 0x000000211227b211 */ /* 0x000fe200028f0cda */
[----:B0-----:R-:W-:Y:S01]  /*a7d0*/  @!P4 ST.E.128 desc[UR6][R36.64], R12 ;  /* 0x0000000c2400c985 */ /* 0x001fe2000c101d06 */
[----:B------:R-:W-:-:S03]  /*a7e0*/  ISETP.GE.AND P4, PT, R19, UR4, PT ;  /* 0x0000000413007c0c */ /* 0x000fc6000bf86270 */
[----:B------:R-:W0:Y:S04]  /*a7f0*/  @!P3 LDS.128 R12, [R85+0x2b400] ;  /* 0x02b40000550cb984 */ /* 0x000e280000000c00 */
[----:B0-----:R-:W-:Y:S06]  /*a800*/  @!P3 ST.E.128 desc[UR6][R38.64], R12 ;  /* 0x0000000c2600b985 */ /* 0x001fec000c101d06 */
[C---:B------:R-:W-:Y:S01]  /*a810*/  @!P4 LEA R32, P3, R19.reuse, R32, 0x1 ;  /* 0x000000201320c211 */ /* 0x040fe200078608ff */
[----:B------:R-:W0:Y:S03]  /*a820*/  @!P4 LDS.128 R12, [R85+0x2dc00] ;  /* 0x02dc0000550cc984 */ /* 0x000e260000000c00 */
[----:B------:R-:W-:-:S05]  /*a830*/  @!P4 LEA.HI.X R33, R19, R33, R217, 0x1, P3 ;  /* 0x000000211321c211 */ /* 0x000fca00018f0cd9 */
[----:B0-----:R0:W-:Y:S04]  /*a840*/  @!P4 ST.E.128 desc[UR6][R32.64], R12 ;  /* 0x0000000c2000c985 */ /* 0x0011e8000c101d06 */
.L_x_492:
[----:B------:R-:W-:Y:S05]  /*a850*/  BSYNC B0 ;  /* 0x0000000000007941 */ /* 0x000fea0003800000 */
.L_x_445:
[----:B0-----:R-:W0:Y:S01]  /*a860*/  S2R R11, SR_TID.X ;  /* 0x00000000000b7919 */ /* 0x001e220000002100 */
[----:B------:R-:W-:Y:S01]  /*a870*/  @!PT LDS RZ, [RZ] ;  /* 0x00000000fffff984 */ /* 0x000fe20000000800 */
[----:B------:R-:W-:Y:S01]  /*a880*/  @!PT LDS RZ, [RZ] ;  /* 0x00000000fffff984 */ /* 0x000fe20000000800 */
[----:B------:R-:W-:Y:S01]  /*a890*/  @!PT LDS RZ, [RZ] ;  /* 0x00000000fffff984 */ /* 0x000fe20000000800 */
[----:B------:R-:W-:Y:S01]  /*a8a0*/  @!PT LDS RZ, [RZ] ;  /* 0x00000000fffff984 */ /* 0x000fe20000000800 */
[----:B------:R5:W-:Y:S06]  /*a8b0*/  MEMBAR.ALL.CTA ;  /* 0x0000000000007992 */ /* 0x000bec0000008000 */
[----:B-----5:R-:W5:Y:S01]  /*a8c0*/  FENCE.VIEW.ASYNC.S ;  /* 0x00000000000073c6 */ /* 0x020f620000000000 */
[----:B------:R-:W-:Y:S05]  /*a8d0*/  WARPSYNC.ALL ;  /* 0x0000000000007948 */ /* 0x000fea0003800000 */
[----:B------:R-:W-:Y:S01]  /*a8e0*/  BSSY B0, `(.L_x_551) ;  /* 0x0000009000007945 */ /* 0x000fe20003800000 */
[----:B0-----:R-:W-:Y:S01]  /*a8f0*/  LOP3.LUT R11, R11, 0x7f, RZ, 0xc0, !PT ;  /* 0x0000007f0b0b7812 */ /* 0x001fe200078ec0ff */
[----:B-----5:R0:W-:Y:S03]  /*a900*/  BAR.SYNC.DEFER_BLOCKING R138, 0x80 ;  /* 0x0002008a0000751d */ /* 0x0201e60000010000 */
[----:B------:R-:W-:-:S13]  /*a910*/  ISETP.NE.AND P3, PT, R11, RZ, PT ;  /* 0x000000ff0b00720c */ /* 0x000fda0003f65270 */
[----:B------:R-:W-:-:S05]  /*a920*/  @!P3 VIADD R11, R89, 0x388a0 ;  /* 0x000388a0590bb836 */ /* 0x000fca0000000000 */
[----:B------:R-:W-:-:S04]  /*a930*/  @!P3 PRMT R11, RZ, 0x654, R11 ;  /* 0x00000654ff0bb816 */ /* 0x000fc8000000000b */
[----:B------:R0:W-:Y:S01]  /*a940*/  @!P3 SYNCS.ARRIVE.TRANS64.RED.A1T0 RZ, [R11+URZ], RZ ;  /* 0x000000ff0bffb9a7 */ /* 0x0001e2000810043f */
[----:B------:R-:W-:Y:S05]  /*a950*/  @!P0 BRA `(.L_x_552) ;  /* 0x0000000000048947 */ /* 0x000fea0003800000 */
[----:B------:R-:W-:Y:S01]  /*a960*/  BPT.TRAP 0x1 ;  /* 0x000000040000795c */ /* 0x000fe20000300000 */
.L_x_552:
[----:B------:R-:W-:Y:S05]  /*a970*/  BSYNC B0 ;  /* 0x0000000000007941 */ /* 0x000fea0003800000 */
.L_x_551:
[----:B------:R-:W5:Y:S01]  /*a980*/  SYNCS.PHASECHK.TRANS64.TRYWAIT P0, [R89+URZ+0x388b0], R90 ;  /* 0x0388b05a590075a7 */ /* 0x000f62000800017f */
[----:B------:R-:W-:Y:S01]  /*a990*/  ULDC UR61, c[0x0][0x2f4] ;  /* 0x0000bd00003d7ab9 */ /* 0x000fe20000000800 */
[----:B------:R-:W-:Y:S04]  /*a9a0*/  BSSY B0, `(.L_x_553) ;  /* 0x0000002000007945 */ /* 0x000fe80003800000 */
[----:B-----5:R-:W-:Y:S05]  /*a9b0*/  @!P0 BRA `(.L_x_554) ;  /* 0x000001d800548947 */ /* 0x020fea0003800000 */
.L_x_844:
[----:B------:R-:W-:Y:S05]  /*a9c0*/  BSYNC B0 ;  /* 0x0000000000007941 */ /* 0x000fea0003800000 */
.L_x_553:
[----:B------:R-:W-:Y:S01]  /*a9d0*/  ULDC.64 UR4, c[0x0][0x328] ;  /* 0x0000ca0000047ab9 */ /* 0x000fe20000000a00 */
[----:B------:R-:W-:Y:S01]  /*a9e0*/  IMAD.IADD R88, R88, 0x1, -R219 ;  /* 0x0000000158587824 */ /* 0x000fe200078e0adb */
[----:B------:R-:W-:Y:S01]  /*a9f0*/  BSSY B0, `(.L_x_555) ;  /* 0x000002c000007945 */ /* 0x000fe20003800000 */
[----:B0-----:R-:W-:Y:S02]  /*aa00*/  IMAD R11, R86, UR4, RZ ;  /* 0x00000004560b7c24 */ /* 0x001fe4000f8e02ff */
[----:B--2-4-:R-:W-:Y:S01]  /*aa10*/  IMAD.WIDE.U32 R12, R84, UR4, RZ ;  /* 0x00000004540c7c25 */ /* 0x014fe2000f8e00ff */
[C---:B------:R-:W-:Y:S02]  /*aa20*/  ISETP.GE.AND P4, PT, R88.reuse, 0x1, PT ;  /* 0x000000015800780c */ /* 0x040fe40003f86270 */
[----:B------:R-:W-:Y:S01]  /*aa30*/  ISETP.GE.AND P0, PT, R88, 0x21, PT ;  /* 0x000000215800780c */ /* 0x000fe20003f06270 */
[----:B------:R-:W-:Y:S01]  /*aa40*/  IMAD R11, R84, UR5, R11 ;  /* 0x00000005540b7c24 */ /* 0x000fe2000f8e020b */
[----:B------:R-:W-:-:S02]  /*aa50*/  ULDC.64 UR4, c[0x0][0x338] ;  /* 0x0000ce0000047ab9 */ /* 0x000fc40000000a00 */
[----:B------:R-:W-:Y:S02]  /*aa60*/  IMAD R14, R87, UR4, RZ ;  /* 0x00000004570e7c24 */ /* 0x000fe4000f8e02ff */
[----:B------:R-:W-:Y:S02]  /*aa70*/  IMAD.IADD R13, R13, 0x1, R11 ;  /* 0x000000010d0d7824 */ /* 0x000fe400078e020b */
[C---:B------:R-:W-:Y:S02]  /*aa80*/  IMAD R11, R31.reuse, UR5, R14 ;  /* 0x000000051f0b7c24 */ /* 0x040fe4000f8e020e */
[----:B------:R-:W-:Y:S01]  /*aa90*/  IMAD.WIDE.U32 R12, R31, UR4, R12 ;  /* 0x000000041f0c7c25 */ /* 0x000fe2000f8e000c */
[----:B------:R-:W-:-:S03]  /*aaa0*/  ULDC.64 UR4, c[0x0][0x330] ;  /* 0x0000cc0000047ab9 */ /* 0x000fc60000000a00 */
[----:B------:R-:W-:Y:S02]  /*aab0*/  IMAD R15, R0, UR4, RZ ;  /* 0x00000004000f7c24 */ /* 0x000fe4000f8e02ff */
[----:B------:R-:W-:Y:S02]  /*aac0*/  IMAD.IADD R13, R13, 0x1, R11 ;  /* 0x000000010d0d7824 */ /* 0x000fe400078e020b */
[C---:B------:R-:W-:Y:S02]  /*aad0*/  IMAD R11, R30.reuse, UR5, R15 ;  /* 0x000000051e0b7c24 */ /* 0x040fe4000f8e020f */
[----:B------:R-:W-:Y:S01]  /*aae0*/  IMAD.WIDE.U32 R12, R30, UR4, R12 ;  /* 0x000000041e0c7c25 */ /* 0x000fe2000f8e000c */
[----:B------:R-:W-:-:S04]  /*aaf0*/  ULDC.64 UR4, c[0x0][0x318] ;  /* 0x0000c60000047ab9 */ /* 0x000fc80000000a00 */
[----:B------:R-:W-:Y:S02]  /*ab00*/  IADD3 R11, R13, R11, RZ ;  /* 0x0000000b0d0b7210 */ /* 0x000fe40007ffe0ff */
[----:B------:R-:W-:-:S04]  /*ab10*/  LEA R31, P5, R12, UR4, 0x1 ;  /* 0x000000040c1f7c11 */ /* 0x000fc8000f8a08ff */
[----:B------:R-:W-:Y:S01]  /*ab20*/  LEA.HI.X R11, R12, UR5, R11, 0x1, P5 ;  /* 0x000000050c0b7c11 */ /* 0x000fe2000a8f0c0b */
[----:B------:R0:W2:Y:S04]  /*ab30*/  SHFL.IDX PT, R38, R31, RZ, 0x181f ;  /* 0x00181fff1f267589 */ /* 0x0000a800000e0000 */
[----:B------:R0:W4:Y:S01]  /*ab40*/  SHFL.IDX PT, R39, R11, RZ, 0x181f ;  /* 0x00181fff0b277589 */ /* 0x00012200000e0000 */
[----:B------:R-:W-:Y:S05]  /*ab50*/  @!P4 BRA `(.L_x_556) ;  /* 0x000000000054c947 */ /* 0x000fea0003800000 */
[----:B------:R-:W-:Y:S01]  /*ab60*/  ISETP.GE.AND P5, PT, R16, UR61, PT ;  /* 0x0000003d10007c0c */ /* 0x000fe2000bfa6270 */
[----:B------:R-:W-:-:S12]  /*ab70*/  ULDC.64 UR4, c[0x0][0x208] ;  /* 0x0000820000047ab9 */ /* 0x000fd80000000a00 */
[----:B------:R-:W5:Y:S01]  /*ab80*/  @!P5 LDS.128 R12, [R85+0x400] ;  /* 0x00040000550cd984 */ /* 0x000f620000000c00 */
[----:B--2---:R-:W-:-:S04]  /*ab90*/  @!P5 LEA R32, P4, R16, R38, 0x1 ;  /* 0x000000261020d211 */ /* 0x004fc800078808ff */
[----:B----4-:R-:W-:Y:S02]  /*aba0*/  @!P5 LEA.HI.X R33, R16, R39, R17, 0x1, P4 ;  /* 0x000000271021d211 */ /* 0x010fe400020f0c11 */
[----:B------:R-:W-:-:S03]  /*abb0*/  ISETP.GE.AND P4, PT, R213, UR61, PT ;  /* 0x0000003dd5007c0c */ /* 0x000fc6000bf86270 */
[----:B-----5:R-:W-:Y:S10]  /*abc0*/  @!P5 ST.E.128 desc[UR4][R32.64], R12 ;  /* 0x0000000c2000d985 */ /* 0x020ff4000c101d04 */
[C---:B------:R-:W-:Y:S01]  /*abd0*/  @!P4 LEA R34, P5, R23.reuse, R38, 0x1 ;  /* 0x000000261722c211 */ /* 0x040fe200078a08ff */
[----:B------:R-:W2:Y:S03]  /*abe0*/  @!P4 LDS.128 R12, [R85+0x2c00] ;  /* 0x002c0000550cc984 */ /* 0x000ea60000000c00 */
[----:B------:R-:W-:-:S02]  /*abf0*/  @!P4 LEA.HI.X R35, R23, R39, R216, 0x1, P5 ;  /* 0x000000271723c211 */ /* 0x000fc400028f0cd8 */
[----:B------:R-:W-:-:S03]  /*ac00*/  ISETP.GE.AND P5, PT, R18, UR61, PT ;  /* 0x0000003d12007c0c */ /* 0x000fc6000bfa6270 */
[----:B--2---:R-:W-:Y:S10]  /*ac10*/  @!P4 ST.E.128 desc[UR4][R34.64], R12 ;  /* 0x0000000c2200c985 */ /* 0x004ff4000c101d04 */
[C---:B------:R-:W-:Y:S01]  /*ac20*/  @!P5 LEA R36, P4, R18.reuse, R38, 0x1 ;  /* 0x000000261224d211 */ /* 0x040fe200078808ff */
[----:B------:R-:W2:Y:S03]  /*ac30*/  @!P5 LDS.128 R12, [R85+0x5400] ;  /* 0x00540000550cd984 */ /* 0x000ea60000000c00 */
[----:B------:R-:W-:-:S02]  /*ac40*/  @!P5 LEA.HI.X R37, R18, R39, R218, 0x1, P4 ;  /* 0x000000271225d211 */ /* 0x000fc400020f0cda */
[----:B------:R-:W-:-:S03]  /*ac50*/  ISETP.GE.AND P4, PT, R19, UR61, PT ;  /* 0x0000003d13007c0c */ /* 0x000fc6000bf86270 */
[----:B--2---:R-:W-:Y:S10]  /*ac60*/  @!P5 ST.E.128 desc[UR4][R36.64], R12 ;  /* 0x0000000c2400d985 */ /* 0x004ff4000c101d04 */
[C---:B------:R-:W-:Y:S01]  /*ac70*/  @!P4 LEA R32, P5, R19.reuse, R38, 0x1 ;  /* 0x000000261320c211 */ /* 0x040fe200078a08ff */
[----:B------:R-:W2:Y:S03]  /*ac80*/  @!P4 LDS.128 R12, [R85+0x7c00] ;  /* 0x007c0000550cc984 */ /* 0x000ea60000000c00 */
[----:B------:R-:W-:-:S05]  /*ac90*/  @!P4 LEA.HI.X R33, R19, R39, R217, 0x1, P5 ;  /* 0x000000271321c211 */ /* 0x000fca00028f0cd9 */
[----:B--2---:R2:W-:Y:S04]  /*aca0*/  @!P4 ST.E.128 desc[UR4][R32.64], R12 ;  /* 0x0000000c2000c985 */ /* 0x0045e8000c101d04 */
.L_x_556:
[----:B------:R-:W-:Y:S05]  /*acb0*/  BSYNC B0 ;  /* 0x0000000000007941 */ /* 0x000fea0003800000 */
.L_x_555:
[----:B----4-:R4:W0:Y:S01]  /*acc0*/  SHFL.IDX PT, R39, R11, 0x1, 0x181f ;  /* 0x00381f000b277f89 */ /* 0x01082200000e0000 */
[----:B------:R-:W-:Y:S03]  /*acd0*/  BSSY B0, `(.L_x_557) ;  /* 0x0000018000007945 */ /* 0x000fe60003800000 */
[----:B--2---:R4:W2:Y:S01]  /*ace0*/  SHFL.IDX PT, R38, R31, 0x1, 0x181f ;  /* 0x00381f001f267f89 */ /* 0x0048a200000e0000 */
[----:B------:R-:W-:Y:S05]  /*acf0*/  @!P0 BRA `(.L_x_558) ;  /* 0x0000000000548947 */ /* 0x000fea0003800000 */
[----:B------:R-:W-:Y:S01]  /*ad00*/  ISETP.GE.AND P5, PT, R16, UR61, PT ;  /* 0x0000003d10007c0c */ /* 0x000fe2000bfa6270 */
[----:B------:R-:W-:Y:S01]  /*ad10*/  ULDC.64 UR4, c[0x0][0x208] ;  /* 0x0000820000047ab9 */ /* 0x000fe20000000a00 */
[----:B------:R-:W-:-:S11]  /*ad20*/  ISETP.GE.AND P4, PT, R213, UR61, PT ;  /* 0x0000003dd5007c0c */ /* 0x000fd6000bf86270 */
[----:B------:R-:W5:Y:S01]  /*ad30*/  @!P5 LDS.128 R12, [R85+0x1400] ;  /* 0x00140000550cd984 */ /* 0x000f620000000c00 */
[----:B--2---:R-:W-:-:S04]  /*ad40*/  @!P5 LEA R32, P0, R16, R38, 0x1 ;  /* 0x000000261020d211 */ /* 0x004fc800078008ff */
[----:B0-----:R-:W-:Y:S02]  /*ad50*/  @!P5 LEA.HI.X R33, R16, R39, R17, 0x1, P0 ;  /* 0x000000271021d211 */ /* 0x001fe400000f0c11 */
        /* <DEDUP_REMOVED lines=15> */
.L_x_558:
[----:B------:R-:W-:Y:S05]  /*ae50*/  BSYNC B0 ;  /* 0x0000000000007941 */ /* 0x000fea0003800000 */
.L_x_557:
[----:B------:R-:W-:Y:S01]  /*ae60*/  ISETP.GE.AND P0, PT, R88, 0x41, PT ;  /* 0x000000415800780c */ /* 0x000fe20003f06270 */
[----:B0---4-:R-:W0:Y:S01]  /*ae70*/  SHFL.IDX PT, R11, R11, 0x2, 0x181f ;  /* 0x00581f000b0b7f89 */ /* 0x011e2200000e0000 */
[----:B------:R-:W-:Y:S03]  /*ae80*/  BSSY B0, `(.L_x_559) ;  /* 0x0000018000007945 */ /* 0x000fe60003800000 */
[----:B------:R-:W4:Y:S08]  /*ae90*/  SHFL.IDX PT, R31, R31, 0x2, 0x181f ;  /* 0x00581f001f1f7f89 */ /* 0x000f3000000e0000 */
[----:B------:R-:W-:Y:S05]  /*aea0*/  @!P0 BRA `(.L_x_560) ;  /* 0x0000000000548947 */ /* 0x000fea0003800000 */
[----:B------:R-:W-:Y:S01]  /*aeb0*/  ISETP.GE.AND P5, PT, R16, UR61, PT ;  /* 0x0000003d10007c0c */ /* 0x000fe2000bfa6270 */
[----:B------:R-:W-:Y:S01]  /*aec0*/  ULDC.64 UR4, c[0x0][0x208] ;  /* 0x0000820000047ab9 */ /* 0x000fe20000000a00 */
[----:B------:R-:W-:-:S11]  /*aed0*/  ISETP.GE.AND P4, PT, R213, UR61, PT ;  /* 0x0000003dd5007c0c */ /* 0x000fd6000bf86270 */
[----:B------:R-:W5:Y:S01]  /*aee0*/  @!P5 LDS.128 R12, [R85+0x2400] ;  /* 0x00240000550cd984 */ /* 0x000f620000000c00 */
[----:B----4-:R-:W-:-:S04]  /*aef0*/  @!P5 LEA R32, P0, R16, R31, 0x1 ;  /* 0x0000001f1020d211 */ /* 0x010fc800078008ff */
        /* <DEDUP_REMOVED lines=16> */
.L_x_560:
[----:B------:R-:W-:Y:S05]  /*b000*/  BSYNC B0 ;  /* 0x0000000000007941 */ /* 0x000fea0003800000 */
.L_x_559:
[----:B------:R-:W-:Y:S01]  /*b010*/  @!PT LDS RZ, [RZ] ;  /* 0x00000000fffff984 */ /* 0x000fe20000000800 */
[----:B------:R-:W-:Y:S01]  /*b020*/  @!PT LDS RZ, [RZ] ;  /* 0x00000000fffff984 */ /* 0x000fe20000000800 */
[----:B------:R-:W-:Y:S01]  /*b030*/  @!PT LDS RZ, [RZ] ;  /* 0x00000000fffff984 */ /* 0x000fe20000000800 */
[----:B------:R-:W-:Y:S01]  /*b040*/  @!PT LDS RZ, [RZ] ;  /* 0x00000000fffff984 */ /* 0x000fe20000000800 */
[----:B------:R5:W-:Y:S06]  /*b050*/  MEMBAR.ALL.CTA ;  /* 0x0000000000007992 */ /* 0x000bec0000008000 */
[----:B-----5:R-:W5:Y:S01]  /*b060*/  FENCE.VIEW.ASYNC.S ;  /* 0x00000000000073c6 */ /* 0x020f620000000000 */
[----:B-1----:R-:W-:Y:S01]  /*b070*/  @!P3 VIADD R89, R89, 0x388c0 ;  /* 0x000388c05959b836 */ /* 0x002fe20000000000 */
[----:B-----5:R1:W-:Y:S01]  /*b080*/  BAR.SYNC.DEFER_BLOCKING R138, 0x80 ;  /* 0x0002008a0000751d */ /* 0x0203e20000010000 */
[----:B------:R-:W-:Y:S01]  /*b090*/  ISETP.NE.AND P4, PT, R113, RZ, PT ;  /* 0x000000ff7100720c */ /* 0x000fe20003f85270 */
[----:B------:R-:W-:-:S02]  /*b0a0*/  VIADD R212, R212, 0x1 ;  /* 0x00000001d4d47836 */ /* 0x000fc40000000000 */
[----:B------:R-:W-:Y:S02]  /*b0b0*/  @!P3 PRMT R89, RZ, 0x654, R89 ;  /* 0x00000654ff59b816 */ /* 0x000fe40000000059 */
[----:B------:R-:W-:Y:S02]  /*b0c0*/  PLOP3.LUT P0, PT, PT, PT, PT, 0x8, 0x0 ;  /* 0x000000000000781c */ /* 0x000fe40003f0e170 */
[----:B------:R1:W-:Y:S01]  /*b0d0*/  @!P3 SYNCS.ARRIVE.TRANS64.RED.A1T0 RZ, [R89+URZ], RZ ;  /* 0x000000ff59ffb9a7 */ /* 0x0003e2000810043f */
[----:B------:R-:W-:-:S04]  /*b0e0*/  ISETP.NE.AND P3, PT, R212, 0x2, PT ;  /* 0x00000002d400780c */ /* 0x000fc80003f65270 */
[----:B0-----:R-:W-:Y:S02]  /*b0f0*/  SEL R11, RZ, 0x1, P3 ;  /* 0x00000001ff0b7807 */ /* 0x001fe40001800000 */
[----:B------:R-:W-:Y:S02]  /*b100*/  SEL R212, R212, RZ, P3 ;  /* 0x000000ffd4d47207 */ /* 0x000fe40001800000 */
[----:B------:R-:W-:Y:S01]  /*b110*/  LOP3.LUT R224, R224, R11, RZ, 0x3c, !PT ;  /* 0x0000000be0e07212 */ /* 0x000fe200078e3cff */
[----:B-1----:R-:W-:Y:S06]  /*b120*/  @P4 BRA `(.L_x_561) ;  /* 0xffffff6c00d84947 */ /* 0x002fec000383ffff */
.L_x_440:
[----:B------:R-:W-:Y:S01]  /*b130*/  BSSY B0, `(.L_x_562) ;  /* 0x000004a000007945 */ /* 0x000fe20003800000 */
[----:B------:R-:W-:Y:S02]  /*b140*/  ISETP.GE.AND P2, PT, R180, 0x1, PT ;  /* 0x00000001b400780c */ /* 0x000fe40003f46270 */
[----:B------:R-:W-:Y:S02]  /*b150*/  CS2R R2, SRZ ;  /* 0x0000000000027805 */ /* 0x000fe4000001ff00 */
[----:B------:R-:W-:Y:S01]  /*b160*/  PLOP3.LUT P1, PT, PT, PT, PT, 0x80, 0x0 ;  /* 0x000000000000781c */ /* 0x000fe20003f2f070 */
[----:B------:R-:W-:Y:S01]  /*b170*/  IMAD.MOV.U32 R0, RZ, RZ, RZ ;  /* 0x000000ffff007224 */ /* 0x000fe200078e00ff */
[----:B------:R-:W-:Y:S02]  /*b180*/  CS2R R150, SRZ ;  /* 0x0000000000967805 */ /* 0x000fe4000001ff00 */
[----:B------:R-:W-:Y:S02]  /*b190*/  CS2R R148, SRZ ;  /* 0x0000000000947805 */ /* 0x000fe4000001ff00 */
[----:B------:R-:W-:-:S02]  /*b1a0*/  CS2R R146, SRZ ;  /* 0x0000000000927805 */ /* 0x000fc4000001ff00 */
[----:B------:R-:W-:Y:S02]  /*b1b0*/  CS2R R144, SRZ ;  /* 0x0000000000907805 */ /* 0x000fe4000001ff00 */
[----:B------:R-:W-:Y:S01]  /*b1c0*/  CS2R R142, SRZ ;  /* 0x00000000008e7805 */ /* 0x000fe2000001ff00 */
[----:B------:R-:W-:Y:S01]  /*b1d0*/  IMAD.MOV.U32 R141, RZ, RZ, RZ ;  /* 0x000000ffff8d7224 */ /* 0x000fe200078e00ff */
[----:B------:R-:W-:Y:S02]  /*b1e0*/  CS2R R178, SRZ ;  /* 0x0000000000b27805 */ /* 0x000fe4000001ff00 */
[----:B------:R-:W-:Y:S01]  /*b1f0*/  CS2R R138, SRZ ;  /* 0x00000000008a7805 */ /* 0x000fe2000001ff00 */
[----:B------:R-:W-:Y:S01]  /*b200*/  IMAD.MOV.U32 R137, RZ, RZ, RZ ;  /* 0x000000ffff897224 */ /* 0x000fe200078e00ff */
        /* <DEDUP_REMOVED lines=8> */
[----:B---3--:R-:W-:Y:S02]  /*b290*/  CS2R R118, SRZ ;  /* 0x0000000000767805 */ /* 0x008fe4000001ff00 */
        /* <DEDUP_REMOVED lines=39> */
[----:B------:R-:W-:Y:S01]  /*b510*/  IMAD.MOV.U32 R46, RZ, RZ, RZ ;  /* 0x000000ffff2e7224 */ /* 0x000fe200078e00ff */
[----:B------:R-:W-:Y:S02]  /*b520*/  CS2R R8, SRZ ;  /* 0x0000000000087805 */ /* 0x000fe4000001ff00 */
[----:B------:R-:W-:-:S02]  /*b530*/  CS2R R158, SRZ ;  /* 0x00000000009e7805 */ /* 0x000fc4000001ff00 */
[----:B--2---:R-:W-:Y:S02]  /*b540*/  CS2R R38, SRZ ;  /* 0x0000000000267805 */ /* 0x004fe4000001ff00 */
[----:B------:R-:W-:Y:S01]  /*b550*/  CS2R R34, SRZ ;  /* 0x0000000000227805 */ /* 0x000fe2000001ff00 */
[----:B------:R-:W-:Y:S02]  /*b560*/  IMAD.MOV.U32 R24, RZ, RZ, RZ ;  /* 0x000000ffff187224 */ /* 0x000fe400078e00ff */
[----:B------:R-:W-:Y:S02]  /*b570*/  IMAD.MOV.U32 R7, RZ, RZ, RZ ;  /* 0x000000ffff077224 */ /* 0x000fe400078e00ff */
[----:B------:R-:W-:Y:S02]  /*b580*/  IMAD.MOV.U32 R27, RZ, RZ, RZ ;  /* 0x000000ffff1b7224 */ /* 0x000fe400078e00ff */
[----:B------:R-:W-:Y:S01]  /*b590*/  IMAD.MOV.U32 R5, RZ, RZ, RZ ;  /* 0x000000ffff057224 */ /* 0x000fe200078e00ff */
[----:B------:R-:W-:Y:S06]  /*b5a0*/  @P0 BRA `(.L_x_563) ;  /* 0x0000000000080947 */ /* 0x000fec0003800000 */
[----:B------:R-:W0:Y:S02]  /*b5b0*/  FENCE.VIEW.ASYNC.G ;  /* 0x00000000000073c6 */ /* 0x000e240000000100 */
[----:B0-----:R-:W-:Y:S06]  /*b5c0*/  BAR.ARV 0xc, 0x180 ;  /* 0x0306000000007b1d */ /* 0x001fec0000002000 */
.L_x_563:
[----:B------:R-:W-:Y:S05]  /*b5d0*/  BSYNC B0 ;  /* 0x0000000000007941 */ /* 0x000fea0003800000 */
.L_x_562:
[----:B------:R-:W-:Y:S02]  /*b5e0*/  IMAD.MOV.U32 R25, RZ, RZ, RZ ;  /* 0x000000ffff197224 */ /* 0x000fe400078e00ff */
[----:B------:R-:W-:Y:S01]  /*b5f0*/  IMAD.MOV.U32 R4, RZ, RZ, RZ ;  /* 0x000000ffff047224 */ /* 0x000fe200078e00ff */
[----:B------:R-:W-:Y:S06]  /*b600*/  @!P2 BRA `(.L_x_564) ;  /* 0x000001200008a947 */ /* 0x000fec0003800000 */
[----:B------:R-:W2:Y:S01]  /*b610*/  LDL R6, [R1+0x70] ;  /* 0x0000700001067983 */ /* 0x000ea20000100800 */
[----:B------:R-:W0:Y:S02]  /*b620*/  S2R R64, SR_TID.X ;  /* 0x0000000000407919 */ /* 0x000e240000002100 */
[----:B0-----:R-:W-:-:S05]  /*b630*/  VIADD R64, R64, 0xffffff80 ;  /* 0xffffff8040407836 */ /* 0x001fca0000000000 */
[----:B------:R-:W-:-:S04]  /*b640*/  SHF.R.S32.HI R65, RZ, 0x1f, R64 ;  /* 0x0000001fff417819 */ /* 0x000fc80000011440 */
[----:B------:R-:W-:-:S04]  /*b650*/  LEA.HI R65, R65, R64, RZ, 0x7 ;  /* 0x0000004041417211 */ /* 0x000fc800078f38ff */
[----:B------:R-:W-:-:S06]  /*b660*/  SHF.R.S32.HI R0, RZ, 0x7, R65 ;  /* 0x00000007ff007819 */ /* 0x000fcc0000011441 */
[----:B------:R-:W0:Y:S02]  /*b670*/  SHFL.IDX PT, R0, R0, RZ, 0x1f ;  /* 0x00001fff00007589 */ /* 0x000e2400000e0000 */
[----:B0-----:R-:W-:-:S04]  /*b680*/  LEA.HI R2, R0, R0, RZ, 0x1 ;  /* 0x0000000000027211 */ /* 0x001fc800078f08ff */
[----:B------:R-:W-:-:S05]  /*b690*/  LOP3.LUT R3, R2, 0x1e, RZ, 0xc0, !PT ;  /* 0x0000001e02037812 */ /* 0x000fca00078ec0ff */
[----:B------:R-:W-:Y:S01]  /*b6a0*/  IMAD.IADD R3, R0, 0x1, -R3 ;  /* 0x0000000100037824 */ /* 0x000fe200078e0a03 */
[----:B--2---:R-:W-:-:S13]  /*b6b0*/  R2UR UR4, R6 ;  /* 0x00000000060472ca */ /* 0x004fda00000e0000 */
[----:B------:R-:W-:Y:S02]  /*b6c0*/  ULOP3.LUT UP0, URZ, UR4, 0x9f, URZ, 0xc0, !UPT ;  /* 0x0000009f043f7892 */ /* 0x000fe4000f80c03f */
[----:B------:R-:W-:-:S04]  /*b6d0*/  LEA R3, R3, UR4, 0xd ;  /* 0x0000000403037c11 */ /* 0x000fc8000f8e68ff */
[----:B------:R-:W-:Y:S02]  /*b6e0*/  SHF.R.U32.HI R3, RZ, 0x4, R3 ;  /* 0x00000004ff037819 */ /* 0x000fe40000011603 */
[----:B------:R-:W-:Y:S02]  /*b6f0*/  PLOP3.LUT P0, PT, PT, PT, UP0, 0x80, 0x0 ;  /* 0x000000000000781c */ /* 0x000fe40003f0f008 */
[----:B------:R-:W-:-:S11]  /*b700*/  LOP3.LUT R28, R3, 0x3fff, RZ, 0xc0, !PT ;  /* 0x00003fff031c7812 */ /* 0x000fd600078ec0ff */
        /* <DEDUP_REMOVED lines=16> */
[----:B-1--45:R-:W-:Y:S05]  /*b810*/  CALL.ABS.NOINC R2 ;  /* 0x0000000002007343 */ /* 0x032fea0003c00000 */
.L_x_565:
[----:B------:R-:W-:Y:S02]  /*b820*/  ULDC UR4, c[0x0][0x3f4] ;  /* 0x0000fd0000047ab9 */ /* 0x000fe40000000800 */
[----:B------:R-:W-:-:S13]  /*b830*/  ISETP.LT.AND P0, PT, RZ, UR4, PT ;  /* 0x00000004ff007c0c */ /* 0x000fda000bf01270 */
[----:B------:R-:W-:Y:S05]  /*b840*/  @P0 BRA `(.L_x_566) ;  /* 0x0000000000400947 */ /* 0x000fea0003800000 */
[----:B------:R-:W2:Y:S02]  /*b850*/  LDL R2, [R1+0x74] ;  /* 0x0000740001027983 */ /* 0x000ea40000100800 */
[----:B--2---:R-:W-:-:S04]  /*b860*/  LEA.HI R0, R2, R2, RZ, 0x1 ;  /* 0x0000000202007211 */ /* 0x004fc800078f08ff */
[----:B------:R-:W-:-:S05]  /*b870*/  LOP3.LUT R0, R0, 0xfffffffe, RZ, 0xc0, !PT ;  /* 0xfffffffe00007812 */ /* 0x000fca00078ec0ff */
[----:B------:R-:W-:-:S05]  /*b880*/  IMAD.IADD R0, R2, 0x1, -R0 ;  /* 0x0000000102007824 */ /* 0x000fca00078e0a00 */
[----:B------:R-:W-:-:S04]  /*b890*/  SHF.L.U32 R3, R0, 0x1f, RZ ;  /* 0x0000001f00037819 */ /* 0x000fc800000006ff */
[----:B------:R0:W1:Y:S03]  /*b8a0*/  SYNCS.PHASECHK.TRANS64.TRYWAIT P0, [R22+URZ+0x38800], R3 ;  /* 0x03880003160075a7 */ /* 0x000066000800017f */
[----:B-1----:R-:W-:Y:S05]  /*b8b0*/  @!P0 NANOSLEEP.SYNCS 0x989680 ;  /* 0x009896800000895d */ /* 0x002fea0003900000 */
[----:B------:R-:W1:Y:S01]  /*b8c0*/  @!P0 SYNCS.PHASECHK.TRANS64 P0, [R22+URZ+0x38800], R3 ;  /* 0x03880003160085a7 */ /* 0x000e62000800007f */
[----:B------:R-:W-:Y:S04]  /*b8d0*/  BSSY B0, `(.L_x_567) ;  /* 0x0000006000007945 */ /* 0x000fe80003800000 */
[----:B-1----:R-:W-:Y:S05]  /*b8e0*/  @P0 BRA `(.L_x_568) ;  /* 0x0000000000100947 */ /* 0x002fea0003800000 */
.L_x_569:
[----:B-1----:R1:W2:Y:S02]  /*b8f0*/  SYNCS.PHASECHK.TRANS64.TRYWAIT P0, [R22+URZ+0x38800], R3 ;  /* 0x03880003160075a7 */ /* 0x0022a4000800017f */
[----:B--2---:R-:W-:Y:S05]  /*b900*/  @!P0 NANOSLEEP.SYNCS 0x989680 ;  /* 0x009896800000895d */ /* 0x004fea0003900000 */
[----:B------:R-:W2:Y:S02]  /*b910*/  @!P0 SYNCS.PHASECHK.TRANS64 P0, [R22+URZ+0x38800], R3 ;  /* 0x03880003160085a7 */ /* 0x000ea4000800007f */
[----:B--2---:R-:W-:Y:S05]  /*b920*/  @!P0 BRA `(.L_x_569) ;  /* 0xfffffffc00f08947 */ /* 0x004fea000383ffff */
.L_x_568:
[----:B------:R-:W-:Y:S05]  /*b930*/  BSYNC B0 ;  /* 0x0000000000007941 */ /* 0x000fea0003800000 */
.L_x_567:
[----:B------:R-:W-:Y:S05]  /*b940*/  BRA `(.L_x_570) ;  /* 0x0000006c00e47947 */ /* 0x000fea0003800000 */
.L_x_566:
[----:B------:R-:W2:Y:S01]  /*b950*/  LDL R30, [R1+0x70] ;  /* 0x00007000011e7983 */ /* 0x000ea20000100800 */
[----:B-----5:R-:W-:Y:S01]  /*b960*/  SHF.R.S32.HI R0, RZ, 0x1f, R136 ;  /* 0x0000001fff007819 */ /* 0x020fe20000011488 */
[----:B------:R-:W-:Y:S01]  /*b970*/  ULDC.64 UR4, c[0x0][0x3f8] ;  /* 0x0000fe0000047ab9 */ /* 0x000fe20000000a00 */
[----:B------:R-:W-:Y:S01]  /*b980*/  ULDC.64 UR6, c[0x0][0x408] ;  /* 0x0001020000067ab9 */ /* 0x000fe20000000a00 */
[----:B------:R-:W-:-:S04]  /*b990*/  IMAD.WIDE.U32 R4, R136, UR4, RZ ;  /* 0x0000000488047c25 */ /* 0x000fc8000f8e00ff */
[C---:B------:R-:W-:Y:S02]  /*b9a0*/  IMAD R3, R0.reuse, UR4, RZ ;  /* 0x0000000400037c24 */ /* 0x040fe4000f8e02ff */
[----:B------:R-:W-:Y:S02]  /*b9b0*/  IMAD R7, R0, UR6, RZ ;  /* 0x0000000600077c24 */ /* 0x000fe4000f8e02ff */
[C---:B------:R-:W-:Y:S01]  /*b9c0*/  IMAD R3, R136.reuse, UR5, R3 ;  /* 0x0000000588037c24 */ /* 0x040fe2000f8e0203 */
[----:B------:R-:W-:Y:S01]  /*b9d0*/  ULDC.64 UR4, c[0x0][0x3e8] ;  /* 0x0000fa0000047ab9 */ /* 0x000fe20000000a00 */
[----:B------:R-:W-:Y:S01]  /*b9e0*/  IMAD R7, R136, UR7, R7 ;  /* 0x0000000788077c24 */ /* 0x000fe2000f8e0207 */
[----:B------:R-:W-:Y:S01]  /*b9f0*/  LEA R2, P0, R4, UR4, 0x1 ;  /* 0x0000000404027c11 */ /* 0x000fe2000f8008ff */
[----:B------:R-:W-:Y:S01]  /*ba00*/  IMAD.WIDE.U32 R26, R136, UR6, RZ ;  /* 0x00000006881a7c25 */ /* 0x000fe2000f8e00ff */
[----:B------:R-:W-:-:S03]  /*ba10*/  ULDC.64 UR6, c[0x0][0x400] ;  /* 0x0001000000067ab9 */ /* 0x000fc60000000a00 */
[----:B------:R-:W-:Y:S01]  /*ba20*/  IMAD.IADD R5, R3, 0x1, R5 ;  /* 0x0000000103057824 */ /* 0x000fe200078e0205 */
[----:B------:R-:W-:Y:S01]  /*ba30*/  LEA R25, P1, R26, UR6, 0x1 ;  /* 0x000000061a197c11 */ /* 0x000fe2000f8208ff */
[----:B------:R-:W-:-:S03]  /*ba40*/  IMAD.IADD R3, R7, 0x1, R27 ;  /* 0x0000000107037824 */ /* 0x000fc600078e021b */
[----:B------:R-:W-:Y:S02]  /*ba50*/  LEA.HI.X R24, R4, UR5, R5, 0x1, P0 ;  /* 0x0000000504187c11 */ /* 0x000fe400080f0c05 */
[----:B------:R-:W-:Y:S02]  /*ba60*/  LEA.HI.X R26, R26, UR7, R3, 0x1, P1 ;  /* 0x000000071a1a7c11 */ /* 0x000fe400088f0c03 */
[----:B--2---:R-:W-:-:S13]  /*ba70*/  R2UR UR8, R30 ;  /* 0x000000001e0872ca */ /* 0x004fda00000e0000 */
[----:B------:R-:W-:-:S06]  /*ba80*/  ULOP3.LUT UP0, URZ, UR8, 0x3ff, URZ, 0xc0, !UPT ;  /* 0x000003ff083f7892 */ /* 0x000fcc000f80c03f */
[----:B------:R-:W-:-:S13]  /*ba90*/  PLOP3.LUT P2, PT, PT, PT, UP0, 0x80, 0x0 ;  /* 0x000000000000781c */ /* 0x000fda0003f4f008 */
        /* <DEDUP_REMOVED lines=16> */
[----:B-1--4-:R-:W-:Y:S05]  /*bba0*/  CALL.ABS.NOINC R14 ;  /* 0x000000000e007343 */ /* 0x012fea0003c00000 */
.L_x_571:
[----:B------:R-:W-:Y:S01]  /*bbb0*/  ULDC.U8 UR4, c[0x0][0x410] ;  /* 0x0001040000047ab9 */ /* 0x000fe20000000000 */
[----:B------:R-:W-:Y:S01]  /*bbc0*/  R2UR UR5, R30 ;  /* 0x000000001e0572ca */ /* 0x000fe200000e0000 */
[----:B------:R-:W-:Y:S01]  /*bbd0*/  BSSY B0, `(.L_x_572) ;  /* 0x00006c8000007945 */ /* 0x000fe20003800000 */
[----:B------:R-:W-:Y:S01]  /*bbe0*/  ISETP.NE.AND P0, PT, RZ, UR4, PT ;  /* 0x00000004ff007c0c */ /* 0x000fe2000bf05270 */
[C---:B------:R-:W-:Y:S01]  /*bbf0*/  VIADD R21, R219.reuse, 0x60 ;  /* 0x00000060db157836 */ /* 0x040fe20000000000 */
[----:B------:R-:W-:Y:S01]  /*bc00*/  SHF.R.U32.HI R20, RZ, 0x3, R225 ;  /* 0x00000003ff147819 */ /* 0x000fe200000116e1 */
[----:B----4-:R-:W-:Y:S01]  /*bc10*/  VIADD R31, R219, 0x20 ;  /* 0x00000020db1f7836 */ /* 0x010fe20000000000 */
[----:B------:R-:W-:Y:S01]  /*bc20*/  LOP3.LUT R0, R225, 0x38, R16, 0xf8, !PT ;  /* 0x00000038e1007812 */ /* 0x000fe200078ef810 */
[----:B------:R-:W-:-:S03]  /*bc30*/  IMAD R4, R29, 0x80, R219 ;  /* 0x000000801d047824 */ /* 0x000fc600078e02db */
[----:B------:R-:W-:-:S04]  /*bc40*/  LOP3.LUT R0, R229, R0, R20, 0xf6, !PT ;  /* 0x00000000e5007212 */ /* 0x000fc800078ef614 */
[----:B------:R-:W-:Y:S01]  /*bc50*/  LEA R30, R0, UR5, 0x1 ;  /* 0x00000005001e7c11 */ /* 0x000fe2000f8e08ff */
[----:B------:R-:W-:Y:S06]  /*bc60*/  @!P0 BRA `(.L_x_573) ;  /* 0x0000003000a48947 */ /* 0x000fec0003800000 */
[----:B------:R-:W-:-:S03]  /*bc70*/  UMOV UR4, 0xffffffff ;  /* 0xffffffff00047882 */ /* 0x000fc60000000000 */
[----:B------:R-:W-:Y:S05]  /*bc80*/  BRA.DIV UR4, `(.L_x_574) ;  /* 0x000001c604b47947 */ /* 0x000fea000b800000 */
[----:B------:R0:W1:Y:S04]  /*bc90*/  SHFL.IDX PT, R3, R24, RZ, 0x181f ;  /* 0x00181fff18037589 */ /* 0x00006800000e0000 */
[----:B------:R-:W2:Y:S04]  /*bca0*/  SHFL.IDX PT, R2, R2, RZ, 0x181f ;  /* 0x00181fff02027589 */ /* 0x000ea800000e0000 */
[----:B------:R0:W3:Y:S04]  /*bcb0*/  SHFL.IDX PT, R5, R26, RZ, 0x181f ;  /* 0x00181fff1a057589 */ /* 0x0000e800000e0000 */
[----:B------:R0:W4:Y:S02]  /*bcc0*/  SHFL.IDX PT, R14, R25, RZ, 0x181f ;  /* 0x00181fff190e7589 */ /* 0x00012400000e0000 */
.L_x_850:
[----:B------:R-:W5:Y:S01]  /*bcd0*/  LDL R20, [R1+0x74] ;  /* 0x0000740001147983 */ /* 0x000f620000100800 */
[----:B------:R-:W-:Y:S01]  /*bce0*/  ULDC UR4, c[0x0][0x448] ;  /* 0x0001120000047ab9 */ /* 0x000fe20000000800 */
[----:B------:R-:W-:Y:S01]  /*bcf0*/  BSSY B1, `(.L_x_575) ;  /* 0x000003e000017945 */ /* 0x000fe20003800000 */
[----:B------:R-:W-:Y:S01]  /*bd00*/  IMAD R0, R140, UR4, RZ ;  /* 0x000000048c007c24 */ /* 0x000fe2000f8e02ff */
[----:B------:R-:W-:Y:S02]  /*bd10*/  CS2R R6, SRZ ;  /* 0x0000000000067805 */ /* 0x000fe4000001ff00 */
[----:B------:R-:W-:Y:S02]  /*bd20*/  CS2R R8, SRZ ;  /* 0x0000000000087805 */ /* 0x000fe4000001ff00 */
[----:B------:R-:W-:Y:S02]  /*bd30*/  CS2R R10, SRZ ;  /* 0x00000000000a7805 */ /* 0x000fe4000001ff00 */
[----:B------:R-:W-:-:S02]  /*bd40*/  CS2R R12, SRZ ;  /* 0x00000000000c7805 */ /* 0x000fc4000001ff00 */
[----:B------:R-:W-:Y:S01]  /*bd50*/  ISETP.GE.AND P0, PT, R4, R0, PT ;  /* 0x000000000400720c */ /* 0x000fe20003f06270 */
[----:B------:R-:W-:Y:S01]  /*bd60*/  IMAD R0, R29, -0x80, R0 ;  /* 0xffffff801d007824 */ /* 0x000fe200078e0200 */
[----:B0-----:R-:W-:Y:S02]  /*bd70*/  CS2R R24, SRZ ;  /* 0x0000000000187805 */ /* 0x001fe4000001ff00 */
[----:B------:R-:W-:Y:S02]  /*bd80*/  CS2R R26, SRZ ;  /* 0x00000000001a7805 */ /* 0x000fe4000001ff00 */
[----:B------:R-:W-:Y:S02]  /*bd90*/  CS2R R32, SRZ ;  /* 0x0000000000207805 */ /* 0x000fe4000001ff00 */
[----:B------:R-:W-:Y:S02]  /*bda0*/  CS2R R34, SRZ ;  /* 0x0000000000227805 */ /* 0x000fe4000001ff00 */
[----:B-----5:R-:W-:-:S04]  /*bdb0*/  LEA.HI R15, R20, R20, RZ, 0x1 ;  /* 0x00000014140f7211 */ /* 0x020fc800078f08ff */
[----:B------:R-:W-:-:S05]  /*bdc0*/  LOP3.LUT R15, R15, 0xfffffffe, RZ, 0xc0, !PT ;  /* 0xfffffffe0f0f7812 */ /* 0x000fca00078ec0ff */
[----:B------:R-:W-:Y:S01]  /*bdd0*/  IMAD.IADD R29, R20, 0x1, -R15 ;  /* 0x00000001141d7824 */ /* 0x000fe200078e0a0f */
[----:B------:R-:W-:Y:S06]  /*bde0*/  @P0 BRA `(.L_x_576) ;  /* 0x0000000000b80947 */ /* 0x000fec0003800000 */
[----:B------:R-:W-:Y:S01]  /*bdf0*/  ULDC UR4, c[0x0][0x3f4] ;  /* 0x0000fd0000047ab9 */ /* 0x000fe20000000800 */
[C---:B------:R-:W-:Y:S01]  /*be00*/  IMAD.SHL.U32 R41, R221.reuse, 0x2, RZ ;  /* 0x00000002dd297824 */ /* 0x040fe200078e00ff */
[----:B------:R-:W-:Y:S01]  /*be10*/  ISETP.GE.AND P2, PT, R221, UR4, PT ;  /* 0x00000004dd007c0c */ /* 0x000fe2000bf46270 */
[C---:B------:R-:W-:Y:S01]  /*be20*/  IMAD.SHL.U32 R45, R220.reuse, 0x2, RZ ;  /* 0x00000002dc2d7824 */ /* 0x040fe200078e00ff */
[----:B------:R-:W-:Y:S01]  /*be30*/  ISETP.GE.AND P1, PT, R220, UR4, PT ;  /* 0x00000004dc007c0c */ /* 0x000fe2000bf26270 */
[C---:B------:R-:W-:Y:S01]  /*be40*/  IMAD.SHL.U32 R49, R222.reuse, 0x2, RZ ;  /* 0x00000002de317824 */ /* 0x040fe200078e00ff */
[----:B------:R-:W-:Y:S02]  /*be50*/  ISETP.GE.AND P0, PT, R222, UR4, PT ;  /* 0x00000004de007c0c */ /* 0x000fe4000bf06270 */
[----:B------:R-:W-:Y:S02]  /*be60*/  CS2R R12, SRZ ;  /* 0x00000000000c7805 */ /* 0x000fe4000001ff00 */
[----:B------:R-:W-:-:S02]  /*be70*/  SHF.R.S32.HI R4, RZ, 0x1f, R221 ;  /* 0x0000001fff047819 */ /* 0x000fc400000114dd */
[----:B------:R-:W-:Y:S02]  /*be80*/  CS2R R34, SRZ ;  /* 0x0000000000227805 */ /* 0x000fe4000001ff00 */
[----:B------:R-:W-:Y:S02]  /*be90*/  SHF.R.S32.HI R9, RZ, 0x1f, R220 ;  /* 0x0000001fff097819 */ /* 0x000fe400000114dc */
[----:B------:R-:W-:Y:S02]  /*bea0*/  CS2R R10, SRZ ;  /* 0x00000000000a7805 */ /* 0x000fe4000001ff00 */
[----:B------:R-:W-:Y:S01]  /*beb0*/  ISETP.GE.AND P3, PT, R214, UR4, PT ;  /* 0x00000004d6007c0c */ /* 0x000fe2000bf66270 */
[----:B------:R-:W-:Y:S01]  /*bec0*/  ULDC.64 UR6, c[0x0][0x208] ;  /* 0x0000820000067ab9 */ /* 0x000fe20000000a00 */
[----:B------:R-:W-:Y:S02]  /*bed0*/  SHF.L.U64.HI R4, R221, 0x1, R4 ;  /* 0x00000001dd047819 */ /* 0x000fe40000010204 */
[----:B------:R-:W-:-:S02]  /*bee0*/  SHF.L.U64.HI R8, R220, 0x1, R9 ;  /* 0x00000001dc087819 */ /* 0x000fc40000010209 */
[-C--:B--2---:R-:W-:Y:S02]  /*bef0*/  @!P2 IADD3 R38, P4, R2, R41.reuse, RZ ;  /* 0x000000290226a210 */ /* 0x084fe40007f9e0ff */
[----:B----4-:R-:W-:Y:S02]  /*bf00*/  @!P2 IADD3 R40, P6, R14, R41, RZ ;  /* 0x000000290e28a210 */ /* 0x010fe40007fde0ff */
[-C--:B------:R-:W-:Y:S01]  /*bf10*/  @!P1 IADD3 R42, P5, R2, R45.reuse, RZ ;  /* 0x0000002d022a9210 */ /* 0x080fe20007fbe0ff */
[----:B-1----:R-:W-:Y:S01]  /*bf20*/  @!P2 IMAD.X R39, R3, 0x1, R4, P4 ;  /* 0x000000010327a824 */ /* 0x002fe200020e0604 */
[----:B------:R-:W-:Y:S01]  /*bf30*/  SHF.R.S32.HI R7, RZ, 0x1f, R222 ;  /* 0x0000001fff077819 */ /* 0x000fe200000114de */
[----:B---3--:R-:W-:Y:S01]  /*bf40*/  @!P2 IMAD.X R41, R5, 0x1, R4, P6 ;  /* 0x000000010529a824 */ /* 0x008fe200030e0604 */
[----:B------:R-:W-:Y:S01]  /*bf50*/  @!P1 IADD3 R44, P4, R14, R45, RZ ;  /* 0x0000002d0e2c9210 */ /* 0x000fe20007f9e0ff */
[----:B------:R-:W-:Y:S01]  /*bf60*/  @!P1 IMAD.X R43, R3, 0x1, R8, P5 ;  /* 0x00000001032b9824 */ /* 0x000fe200028e0608 */
[----:B------:R-:W-:Y:S01]  /*bf70*/  SHF.L.U64.HI R6, R222, 0x1, R7 ;  /* 0x00000001de067819 */ /* 0x000fe20000010207 */
[----:B------:R-:W-:Y:S01]  /*bf80*/  @!P3 IMAD.MOV.U32 R4, RZ, RZ, R14 ;  /* 0x000000ffff04b224 */ /* 0x000fe200078e000e */
[-C--:B------:R-:W-:Y:S01]  /*bf90*/  @!P0 IADD3 R46, P6, R2, R49.reuse, RZ ;  /* 0x00000031022e8210 */ /* 0x080fe20007fde0ff */
[----:B------:R-:W-:Y:S01]  /*bfa0*/  @!P1 IMAD.X R45, R5, 0x1, R8, P4 ;  /* 0x00000001052d9824 */ /* 0x000fe200020e0608 */
[----:B------:R-:W-:-:S02]  /*bfb0*/  @!P0 IADD3 R48, P5, R14, R49, RZ ;  /* 0x000000310e308210 */ /* 0x000fc40007fbe0ff */
[----:B------:R-:W-:Y:S02]  /*bfc0*/  CS2R R32, SRZ ;  /* 0x0000000000207805 */ /* 0x000fe4000001ff00 */
[----:B------:R-:W-:Y:S01]  /*bfd0*/  CS2R R8, SRZ ;  /* 0x0000000000087805 */ /* 0x000fe2000001ff00 */
[--C-:B------:R-:W-:Y:S01]  /*bfe0*/  @!P0 IMAD.X R47, R3, 0x1, R6.reuse, P6 ;  /* 0x00000001032f8824 */ /* 0x100fe200030e0606 */
[----:B------:R-:W-:Y:S01]  /*bff0*/  CS2R R26, SRZ ;  /* 0x00000000001a7805 */ /* 0x000fe2000001ff00 */
[----:B------:R-:W-:Y:S01]  /*c000*/  @!P0 IMAD.X R49, R5, 0x1, R6, P5 ;  /* 0x0000000105318824 */ /* 0x000fe200028e0606 */
[----:B------:R-:W-:Y:S02]  /*c010*/  CS2R R6, SRZ ;  /* 0x0000000000067805 */ /* 0x000fe4000001ff00 */
[----:B------:R-:W-:Y:S01]  /*c020*/  CS2R R24, SRZ ;  /* 0x0000000000187805 */ /* 0x000fe2000001ff00 */
[C---:B------:R-:W-:Y:S01]  /*c030*/  @!P3 IMAD.WIDE R14, R214.reuse, 0x2, R2 ;  /* 0x00000002d60eb825 */ /* 0x040fe200078e0202 */
[----:B------:R0:W5:Y:S03]  /*c040*/  @!P2 LD.E.64 R10, desc[UR6][R38.64] ;  /* 0x00000006260aa980 */ /* 0x000166000c101b00 */
[----:B------:R-:W-:Y:S01]  /*c050*/  @!P3 IMAD.WIDE R36, R214, 0x2, R4 ;  /* 0x00000002d624b825 */ /* 0x000fe200078e0204 */
[----:B------:R0:W5:Y:S04]  /*c060*/  @!P3 LD.E.64 R12, desc[UR6][R14.64] ;  /* 0x000000060e0cb980 */ /* 0x000168000c101b00 */
[----:B------:R0:W5:Y:S04]  /*c070*/  @!P3 LD.E.64 R34, desc[UR6][R36.64] ;  /* 0x000000062422b980 */ /* 0x000168000c101b00 */
[----:B------:R0:W5:Y:S04]  /*c080*/  @!P2 LD.E.64 R32, desc[UR6][R40.64] ;  /* 0x000000062820a980 */ /* 0x000168000c101b00 */
[----:B------:R0:W5:Y:S04]  /*c090*/  @!P1 LD.E.64 R8, desc[UR6][R42.64] ;  /* 0x000000062a089980 */ /* 0x000168000c101b00 */
[----:B------:R0:W5:Y:S04]  /*c0a0*/  @!P1 LD.E.64 R26, desc[UR6][R44.64] ;  /* 0x000000062c1a9980 */ /* 0x000168000c101b00 */
[----:B------:R0:W5:Y:S04]  /*c0b0*/  @!P0 LD.E.64 R6, desc[UR6][R46.64] ;  /* 0x000000062e068980 */ /* 0x000168000c101b00 */
[----:B------:R0:W5:Y:S02]  /*c0c0*/  @!P0 LD.E.64 R24, desc[UR6][R48.64] ;  /* 0x0000000630188980 */ /* 0x000164000c101b00 */
.L_x_576:
[----:B------:R-:W-:Y:S05]  /*c0d0*/  BSYNC B1 ;  /* 0x0000000000017941 */ /* 0x000fea0003800000 */
.L_x_575:
[----:B-1----:R-:W-:Y:S01]  /*c0e0*/  SHF.L.U32 R3, R29, 0x1f, RZ ;  /* 0x0000001f1d037819 */ /* 0x002fe200000006ff */
[----:B0----5:R-:W-:Y:S01]  /*c0f0*/  IMAD.MOV.U32 R15, RZ, RZ, R12 ;  /* 0x000000ffff0f7224 */ /* 0x021fe200078e000c */
[----:B------:R-:W-:Y:S01]  /*c100*/  SHF.R.U64 R48, R12, 0x10, R13 ;  /* 0x000000100c307819 */ /* 0x000fe2000000120d */
[----:B--2---:R-:W-:Y:S01]  /*c110*/  IMAD.MOV.U32 R2, RZ, RZ, R6 ;  /* 0x000000ffff027224 */ /* 0x004fe200078e0006 */
[----:B------:R-:W0:Y:S01]  /*c120*/  SYNCS.PHASECHK.TRANS64.TRYWAIT P0, [R22+URZ+0x38800], R3 ;  /* 0x03880003160075a7 */ /* 0x000e22000800017f */
[----:B------:R-:W-:Y:S01]  /*c130*/  MOV R20, R13 ;  /* 0x0000000d00147202 */ /* 0x000fe20000000f00 */
[----:B------:R-:W-:Y:S01]  /*c140*/  IMAD.MOV.U32 R4, RZ, RZ, R7 ;  /* 0x000000ffff047224 */ /* 0x000fe200078e0007 */
[----:B------:R-:W-:Y:S01]  /*c150*/  SHF.R.U32.HI R51, RZ, 0x10, R13 ;  /* 0x00000010ff337819 */ /* 0x000fe2000001160d */
[----:B------:R-:W-:Y:S01]  /*c160*/  IMAD.MOV.U32 R13, RZ, RZ, R10 ;  /* 0x000000ffff0d7224 */ /* 0x000fe200078e000a */
[--C-:B------:R-:W-:Y:S01]  /*c170*/  SHF.R.U64 R46, R10, 0x10, R11.reuse ;  /* 0x000000100a2e7819 */ /* 0x100fe2000000120b */
[----:B----4-:R-:W-:Y:S01]  /*c180*/  IMAD.MOV.U32 R14, RZ, RZ, R11 ;  /* 0x000000ffff0e7224 */ /* 0x010fe200078e000b */
[--C-:B------:R-:W-:Y:S01]  /*c190*/  SHF.R.U64 R45, R6, 0x10, R7.reuse ;  /* 0x00000010062d7819 */ /* 0x100fe20000001207 */
[----:B---3--:R-:W-:Y:S01]  /*c1a0*/  IMAD.MOV.U32 R5, RZ, RZ, R8 ;  /* 0x000000ffff057224 */ /* 0x008fe200078e0008 */
[----:B------:R-:W-:Y:S01]  /*c1b0*/  SHF.R.U32.HI R43, RZ, 0x10, R7 ;  /* 0x00000010ff2b7819 */ /* 0x000fe20000011607 */
[----:B------:R-:W-:Y:S01]  /*c1c0*/  IMAD.MOV.U32 R10, RZ, RZ, R9 ;  /* 0x000000ffff0a7224 */ /* 0x000fe200078e0009 */
[----:B------:R-:W-:Y:S01]  /*c1d0*/  SHF.R.U64 R40, R32, 0x10, R33 ;  /* 0x0000001020287819 */ /* 0x000fe20000001221 */
[----:B------:R-:W-:Y:S01]  /*c1e0*/  IMAD.MOV.U32 R36, RZ, RZ, R34 ;  /* 0x000000ffff247224 */ /* 0x000fe200078e0022 */
[----:B------:R-:W-:Y:S01]  /*c1f0*/  SHF.R.U32.HI R49, RZ, 0x10, R11 ;  /* 0x00000010ff317819 */ /* 0x000fe2000001160b */
[----:B------:R-:W-:Y:S01]  /*c200*/  IMAD.MOV.U32 R37, RZ, RZ, R35 ;  /* 0x000000ffff257224 */ /* 0x000fe200078e0023 */
[--C-:B------:R-:W-:Y:S01]  /*c210*/  SHF.R.U64 R44, R8, 0x10, R9.reuse ;  /* 0x00000010082c7819 */ /* 0x100fe20000001209 */
[----:B------:R-:W-:Y:S01]  /*c220*/  IMAD.MOV.U32 R7, RZ, RZ, R32 ;  /* 0x000000ffff077224 */ /* 0x000fe200078e0020 */
[----:B------:R-:W-:Y:S01]  /*c230*/  SHF.R.U32.HI R47, RZ, 0x10, R9 ;  /* 0x00000010ff2f7819 */ /* 0x000fe20000011609 */
[----:B------:R-:W-:Y:S01]  /*c240*/  IMAD.MOV.U32 R29, RZ, RZ, R33 ;  /* 0x000000ffff1d7224 */ /* 0x000fe200078e0021 */
[--C-:B------:R-:W-:Y:S01]  /*c250*/  SHF.R.U64 R41, R34, 0x10, R35.reuse ;  /* 0x0000001022297819 */ /* 0x100fe20000001223 */
[----:B------:R-:W-:Y:S01]  /*c260*/  BSSY B1, `(.L_x_577) ;  /* 0x000001a000017945 */ /* 0x000fe20003800000 */
[----:B------:R-:W-:Y:S01]  /*c270*/  SHF.R.U32.HI R42, RZ, 0x10, R35 ;  /* 0x00000010ff2a7819 */ /* 0x000fe20000011623 */
[----:B------:R-:W-:Y:S01]  /*c280*/  IMAD.MOV.U32 R6, RZ, RZ, R24 ;  /* 0x000000ffff067224 */ /* 0x000fe200078e0018 */
[----:B------:R-:W-:Y:S01]  /*c290*/  SHF.R.U32.HI R38, RZ, 0x10, R33 ;  /* 0x00000010ff267819 */ /* 0x000fe20000011621 */
[--C-:B------:R-:W-:Y:S01]  /*c2a0*/  IMAD.MOV.U32 R8, RZ, RZ, R25.reuse ;  /* 0x000000ffff087224 */ /* 0x100fe200078e0019 */
[----:B------:R-:W-:Y:S01]  /*c2b0*/  VIMNMX R32, R0, 0x80, PT ;  /* 0x0000008000207848 */ /* 0x000fe20003fe0100 */
[----:B------:R-:W-:Y:S01]  /*c2c0*/  IMAD.MOV.U32 R11, RZ, RZ, R26 ;  /* 0x000000ffff0b7224 */ /* 0x000fe200078e001a */
[----:B------:R-:W-:Y:S01]  /*c2d0*/  SHF.R.U64 R35, R24, 0x10, R25 ;  /* 0x0000001018237819 */ /* 0x000fe20000001219 */
[----:B------:R-:W-:Y:S01]  /*c2e0*/  IMAD.MOV.U32 R12, RZ, RZ, R27 ;  /* 0x000000ffff0c7224 */ /* 0x000fe200078e001b */
[----:B------:R-:W-:-:S02]  /*c2f0*/  SHF.R.U32.HI R33, RZ, 0x10, R25 ;  /* 0x00000010ff217819 */ /* 0x000fc40000011619 */
[--C-:B------:R-:W-:Y:S02]  /*c300*/  SHF.R.U64 R34, R26, 0x10, R27.reuse ;  /* 0x000000101a227819 */ /* 0x100fe4000000121b */
[----:B------:R-:W-:Y:S02]  /*c310*/  SHF.R.U32.HI R39, RZ, 0x10, R27 ;  /* 0x00000010ff277819 */ /* 0x000fe4000001161b */
[----:B------:R-:W-:Y:S02]  /*c320*/  PRMT R24, R15, 0x5410, R48 ;  /* 0x000054100f187816 */ /* 0x000fe40000000030 */
[----:B------:R-:W-:Y:S02]  /*c330*/  PRMT R25, R20, 0x5410, R51 ;  /* 0x0000541014197816 */ /* 0x000fe40000000033 */
[----:B------:R-:W-:Y:S02]  /*c340*/  PRMT R0, R2, 0x5410, R45 ;  /* 0x0000541002007816 */ /* 0x000fe4000000002d */
[----:B------:R-:W-:-:S02]  /*c350*/  PRMT R13, R13, 0x5410, R46 ;  /* 0x000054100d0d7816 */ /* 0x000fc4000000002e */
[----:B------:R-:W-:Y:S02]  /*c360*/  PRMT R14, R14, 0x5410, R49 ;  /* 0x000054100e0e7816 */ /* 0x000fe40000000031 */
[----:B------:R-:W-:Y:S02]  /*c370*/  PRMT R9, R5, 0x5410, R44 ;  /* 0x0000541005097816 */ /* 0x000fe4000000002c */
[----:B------:R-:W-:Y:S02]  /*c380*/  ISETP.GE.AND P1, PT, R219, R32, PT ;  /* 0x00000020db00720c */ /* 0x000fe40003f26270 */
[----:B------:R-:W-:Y:S02]  /*c390*/  PRMT R10, R10, 0x5410, R47 ;  /* 0x000054100a0a7816 */ /* 0x000fe4000000002f */
[----:B------:R-:W-:Y:S02]  /*c3a0*/  PRMT R2, R4, 0x5410, R43 ;  /* 0x0000541004027816 */ /* 0x000fe4000000002b */
[----:B------:R-:W-:-:S02]  /*c3b0*/  PRMT R26, R36, 0x5410, R41 ;  /* 0x00005410241a7816 */ /* 0x000fc40000000029 */
[----:B------:R-:W-:Y:S02]  /*c3c0*/  PRMT R27, R37, 0x5410, R42 ;  /* 0x00005410251b7816 */ /* 0x000fe4000000002a */
[----:B------:R-:W-:Y:S02]  /*c3d0*/  PRMT R15, R7, 0x5410, R40 ;  /* 0x00005410070f7816 */ /* 0x000fe40000000028 */
[----:B------:R-:W-:Y:S01]  /*c3e0*/  PRMT R20, R29, 0x5410, R38 ;  /* 0x000054101d147816 */ /* 0x000fe20000000026 */
[----:B0-----:R-:W-:Y:S06]  /*c3f0*/  @!P0 BRA `(.L_x_578) ;  /* 0x000001c000488947 */ /* 0x001fec0003800000 */
.L_x_851:
[----:B------:R-:W-:Y:S05]  /*c400*/  BSYNC B1 ;  /* 0x0000000000017941 */ /* 0x000fea0003800000 */
.L_x_577:
[----:B------:R-:W-:Y:S01]  /*c410*/  BSSY B1, `(.L_x_579) ;  /* 0x00000ad000017945 */ /* 0x000fe20003800000 */
[----:B------:R-:W-:Y:S02]  /*c420*/  PRMT R11, R11, 0x5410, R34 ;  /* 0x000054100b0b7816 */ /* 0x000fe40000000022 */
[----:B------:R-:W-:Y:S02]  /*c430*/  PRMT R12, R12, 0x5410, R39 ;  /* 0x000054100c0c7816 */ /* 0x000fe40000000027 */
[----:B0-----:R-:W-:Y:S02]  /*c440*/  PRMT R3, R6, 0x5410, R35 ;  /* 0x0000541006037816 */ /* 0x001fe40000000023 */
[----:B------:R-:W-:Y:S01]  /*c450*/  PRMT R8, R8, 0x5410, R33 ;  /* 0x0000541008087816 */ /* 0x000fe20000000021 */
[----:B------:R-:W-:Y:S06]  /*c460*/  @P1 BRA `(.L_x_580) ;  /* 0x00000008009c1947 */ /* 0x000fec0003800000 */
[----:B------:R-:W0:Y:S01]  /*c470*/  LDC R5, c[0x0][0x3f4] ;  /* 0x0000fd00ff057b82 */ /* 0x000e220000000800 */
[----:B------:R-:W-:Y:S01]  /*c480*/  BSSY B2, `(.L_x_581) ;  /* 0x000002c000027945 */ /* 0x000fe20003800000 */
[-C--:B0-----:R-:W-:Y:S02]  /*c490*/  ISETP.GE.AND P0, PT, R214, R5.reuse, PT ;  /* 0x00000005d600720c */ /* 0x081fe40003f06270 */
[-C--:B------:R-:W-:Y:S02]  /*c4a0*/  ISETP.GE.AND P1, PT, R221, R5.reuse, PT ;  /* 0x00000005dd00720c */ /* 0x080fe40003f26270 */
[-C--:B------:R-:W-:Y:S02]  /*c4b0*/  ISETP.GE.AND P2, PT, R220, R5.reuse, PT ;  /* 0x00000005dc00720c */ /* 0x080fe40003f46270 */
[----:B------:R-:W-:-:S07]  /*c4c0*/  ISETP.GE.AND P3, PT, R222, R5, PT ;  /* 0x00000005de00720c */ /* 0x000fce0003f66270 */
[----:B------:R-:W-:Y:S06]  /*c4d0*/  @P0 BRA `(.L_x_582) ;  /* 0x0000000000980947 */ /* 0x000fec0003800000 */
[----:B------:R-:W0:Y:S01]  /*c4e0*/  LDS.128 R4, [R30] ;  /* 0x000000001e047984 */ /* 0x000e220000000c00 */
[----:B------:R-:W-:Y:S01]  /*c4f0*/  SHF.L.U32 R36, R24, 0x10, RZ ;  /* 0x0000001018247819 */ /* 0x000fe200000006ff */
[C---:B------:R-:W-:Y:S01]  /*c500*/  IMAD.U32 R37, R26.reuse, 0x10000, RZ ;  /* 0x000100001a257824 */ /* 0x040fe200078e00ff */
[----:B------:R-:W-:Y:S02]  /*c510*/  LOP3.LUT R40, R26, 0xffff0000, RZ, 0xc0, !PT ;  /* 0xffff00001a287812 */ /* 0x000fe400078ec0ff */
[----:B------:R-:W-:Y:S01]  /*c520*/  LOP3.LUT R38, R24, 0xffff0000, RZ, 0xc0, !PT ;  /* 0xffff000018267812 */ /* 0x000fe200078ec0ff */
[C---:B0-----:R-:W-:Y:S01]  /*c530*/  IMAD.U32 R29, R4.reuse, 0x10000, RZ ;  /* 0x00010000041d7824 */ /* 0x041fe200078e00ff */
[----:B------:R-:W-:Y:S01]  /*c540*/  LOP3.LUT R4, R4, 0xffff0000, RZ, 0xc0, !PT ;  /* 0xffff000004047812 */ /* 0x000fe200078ec0ff */
[C---:B------:R-:W-:Y:S01]  /*c550*/  IMAD.U32 R33, R5.reuse, 0x10000, RZ ;  /* 0x0001000005217824 */ /* 0x040fe200078e00ff */
[----:B------:R-:W-:Y:S01]  /*c560*/  LOP3.LUT R5, R5, 0xffff0000, RZ, 0xc0, !PT ;  /* 0xffff000005057812 */ /* 0x000fe200078ec0ff */
[C---:B------:R-:W-:Y:S01]  /*c570*/  IMAD.U32 R34, R6.reuse, 0x10000, RZ ;  /* 0x0001000006227824 */ /* 0x040fe200078e00ff */
[----:B------:R-:W-:Y:S01]  /*c580*/  LOP3.LUT R6, R6, 0xffff0000, RZ, 0xc0, !PT ;  /* 0xffff000006067812 */ /* 0x000fe200078ec0ff */
[C---:B------:R-:W-:Y:S01]  /*c590*/  FMUL.FTZ R42, R4.reuse, R37 ;  /* 0x00000025042a7220 */ /* 0x040fe20000410000 */
[----:B------:R-:W-:Y:S01]  /*c5a0*/  FMUL.FTZ R4, R4, R36 ;  /* 0x0000002404047220 */ /* 0x000fe20000410000 */
[----:B------:R-:W-:-:S02]  /*c5b0*/  IMAD.U32 R35, R7, 0x10000, RZ ;  /* 0x0001000007237824 */ /* 0x000fc400078e00ff */
[----:B------:R-:W-:Y:S01]  /*c5c0*/  FMUL.FTZ R44, R5, R40 ;  /* 0x00000028052c7220 */ /* 0x000fe20000410000 */
[C---:B------:R-:W-:Y:S01]  /*c5d0*/  FFMA.FTZ R42, R29.reuse, R36, -R42 ;  /* 0x000000241d2a7223 */ /* 0x040fe2000001082a */
[----:B------:R-:W-:Y:S01]  /*c5e0*/  FFMA.FTZ R37, R29, R37, R4 ;  /* 0x000000251d257223 */ /* 0x000fe20000010004 */
[----:B------:R-:W-:Y:S01]  /*c5f0*/  LOP3.LUT R7, R7, 0xffff0000, RZ, 0xc0, !PT ;  /* 0xffff000007077812 */ /* 0x000fe200078ec0ff */
[-C--:B------:R-:W-:Y:S01]  /*c600*/  FMUL.FTZ R46, R5, R38.reuse ;  /* 0x00000026052e7220 */ /* 0x080fe20000410000 */
[C---:B------:R-:W-:Y:S01]  /*c610*/  LOP3.LUT R36, R27.reuse, 0xffff0000, RZ, 0xc0, !PT ;  /* 0xffff00001b247812 */ /* 0x040fe200078ec0ff */
[----:B------:R-:W-:Y:S01]  /*c620*/  IMAD.U32 R29, R27, 0x10000, RZ ;  /* 0x000100001b1d7824 */ /* 0x000fe200078e00ff */
[C---:B------:R-:W-:Y:S01]  /*c630*/  LOP3.LUT R4, R25.reuse, 0xffff0000, RZ, 0xc0, !PT ;  /* 0xffff000019047812 */ /* 0x040fe200078ec0ff */
[----:B------:R-:W-:Y:S02]  /*c640*/  IMAD.U32 R5, R25, 0x10000, RZ ;  /* 0x0001000019057824 */ /* 0x000fe400078e00ff */
[C---:B------:R-:W-:Y:S01]  /*c650*/  FFMA.FTZ R44, R33.reuse, R38, -R44 ;  /* 0x00000026212c7223 */ /* 0x040fe2000001082c */
[----:B------:R-:W-:Y:S01]  /*c660*/  FFMA.FTZ R33, R33, R40, R46 ;  /* 0x0000002821217223 */ /* 0x000fe2000001002e */
[C---:B------:R-:W-:Y:S01]  /*c670*/  FMUL.FTZ R39, R6.reuse, R29 ;  /* 0x0000001d06277220 */ /* 0x040fe20000410000 */
[-C--:B------:R-:W-:Y:S01]  /*c680*/  FMUL.FTZ R38, R6, R5.reuse ;  /* 0x0000000506267220 */ /* 0x080fe20000410000 */
[C---:B------:R-:W-:Y:S01]  /*c690*/  FMUL.FTZ R40, R7.reuse, R36 ;  /* 0x0000002407287220 */ /* 0x040fe20000410000 */
[-C--:B------:R-:W-:Y:S01]  /*c6a0*/  FMUL.FTZ R41, R7, R4.reuse ;  /* 0x0000000407297220 */ /* 0x080fe20000410000 */
[C---:B------:R-:W-:Y:S01]  /*c6b0*/  FFMA.FTZ R6, R34.reuse, R5, -R39 ;  /* 0x0000000522067223 */ /* 0x040fe20000010827 */
[----:B------:R-:W-:Y:S01]  /*c6c0*/  FFMA.FTZ R29, R34, R29, R38 ;  /* 0x0000001d221d7223 */ /* 0x000fe20000010026 */
[C---:B------:R-:W-:Y:S01]  /*c6d0*/  FFMA.FTZ R7, R35.reuse, R4, -R40 ;  /* 0x0000000423077223 */ /* 0x040fe20000010828 */
[----:B------:R-:W-:Y:S01]  /*c6e0*/  FFMA.FTZ R36, R35, R36, R41 ;  /* 0x0000002423247223 */ /* 0x000fe20000010029 */
[----:B------:R-:W-:-:S02]  /*c6f0*/  F2FP.BF16.F32.PACK_AB R4, R37, R42 ;  /* 0x0000002a2504723e */ /* 0x000fc400000010ff */
[----:B------:R-:W-:Y:S02]  /*c700*/  F2FP.BF16.F32.PACK_AB R5, R33, R44 ;  /* 0x0000002c2105723e */ /* 0x000fe400000010ff */
[----:B------:R-:W-:Y:S02]  /*c710*/  F2FP.BF16.F32.PACK_AB R6, R29, R6 ;  /* 0x000000061d06723e */ /* 0x000fe400000010ff */
[----:B------:R-:W-:-:S05]  /*c720*/  F2FP.BF16.F32.PACK_AB R7, R36, R7 ;  /* 0x000000072407723e */ /* 0x000fca00000010ff */
[----:B------:R0:W-:Y:S02]  /*c730*/  STS.128 [R30], R4 ;  /* 0x000000041e007388 */ /* 0x0001e40000000c00 */
.L_x_582:
[----:B------:R-:W-:Y:S05]  /*c740*/  BSYNC B2 ;  /* 0x0000000000027941 */ /* 0x000fea0003800000 */
.L_x_581:
[----:B------:R-:W-:Y:S04]  /*c750*/  BSSY B2, `(.L_x_583) ;  /* 0x0000028000027945 */ /* 0x000fe80003800000 */
[----:B------:R-:W-:Y:S05]  /*c760*/  @P1 BRA `(.L_x_584) ;  /* 0x0000000000981947 */ /* 0x000fea0003800000 */
[----:B0-----:R-:W0:Y:S01]  /*c770*/  LDS.128 R4, [R30+0x4000] ;  /* 0x004000001e047984 */ /* 0x001e220000000c00 */
[C---:B------:R-:W-:Y:S01]  /*c780*/  IMAD.U32 R37, R15.reuse, 0x10000, RZ ;  /* 0x000100000f257824 */ /* 0x040fe200078e00ff */
[----:B------:R-:W-:Y:S01]  /*c790*/  LOP3.LUT R40, R15, 0xffff0000, RZ, 0xc0, !PT ;  /* 0xffff00000f287812 */ /* 0x000fe200078ec0ff */
[C---:B------:R-:W-:Y:S01]  /*c7a0*/  IMAD.U32 R36, R13.reuse, 0x10000, RZ ;  /* 0x000100000d247824 */ /* 0x040fe200078e00ff */
        /* <DEDUP_REMOVED lines=33> */
[----:B------:R1:W-:Y:S02]  /*c9c0*/  STS.128 [R30+0x4000], R4 ;  /* 0x004000041e007388 */ /* 0x0003e40000000c00 */
.L_x_584:
[----:B------:R-:W-:Y:S05]  /*c9d0*/  BSYNC B2 ;  /* 0x0000000000027941 */ /* 0x000fea0003800000 */
.L_x_583:
[----:B------:R-:W-:Y:S04]  /*c9e0*/  BSSY B2, `(.L_x_585) ;  /* 0x0000028000027945 */ /* 0x000fe80003800000 */
[----:B------:R-:W-:Y:S05]  /*c9f0*/  @P2 BRA `(.L_x_586) ;  /* 0x0000000000982947 */ /* 0x000fea0003800000 */
[----:B01----:R-:W0:Y:S01]  /*ca00*/  LDS.128 R4, [R30+0x8000] ;  /* 0x008000001e047984 */ /* 0x003e220000000c00 */
[----:B------:R-:W-:Y:S01]  /*ca10*/  SHF.L.U32 R37, R11, 0x10, RZ ;  /* 0x000000100b257819 */ /* 0x000fe200000006ff */
[----:B------:R-:W-:Y:S01]  /*ca20*/  IMAD.U32 R36, R9, 0x10000, RZ ;  /* 0x0001000009247824 */ /* 0x000fe200078e00ff */
        /* <DEDUP_REMOVED lines=35> */
.L_x_586:
[----:B------:R-:W-:Y:S05]  /*cc60*/  BSYNC B2 ;  /* 0x0000000000027941 */ /* 0x000fea0003800000 */
.L_x_585:
[----:B------:R-:W-:Y:S05]  /*cc70*/  @P3 BRA `(.L_x_580) ;  /* 0x0000000000983947 */ /* 0x000fea0003800000 */
[----:B012---:R-:W0:Y:S01]  /*cc80*/  LDS.128 R4, [R30+0xc000] ;  /* 0x00c000001e047984 */ /* 0x007e220000000c00 */
        /* <DEDUP_REMOVED lines=37> */
.L_x_580:
[----:B------:R-:W-:Y:S05]  /*cee0*/  BSYNC B1 ;  /* 0x0000000000017941 */ /* 0x000fea0003800000 */
.L_x_579:
[----:B------:R-:W-:Y:S01]  /*cef0*/  ISETP.GE.AND P0, PT, R31, R32, PT ;  /* 0x000000201f00720c */ /* 0x000fe20003f06270 */
[----:B------:R-:W-:-:S12]  /*cf00*/  BSSY B1, `(.L_x_587) ;  /* 0x00000a9000017945 */ /* 0x000fd80003800000 */
[----:B------:R-:W-:Y:S05]  /*cf10*/  @P0 BRA `(.L_x_588) ;  /* 0x00000008009c0947 */ /* 0x000fea0003800000 */
[----:B0123--:R-:W0:Y:S01]  /*cf20*/  LDC R5, c[0x0][0x3f4] ;  /* 0x0000fd00ff057b82 */ /* 0x00fe220000000800 */
[----:B------:R-:W-:Y:S01]  /*cf30*/  BSSY B2, `(.L_x_589) ;  /* 0x000002c000027945 */ /* 0x000fe20003800000 */
[-C--:B0-----:R-:W-:Y:S02]  /*cf40*/  ISETP.GE.AND P0, PT, R214, R5.reuse, PT ;  /* 0x00000005d600720c */ /* 0x081fe40003f06270 */
[-C--:B------:R-:W-:Y:S02]  /*cf50*/  ISETP.GE.AND P1, PT, R221, R5.reuse, PT ;  /* 0x00000005dd00720c */ /* 0x080fe40003f26270 */
[-C--:B------:R-:W-:Y:S02]  /*cf60*/  ISETP.GE.AND P2, PT, R220, R5.reuse, PT ;  /* 0x00000005dc00720c */ /* 0x080fe40003f46270 */
[----:B------:R-:W-:-:S07]  /*cf70*/  ISETP.GE.AND P3, PT, R222, R5, PT ;  /* 0x00000005de00720c */ /* 0x000fce0003f66270 */
[----:B------:R-:W-:Y:S06]  /*cf80*/  @P0 BRA `(.L_x_590) ;  /* 0x0000000000980947 */ /* 0x000fec0003800000 */
[----:B------:R-:W0:Y:S01]  /*cf90*/  LDS.128 R4, [R30+0x1000] ;  /* 0x001000001e047984 */ /* 0x000e220000000c00 */
[C---:B------:R-:W-:Y:S01]  /*cfa0*/  IMAD.U32 R39, R26.reuse, 0x10000, RZ ;  /* 0x000100001a277824 */ /* 0x040fe200078e00ff */
[----:B------:R-:W-:Y:S01]  /*cfb0*/  LOP3.LUT R41, R26, 0xffff0000, RZ, 0xc0, !PT ;  /* 0xffff00001a297812 */ /* 0x000fe200078ec0ff */
[C---:B------:R-:W-:Y:S01]  /*cfc0*/  IMAD.U32 R35, R24.reuse, 0x10000, RZ ;  /* 0x0001000018237824 */ /* 0x040fe200078e00ff */
[----:B------:R-:W-:Y:S02]  /*cfd0*/  LOP3.LUT R37, R24, 0xffff0000, RZ, 0xc0, !PT ;  /* 0xffff000018257812 */ /* 0x000fe400078ec0ff */
[----:B------:R-:W-:Y:S02]  /*cfe0*/  LOP3.LUT R44, R27, 0xffff0000, RZ, 0xc0, !PT ;  /* 0xffff00001b2c7812 */ /* 0x000fe400078ec0ff */
[----:B------:R-:W-:Y:S01]  /*cff0*/  LOP3.LUT R42, R25, 0xffff0000, RZ, 0xc0, !PT ;  /* 0xffff0000192a7812 */ /* 0x000fe200078ec0ff */
[C---:B0-----:R-:W-:Y:S01]  /*d000*/  IMAD.U32 R29, R4.reuse, 0x10000, RZ ;  /* 0x00010000041d7824 */ /* 0x041fe200078e00ff */
[----:B------:R-:W-:Y:S01]  /*d010*/  LOP3.LUT R4, R4, 0xffff0000, RZ, 0xc0, !PT ;  /* 0xffff000004047812 */ /* 0x000fe200078ec0ff */
[C---:B------:R-:W-:Y:S01]  /*d020*/  IMAD.U32 R31, R5.reuse, 0x10000, RZ ;  /* 0x00010000051f7824 */ /* 0x040fe200078e00ff */
[----:B------:R-:W-:Y:S01]  /*d030*/  LOP3.LUT R5, R5, 0xffff0000, RZ, 0xc0, !PT ;  /* 0xffff000005057812 */ /* 0x000fe200078ec0ff */
[----:B------:R-:W-:Y:S01]  /*d040*/  IMAD.U32 R34, R7, 0x10000, RZ ;  /* 0x0001000007227824 */ /* 0x000fe200078e00ff */
[C---:B------:R-:W-:Y:S01]  /*d050*/  SHF.L.U32 R33, R6.reuse, 0x10, RZ ;  /* 0x0000001006217819 */ /* 0x040fe200000006ff */
[-C--:B------:R-:W-:Y:S01]  /*d060*/  FMUL.FTZ R36, R39, R4.reuse ;  /* 0x0000000427247220 */ /* 0x080fe20000410000 */
[----:B------:R-:W-:Y:S01]  /*d070*/  FMUL.FTZ R38, R35, R4 ;  /* 0x0000000423267220 */ /* 0x000fe20000410000 */
[----:B------:R-:W-:Y:S01]  /*d080*/  FMUL.FTZ R40, R41, R5 ;  /* 0x0000000529287220 */ /* 0x000fe20000410000 */
[----:B------:R-:W-:Y:S01]  /*d090*/  LOP3.LUT R6, R6, 0xffff0000, RZ, 0xc0, !PT ;  /* 0xffff000006067812 */ /* 0x000fe200078ec0ff */
[-C--:B------:R-:W-:Y:S01]  /*d0a0*/  FFMA.FTZ R4, R35, R29.reuse, -R36 ;  /* 0x0000001d23047223 */ /* 0x080fe20000010824 */
[----:B------:R-:W-:Y:S01]  /*d0b0*/  LOP3.LUT R7, R7, 0xffff0000, RZ, 0xc0, !PT ;  /* 0xffff000007077812 */ /* 0x000fe200078ec0ff */
[----:B------:R-:W-:Y:S01]  /*d0c0*/  FFMA.FTZ R29, R39, R29, R38 ;  /* 0x0000001d271d7223 */ /* 0x000fe20000010026 */
[C---:B------:R-:W-:Y:S01]  /*d0d0*/  FMUL.FTZ R36, R37.reuse, R5 ;  /* 0x0000000525247220 */ /* 0x040fe20000410000 */
[----:B------:R-:W-:Y:S01]  /*d0e0*/  FFMA.FTZ R5, R37, R31, -R40 ;  /* 0x0000001f25057223 */ /* 0x000fe20000010828 */
[----:B------:R-:W-:-:S02]  /*d0f0*/  IMAD.U32 R39, R27, 0x10000, RZ ;  /* 0x000100001b277824 */ /* 0x000fc400078e00ff */
[----:B------:R-:W-:Y:S01]  /*d100*/  FMUL.FTZ R35, R42, R7 ;  /* 0x000000072a237220 */ /* 0x000fe20000410000 */
[----:B------:R-:W-:Y:S02]  /*d110*/  IMAD.U32 R37, R25, 0x10000, RZ ;  /* 0x0001000019257824 */ /* 0x000fe400078e00ff */
[----:B------:R-:W-:Y:S01]  /*d120*/  FFMA.FTZ R36, R41, R31, R36 ;  /* 0x0000001f29247223 */ /* 0x000fe20000010024 */
[-C--:B------:R-:W-:Y:S01]  /*d130*/  FMUL.FTZ R38, R39, R6.reuse ;  /* 0x0000000627267220 */ /* 0x080fe20000410000 */
[----:B------:R-:W-:Y:S01]  /*d140*/  FMUL.FTZ R31, R44, R7 ;  /* 0x000000072c1f7220 */ /* 0x000fe20000410000 */
[----:B------:R-:W-:Y:S01]  /*d150*/  FMUL.FTZ R40, R37, R6 ;  /* 0x0000000625287220 */ /* 0x000fe20000410000 */
[----:B------:R-:W-:Y:S01]  /*d160*/  F2FP.BF16.F32.PACK_AB R4, R29, R4 ;  /* 0x000000041d04723e */ /* 0x000fe200000010ff */
[-C--:B------:R-:W-:Y:S01]  /*d170*/  FFMA.FTZ R6, R37, R33.reuse, -R38 ;  /* 0x0000002125067223 */ /* 0x080fe20000010826 */
[-C--:B------:R-:W-:Y:S01]  /*d180*/  FFMA.FTZ R7, R42, R34.reuse, -R31 ;  /* 0x000000222a077223 */ /* 0x080fe2000001081f */
[----:B------:R-:W-:Y:S01]  /*d190*/  FFMA.FTZ R33, R39, R33, R40 ;  /* 0x0000002127217223 */ /* 0x000fe20000010028 */
[----:B------:R-:W-:Y:S01]  /*d1a0*/  FFMA.FTZ R34, R44, R34, R35 ;  /* 0x000000222c227223 */ /* 0x000fe20000010023 */
[----:B------:R-:W-:-:S03]  /*d1b0*/  F2FP.BF16.F32.PACK_AB R5, R36, R5 ;  /* 0x000000052405723e */ /* 0x000fc600000010ff */
[----:B------:R-:W-:Y:S02]  /*d1c0*/  F2FP.BF16.F32.PACK_AB R6, R33, R6 ;  /* 0x000000062106723e */ /* 0x000fe400000010ff */
[----:B------:R-:W-:-:S05]  /*d1d0*/  F2FP.BF16.F32.PACK_AB R7, R34, R7 ;  /* 0x000000072207723e */ /* 0x000fca00000010ff */
[----:B------:R0:W-:Y:S02]  /*d1e0*/  STS.128 [R30+0x1000], R4 ;  /* 0x001000041e007388 */ /* 0x0001e40000000c00 */
.L_x_590:
[----:B------:R-:W-:Y:S05]  /*d1f0*/  BSYNC B2 ;  /* 0x0000000000027941 */ /* 0x000fea0003800000 */
.L_x_589:
[----:B------:R-:W-:Y:S04]  /*d200*/  BSSY B2, `(.L_x_591) ;  /* 0x0000028000027945 */ /* 0x000fe80003800000 */
[----:B------:R-:W-:Y:S05]  /*d210*/  @P1 BRA `(.L_x_592) ;  /* 0x0000000000981947 */ /* 0x000fea0003800000 */
[----:B0-----:R-:W0:Y:S01]  /*d220*/  LDS.128 R4, [R30+0x5000] ;  /* 0x005000001e047984 */ /* 0x001e220000000c00 */
        /* <DEDUP_REMOVED lines=12> */
[-C--:B------:R-:W-:Y:S01]  /*d2f0*/  FMUL.FTZ R36, R39, R4.reuse ;  /* 0x0000000427247220 */ /* 0x080fe20000410000 */
[----:B------:R-:W-:Y:S01]  /*d300*/  FMUL.FTZ R38, R35, R4 ;  /* 0x0000000423267220 */ /* 0x000fe20000410000 */
[----:B------:R-:W-:Y:S01]  /*d310*/  FMUL.FTZ R40, R41, R5 ;  /* 0x0000000529287220 */ /* 0x000fe20000410000 */
[----:B------:R-:W-:-:S02]  /*d320*/  IMAD.U32 R34, R7, 0x10000, RZ ;  /* 0x0001000007227824 */ /* 0x000fc400078e00ff */
[-C--:B------:R-:W-:Y:S01]  /*d330*/  FFMA.FTZ R4, R35, R29.reuse, -R36 ;  /* 0x0000001d23047223 */ /* 0x080fe20000010824 */
[----:B------:R-:W-:Y:S01]  /*d340*/  LOP3.LUT R7, R7, 0xffff0000, RZ, 0xc0, !PT ;  /* 0xffff000007077812 */ /* 0x000fe200078ec0ff */
[----:B------:R-:W-:Y:S01]  /*d350*/  FFMA.FTZ R29, R39, R29, R38 ;  /* 0x0000001d271d7223 */ /* 0x000fe20000010026 */
[C---:B------:R-:W-:Y:S01]  /*d360*/  FMUL.FTZ R36, R37.reuse, R5 ;  /* 0x0000000525247220 */ /* 0x040fe20000410000 */
[----:B------:R-:W-:Y:S01]  /*d370*/  FFMA.FTZ R5, R37, R31, -R40 ;  /* 0x0000001f25057223 */ /* 0x000fe20000010828 */
[----:B------:R-:W-:Y:S02]  /*d380*/  IMAD.U32 R39, R20, 0x10000, RZ ;  /* 0x0001000014277824 */ /* 0x000fe400078e00ff */
        /* <DEDUP_REMOVED lines=15> */
.L_x_592:
[----:B------:R-:W-:Y:S05]  /*d480*/  BSYNC B2 ;  /* 0x0000000000027941 */ /* 0x000fea0003800000 */
.L_x_591:
[----:B------:R-:W-:Y:S04]  /*d490*/  BSSY B2, `(.L_x_593) ;  /* 0x0000028000027945 */ /* 0x000fe80003800000 */
[----:B------:R-:W-:Y:S05]  /*d4a0*/  @P2 BRA `(.L_x_594) ;  /* 0x0000000000982947 */ /* 0x000fea0003800000 */
[----:B01----:R-:W0:Y:S01]  /*d4b0*/  LDS.128 R4, [R30+0x9000] ;  /* 0x009000001e047984 */ /* 0x003e220000000c00 */
        /* <DEDUP_REMOVED lines=11> */
[----:B------:R-:W-:Y:S01]  /*d570*/  SHF.L.U32 R34, R7, 0x10, RZ ;  /* 0x0000001007227819 */ /* 0x000fe200000006ff */
        /* <DEDUP_REMOVED lines=25> */
.L_x_594:
[----:B------:R-:W-:Y:S05]  /*d710*/  BSYNC B2 ;  /* 0x0000000000027941 */ /* 0x000fea0003800000 */
.L_x_593:
[----:B------:R-:W-:Y:S05]  /*d720*/  @P3 BRA `(.L_x_588) ;  /* 0x0000000000983947 */ /* 0x000fea0003800000 */
[----:B012---:R-:W0:Y:S01]  /*d730*/  LDS.128 R4, [R30+0xd000] ;  /* 0x00d000001e047984 */ /* 0x007e220000000c00 */
        /* <DEDUP_REMOVED lines=37> */
.L_x_588:
[----:B------:R-:W-:Y:S05]  /*d990*/  BSYNC B1 ;  /* 0x0000000000017941 */ /* 0x000fea0003800000 */
.L_x_587:
[----:B01234-:R-:W-:Y:S01]  /*d9a0*/  VIADD R4, R219, 0x40 ;  /* 0x00000040db047836 */ /* 0x01ffe20000000000 */
[----:B------:R-:W-:Y:S04]  /*d9b0*/  BSSY B1, `(.L_x_595) ;  /* 0x00000aa000017945 */ /* 0x000fe80003800000 */
[----:B------:R-:W-:-:S13]  /*d9c0*/  ISETP.GE.AND P0, PT, R4, R32, PT ;  /* 0x000000200400720c */ /* 0x000fda0003f06270 */
[----:B------:R-:W-:Y:S05]  /*d9d0*/  @P0 BRA `(.L_x_596) ;  /* 0x00000008009c0947 */ /* 0x000fea0003800000 */
[----:B------:R-:W0:Y:S01]  /*d9e0*/  LDC R5, c[0x0][0x3f4] ;  /* 0x0000fd00ff057b82 */ /* 0x000e220000000800 */
        /* <DEDUP_REMOVED lines=44> */
.L_x_598:
[----:B------:R-:W-:Y:S05]  /*dcb0*/  BSYNC B2 ;  /* 0x0000000000027941 */ /* 0x000fea0003800000 */
.L_x_597:
        /* <DEDUP_REMOVED lines=40> */
.L_x_600:
[----:B------:R-:W-:Y:S05]  /*df40*/  BSYNC B2 ;  /* 0x0000000000027941 */ /* 0x000fea0003800000 */
.L_x_599:
        /* <DEDUP_REMOVED lines=20> */
[----:B------:R-:W-:Y:S01]  /*e090*/  FFMA.FTZ R29, R39, R29, R38 ;  /* 0x0000001d271d7223 */ /* 0x000fe20000010026 */
[----:B------:R-:W-:Y:S01]  /*e0a0*/  LOP3.LUT R7, R7, 0xffff0000, RZ, 0xc0, !PT ;  /* 0xffff000007077812 */ /* 0x000fe200078ec0ff */
[C---:B------:R-:W-:Y:S01]  /*e0b0*/  FMUL.FTZ R36, R37.reuse, R5 ;  /* 0x0000000525247220 */ /* 0x040fe20000410000 */
[----:B------:R-:W-:Y:S01]  /*e0c0*/  SHF.L.U32 R39, R12, 0x10, RZ ;  /* 0x000000100c277819 */ /* 0x000fe200000006ff */
[-C--:B------:R-:W-:Y:S01]  /*e0d0*/  FFMA.FTZ R5, R37, R31.reuse, -R40 ;  /* 0x0000001f25057223 */ /* 0x080fe20000010828 */
[----:B------:R-:W-:Y:S02]  /*e0e0*/  IMAD.U32 R37, R10, 0x10000, RZ ;  /* 0x000100000a257824 */ /* 0x000fe400078e00ff */
[----:B------:R-:W-:Y:S01]  /*e0f0*/  FFMA.FTZ R36, R41, R31, R36 ;  /* 0x0000001f29247223 */ /* 0x000fe20000010024 */
[-C--:B------:R-:W-:Y:S01]  /*e100*/  FMUL.FTZ R31, R44, R7.reuse ;  /* 0x000000072c1f7220 */ /* 0x080fe20000410000 */
[-C--:B------:R-:W-:Y:S01]  /*e110*/  FMUL.FTZ R38, R39, R6.reuse ;  /* 0x0000000627267220 */ /* 0x080fe20000410000 */
[C---:B------:R-:W-:Y:S01]  /*e120*/  FMUL.FTZ R40, R37.reuse, R6 ;  /* 0x0000000625287220 */ /* 0x040fe20000410000 */
[C---:B------:R-:W-:Y:S01]  /*e130*/  FMUL.FTZ R35, R42.reuse, R7 ;  /* 0x000000072a237220 */ /* 0x040fe20000410000 */
[-C--:B------:R-:W-:Y:S01]  /*e140*/  FFMA.FTZ R7, R42, R34.reuse, -R31 ;  /* 0x000000222a077223 */ /* 0x080fe2000001081f */
[-C--:B------:R-:W-:Y:S01]  /*e150*/  FFMA.FTZ R6, R37, R33.reuse, -R38 ;  /* 0x0000002125067223 */ /* 0x080fe20000010826 */
[----:B------:R-:W-:Y:S01]  /*e160*/  FFMA.FTZ R33, R39, R33, R40 ;  /* 0x0000002127217223 */ /* 0x000fe20000010028 */
[----:B------:R-:W-:Y:S01]  /*e170*/  FFMA.FTZ R34, R44, R34, R35 ;  /* 0x000000222c227223 */ /* 0x000fe20000010023 */
[----:B------:R-:W-:-:S02]  /*e180*/  F2FP.BF16.F32.PACK_AB R4, R29, R4 ;  /* 0x000000041d04723e */ /* 0x000fc400000010ff */
[----:B------:R-:W-:Y:S02]  /*e190*/  F2FP.BF16.F32.PACK_AB R5, R36, R5 ;  /* 0x000000052405723e */ /* 0x000fe400000010ff */
[----:B------:R-:W-:Y:S02]  /*e1a0*/  F2FP.BF16.F32.PACK_AB R6, R33, R6 ;  /* 0x000000062106723e */ /* 0x000fe400000010ff */
[----:B------:R-:W-:-:S05]  /*e1b0*/  F2FP.BF16.F32.PACK_AB R7, R34, R7 ;  /* 0x000000072207723e */ /* 0x000fca00000010ff */
[----:B------:R2:W-:Y:S02]  /*e1c0*/  STS.128 [R30+0xa000], R4 ;  /* 0x00a000041e007388 */ /* 0x0005e40000000c00 */
.L_x_602:
[----:B------:R-:W-:Y:S05]  /*e1d0*/  BSYNC B2 ;  /* 0x0000000000027941 */ /* 0x000fea0003800000 */
.L_x_601:
        /* <DEDUP_REMOVED lines=39> */
.L_x_596:
[----:B------:R-:W-:Y:S05]  /*e450*/  BSYNC B1 ;  /* 0x0000000000017941 */ /* 0x000fea0003800000 */
.L_x_595:
[----:B------:R-:W-:-:S13]  /*e460*/  ISETP.GE.AND P0, PT, R21, R32, PT ;  /* 0x000000201500720c */ /* 0x000fda0003f06270 */
        /* <DEDUP_REMOVED lines=25> */
[----:B------:R-:W-:Y:S01]  /*e600*/  FFMA.FTZ R4, R31, R21, -R32 ;  /* 0x000000151f047223 */ /* 0x000fe20000010820 */
[----:B------:R-:W-:Y:S01]  /*e610*/  FMUL.FTZ R32, R33, R5 ;  /* 0x0000000521207220 */ /* 0x000fe20000410000 */
[----:B------:R-:W-:Y:S01]  /*e620*/  FFMA.FTZ R21, R35, R21, R34 ;  /* 0x0000001523157223 */ /* 0x000fe20000010022 */
[-C--:B------:R-:W-:Y:S01]  /*e630*/  FFMA.FTZ R5, R33, R29.reuse, -R36 ;  /* 0x0000001d21057223 */ /* 0x080fe20000010824 */
[----:B------:R-:W-:Y:S01]  /*e640*/  LOP3.LUT R6, R6, 0xffff0000, RZ, 0xc0, !PT ;  /* 0xffff000006067812 */ /* 0x000fe200078ec0ff */
[----:B------:R-:W-:Y:S01]  /*e650*/  FFMA.FTZ R32, R37, R29, R32 ;  /* 0x0000001d25207223 */ /* 0x000fe20000010020 */
[C---:B------:R-:W-:Y:S01]  /*e660*/  SHF.L.U32 R34, R25.reuse, 0x10, RZ ;  /* 0x0000001019227819 */ /* 0x040fe200000006ff */
[----:B------:R-:W-:Y:S01]  /*e670*/  FMUL.FTZ R29, R40, R7 ;  /* 0x00000007281d7220 */ /* 0x000fe20000410000 */
[----:B------:R-:W-:Y:S01]  /*e680*/  LOP3.LUT R36, R25, 0xffff0000, RZ, 0xc0, !PT ;  /* 0xffff000019247812 */ /* 0x000fe200078ec0ff */
[----:B------:R-:W-:Y:S01]  /*e690*/  FMUL.FTZ R25, R38, R6 ;  /* 0x0000000626197220 */ /* 0x000fe20000410000 */
[----:B------:R-:W-:Y:S01]  /*e6a0*/  F2FP.BF16.F32.PACK_AB R4, R21, R4 ;  /* 0x000000041504723e */ /* 0x000fe200000010ff */
[----:B------:R-:W-:Y:S01]  /*e6b0*/  FMUL.FTZ R27, R34, R6 ;  /* 0x00000006221b7220 */ /* 0x000fe20000410000 */
[----:B------:R-:W-:Y:S01]  /*e6c0*/  F2FP.BF16.F32.PACK_AB R5, R32, R5 ;  /* 0x000000052005723e */ /* 0x000fe200000010ff */
[C---:B------:R-:W-:Y:S01]  /*e6d0*/  FMUL.FTZ R31, R36.reuse, R7 ;  /* 0x00000007241f7220 */ /* 0x040fe20000410000 */
[----:B------:R-:W-:Y:S01]  /*e6e0*/  FFMA.FTZ R7, R36, R26, -R29 ;  /* 0x0000001a24077223 */ /* 0x000fe2000001081d */
[-C--:B------:R-:W-:Y:S01]  /*e6f0*/  FFMA.FTZ R6, R34, R24.reuse, -R25 ;  /* 0x0000001822067223 */ /* 0x080fe20000010819 */
[----:B------:R-:W-:Y:S01]  /*e700*/  FFMA.FTZ R27, R38, R24, R27 ;  /* 0x00000018261b7223 */ /* 0x000fe2000001001b */
[----:B------:R-:W-:-:S04]  /*e710*/  FFMA.FTZ R26, R40, R26, R31 ;  /* 0x0000001a281a7223 */ /* 0x000fc8000001001f */
[----:B------:R-:W-:Y:S02]  /*e720*/  F2FP.BF16.F32.PACK_AB R6, R27, R6 ;  /* 0x000000061b06723e */ /* 0x000fe400000010ff */
[----:B------:R-:W-:-:S05]  /*e730*/  F2FP.BF16.F32.PACK_AB R7, R26, R7 ;  /* 0x000000071a07723e */ /* 0x000fca00000010ff */
[----:B------:R0:W-:Y:S02]  /*e740*/  STS.128 [R30+0x3000], R4 ;  /* 0x003000041e007388 */ /* 0x0001e40000000c00 */
.L_x_605:
[----:B------:R-:W-:Y:S05]  /*e750*/  BSYNC B1 ;  /* 0x0000000000017941 */ /* 0x000fea0003800000 */
.L_x_604:
[----:B------:R-:W-:Y:S04]  /*e760*/  BSSY B1, `(.L_x_606) ;  /* 0x0000028000017945 */ /* 0x000fe80003800000 */
[----:B------:R-:W-:Y:S05]  /*e770*/  @P1 BRA `(.L_x_607) ;  /* 0x0000000000981947 */ /* 0x000fea0003800000 */
[----:B0-----:R-:W0:Y:S01]  /*e780*/  LDS.128 R4, [R30+0x7000] ;  /* 0x007000001e047984 */ /* 0x001e220000000c00 */
        /* <DEDUP_REMOVED lines=18> */
[C---:B------:R-:W-:Y:S01]  /*e8b0*/  FMUL.FTZ R27, R34.reuse, R5 ;  /* 0x00000005221b7220 */ /* 0x040fe20000410000 */
[----:B------:R-:W-:Y:S01]  /*e8c0*/  LOP3.LUT R7, R7, 0xffff0000, RZ, 0xc0, !PT ;  /* 0xffff000007077812 */ /* 0x000fe200078ec0ff */
[----:B------:R-:W-:Y:S01]  /*e8d0*/  FFMA.FTZ R5, R34, R24, -R25 ;  /* 0x0000001822057223 */ /* 0x000fe20000010819 */
[C---:B------:R-:W-:Y:S01]  /*e8e0*/  LOP3.LUT R29, R14.reuse, 0xffff0000, RZ, 0xc0, !PT ;  /* 0xffff00000e1d7812 */ /* 0x040fe200078ec0ff */
[----:B------:R-:W-:Y:S02]  /*e8f0*/  IMAD.U32 R25, R14, 0x10000, RZ ;  /* 0x000100000e197824 */ /* 0x000fe400078e00ff */
[----:B------:R-:W-:Y:S01]  /*e900*/  FMUL.FTZ R14, R31, R6 ;  /* 0x000000061f0e7220 */ /* 0x000fe20000410000 */
[-C--:B------:R-:W-:Y:S01]  /*e910*/  FMUL.FTZ R26, R33, R7.reuse ;  /* 0x00000007211a7220 */ /* 0x080fe20000410000 */
[----:B------:R-:W-:Y:S01]  /*e920*/  FFMA.FTZ R24, R36, R24, R27 ;  /* 0x0000001824187223 */ /* 0x000fe2000001001b */
[----:B------:R-:W-:Y:S01]  /*e930*/  FMUL.FTZ R20, R25, R6 ;  /* 0x0000000619147220 */ /* 0x000fe20000410000 */
[----:B------:R-:W-:Y:S01]  /*e940*/  FMUL.FTZ R32, R29, R7 ;  /* 0x000000071d207220 */ /* 0x000fe20000410000 */
[----:B------:R-:W-:Y:S01]  /*e950*/  FFMA.FTZ R6, R25, R13, -R14 ;  /* 0x0000000d19067223 */ /* 0x000fe2000001080e */
[----:B------:R-:W-:Y:S01]  /*e960*/  FFMA.FTZ R7, R29, R15, -R26 ;  /* 0x0000000f1d077223 */ /* 0x000fe2000001081a */
[----:B------:R-:W-:Y:S01]  /*e970*/  FFMA.FTZ R13, R31, R13, R20 ;  /* 0x0000000d1f0d7223 */ /* 0x000fe20000010014 */
[----:B------:R-:W-:Y:S01]  /*e980*/  FFMA.FTZ R32, R33, R15, R32 ;  /* 0x0000000f21207223 */ /* 0x000fe20000010020 */
[----:B------:R-:W-:-:S02]  /*e990*/  F2FP.BF16.F32.PACK_AB R4, R21, R4 ;  /* 0x000000041504723e */ /* 0x000fc400000010ff */
[----:B------:R-:W-:Y:S02]  /*e9a0*/  F2FP.BF16.F32.PACK_AB R5, R24, R5 ;  /* 0x000000051805723e */ /* 0x000fe400000010ff */
[----:B------:R-:W-:Y:S02]  /*e9b0*/  F2FP.BF16.F32.PACK_AB R6, R13, R6 ;  /* 0x000000060d06723e */ /* 0x000fe400000010ff */
[----:B------:R-:W-:-:S05]  /*e9c0*/  F2FP.BF16.F32.PACK_AB R7, R32, R7 ;  /* 0x000000072007723e */ /* 0x000fca00000010ff */
[----:B------:R1:W-:Y:S02]  /*e9d0*/  STS.128 [R30+0x7000], R4 ;  /* 0x007000041e007388 */ /* 0x0003e40000000c00 */
.L_x_607:
[----:B------:R-:W-:Y:S05]  /*e9e0*/  BSYNC B1 ;  /* 0x0000000000017941 */ /* 0x000fea0003800000 */
.L_x_606:
[----:B------:R-:W-:Y:S04]  /*e9f0*/  BSSY B1, `(.L_x_608) ;  /* 0x0000028000017945 */ /* 0x000fe80003800000 */
[----:B------:R-:W-:Y:S05]  /*ea00*/  @P2 BRA `(.L_x_609) ;  /* 0x0000000000982947 */ /* 0x000fea0003800000 */
[----:B01----:R-:W0:Y:S01]  /*ea10*/  LDS.128 R4, [R30+0xb000] ;  /* 0x00b000001e047984 */ /* 0x003e220000000c00 */
        /* <DEDUP_REMOVED lines=37> */
.L_x_609:
[----:B------:R-:W-:Y:S05]  /*ec70*/  BSYNC B1 ;  /* 0x0000000000017941 */ /* 0x000fea0003800000 */
.L_x_608:
[----:B------:R-:W-:Y:S05]  /*ec80*/  @P3 BRA `(.L_x_603) ;  /* 0x0000003800f03947 */ /* 0x000fea0003800000 */
[----:B012---:R-:W0:Y:S01]  /*ec90*/  LDS.128 R4, [R30+0xf000] ;  /* 0x00f000001e047984 */ /* 0x007e220000000c00 */
[C---:B------:R-:W-:Y:S01]  /*eca0*/  IMAD.U32 R15, R3.reuse, 0x10000, RZ ;  /* 0x00010000030f7824 */ /* 0x040fe200078e00ff */
[----:B------:R-:W-:Y:S01]  /*ecb0*/  LOP3.LUT R24, R3, 0xffff0000, RZ, 0xc0, !PT ;  /* 0xffff000003187812 */ /* 0x000fe200078ec0ff */
[C---:B------:R-:W-:Y:S01]  /*ecc0*/  IMAD.U32 R13, R0.reuse, 0x10000, RZ ;  /* 0x00010000000d7824 */ /* 0x040fe200078e00ff */
[----:B------:R-:W-:Y:S02]  /*ecd0*/  LOP3.LUT R20, R0, 0xffff0000, RZ, 0xc0, !PT ;  /* 0xffff000000147812 */ /* 0x000fe400078ec0ff */
[C---:B0-----:R-:W-:Y:S01]  /*ece0*/  SHF.L.U32 R9, R4.reuse, 0x10, RZ ;  /* 0x0000001004097819 */ /* 0x041fe200000006ff */
[C---:B------:R-:W-:Y:S01]  /*ecf0*/  IMAD.U32 R10, R5.reuse, 0x10000, RZ ;  /* 0x00010000050a7824 */ /* 0x040fe200078e00ff */
[----:B------:R-:W-:Y:S01]  /*ed00*/  LOP3.LUT R4, R4, 0xffff0000, RZ, 0xc0, !PT ;  /* 0xffff000004047812 */ /* 0x000fe200078ec0ff */
[----:B------:R-:W-:Y:S01]  /*ed10*/  IMAD.U32 R0, R6, 0x10000, RZ ;  /* 0x0001000006007824 */ /* 0x000fe200078e00ff */
[----:B------:R-:W-:-:S02]  /*ed20*/  LOP3.LUT R5, R5, 0xffff0000, RZ, 0xc0, !PT ;  /* 0xffff000005057812 */ /* 0x000fc400078ec0ff */
[----:B------:R-:W-:Y:S01]  /*ed30*/  LOP3.LUT R3, R6, 0xffff0000, RZ, 0xc0, !PT ;  /* 0xffff000006037812 */ /* 0x000fe200078ec0ff */
[-C--:B------:R-:W-:Y:S01]  /*ed40*/  FMUL.FTZ R12, R15, R4.reuse ;  /* 0x000000040f0c7220 */ /* 0x080fe20000410000 */
[----:B------:R-:W-:Y:S01]  /*ed50*/  FMUL.FTZ R14, R13, R4 ;  /* 0x000000040d0e7220 */ /* 0x000fe20000410000 */
[----:B------:R-:W-:Y:S02]  /*ed60*/  IMAD.U32 R6, R7, 0x10000, RZ ;  /* 0x0001000007067824 */ /* 0x000fe400078e00ff */
[----:B------:R-:W-:Y:S01]  /*ed70*/  FMUL.FTZ R11, R24, R5 ;  /* 0x00000005180b7220 */ /* 0x000fe20000410000 */
[-C--:B------:R-:W-:Y:S01]  /*ed80*/  FFMA.FTZ R4, R13, R9.reuse, -R12 ;  /* 0x000000090d047223 */ /* 0x080fe2000001080c */
[----:B------:R-:W-:Y:S01]  /*ed90*/  FFMA.FTZ R9, R15, R9, R14 ;  /* 0x000000090f097223 */ /* 0x000fe2000001000e */
[----:B------:R-:W-:Y:S01]  /*eda0*/  IMAD.U32 R14, R8, 0x10000, RZ ;  /* 0x00010000080e7824 */ /* 0x000fe200078e00ff */
[----:B------:R-:W-:Y:S01]  /*edb0*/  LOP3.LUT R7, R7, 0xffff0000, RZ, 0xc0, !PT ;  /* 0xffff000007077812 */ /* 0x000fe200078ec0ff */
[----:B------:R-:W-:Y:S01]  /*edc0*/  FMUL.FTZ R13, R20, R5 ;  /* 0x00000005140d7220 */ /* 0x000fe20000410000 */
[----:B------:R-:W-:Y:S01]  /*edd0*/  IMAD.U32 R12, R2, 0x10000, RZ ;  /* 0x00010000020c7824 */ /* 0x000fe200078e00ff */
[----:B------:R-:W-:Y:S01]  /*ede0*/  LOP3.LUT R8, R8, 0xffff0000, RZ, 0xc0, !PT ;  /* 0xffff000008087812 */ /* 0x000fe200078ec0ff */
[-C--:B------:R-:W-:Y:S01]  /*edf0*/  FFMA.FTZ R5, R20, R10.reuse, -R11 ;  /* 0x0000000a14057223 */ /* 0x080fe2000001080b */
[----:B------:R-:W-:Y:S01]  /*ee00*/  LOP3.LUT R2, R2, 0xffff0000, RZ, 0xc0, !PT ;  /* 0xffff000002027812 */ /* 0x000fe200078ec0ff */
[----:B------:R-:W-:Y:S01]  /*ee10*/  FFMA.FTZ R10, R24, R10, R13 ;  /* 0x0000000a180a7223 */ /* 0x000fe2000001000d */
[----:B------:R-:W-:Y:S01]  /*ee20*/  FMUL.FTZ R11, R14, R3 ;  /* 0x000000030e0b7220 */ /* 0x000fe20000410000 */
[----:B------:R-:W-:Y:S01]  /*ee30*/  FMUL.FTZ R13, R8, R7 ;  /* 0x00000007080d7220 */ /* 0x000fe20000410000 */
        /* <DEDUP_REMOVED lines=10> */
[----:B------:R4:W-:Y:S01]  /*eee0*/  STS.128 [R30+0xf000], R4 ;  /* 0x00f000041e007388 */ /* 0x0009e20000000c00 */
[----:B------:R-:W-:Y:S05]  /*eef0*/  BRA `(.L_x_603) ;  /* 0x0000003800547947 */ /* 0x000fea0003800000 */
.L_x_573:
[----:B------:R-:W-:-:S03]  /*ef00*/  UMOV UR4, 0xffffffff ;  /* 0xffffffff00047882 */ /* 0x000fc60000000000 */
[----:B------:R-:W-:Y:S05]  /*ef10*/  BRA.DIV UR4, `(.L_x_610) ;  /* 0x0000019604947947 */ /* 0x000fea000b800000 */
[----:B------:R0:W1:Y:S04]  /*ef20*/  SHFL.IDX PT, R0, R24, RZ, 0x181f ;  /* 0x00181fff18007589 */ /* 0x00006800000e0000 */
[----:B------:R-:W2:Y:S04]  /*ef30*/  SHFL.IDX PT, R2, R2, RZ, 0x181f ;  /* 0x00181fff02027589 */ /* 0x000ea800000e0000 */
[----:B------:R0:W3:Y:S04]  /*ef40*/  SHFL.IDX PT, R3, R26, RZ, 0x181f ;  /* 0x00181fff1a037589 */ /* 0x0000e800000e0000 */
[----:B------:R0:W4:Y:S02]  /*ef50*/  SHFL.IDX PT, R20, R25, RZ, 0x181f ;  /* 0x00181fff19147589 */ /* 0x00012400000e0000 */
.L_x_857:
        /* <DEDUP_REMOVED lines=10> */
[----:B------:R-:W-:Y:S02]  /*f000*/  CS2R R4, SRZ ;  /* 0x0000000000047805 */ /* 0x000fe4000001ff00 */
[----:B------:R-:W-:Y:S02]  /*f010*/  CS2R R14, SRZ ;  /* 0x00000000000e7805 */ /* 0x000fe4000001ff00 */
[----:B0-----:R-:W-:Y:S02]  /*f020*/  CS2R R24, SRZ ;  /* 0x0000000000187805 */ /* 0x001fe4000001ff00 */
[----:B-----5:R-:W-:-:S04]  /*f030*/  LEA.HI R26, R40, R40, RZ, 0x1 ;  /* 0x00000028281a7211 */ /* 0x020fc800078f08ff */
[----:B------:R-:W-:Y:S02]  /*f040*/  LOP3.LUT R39, R26, 0xfffffffe, RZ, 0xc0, !PT ;  /* 0xfffffffe1a277812 */ /* 0x000fe400078ec0ff */
[----:B------:R-:W-:Y:S01]  /*f050*/  CS2R R26, SRZ ;  /* 0x00000000001a7805 */ /* 0x000fe2000001ff00 */
[----:B------:R-:W-:Y:S06]  /*f060*/  @P0 BRA `(.L_x_612) ;  /* 0x0000000000700947 */ /* 0x000fec0003800000 */
[----:B------:R-:W-:Y:S01]  /*f070*/  ULDC UR4, c[0x0][0x3f4] ;  /* 0x0000fd0000047ab9 */ /* 0x000fe20000000800 */
[----:B------:R-:W-:Y:S02]  /*f080*/  CS2R R12, SRZ ;  /* 0x00000000000c7805 */ /* 0x000fe4000001ff00 */
[----:B------:R-:W-:Y:S02]  /*f090*/  ISETP.GE.AND P4, PT, R16, UR4, PT ;  /* 0x0000000410007c0c */ /* 0x000fe4000bf86270 */
[----:B------:R-:W-:Y:S02]  /*f0a0*/  CS2R R14, SRZ ;  /* 0x00000000000e7805 */ /* 0x000fe4000001ff00 */
[----:B------:R-:W-:Y:S01]  /*f0b0*/  ISETP.GE.AND P5, PT, R213, UR4, PT ;  /* 0x00000004d5007c0c */ /* 0x000fe2000bfa6270 */
[----:B------:R-:W-:-:S08]  /*f0c0*/  ULDC.64 UR6, c[0x0][0x208] ;  /* 0x0000820000067ab9 */ /* 0x000fd00000000a00 */
[C---:B------:R-:W-:Y:S01]  /*f0d0*/  @!P4 IMAD.SHL.U32 R35, R16.reuse, 0x2, RZ ;  /* 0x000000021023c824 */ /* 0x040fe200078e00ff */
[----:B------:R-:W-:-:S03]  /*f0e0*/  @!P4 SHF.L.U64.HI R6, R16, 0x1, R17 ;  /* 0x000000011006c819 */ /* 0x000fc60000010211 */
[C---:B------:R-:W-:Y:S01]  /*f0f0*/  @!P5 IMAD.SHL.U32 R5, R23.reuse, 0x2, RZ ;  /* 0x000000021705d824 */ /* 0x040fe200078e00ff */
[----:B------:R-:W-:Y:S02]  /*f100*/  @!P5 SHF.L.U64.HI R4, R23, 0x1, R216 ;  /* 0x000000011704d819 */ /* 0x000fe400000102d8 */
[-C--:B--2---:R-:W-:Y:S02]  /*f110*/  @!P4 IADD3 R32, P0, R2, R35.reuse, RZ ;  /* 0x000000230220c210 */ /* 0x084fe40007f1e0ff */
[----:B----4-:R-:W-:Y:S02]  /*f120*/  @!P4 IADD3 R34, P1, R20, R35, RZ ;  /* 0x000000231422c210 */ /* 0x010fe40007f3e0ff */
[-C--:B------:R-:W-:Y:S01]  /*f130*/  @!P5 IADD3 R36, P2, R2, R5.reuse, RZ ;  /* 0x000000050224d210 */ /* 0x080fe20007f5e0ff */
[--C-:B-1----:R-:W-:Y:S01]  /*f140*/  @!P4 IMAD.X R33, R0, 0x1, R6.reuse, P0 ;  /* 0x000000010021c824 */ /* 0x102fe200000e0606 */
[----:B------:R-:W-:Y:S01]  /*f150*/  @!P5 IADD3 R2, P3, R20, R5, RZ ;  /* 0x000000051402d210 */ /* 0x000fe20007f7e0ff */
[C---:B---3--:R-:W-:Y:S01]  /*f160*/  @!P4 IMAD.X R35, R3.reuse, 0x1, R6, P1 ;  /* 0x000000010323c824 */ /* 0x048fe200008e0606 */
[----:B------:R-:W-:Y:S01]  /*f170*/  CS2R R6, SRZ ;  /* 0x0000000000067805 */ /* 0x000fe2000001ff00 */
[--C-:B------:R-:W-:Y:S01]  /*f180*/  @!P5 IMAD.X R37, R0, 0x1, R4.reuse, P2 ;  /* 0x000000010025d824 */ /* 0x100fe200010e0604 */
[----:B------:R-:W-:Y:S01]  /*f190*/  CS2R R24, SRZ ;  /* 0x0000000000187805 */ /* 0x000fe2000001ff00 */
[----:B------:R-:W-:Y:S01]  /*f1a0*/  @!P5 IMAD.X R3, R3, 0x1, R4, P3 ;  /* 0x000000010303d824 */ /* 0x000fe200018e0604 */
[----:B------:R-:W-:-:S02]  /*f1b0*/  CS2R R4, SRZ ;  /* 0x0000000000047805 */ /* 0x000fc4000001ff00 */
[----:B------:R-:W-:Y:S02]  /*f1c0*/  CS2R R26, SRZ ;  /* 0x00000000001a7805 */ /* 0x000fe4000001ff00 */
[----:B------:R-:W-:Y:S02]  /*f1d0*/  CS2R R8, SRZ ;  /* 0x0000000000087805 */ /* 0x000fe4000001ff00 */
[----:B------:R-:W-:Y:S01]  /*f1e0*/  CS2R R10, SRZ ;  /* 0x00000000000a7805 */ /* 0x000fe2000001ff00 */
[----:B------:R0:W5:Y:S04]  /*f1f0*/  @!P4 LD.E.128 R12, desc[UR6][R32.64] ;  /* 0x00000006200cc980 */ /* 0x000168000c101d00 */
[----:B------:R0:W5:Y:S04]  /*f200*/  @!P4 LD.E.128 R4, desc[UR6][R34.64] ;  /* 0x000000062204c980 */ /* 0x000168000c101d00 */
[----:B------:R0:W5:Y:S04]  /*f210*/  @!P5 LD.E.128 R24, desc[UR6][R36.64] ;  /* 0x000000062418d980 */ /* 0x000168000c101d00 */
[----:B------:R0:W5:Y:S02]  /*f220*/  @!P5 LD.E.128 R8, desc[UR6][R2.64] ;  /* 0x000000060208d980 */ /* 0x000164000c101d00 */
.L_x_612:
[----:B------:R-:W-:Y:S05]  /*f230*/  BSYNC B1 ;  /* 0x0000000000017941 */ /* 0x000fea0003800000 */
.L_x_611:
[----:B------:R-:W-:Y:S01]  /*f240*/  IMAD.IADD R39, R40, 0x1, -R39 ;  /* 0x0000000128277824 */ /* 0x000fe200078e0a27 */
[--C-:B-----5:R-:W-:Y:S01]  /*f250*/  SHF.R.U64 R47, R14, 0x10, R15.reuse ;  /* 0x000000100e2f7819 */ /* 0x120fe2000000120f */
[--C-:B0-----:R-:W-:Y:S01]  /*f260*/  IMAD.MOV.U32 R33, RZ, RZ, R15.reuse ;  /* 0x000000ffff217224 */ /* 0x101fe200078e000f */
[----:B------:R-:W-:Y:S01]  /*f270*/  SHF.R.U32.HI R44, RZ, 0x10, R15 ;  /* 0x00000010ff2c7819 */ /* 0x000fe2000001160f */
[----:B-1----:R-:W-:Y:S01]  /*f280*/  IMAD.MOV.U32 R0, RZ, RZ, R12 ;  /* 0x000000ffff007224 */ /* 0x002fe200078e000c */
[----:B------:R-:W-:Y:S01]  /*f290*/  SHF.L.U32 R15, R39, 0x1f, RZ ;  /* 0x0000001f270f7819 */ /* 0x000fe200000006ff */
[----:B--2---:R-:W-:Y:S01]  /*f2a0*/  IMAD.MOV.U32 R2, RZ, RZ, R24 ;  /* 0x000000ffff027224 */ /* 0x004fe200078e0018 */
[----:B------:R-:W-:Y:S01]  /*f2b0*/  SHF.R.U64 R49, R12, 0x10, R13 ;  /* 0x000000100c317819 */ /* 0x000fe2000000120d */
[--C-:B---3--:R-:W-:Y:S01]  /*f2c0*/  IMAD.MOV.U32 R3, RZ, RZ, R25.reuse ;  /* 0x000000ffff037224 */ /* 0x108fe200078e0019 */
[----:B------:R-:W0:Y:S01]  /*f2d0*/  SYNCS.PHASECHK.TRANS64.TRYWAIT P0, [R22+URZ+0x38800], R15 ;  /* 0x0388000f160075a7 */ /* 0x000e22000800017f */
[--C-:B------:R-:W-:Y:S01]  /*f2e0*/  SHF.R.U64 R45, R24, 0x10, R25.reuse ;  /* 0x00000010182d7819 */ /* 0x100fe20000001219 */
[----:B------:R-:W-:Y:S01]  /*f2f0*/  IMAD.MOV.U32 R12, RZ, RZ, R26 ;  /* 0x000000ffff0c7224 */ /* 0x000fe200078e001a */
[----:B------:R-:W-:Y:S01]  /*f300*/  SHF.R.U32.HI R42, RZ, 0x10, R25 ;  /* 0x00000010ff2a7819 */ /* 0x000fe20000011619 */
[--C-:B------:R-:W-:Y:S01]  /*f310*/  IMAD.MOV.U32 R24, RZ, RZ, R27.reuse ;  /* 0x000000ffff187224 */ /* 0x100fe200078e001b */
[----:B------:R-:W-:Y:S01]  /*f320*/  SHF.R.U64 R43, R26, 0x10, R27 ;  /* 0x000000101a2b7819 */ /* 0x000fe2000000121b */
[----:B------:R-:W-:Y:S01]  /*f330*/  IMAD.MOV.U32 R29, RZ, RZ, R13 ;  /* 0x000000ffff1d7224 */ /* 0x000fe200078e000d */
[----:B------:R-:W-:Y:S01]  /*f340*/  SHF.R.U32.HI R41, RZ, 0x10, R27 ;  /* 0x00000010ff297819 */ /* 0x000fe2000001161b */
[----:B------:R-:W-:Y:S01]  /*f350*/  IMAD.MOV.U32 R37, RZ, RZ, R7 ;  /* 0x000000ffff257224 */ /* 0x000fe200078e0007 */
[----:B------:R-:W-:Y:S01]  /*f360*/  PRMT R27, R0, 0x5410, R49 ;  /* 0x00005410001b7816 */ /* 0x000fe20000000031 */
[----:B------:R-:W-:Y:S01]  /*f370*/  IMAD.MOV.U32 R34, RZ, RZ, R4 ;  /* 0x000000ffff227224 */ /* 0x000fe200078e0004 */
[----:B------:R-:W-:Y:S01]  /*f380*/  PRMT R0, R2, 0x5410, R45 ;  /* 0x0000541002007816 */ /* 0x000fe2000000002d */
[----:B------:R-:W-:Y:S01]  /*f390*/  IMAD.MOV.U32 R35, RZ, RZ, R5 ;  /* 0x000000ffff237224 */ /* 0x000fe200078e0005 */
[----:B------:R-:W-:Y:S01]  /*f3a0*/  PRMT R2, R3, 0x5410, R42 ;  /* 0x0000541003027816 */ /* 0x000fe2000000002a */
[----:B------:R-:W-:Y:S01]  /*f3b0*/  IMAD.MOV.U32 R36, RZ, RZ, R6 ;  /* 0x000000ffff247224 */ /* 0x000fe200078e0006 */
[----:B------:R-:W-:Y:S01]  /*f3c0*/  SHF.R.U32.HI R46, RZ, 0x10, R13 ;  /* 0x00000010ff2e7819 */ /* 0x000fe2000001160d */
[----:B------:R-:W-:Y:S01]  /*f3d0*/  IMAD.MOV.U32 R13, RZ, RZ, R8 ;  /* 0x000000ffff0d7224 */ /* 0x000fe200078e0008 */
[----:B------:R-:W-:Y:S01]  /*f3e0*/  PRMT R3, R12, 0x5410, R43 ;  /* 0x000054100c037816 */ /* 0x000fe2000000002b */
[----:B------:R-:W-:Y:S01]  /*f3f0*/  BSSY B1, `(.L_x_613) ;  /* 0x000001b000017945 */ /* 0x000fe20003800000 */
[----:B------:R-:W-:Y:S01]  /*f400*/  SHF.R.U64 R25, R6, 0x10, R7 ;  /* 0x0000001006197819 */ /* 0x000fe20000001207 */
[----:B----4-:R-:W-:Y:S01]  /*f410*/  IMAD.MOV.U32 R20, RZ, RZ, R11 ;  /* 0x000000ffff147224 */ /* 0x010fe200078e000b */
[----:B------:R-:W-:-:S02]  /*f420*/  SHF.R.U32.HI R26, RZ, 0x10, R7 ;  /* 0x00000010ff1a7819 */ /* 0x000fc40000011607 */
[----:B------:R-:W-:Y:S02]  /*f430*/  PRMT R12, R24, 0x5410, R41 ;  /* 0x00005410180c7816 */ /* 0x000fe40000000029 */
[----:B------:R-:W-:Y:S01]  /*f440*/  MOV R32, R14 ;  /* 0x0000000e00207202 */ /* 0x000fe20000000f00 */
[----:B------:R-:W-:Y:S01]  /*f450*/  IMAD.MOV.U32 R14, RZ, RZ, R9 ;  /* 0x000000ffff0e7224 */ /* 0x000fe200078e0009 */
[--C-:B------:R-:W-:Y:S01]  /*f460*/  SHF.R.U64 R39, R4, 0x10, R5.reuse ;  /* 0x0000001004277819 */ /* 0x100fe20000001205 */
[----:B------:R-:W-:Y:S01]  /*f470*/  IMAD.MOV.U32 R4, RZ, RZ, R10 ;  /* 0x000000ffff047224 */ /* 0x000fe200078e000a */
[----:B------:R-:W-:Y:S02]  /*f480*/  SHF.R.U32.HI R40, RZ, 0x10, R5 ;  /* 0x00000010ff287819 */ /* 0x000fe40000011605 */
[----:B------:R-:W-:Y:S02]  /*f490*/  SHF.R.U64 R6, R8, 0x10, R9 ;  /* 0x0000001008067819 */ /* 0x000fe40000001209 */
[----:B------:R-:W-:-:S02]  /*f4a0*/  VIMNMX R38, R38, 0x80, PT ;  /* 0x0000008026267848 */ /* 0x000fc40003fe0100 */
[----:B------:R-:W-:Y:S02]  /*f4b0*/  SHF.R.S32.HI R24, RZ, 0x1f, R213 ;  /* 0x0000001fff187819 */ /* 0x000fe400000114d5 */
[----:B------:R-:W-:Y:S02]  /*f4c0*/  PRMT R37, R37, 0x5410, R26 ;  /* 0x0000541025257816 */ /* 0x000fe4000000001a */
[----:B------:R-:W-:Y:S02]  /*f4d0*/  SHF.R.U32.HI R9, RZ, 0x10, R9 ;  /* 0x00000010ff097819 */ /* 0x000fe40000011609 */
[--C-:B------:R-:W-:Y:S02]  /*f4e0*/  SHF.R.U64 R7, R10, 0x10, R11.reuse ;  /* 0x000000100a077819 */ /* 0x100fe4000000120b */
[----:B------:R-:W-:Y:S02]  /*f4f0*/  SHF.R.U32.HI R5, RZ, 0x10, R11 ;  /* 0x00000010ff057819 */ /* 0x000fe4000001160b */
[----:B------:R-:W-:-:S02]  /*f500*/  PRMT R29, R29, 0x5410, R46 ;  /* 0x000054101d1d7816 */ /* 0x000fc4000000002e */
[----:B------:R-:W-:Y:S02]  /*f510*/  PRMT R32, R32, 0x5410, R47 ;  /* 0x0000541020207816 */ /* 0x000fe4000000002f */
[----:B------:R-:W-:Y:S02]  /*f520*/  PRMT R33, R33, 0x5410, R44 ;  /* 0x0000541021217816 */ /* 0x000fe4000000002c */
[----:B------:R-:W-:Y:S02]  /*f530*/  ISETP.GE.AND P1, PT, R219, R38, PT ;  /* 0x00000026db00720c */ /* 0x000fe40003f26270 */
[----:B------:R-:W-:Y:S02]  /*f540*/  PRMT R34, R34, 0x5410, R39 ;  /* 0x0000541022227816 */ /* 0x000fe40000000027 */
[----:B------:R-:W-:Y:S02]  /*f550*/  PRMT R35, R35, 0x5410, R40 ;  /* 0x0000541023237816 */ /* 0x000fe40000000028 */
[----:B------:R-:W-:-:S02]  /*f560*/  PRMT R36, R36, 0x5410, R25 ;  /* 0x0000541024247816 */ /* 0x000fc40000000019 */
[----:B------:R-:W-:Y:S02]  /*f570*/  LEA.HI R26, R24, R213, RZ, 0x3 ;  /* 0x000000d5181a7211 */ /* 0x000fe400078f18ff */
[----:B------:R-:W-:Y:S01]  /*f580*/  PRMT R13, R13, 0x5410, R6 ;  /* 0x000054100d0d7816 */ /* 0x000fe20000000006 */
[----:B0-----:R-:W-:Y:S06]  /*f590*/  @!P0 BRA `(.L_x_614) ;  /* 0x0000019000688947 */ /* 0x001fec0003800000 */
.L_x_858:
[----:B------:R-:W-:Y:S05]  /*f5a0*/  BSYNC B1 ;  /* 0x0000000000017941 */ /* 0x000fea0003800000 */
.L_x_613:
[----:B------:R-:W-:Y:S01]  /*f5b0*/  BSSY B1, `(.L_x_615) ;  /* 0x00000c4000017945 */ /* 0x000fe20003800000 */
[----:B------:R-:W-:Y:S02]  /*f5c0*/  PRMT R14, R14, 0x5410, R9 ;  /* 0x000054100e0e7816 */ /* 0x000fe40000000009 */
[----:B------:R-:W-:Y:S02]  /*f5d0*/  SHF.R.S32.HI R25, RZ, 0x3, R26 ;  /* 0x00000003ff197819 */ /* 0x000fe4000001141a */
[----:B0-----:R-:W-:Y:S02]  /*f5e0*/  PRMT R15, R4, 0x5410, R7 ;  /* 0x00005410040f7816 */ /* 0x001fe40000000007 */
[----:B------:R-:W-:Y:S01]  /*f5f0*/  PRMT R20, R20, 0x5410, R5 ;  /* 0x0000541014147816 */ /* 0x000fe20000000005 */
[----:B------:R-:W-:Y:S06]  /*f600*/  @P1 BRA `(.L_x_616) ;  /* 0x0000000800f81947 */ /* 0x000fec0003800000 */
[----:B------:R-:W0:Y:S01]  /*f610*/  LDC R56, c[0x0][0x3f4] ;  /* 0x0000fd00ff387b82 */ /* 0x000e220000000800 */
[----:B------:R-:W-:Y:S01]  /*f620*/  BSSY B2, `(.L_x_617) ;  /* 0x000005c000027945 */ /* 0x000fe20003800000 */
[----:B------:R-:W-:Y:S02]  /*f630*/  SHF.R.U32.HI R58, RZ, 0x3, R225 ;  /* 0x00000003ff3a7819 */ /* 0x000fe400000116e1 */
[-C--:B0-----:R-:W-:Y:S02]  /*f640*/  ISETP.GE.AND P0, PT, R16, R56.reuse, PT ;  /* 0x000000381000720c */ /* 0x081fe40003f06270 */
[----:B------:R-:W-:-:S11]  /*f650*/  ISETP.GE.AND P1, PT, R213, R56, PT ;  /* 0x00000038d500720c */ /* 0x000fd60003f26270 */
[----:B------:R-:W-:Y:S05]  /*f660*/  @P0 BRA `(.L_x_618) ;  /* 0x00000004005c0947 */ /* 0x000fea0003800000 */
[----:B------:R-:W2:Y:S01]  /*f670*/  LDL R6, [R1+0x68] ;  /* 0x0000680001067983 */ /* 0x000ea20000100800 */
[C---:B------:R-:W-:Y:S01]  /*f680*/  IMAD.U32 R51, R34.reuse, 0x10000, RZ ;  /* 0x0001000022337824 */ /* 0x040fe200078e00ff */
[----:B------:R-:W-:Y:S01]  /*f690*/  LOP3.LUT R53, R34, 0xffff0000, RZ, 0xc0, !PT ;  /* 0xffff000022357812 */ /* 0x000fe200078ec0ff */
[----:B------:R-:W-:Y:S01]  /*f6a0*/  IMAD.U32 R49, R27, 0x10000, RZ ;  /* 0x000100001b317824 */ /* 0x000fe200078e00ff */
[----:B--2---:R-:W-:-:S04]  /*f6b0*/  LEA.HI R4, R56, R6, RZ, 0x1d ;  /* 0x0000000638047211 */ /* 0x004fc800078fe8ff */
[----:B------:R-:W-:Y:S01]  /*f6c0*/  SHF.R.S32.HI R5, RZ, 0x1f, R4 ;  /* 0x0000001fff057819 */ /* 0x000fe20000011404 */
[----:B------:R-:W-:-:S03]  /*f6d0*/  IMAD.SHL.U32 R6, R4, 0x8, RZ ;  /* 0x0000000804067824 */ /* 0x000fc600078e00ff */
[----:B------:R-:W-:Y:S02]  /*f6e0*/  LEA.HI R5, R5, R4, RZ, 0x3 ;  /* 0x0000000405057211 */ /* 0x000fe400078f18ff */
[----:B------:R-:W-:-:S03]  /*f6f0*/  LOP3.LUT R6, R225, 0x38, R6, 0xf8, !PT ;  /* 0x00000038e1067812 */ /* 0x000fc600078ef806 */
[----:B------:R-:W-:Y:S01]  /*f700*/  IMAD.SHL.U32 R5, R5, 0x400, RZ ;  /* 0x0000040005057824 */ /* 0x000fe200078e00ff */
[----:B------:R-:W-:-:S04]  /*f710*/  LOP3.LUT R6, R6, R58, RZ, 0x3c, !PT ;  /* 0x0000003a06067212 */ /* 0x000fc800078e3cff */
[----:B------:R-:W-:-:S04]  /*f720*/  LOP3.LUT R4, R5, 0x7fffe000, RZ, 0xc0, !PT ;  /* 0x7fffe00005047812 */ /* 0x000fc800078ec0ff */
[----:B------:R-:W-:Y:S02]  /*f730*/  IADD3 R9, R6, R4, R229 ;  /* 0x0000000406097210 */ /* 0x000fe40007ffe0e5 */
[----:B------:R-:W0:Y:S03]  /*f740*/  LDS.128 R4, [R30] ;  /* 0x000000001e047984 */ /* 0x000e260000000c00 */
[----:B------:R-:W-:-:S05]  /*f750*/  IMAD R39, R9, 0x2, R22 ;  /* 0x0000000209277824 */ /* 0x000fca00078e0216 */
[----:B------:R-:W1:Y:S01]  /*f760*/  LDS.128 R8, [R39+0x14400] ;  /* 0x0144000027087984 */ /* 0x000e620000000c00 */
[C---:B0-----:R-:W-:Y:S01]  /*f770*/  SHF.L.U32 R40, R4.reuse, 0x10, RZ ;  /* 0x0000001004287819 */ /* 0x041fe200000006ff */
[----:B------:R-:W-:Y:S01]  /*f780*/  IMAD.U32 R41, R5, 0x10000, RZ ;  /* 0x0001000005297824 */ /* 0x000fe200078e00ff */
[----:B------:R-:W-:Y:S01]  /*f790*/  LOP3.LUT R4, R4, 0xffff0000, RZ, 0xc0, !PT ;  /* 0xffff000004047812 */ /* 0x000fe200078ec0ff */
[C---:B------:R-:W-:Y:S01]  /*f7a0*/  IMAD.U32 R42, R6.reuse, 0x10000, RZ ;  /* 0x00010000062a7824 */ /* 0x040fe200078e00ff */
[----:B------:R-:W-:Y:S01]  /*f7b0*/  LOP3.LUT R6, R6, 0xffff0000, RZ, 0xc0, !PT ;  /* 0xffff000006067812 */ /* 0x000fe200078ec0ff */
[----:B------:R-:W-:Y:S01]  /*f7c0*/  IMAD.U32 R43, R7, 0x10000, RZ ;  /* 0x00010000072b7824 */ /* 0x000fe200078e00ff */
[----:B------:R-:W-:Y:S01]  /*f7d0*/  LOP3.LUT R5, R5, 0xffff0000, RZ, 0xc0, !PT ;  /* 0xffff000005057812 */ /* 0x000fe200078ec0ff */
[C---:B-1----:R-:W-:Y:S01]  /*f7e0*/  IMAD.U32 R44, R8.reuse, 0x10000, RZ ;  /* 0x00010000082c7824 */ /* 0x042fe200078e00ff */
[----:B------:R-:W-:Y:S01]  /*f7f0*/  LOP3.LUT R8, R8, 0xffff0000, RZ, 0xc0, !PT ;  /* 0xffff000008087812 */ /* 0x000fe200078ec0ff */
[C---:B------:R-:W-:Y:S01]  /*f800*/  IMAD.U32 R45, R9.reuse, 0x10000, RZ ;  /* 0x00010000092d7824 */ /* 0x040fe200078e00ff */
[----:B------:R-:W-:Y:S01]  /*f810*/  LOP3.LUT R9, R9, 0xffff0000, RZ, 0xc0, !PT ;  /* 0xffff000009097812 */ /* 0x000fe200078ec0ff */
[C---:B------:R-:W-:Y:S01]  /*f820*/  FMUL.FTZ R55, R44.reuse, R51 ;  /* 0x000000332c377220 */ /* 0x040fe20000410000 */
[----:B------:R-:W-:Y:S01]  /*f830*/  FMUL.FTZ R57, R44, R49 ;  /* 0x000000312c397220 */ /* 0x000fe20000410000 */
[----:B------:R-:W-:Y:S01]  /*f840*/  FMUL.FTZ R59, R8, R53 ;  /* 0x00000035083b7220 */ /* 0x000fe20000410000 */
[----:B------:R-:W-:-:S02]  /*f850*/  IMAD.U32 R44, R35, 0x10000, RZ ;  /* 0x00010000232c7824 */ /* 0x000fc400078e00ff */
[C---:B------:R-:W-:Y:S01]  /*f860*/  FFMA.FTZ R55, R40.reuse, R49, -R55 ;  /* 0x0000003128377223 */ /* 0x040fe20000010837 */
[----:B------:R-:W-:Y:S01]  /*f870*/  LOP3.LUT R49, R27, 0xffff0000, RZ, 0xc0, !PT ;  /* 0xffff00001b317812 */ /* 0x000fe200078ec0ff */
[----:B------:R-:W-:Y:S01]  /*f880*/  FFMA.FTZ R57, R40, R51, R57 ;  /* 0x0000003328397223 */ /* 0x000fe20000010039 */
[----:B------:R-:W-:Y:S01]  /*f890*/  IMAD.U32 R40, R29, 0x10000, RZ ;  /* 0x000100001d287824 */ /* 0x000fe200078e00ff */
[----:B------:R-:W-:Y:S01]  /*f8a0*/  LOP3.LUT R7, R7, 0xffff0000, RZ, 0xc0, !PT ;  /* 0xffff000007077812 */ /* 0x000fe200078ec0ff */
[----:B------:R-:W-:Y:S02]  /*f8b0*/  IMAD.U32 R46, R10, 0x10000, RZ ;  /* 0x000100000a2e7824 */ /* 0x000fe400078e00ff */
[-C--:B------:R-:W-:Y:S01]  /*f8c0*/  FMUL.FTZ R51, R8, R49.reuse ;  /* 0x0000003108337220 */ /* 0x080fe20000410000 */
[----:B------:R-:W-:Y:S01]  /*f8d0*/  FFMA.FTZ R48, R4, R49, -R59 ;  /* 0x0000003104307223 */ /* 0x000fe2000001083b */
[----:B------:R-:W-:Y:S01]  /*f8e0*/  FMUL.FTZ R8, R45, R44 ;  /* 0x0000002c2d087220 */ /* 0x000fe20000410000 */
[----:B------:R-:W-:-:S02]  /*f8f0*/  IMAD.U32 R49, R36, 0x10000, RZ ;  /* 0x0001000024317824 */ /* 0x000fc400078e00ff */
[-C--:B------:R-:W-:Y:S01]  /*f900*/  FMUL.FTZ R59, R45, R40.reuse ;  /* 0x000000282d3b7220 */ /* 0x080fe20000410000 */
[----:B------:R-:W-:Y:S01]  /*f910*/  FFMA.FTZ R50, R4, R53, R51 ;  /* 0x0000003504327223 */ /* 0x000fe20000010033 */
[----:B------:R-:W-:Y:S01]  /*f920*/  LOP3.LUT R10, R10, 0xffff0000, RZ, 0xc0, !PT ;  /* 0xffff00000a0a7812 */ /* 0x000fe200078ec0ff */
[C---:B------:R-:W-:Y:S01]  /*f930*/  FFMA.FTZ R52, R41.reuse, R40, -R8 ;  /* 0x0000002829347223 */ /* 0x040fe20000010808 */
[----:B------:R-:W-:Y:S02]  /*f940*/  IMAD.U32 R45, R32, 0x10000, RZ ;  /* 0x00010000202d7824 */ /* 0x000fe400078e00ff */
[----:B------:R-:W-:Y:S01]  /*f950*/  FFMA.FTZ R59, R41, R44, R59 ;  /* 0x0000002c293b7223 */ /* 0x000fe2000001003b */
[----:B------:R-:W-:Y:S01]  /*f960*/  FMUL.FTZ R53, R46, R49 ;  /* 0x000000312e357220 */ /* 0x000fe20000410000 */
[----:B------:R-:W-:Y:S01]  /*f970*/  LOP3.LUT R51, R36, 0xffff0000, RZ, 0xc0, !PT ;  /* 0xffff000024337812 */ /* 0x000fe200078ec0ff */
[----:B------:R-:W-:Y:S01]  /*f980*/  IMAD.U32 R47, R11, 0x10000, RZ ;  /* 0x000100000b2f7824 */ /* 0x000fe200078e00ff */
[----:B------:R-:W-:Y:S01]  /*f990*/  LOP3.LUT R41, R32, 0xffff0000, RZ, 0xc0, !PT ;  /* 0xffff000020297812 */ /* 0x000fe200078ec0ff */
[----:B------:R-:W-:-:S02]  /*f9a0*/  IMAD.U32 R40, R37, 0x10000, RZ ;  /* 0x0001000025287824 */ /* 0x000fc400078e00ff */
[-C--:B------:R-:W-:Y:S01]  /*f9b0*/  FMUL.FTZ R61, R46, R45.reuse ;  /* 0x0000002d2e3d7220 */ /* 0x080fe20000410000 */
[----:B------:R-:W-:Y:S01]  /*f9c0*/  FFMA.FTZ R53, R42, R45, -R53 ;  /* 0x0000002d2a357223 */ /* 0x000fe20000010835 */
[C---:B------:R-:W-:Y:S01]  /*f9d0*/  FMUL.FTZ R45, R10.reuse, R51 ;  /* 0x000000330a2d7220 */ /* 0x040fe20000410000 */
[----:B------:R-:W-:Y:S02]  /*f9e0*/  IMAD.U32 R4, R33, 0x10000, RZ ;  /* 0x0001000021047824 */ /* 0x000fe400078e00ff */
[----:B------:R-:W-:Y:S01]  /*f9f0*/  FMUL.FTZ R10, R10, R41 ;  /* 0x000000290a0a7220 */ /* 0x000fe20000410000 */
[----:B------:R-:W-:Y:S01]  /*fa00*/  FMUL.FTZ R8, R47, R40 ;  /* 0x000000282f087220 */ /* 0x000fe20000410000 */
[----:B------:R-:W-:Y:S01]  /*fa10*/  FFMA.FTZ R61, R42, R49, R61 ;  /* 0x000000312a3d7223 */ /* 0x000fe2000001003d */
[C---:B------:R-:W-:Y:S01]  /*fa20*/  FFMA.FTZ R42, R6.reuse, R41, -R45 ;  /* 0x00000029062a7223 */ /* 0x040fe2000001082d */
[----:B------:R-:W-:Y:S01]  /*fa30*/  FFMA.FTZ R44, R6, R51, R10 ;  /* 0x00000033062c7223 */ /* 0x000fe2000001000a */
[-C--:B------:R-:W-:Y:S01]  /*fa40*/  FFMA.FTZ R45, R43, R4.reuse, -R8 ;  /* 0x000000042b2d7223 */ /* 0x080fe20000010808 */
[----:B------:R-:W-:Y:S01]  /*fa50*/  LOP3.LUT R11, R11, 0xffff0000, RZ, 0xc0, !PT ;  /* 0xffff00000b0b7812 */ /* 0x000fe200078ec0ff */
[----:B------:R-:W-:Y:S01]  /*fa60*/  FMUL.FTZ R46, R47, R4 ;  /* 0x000000042f2e7220 */ /* 0x000fe20000410000 */
[----:B------:R-:W-:-:S02]  /*fa70*/  LOP3.LUT R8, R35, 0xffff0000, RZ, 0xc0, !PT ;  /* 0xffff000023087812 */ /* 0x000fc400078ec0ff */
[----:B------:R-:W-:Y:S01]  /*fa80*/  LOP3.LUT R10, R37, 0xffff0000, RZ, 0xc0, !PT ;  /* 0xffff0000250a7812 */ /* 0x000fe200078ec0ff */
[----:B------:R-:W-:Y:S01]  /*fa90*/  FFMA.FTZ R46, R43, R40, R46 ;  /* 0x000000282b2e7223 */ /* 0x000fe2000001002e */
[----:B------:R-:W-:Y:S01]  /*faa0*/  LOP3.LUT R4, R29, 0xffff0000, RZ, 0xc0, !PT ;  /* 0xffff00001d047812 */ /* 0x000fe200078ec0ff */
[----:B------:R-:W-:Y:S01]  /*fab0*/  FMUL.FTZ R40, R9, R8 ;  /* 0x0000000809287220 */ /* 0x000fe20000410000 */
[----:B------:R-:W-:Y:S01]  /*fac0*/  LOP3.LUT R6, R33, 0xffff0000, RZ, 0xc0, !PT ;  /* 0xffff000021067812 */ /* 0x000fe200078ec0ff */
[----:B------:R-:W-:Y:S02]  /*fad0*/  FMUL.FTZ R54, R11, R10 ;  /* 0x0000000a0b367220 */ /* 0x000fe40000410000 */
[-C--:B------:R-:W-:Y:S01]  /*fae0*/  FMUL.FTZ R41, R9, R4.reuse ;  /* 0x0000000409297220 */ /* 0x080fe20000410000 */
[----:B------:R-:W-:Y:S01]  /*faf0*/  FFMA.FTZ R9, R5, R4, -R40 ;  /* 0x0000000405097223 */ /* 0x000fe20000010828 */
[-C--:B------:R-:W-:Y:S01]  /*fb00*/  FMUL.FTZ R11, R11, R6.reuse ;  /* 0x000000060b0b7220 */ /* 0x080fe20000410000 */
[----:B------:R-:W-:Y:S01]  /*fb10*/  FFMA.FTZ R54, R7, R6, -R54 ;  /* 0x0000000607367223 */ /* 0x000fe20000010836 */
[----:B------:R-:W-:Y:S01]  /*fb20*/  FFMA.FTZ R40, R5, R8, R41 ;  /* 0x0000000805287223 */ /* 0x000fe20000010029 */
[----:B------:R-:W-:Y:S01]  /*fb30*/  F2FP.BF16.F32.PACK_AB R6, R42, R53 ;  /* 0x000000352a06723e */ /* 0x000fe200000010ff */
[----:B------:R-:W-:Y:S01]  /*fb40*/  FFMA.FTZ R11, R7, R10, R11 ;  /* 0x0000000a070b7223 */ /* 0x000fe2000001000b */
[----:B------:R-:W-:-:S02]  /*fb50*/  F2FP.BF16.F32.PACK_AB R4, R48, R55 ;  /* 0x000000373004723e */ /* 0x000fc400000010ff */
[----:B------:R-:W-:Y:S02]  /*fb60*/  F2FP.BF16.F32.PACK_AB R5, R9, R52 ;  /* 0x000000340905723e */ /* 0x000fe400000010ff */
[----:B------:R-:W-:Y:S02]  /*fb70*/  F2FP.BF16.F32.PACK_AB R7, R54, R45 ;  /* 0x0000002d3607723e */ /* 0x000fe400000010ff */
[----:B------:R-:W-:Y:S02]  /*fb80*/  F2FP.BF16.F32.PACK_AB R10, R44, R61 ;  /* 0x0000003d2c0a723e */ /* 0x000fe400000010ff */
[----:B------:R-:W-:Y:S01]  /*fb90*/  F2FP.BF16.F32.PACK_AB R8, R50, R57 ;  /* 0x000000393208723e */ /* 0x000fe200000010ff */
[----:B------:R0:W-:Y:S01]  /*fba0*/  STS.128 [R30], R4 ;  /* 0x000000041e007388 */ /* 0x0001e20000000c00 */
[----:B------:R-:W-:Y:S02]  /*fbb0*/  F2FP.BF16.F32.PACK_AB R9, R40, R59 ;  /* 0x0000003b2809723e */ /* 0x000fe400000010ff */
[----:B------:R-:W-:-:S05]  /*fbc0*/  F2FP.BF16.F32.PACK_AB R11, R11, R46 ;  /* 0x0000002e0b0b723e */ /* 0x000fca00000010ff */
[----:B------:R0:W-:Y:S02]  /*fbd0*/  STS.128 [R39+0x14400], R8 ;  /* 0x0144000827007388 */ /* 0x0001e40000000c00 */
.L_x_618:
[----:B------:R-:W-:Y:S05]  /*fbe0*/  BSYNC B2 ;  /* 0x0000000000027941 */ /* 0x000fea0003800000 */
.L_x_617:
[----:B------:R-:W-:Y:S05]  /*fbf0*/  @P1 BRA `(.L_x_616) ;  /* 0x00000004007c1947 */ /* 0x000fea0003800000 */
[----:B0-----:R-:W2:Y:S01]  /*fc00*/  LDL R4, [R1+0x70] ;  /* 0x0000700001047983 */ /* 0x001ea20000100800 */
[----:B------:R-:W-:Y:S01]  /*fc10*/  LEA.HI R7, R24, R213, RZ, 0x6 ;  /* 0x000000d518077211 */ /* 0x000fe200078f30ff */
[----:B------:R-:W-:Y:S01]  /*fc20*/  IMAD.U32 R50, R13, 0x10000, RZ ;  /* 0x000100000d327824 */ /* 0x000fe200078e00ff */
[----:B------:R-:W-:Y:S01]  /*fc30*/  LOP3.LUT R6, R225, 0x38, R26, 0xf8, !PT ;  /* 0x00000038e1067812 */ /* 0x000fe200078ef81a */
[----:B------:R-:W-:Y:S01]  /*fc40*/  IMAD.U32 R48, R0, 0x10000, RZ ;  /* 0x0001000000307824 */ /* 0x000fe200078e00ff */
[----:B------:R-:W-:Y:S01]  /*fc50*/  LOP3.LUT R47, R13, 0xffff0000, RZ, 0xc0, !PT ;  /* 0xffff00000d2f7812 */ /* 0x000fe200078ec0ff */
[----:B------:R-:W-:Y:S01]  /*fc60*/  IMAD.SHL.U32 R7, R7, 0x80, RZ ;  /* 0x0000008007077824 */ /* 0x000fe200078e00ff */
[----:B------:R-:W-:Y:S01]  /*fc70*/  LOP3.LUT R8, R6, R58, RZ, 0x3c, !PT ;  /* 0x0000003a06087212 */ /* 0x000fe200078e3cff */
[----:B------:R-:W-:-:S03]  /*fc80*/  IMAD.U32 R49, R14, 0x10000, RZ ;  /* 0x000100000e317824 */ /* 0x000fc600078e00ff */
[----:B------:R-:W-:-:S04]  /*fc90*/  LOP3.LUT R6, R7, 0xffffe000, RZ, 0xc0, !PT ;  /* 0xffffe00007067812 */ /* 0x000fc800078ec0ff */
[----:B------:R-:W-:Y:S02]  /*fca0*/  IADD3 R8, R8, R6, R229 ;  /* 0x0000000608087210 */ /* 0x000fe40007ffe0e5 */
[----:B--2---:R-:W-:Y:S02]  /*fcb0*/  R2UR UR4, R4 ;  /* 0x00000000040472ca */ /* 0x004fe400000e0000 */
[----:B------:R-:W-:-:S04]  /*fcc0*/  LEA.HI R4, R56, R25, RZ, 0x1d ;  /* 0x0000001938047211 */ /* 0x000fc800078fe8ff */
[----:B------:R-:W-:-:S04]  /*fcd0*/  SHF.R.S32.HI R5, RZ, 0x1f, R4 ;  /* 0x0000001fff057819 */ /* 0x000fc80000011404 */
[----:B------:R-:W-:Y:S02]  /*fce0*/  LEA.HI R5, R5, R4, RZ, 0x3 ;  /* 0x0000000405057211 */ /* 0x000fe400078f18ff */
[----:B------:R-:W-:Y:S02]  /*fcf0*/  SHF.L.U32 R4, R4, 0x3, RZ ;  /* 0x0000000304047819 */ /* 0x000fe400000006ff */
[----:B------:R-:W-:Y:S01]  /*fd00*/  LEA R57, R8, UR4, 0x1 ;  /* 0x0000000408397c11 */ /* 0x000fe2000f8e08ff */
[----:B------:R-:W-:Y:S01]  /*fd10*/  IMAD.SHL.U32 R5, R5, 0x400, RZ ;  /* 0x0000040005057824 */ /* 0x000fe200078e00ff */
[----:B------:R-:W-:-:S04]  /*fd20*/  LOP3.LUT R4, R225, 0x38, R4, 0xf8, !PT ;  /* 0x00000038e1047812 */ /* 0x000fc800078ef804 */
[----:B------:R-:W-:Y:S02]  /*fd30*/  LOP3.LUT R6, R4, R58, RZ, 0x3c, !PT ;  /* 0x0000003a04067212 */ /* 0x000fe400078e3cff */
[----:B------:R-:W-:-:S04]  /*fd40*/  LOP3.LUT R4, R5, 0x7fffe000, RZ, 0xc0, !PT ;  /* 0x7fffe00005047812 */ /* 0x000fc800078ec0ff */
[----:B------:R-:W-:Y:S02]  /*fd50*/  IADD3 R9, R6, R4, R229 ;  /* 0x0000000406097210 */ /* 0x000fe40007ffe0e5 */
[----:B------:R-:W0:Y:S03]  /*fd60*/  LDS.128 R4, [R57] ;  /* 0x0000000039047984 */ /* 0x000e260000000c00 */
[----:B------:R-:W-:-:S05]  /*fd70*/  IMAD R30, R9, 0x2, R22 ;  /* 0x00000002091e7824 */ /* 0x000fca00078e0216 */
[----:B------:R-:W1:Y:S01]  /*fd80*/  LDS.128 R8, [R30+0x14400] ;  /* 0x014400001e087984 */ /* 0x000e620000000c00 */
[C---:B0-----:R-:W-:Y:S01]  /*fd90*/  IMAD.U32 R39, R4.reuse, 0x10000, RZ ;  /* 0x0001000004277824 */ /* 0x041fe200078e00ff */
[----:B------:R-:W-:Y:S01]  /*fda0*/  LOP3.LUT R4, R4, 0xffff0000, RZ, 0xc0, !PT ;  /* 0xffff000004047812 */ /* 0x000fe200078ec0ff */
[C---:B------:R-:W-:Y:S01]  /*fdb0*/  IMAD.U32 R40, R5.reuse, 0x10000, RZ ;  /* 0x0001000005287824 */ /* 0x040fe200078e00ff */
[----:B------:R-:W-:Y:S01]  /*fdc0*/  LOP3.LUT R5, R5, 0xffff0000, RZ, 0xc0, !PT ;  /* 0xffff000005057812 */ /* 0x000fe200078ec0ff */
[C---:B------:R-:W-:Y:S01]  /*fdd0*/  IMAD.U32 R41, R6.reuse, 0x10000, RZ ;  /* 0x0001000006297824 */ /* 0x040fe200078e00ff */
[----:B------:R-:W-:Y:S01]  /*fde0*/  LOP3.LUT R6, R6, 0xffff0000, RZ, 0xc0, !PT ;  /* 0xffff000006067812 */ /* 0x000fe200078ec0ff */
[C---:B------:R-:W-:Y:S01]  /*fdf0*/  IMAD.U32 R42, R7.reuse, 0x10000, RZ ;  /* 0x00010000072a7824 */ /* 0x040fe200078e00ff */
[----:B------:R-:W-:Y:S01]  /*fe00*/  LOP3.LUT R7, R7, 0xffff0000, RZ, 0xc0, !PT ;  /* 0xffff000007077812 */ /* 0x000fe200078ec0ff */
[C---:B-1----:R-:W-:Y:S01]  /*fe10*/  IMAD.U32 R43, R8.reuse, 0x10000, RZ ;  /* 0x00010000082b7824 */ /* 0x042fe200078e00ff */
[----:B------:R-:W-:Y:S01]  /*fe20*/  LOP3.LUT R8, R8, 0xffff0000, RZ, 0xc0, !PT ;  /* 0xffff000008087812 */ /* 0x000fe200078ec0ff */
[C---:B------:R-:W-:Y:S01]  /*fe30*/  IMAD.U32 R44, R9.reuse, 0x10000, RZ ;  /* 0x00010000092c7824 */ /* 0x040fe200078e00ff */
[----:B------:R-:W-:Y:S01]  /*fe40*/  LOP3.LUT R9, R9, 0xffff0000, RZ, 0xc0, !PT ;  /* 0xffff000009097812 */ /* 0x000fe200078ec0ff */
[C---:B------:R-:W-:Y:S01]  /*fe50*/  FMUL.FTZ R52, R43.reuse, R50 ;  /* 0x000000322b347220 */ /* 0x040fe20000410000 */
[-C--:B------:R-:W-:Y:S01]  /*fe60*/  FMUL.FTZ R54, R43, R48.reuse ;  /* 0x000000302b367220 */ /* 0x080fe20000410000 */
[----:B------:R-:W-:Y:S01]  /*fe70*/  LOP3.LUT R43, R0, 0xffff0000, RZ, 0xc0, !PT ;  /* 0xffff0000002b7812 */ /* 0x000fe200078ec0ff */
[----:B------:R-:W-:Y:S01]  /*fe80*/  FMUL.FTZ R51, R8, R47 ;  /* 0x0000002f08337220 */ /* 0x000fe20000410000 */
[C---:B------:R-:W-:Y:S01]  /*fe90*/  FFMA.FTZ R52, R39.reuse, R48, -R52 ;  /* 0x0000003027347223 */ /* 0x040fe20000010834 */
[----:B------:R-:W-:Y:S01]  /*fea0*/  FFMA.FTZ R54, R39, R50, R54 ;  /* 0x0000003227367223 */ /* 0x000fe20000010036 */
[----:B------:R-:W-:-:S02]  /*feb0*/  IMAD.U32 R39, R2, 0x10000, RZ ;  /* 0x0001000002277824 */ /* 0x000fc400078e00ff */
[-C--:B------:R-:W-:Y:S01]  /*fec0*/  FMUL.FTZ R53, R8, R43.reuse ;  /* 0x0000002b08357220 */ /* 0x080fe20000410000 */
[----:B------:R-:W-:Y:S01]  /*fed0*/  FFMA.FTZ R51, R4, R43, -R51 ;  /* 0x0000002b04337223 */ /* 0x000fe20000010833 */
[----:B------:R-:W-:Y:S01]  /*fee0*/  FMUL.FTZ R43, R44, R49 ;  /* 0x000000312c2b7220 */ /* 0x000fe20000410000 */
[----:B------:R-:W-:Y:S02]  /*fef0*/  IMAD.U32 R45, R10, 0x10000, RZ ;  /* 0x000100000a2d7824 */ /* 0x000fe400078e00ff */
[----:B------:R-:W-:Y:S01]  /*ff00*/  FMUL.FTZ R48, R44, R39 ;  /* 0x000000272c307220 */ /* 0x000fe20000410000 */
[----:B------:R-:W-:Y:S01]  /*ff10*/  FFMA.FTZ R53, R4, R47, R53 ;  /* 0x0000002f04357223 */ /* 0x000fe20000010035 */
[----:B------:R-:W-:Y:S01]  /*ff20*/  LOP3.LUT R10, R10, 0xffff0000, RZ, 0xc0, !PT ;  /* 0xffff00000a0a7812 */ /* 0x000fe200078ec0ff */
[----:B------:R-:W-:Y:S01]  /*ff30*/  FFMA.FTZ R44, R40, R39, -R43 ;  /* 0x00000027282c7223 */ /* 0x000fe2000001082b */
[C---:B------:R-:W-:Y:S01]  /*ff40*/  LOP3.LUT R47, R15.reuse, 0xffff0000, RZ, 0xc0, !PT ;  /* 0xffff00000f2f7812 */ /* 0x040fe200078ec0ff */
[----:B------:R-:W-:Y:S01]  /*ff50*/  IMAD.U32 R8, R15, 0x10000, RZ ;  /* 0x000100000f087824 */ /* 0x000fe200078e00ff */
[C---:B------:R-:W-:Y:S01]  /*ff60*/  LOP3.LUT R39, R3.reuse, 0xffff0000, RZ, 0xc0, !PT ;  /* 0xffff000003277812 */ /* 0x040fe200078ec0ff */
[----:B------:R-:W-:-:S02]  /*ff70*/  IMAD.U32 R4, R3, 0x10000, RZ ;  /* 0x0001000003047824 */ /* 0x000fc400078e00ff */
[----:B------:R-:W-:Y:S01]  /*ff80*/  FFMA.FTZ R48, R40, R49, R48 ;  /* 0x0000003128307223 */ /* 0x000fe20000010030 */
[C---:B------:R-:W-:Y:S01]  /*ff90*/  FMUL.FTZ R40, R45.reuse, R8 ;  /* 0x000000082d287220 */ /* 0x040fe20000410000 */
[----:B------:R-:W-:Y:S01]  /*ffa0*/  FMUL.FTZ R55, R10, R47 ;  /* 0x0000002f0a377220 */ /* 0x000fe20000410000 */
[-C--:B------:R-:W-:Y:S01]  /*ffb0*/  FMUL.FTZ R50, R45, R4.reuse ;  /* 0x000000042d327220 */ /* 0x080fe20000410000 */
[----:B------:R-:W-:Y:S01]  /*ffc0*/  SHF.L.U32 R45, R20, 0x10, RZ ;  /* 0x00000010142d7819 */ /* 0x000fe200000006ff */
[----:B------:R-:W-:Y:S01]  /*ffd0*/  FMUL.FTZ R10, R10, R39 ;  /* 0x000000270a0a7220 */ /* 0x000fe20000410000 */
[----:B------:R-:W-:Y:S02]  /*ffe0*/  IMAD.U32 R46, R11, 0x10000, RZ ;  /* 0x000100000b2e7824 */ /* 0x000fe400078e00ff */
[C---:B------:R-:W-:Y:S01]  /*fff0*/  FFMA.FTZ R49, R41.reuse, R4, -R40 ;  /* 0x0000000429317223 */ /* 0x040fe20000010828 */
[----:B------:R-:W-:Y:S02]  /*10000*/  IMAD.U32 R43, R12, 0x10000, RZ ;  /* 0x000100000c2b7824 */ /* 0x000fe400078e00ff */
[----:B------:R-:W-:Y:S01]  /*10010*/  FFMA.FTZ R50, R41, R8, R50 ;  /* 0x0000000829327223 */ /* 0x000fe20000010032 */
[----:B------:R-:W-:Y:S01]  /*10020*/  FFMA.FTZ R47, R6, R47, R10 ;  /* 0x0000002f062f7223 */ /* 0x000fe2000001000a */
[----:B------:R-:W-:Y:S01]  /*10030*/  LOP3.LUT R11, R11, 0xffff0000, RZ, 0xc0, !PT ;  /* 0xffff00000b0b7812 */ /* 0x000fe200078ec0ff */
[----:B------:R-:W-:Y:S01]  /*10040*/  FMUL.FTZ R41, R46, R45 ;  /* 0x0000002d2e297220 */ /* 0x000fe20000410000 */
[----:B------:R-:W-:Y:S01]  /*10050*/  FFMA.FTZ R56, R6, R39, -R55 ;  /* 0x0000002706387223 */ /* 0x000fe20000010837 */
[----:B------:R-:W-:Y:S01]  /*10060*/  LOP3.LUT R8, R14, 0xffff0000, RZ, 0xc0, !PT ;  /* 0xffff00000e087812 */ /* 0x000fe200078ec0ff */
[-C--:B------:R-:W-:Y:S01]  /*10070*/  FMUL.FTZ R39, R46, R43.reuse ;  /* 0x0000002b2e277220 */ /* 0x080fe20000410000 */
[----:B------:R-:W-:Y:S01]  /*10080*/  LOP3.LUT R10, R20, 0xffff0000, RZ, 0xc0, !PT ;  /* 0xffff0000140a7812 */ /* 0x000fe200078ec0ff */
[----:B------:R-:W-:Y:S01]  /*10090*/  FFMA.FTZ R41, R42, R43, -R41 ;  /* 0x0000002b2a297223 */ /* 0x000fe20000010829 */
[----:B------:R-:W-:Y:S01]  /*100a0*/  LOP3.LUT R4, R2, 0xffff0000, RZ, 0xc0, !PT ;  /* 0xffff000002047812 */ /* 0x000fe200078ec0ff */
[----:B------:R-:W-:Y:S01]  /*100b0*/  FFMA.FTZ R42, R42, R45, R39 ;  /* 0x0000002d2a2a7223 */ /* 0x000fe20000010027 */
[----:B------:R-:W-:Y:S01]  /*100c0*/  LOP3.LUT R6, R12, 0xffff0000, RZ, 0xc0, !PT ;  /* 0xffff00000c067812 */ /* 0x000fe200078ec0ff */
[----:B------:R-:W-:Y:S01]  /*100d0*/  FMUL.FTZ R40, R9, R8 ;  /* 0x0000000809287220 */ /* 0x000fe20000410000 */
[----:B------:R-:W-:Y:S01]  /*100e0*/  FMUL.FTZ R46, R11, R10 ;  /* 0x0000000a0b2e7220 */ /* 0x000fe20000410000 */
[----:B------:R-:W-:-:S02]  /*100f0*/  FMUL.FTZ R39, R9, R4 ;  /* 0x0000000409277220 */ /* 0x000fc40000410000 */
[----:B------:R-:W-:Y:S01]  /*10100*/  FMUL.FTZ R11, R11, R6 ;  /* 0x000000060b0b7220 */ /* 0x000fe20000410000 */
[----:B------:R-:W-:Y:S01]  /*10110*/  FFMA.FTZ R9, R5, R4, -R40 ;  /* 0x0000000405097223 */ /* 0x000fe20000010828 */
[----:B------:R-:W-:Y:S01]  /*10120*/  FFMA.FTZ R46, R7, R6, -R46 ;  /* 0x00000006072e7223 */ /* 0x000fe2000001082e */
[----:B------:R-:W-:Y:S01]  /*10130*/  FFMA.FTZ R39, R5, R8, R39 ;  /* 0x0000000805277223 */ /* 0x000fe20000010027 */
[----:B------:R-:W-:Y:S01]  /*10140*/  FFMA.FTZ R11, R7, R10, R11 ;  /* 0x0000000a070b7223 */ /* 0x000fe2000001000b */
[----:B------:R-:W-:Y:S02]  /*10150*/  F2FP.BF16.F32.PACK_AB R6, R56, R49 ;  /* 0x000000313806723e */ /* 0x000fe400000010ff */
[----:B------:R-:W-:Y:S02]  /*10160*/  F2FP.BF16.F32.PACK_AB R4, R51, R52 ;  /* 0x000000343304723e */ /* 0x000fe400000010ff */
[----:B------:R-:W-:Y:S02]  /*10170*/  F2FP.BF16.F32.PACK_AB R5, R9, R44 ;  /* 0x0000002c0905723e */ /* 0x000fe400000010ff */
[----:B------:R-:W-:-:S02]  /*10180*/  F2FP.BF16.F32.PACK_AB R7, R46, R41 ;  /* 0x000000292e07723e */ /* 0x000fc400000010ff */
[----:B------:R-:W-:Y:S02]  /*10190*/  F2FP.BF16.F32.PACK_AB R10, R47, R50 ;  /* 0x000000322f0a723e */ /* 0x000fe400000010ff */
[----:B------:R-:W-:Y:S01]  /*101a0*/  F2FP.BF16.F32.PACK_AB R8, R53, R54 ;  /* 0x000000363508723e */ /* 0x000fe200000010ff */
[----:B------:R1:W-:Y:S01]  /*101b0*/  STS.128 [R57], R4 ;  /* 0x0000000439007388 */ /* 0x0003e20000000c00 */
[----:B------:R-:W-:Y:S02]  /*101c0*/  F2FP.BF16.F32.PACK_AB R9, R39, R48 ;  /* 0x000000302709723e */ /* 0x000fe400000010ff */
[----:B------:R-:W-:-:S05]  /*101d0*/  F2FP.BF16.F32.PACK_AB R11, R11, R42 ;  /* 0x0000002a0b0b723e */ /* 0x000fca00000010ff */
[----:B------:R1:W-:Y:S02]  /*101e0*/  STS.128 [R30+0x14400], R8 ;  /* 0x014400081e007388 */ /* 0x0003e40000000c00 */
.L_x_616:
[----:B------:R-:W-:Y:S05]  /*101f0*/  BSYNC B1 ;  /* 0x0000000000017941 */ /* 0x000fea0003800000 */
.L_x_615:
[----:B------:R-:W-:Y:S01]  /*10200*/  ISETP.GE.AND P0, PT, R31, R38, PT ;  /* 0x000000261f00720c */ /* 0x000fe20003f06270 */
[----:B------:R-:W-:-:S12]  /*10210*/  BSSY B1, `(.L_x_619) ;  /* 0x00000cb000017945 */ /* 0x000fd80003800000 */
[----:B------:R-:W-:Y:S05]  /*10220*/  @P0 BRA `(.L_x_620) ;  /* 0x0000000c00240947 */ /* 0x000fea0003800000 */
[----:B------:R2:W5:Y:S01]  /*10230*/  LDL R61, [R1+0x70] ;  /* 0x00007000013d7983 */ /* 0x0005620000100800 */
[----:B------:R-:W3:Y:S03]  /*10240*/  LDC R54, c[0x0][0x3f4] ;  /* 0x0000fd00ff367b82 */ /* 0x000ee60000000800 */
[----:B------:R2:W5:Y:S01]  /*10250*/  LDL R58, [R1+0x58] ;  /* 0x00005800013a7983 */ /* 0x0005620000100800 */
[C---:B------:R-:W-:Y:S01]  /*10260*/  VIADD R59, R219.reuse, 0x20 ;  /* 0x00000020db3b7836 */ /* 0x040fe20000000000 */
[----:B------:R-:W-:Y:S01]  /*10270*/  BSSY B2, `(.L_x_621) ;  /* 0x0000065000027945 */ /* 0x000fe20003800000 */
[----:B------:R-:W-:Y:S02]  /*10280*/  VIADD R60, R219, 0x20 ;  /* 0x00000020db3c7836 */ /* 0x000fe40000000000 */
[----:B------:R-:W-:Y:S02]  /*10290*/  IMAD.SHL.U32 R59, R59, 0x40, RZ ;  /* 0x000000403b3b7824 */ /* 0x000fe400078e00ff */
[----:B------:R-:W-:-:S03]  /*102a0*/  IMAD.SHL.U32 R60, R60, 0x40, RZ ;  /* 0x000000403c3c7824 */ /* 0x000fc600078e00ff */
[----:B------:R-:W-:Y:S02]  /*102b0*/  LOP3.LUT R59, R59, 0x1c0, RZ, 0xc0, !PT ;  /* 0x000001c03b3b7812 */ /* 0x000fe400078ec0ff */
[----:B------:R-:W-:Y:S02]  /*102c0*/  LOP3.LUT R60, R60, 0x1c0, RZ, 0xc0, !PT ;  /* 0x000001c03c3c7812 */ /* 0x000fe400078ec0ff */
[----:B------:R-:W-:Y:S02]  /*102d0*/  SHF.R.U32.HI R59, RZ, 0x3, R59 ;  /* 0x00000003ff3b7819 */ /* 0x000fe4000001163b */
[-C--:B---3--:R-:W-:Y:S02]  /*102e0*/  ISETP.GE.AND P0, PT, R16, R54.reuse, PT ;  /* 0x000000361000720c */ /* 0x088fe40003f06270 */
[----:B------:R-:W-:-:S11]  /*102f0*/  ISETP.GE.AND P1, PT, R213, R54, PT ;  /* 0x00000036d500720c */ /* 0x000fd60003f26270 */
[----:B--2---:R-:W-:Y:S05]  /*10300*/  @P0 BRA `(.L_x_622) ;  /* 0x00000004006c0947 */ /* 0x004fea0003800000 */
[----:B01----:R-:W2:Y:S01]  /*10310*/  LDL R4, [R1+0x68] ;  /* 0x0000680001047983 */ /* 0x003ea20000100800 */
[----:B-----5:R-:W-:Y:S01]  /*10320*/  R2UR UR4, R61 ;  /* 0x000000003d0472ca */ /* 0x020fe200000e0000 */
[----:B------:R-:W-:Y:S01]  /*10330*/  IMAD.U32 R49, R34, 0x10000, RZ ;  /* 0x0001000022317824 */ /* 0x000fe200078e00ff */
[----:B------:R-:W-:Y:S01]  /*10340*/  LOP3.LUT R6, R60, 0x38, R16, 0xf8, !PT ;  /* 0x000000383c067812 */ /* 0x000fe200078ef810 */
[----:B------:R-:W-:Y:S01]  /*10350*/  IMAD.U32 R47, R27, 0x10000, RZ ;  /* 0x000100001b2f7824 */ /* 0x000fe200078e00ff */
[----:B------:R-:W-:Y:S01]  /*10360*/  LOP3.LUT R50, R34, 0xffff0000, RZ, 0xc0, !PT ;  /* 0xffff000022327812 */ /* 0x000fe200078ec0ff */
[----:B------:R-:W-:Y:S01]  /*10370*/  IMAD.U32 R51, R35, 0x10000, RZ ;  /* 0x0001000023337824 */ /* 0x000fe200078e00ff */
[----:B------:R-:W-:Y:S01]  /*10380*/  LOP3.LUT R6, R58, R6, R59, 0xf6, !PT ;  /* 0x000000063a067212 */ /* 0x000fe200078ef63b */
[----:B------:R-:W-:Y:S01]  /*10390*/  IMAD.U32 R52, R36, 0x10000, RZ ;  /* 0x0001000024347824 */ /* 0x000fe200078e00ff */
[----:B------:R-:W-:Y:S01]  /*103a0*/  LOP3.LUT R48, R27, 0xffff0000, RZ, 0xc0, !PT ;  /* 0xffff00001b307812 */ /* 0x000fe200078ec0ff */
[----:B------:R-:W-:-:S02]  /*103b0*/  IMAD.U32 R57, R37, 0x10000, RZ ;  /* 0x0001000025397824 */ /* 0x000fc400078e00ff */
[----:B------:R-:W-:Y:S02]  /*103c0*/  IMAD.U32 R55, R33, 0x10000, RZ ;  /* 0x0001000021377824 */ /* 0x000fe400078e00ff */
[----:B------:R-:W-:Y:S02]  /*103d0*/  LEA R56, R6, UR4, 0x1 ;  /* 0x0000000406387c11 */ /* 0x000fe4000f8e08ff */
        /* <DEDUP_REMOVED lines=22> */
[----:B------:R-:W-:Y:S01]  /*10540*/  IMAD.U32 R43, R9, 0x10000, RZ ;  /* 0x00010000092b7824 */ /* 0x000fe200078e00ff */
[C---:B------:R-:W-:Y:S01]  /*10550*/  SHF.L.U32 R44, R10.reuse, 0x10, RZ ;  /* 0x000000100a2c7819 */ /* 0x040fe200000006ff */
[-C--:B------:R-:W-:Y:S01]  /*10560*/  FMUL.FTZ R46, R49, R42.reuse ;  /* 0x0000002a312e7220 */ /* 0x080fe20000410000 */
[----:B------:R-:W-:Y:S01]  /*10570*/  FMUL.FTZ R42, R47, R42 ;  /* 0x0000002a2f2a7220 */ /* 0x000fe20000410000 */
[----:B------:R-:W-:Y:S01]  /*10580*/  LOP3.LUT R10, R10, 0xffff0000, RZ, 0xc0, !PT ;  /* 0xffff00000a0a7812 */ /* 0x000fe200078ec0ff */
[----:B------:R-:W-:-:S02]  /*10590*/  IMAD.U32 R45, R11, 0x10000, RZ ;  /* 0x000100000b2d7824 */ /* 0x000fc400078e00ff */
[-C--:B------:R-:W-:Y:S01]  /*105a0*/  FFMA.FTZ R46, R47, R31.reuse, -R46 ;  /* 0x0000001f2f2e7223 */ /* 0x080fe2000001082e */
[-C--:B------:R-:W-:Y:S01]  /*105b0*/  FMUL.FTZ R47, R50, R8.reuse ;  /* 0x00000008322f7220 */ /* 0x080fe20000410000 */
[----:B------:R-:W-:Y:S01]  /*105c0*/  FFMA.FTZ R42, R49, R31, R42 ;  /* 0x0000001f312a7223 */ /* 0x000fe2000001002a */
[----:B------:R-:W-:Y:S02]  /*105d0*/  IMAD.U32 R49, R29, 0x10000, RZ ;  /* 0x000100001d317824 */ /* 0x000fe400078e00ff */
[C---:B------:R-:W-:Y:S01]  /*105e0*/  FMUL.FTZ R31, R48.reuse, R8 ;  /* 0x00000008301f7220 */ /* 0x040fe20000410000 */
[-C--:B------:R-:W-:Y:S01]  /*105f0*/  FFMA.FTZ R47, R48, R4.reuse, -R47 ;  /* 0x00000004302f7223 */ /* 0x080fe2000001082f */
[-C--:B------:R-:W-:Y:S01]  /*10600*/  FMUL.FTZ R8, R51, R43.reuse ;  /* 0x0000002b33087220 */ /* 0x080fe20000410000 */
[C---:B------:R-:W-:Y:S01]  /*10610*/  FMUL.FTZ R48, R49.reuse, R43 ;  /* 0x0000002b31307220 */ /* 0x040fe20000410000 */
[----:B------:R-:W-:Y:S01]  /*10620*/  FFMA.FTZ R31, R50, R4, R31 ;  /* 0x00000004321f7223 */ /* 0x000fe2000001001f */
[----:B------:R-:W-:Y:S01]  /*10630*/  LOP3.LUT R50, R36, 0xffff0000, RZ, 0xc0, !PT ;  /* 0xffff000024327812 */ /* 0x000fe200078ec0ff */
[-C--:B------:R-:W-:Y:S01]  /*10640*/  FFMA.FTZ R43, R49, R39.reuse, -R8 ;  /* 0x00000027312b7223 */ /* 0x080fe20000010808 */
[----:B------:R-:W-:Y:S01]  /*10650*/  FFMA.FTZ R48, R51, R39, R48 ;  /* 0x0000002733307223 */ /* 0x000fe20000010030 */
[C---:B------:R-:W-:Y:S01]  /*10660*/  LOP3.LUT R8, R32.reuse, 0xffff0000, RZ, 0xc0, !PT ;  /* 0xffff000020087812 */ /* 0x040fe200078ec0ff */
[----:B------:R-:W-:-:S02]  /*10670*/  IMAD.U32 R4, R32, 0x10000, RZ ;  /* 0x0001000020047824 */ /* 0x000fc400078e00ff */
[----:B------:R-:W-:Y:S01]  /*10680*/  FMUL.FTZ R39, R52, R44 ;  /* 0x0000002c34277220 */ /* 0x000fe20000410000 */
[----:B------:R-:W-:Y:S01]  /*10690*/  FMUL.FTZ R51, R50, R10 ;  /* 0x0000000a32337220 */ /* 0x000fe20000410000 */
[----:B------:R-:W-:Y:S01]  /*106a0*/  LOP3.LUT R9, R9, 0xffff0000, RZ, 0xc0, !PT ;  /* 0xffff000009097812 */ /* 0x000fe200078ec0ff */
[C---:B------:R-:W-:Y:S01]  /*106b0*/  FMUL.FTZ R49, R4.reuse, R44 ;  /* 0x0000002c04317220 */ /* 0x040fe20000410000 */
[----:B------:R-:W-:Y:S01]  /*106c0*/  FFMA.FTZ R39, R4, R40, -R39 ;  /* 0x0000002804277223 */ /* 0x000fe20000010827 */
[C---:B------:R-:W-:Y:S01]  /*106d0*/  FMUL.FTZ R53, R8.reuse, R10 ;  /* 0x0000000a08357220 */ /* 0x040fe20000410000 */
[-C--:B------:R-:W-:Y:S01]  /*106e0*/  FMUL.FTZ R4, R57, R45.reuse ;  /* 0x0000002d39047220 */ /* 0x080fe20000410000 */
[-C--:B------:R-:W-:Y:S01]  /*106f0*/  FFMA.FTZ R8, R8, R6.reuse, -R51 ;  /* 0x0000000608087223 */ /* 0x080fe20000010833 */
[----:B------:R-:W-:Y:S01]  /*10700*/  LOP3.LUT R11, R11, 0xffff0000, RZ, 0xc0, !PT ;  /* 0xffff00000b0b7812 */ /* 0x000fe200078ec0ff */
[----:B------:R-:W-:Y:S01]  /*10710*/  FFMA.FTZ R53, R50, R6, R53 ;  /* 0x0000000632357223 */ /* 0x000fe20000010035 */
[C---:B------:R-:W-:Y:S01]  /*10720*/  FMUL.FTZ R6, R55.reuse, R45 ;  /* 0x0000002d37067220 */ /* 0x040fe20000410000 */
[-C--:B------:R-:W-:Y:S01]  /*10730*/  FFMA.FTZ R44, R55, R41.reuse, -R4 ;  /* 0x00000029372c7223 */ /* 0x080fe20000010804 */
[----:B------:R-:W-:Y:S01]  /*10740*/  FFMA.FTZ R10, R52, R40, R49 ;  /* 0x00000028340a7223 */ /* 0x000fe20000010031 */
[----:B------:R-:W-:Y:S01]  /*10750*/  LOP3.LUT R51, R35, 0xffff0000, RZ, 0xc0, !PT ;  /* 0xffff000023337812 */ /* 0x000fe200078ec0ff */
[----:B------:R-:W-:Y:S01]  /*10760*/  FFMA.FTZ R41, R57, R41, R6 ;  /* 0x0000002939297223 */ /* 0x000fe20000010006 */
[----:B------:R-:W-:-:S02]  /*10770*/  LOP3.LUT R55, R37, 0xffff0000, RZ, 0xc0, !PT ;  /* 0xffff000025377812 */ /* 0x000fc400078ec0ff */
[----:B------:R-:W-:Y:S01]  /*10780*/  LOP3.LUT R45, R29, 0xffff0000, RZ, 0xc0, !PT ;  /* 0xffff00001d2d7812 */ /* 0x000fe200078ec0ff */
[----:B------:R-:W-:Y:S01]  /*10790*/  FMUL.FTZ R4, R51, R9 ;  /* 0x0000000933047220 */ /* 0x000fe20000410000 */
[----:B------:R-:W-:Y:S01]  /*107a0*/  LOP3.LUT R49, R33, 0xffff0000, RZ, 0xc0, !PT ;  /* 0xffff000021317812 */ /* 0x000fe200078ec0ff */
[----:B------:R-:W-:Y:S01]  /*107b0*/  FMUL.FTZ R50, R55, R11 ;  /* 0x0000000b37327220 */ /* 0x000fe20000410000 */
[----:B------:R-:W-:Y:S01]  /*107c0*/  F2FP.BF16.F32.PACK_AB R10, R53, R10 ;  /* 0x0000000a350a723e */ /* 0x000fe200000010ff */
[C---:B------:R-:W-:Y:S01]  /*107d0*/  FMUL.FTZ R6, R45.reuse, R9 ;  /* 0x000000092d067220 */ /* 0x040fe20000410000 */
[----:B------:R-:W-:Y:S01]  /*107e0*/  FFMA.FTZ R40, R45, R5, -R4 ;  /* 0x000000052d287223 */ /* 0x000fe20000010804 */
[C---:B------:R-:W-:Y:S01]  /*107f0*/  FMUL.FTZ R52, R49.reuse, R11 ;  /* 0x0000000b31347220 */ /* 0x040fe20000410000 */
        /* <DEDUP_REMOVED lines=10> */
[----:B------:R-:W-:-:S05]  /*108a0*/  F2FP.BF16.F32.PACK_AB R11, R52, R41 ;  /* 0x00000029340b723e */ /* 0x000fca00000010ff */
[----:B------:R2:W-:Y:S02]  /*108b0*/  STS.128 [R30+0x14400], R8 ;  /* 0x014400081e007388 */ /* 0x0005e40000000c00 */
.L_x_622:
[----:B------:R-:W-:Y:S05]  /*108c0*/  BSYNC B2 ;  /* 0x0000000000027941 */ /* 0x000fea0003800000 */
.L_x_621:
[----:B------:R-:W-:Y:S05]  /*108d0*/  @P1 BRA `(.L_x_620) ;  /* 0x0000000400781947 */ /* 0x000fea0003800000 */
[----:B------:R-:W-:Y:S01]  /*108e0*/  LEA.HI R54, R54, R25, RZ, 0x1d ;  /* 0x0000001936367211 */ /* 0x000fe200078fe8ff */
[----:B------:R-:W-:Y:S01]  /*108f0*/  IMAD.U32 R49, R13, 0x10000, RZ ;  /* 0x000100000d317824 */ /* 0x000fe200078e00ff */
[----:B012---:R-:W-:Y:S01]  /*10900*/  LEA.HI R4, R24, R213, RZ, 0x6 ;  /* 0x000000d518047211 */ /* 0x007fe200078f30ff */
[----:B------:R-:W-:Y:S01]  /*10910*/  IMAD.U32 R47, R0, 0x10000, RZ ;  /* 0x00010000002f7824 */ /* 0x000fe200078e00ff */
[----:B------:R-:W-:Y:S01]  /*10920*/  SHF.R.S32.HI R5, RZ, 0x1f, R54 ;  /* 0x0000001fff057819 */ /* 0x000fe20000011436 */
[----:B------:R-:W-:Y:S01]  /*10930*/  IMAD.U32 R51, R14, 0x10000, RZ ;  /* 0x000100000e337824 */ /* 0x000fe200078e00ff */
[----:B-----5:R-:W-:Y:S01]  /*10940*/  R2UR UR4, R61 ;  /* 0x000000003d0472ca */ /* 0x020fe200000e0000 */
[----:B------:R-:W-:Y:S01]  /*10950*/  IMAD.SHL.U32 R6, R4, 0x80, RZ ;  /* 0x0000008004067824 */ /* 0x000fe200078e00ff */
[----:B------:R-:W-:Y:S01]  /*10960*/  LEA.HI R5, R5, R54, RZ, 0x3 ;  /* 0x0000003605057211 */ /* 0x000fe200078f18ff */
[----:B------:R-:W-:Y:S01]  /*10970*/  IMAD.SHL.U32 R4, R54, 0x8, RZ ;  /* 0x0000000836047824 */ /* 0x000fe200078e00ff */
[----:B------:R-:W-:Y:S01]  /*10980*/  LOP3.LUT R7, R60, 0x38, R26, 0xf8, !PT ;  /* 0x000000383c077812 */ /* 0x000fe200078ef81a */
[----:B------:R-:W-:Y:S01]  /*10990*/  IMAD.U32 R52, R15, 0x10000, RZ ;  /* 0x000100000f347824 */ /* 0x000fe200078e00ff */
[----:B------:R-:W-:Y:S01]  /*109a0*/  LOP3.LUT R6, R6, 0xffffe000, RZ, 0xc0, !PT ;  /* 0xffffe00006067812 */ /* 0x000fe200078ec0ff */
[----:B------:R-:W-:Y:S01]  /*109b0*/  IMAD.SHL.U32 R5, R5, 0x400, RZ ;  /* 0x0000040005057824 */ /* 0x000fe200078e00ff */
[----:B------:R-:W-:Y:S01]  /*109c0*/  LOP3.LUT R4, R60, 0x38, R4, 0xf8, !PT ;  /* 0x000000383c047812 */ /* 0x000fe200078ef804 */
[----:B------:R-:W-:Y:S01]  /*109d0*/  IMAD.U32 R57, R20, 0x10000, RZ ;  /* 0x0001000014397824 */ /* 0x000fe200078e00ff */
[-C--:B------:R-:W-:Y:S01]  /*109e0*/  LOP3.LUT R7, R7, R59.reuse, RZ, 0x3c, !PT ;  /* 0x0000003b07077212 */ /* 0x080fe200078e3cff */
[----:B------:R-:W-:Y:S01]  /*109f0*/  IMAD.U32 R55, R12, 0x10000, RZ ;  /* 0x000100000c377824 */ /* 0x000fe200078e00ff */
[----:B------:R-:W-:-:S02]  /*10a00*/  LOP3.LUT R4, R4, R59, RZ, 0x3c, !PT ;  /* 0x0000003b04047212 */ /* 0x000fc400078e3cff */
[----:B------:R-:W-:Y:S02]  /*10a10*/  LOP3.LUT R5, R5, 0x7fffe000, RZ, 0xc0, !PT ;  /* 0x7fffe00005057812 */ /* 0x000fe400078ec0ff */
[--C-:B------:R-:W-:Y:S02]  /*10a20*/  IADD3 R6, R7, R6, R58.reuse ;  /* 0x0000000607067210 */ /* 0x100fe40007ffe03a */
[----:B------:R-:W-:Y:S02]  /*10a30*/  IADD3 R9, R4, R5, R58 ;  /* 0x0000000504097210 */ /* 0x000fe40007ffe03a */
[----:B------:R-:W-:Y:S02]  /*10a40*/  LEA R54, R6, UR4, 0x1 ;  /* 0x0000000406367c11 */ /* 0x000fe4000f8e08ff */
[----:B------:R-:W-:Y:S01]  /*10a50*/  LOP3.LUT R50, R13, 0xffff0000, RZ, 0xc0, !PT ;  /* 0xffff00000d327812 */ /* 0x000fe200078ec0ff */
[----:B------:R-:W-:Y:S01]  /*10a60*/  IMAD R30, R9, 0x2, R22 ;  /* 0x00000002091e7824 */ /* 0x000fe200078e0216 */
[----:B------:R-:W-:Y:S01]  /*10a70*/  LOP3.LUT R48, R0, 0xffff0000, RZ, 0xc0, !PT ;  /* 0xffff000000307812 */ /* 0x000fe200078ec0ff */
[----:B------:R-:W0:Y:S04]  /*10a80*/  LDS.128 R4, [R54] ;  /* 0x0000000036047984 */ /* 0x000e280000000c00 */
[----:B------:R-:W1:Y:S01]  /*10a90*/  LDS.128 R8, [R30+0x14400] ;  /* 0x014400001e087984 */ /* 0x000e620000000c00 */
[C---:B0-----:R-:W-:Y:S01]  /*10aa0*/  IMAD.U32 R31, R4.reuse, 0x10000, RZ ;  /* 0x00010000041f7824 */ /* 0x041fe200078e00ff */
[----:B------:R-:W-:Y:S01]  /*10ab0*/  LOP3.LUT R4, R4, 0xffff0000, RZ, 0xc0, !PT ;  /* 0xffff000004047812 */ /* 0x000fe200078ec0ff */
[C---:B------:R-:W-:Y:S01]  /*10ac0*/  IMAD.U32 R39, R5.reuse, 0x10000, RZ ;  /* 0x0001000005277824 */ /* 0x040fe200078e00ff */
[----:B------:R-:W-:Y:S01]  /*10ad0*/  LOP3.LUT R5, R5, 0xffff0000, RZ, 0xc0, !PT ;  /* 0xffff000005057812 */ /* 0x000fe200078ec0ff */
[C---:B-1----:R-:W-:Y:S01]  /*10ae0*/  IMAD.U32 R42, R8.reuse, 0x10000, RZ ;  /* 0x00010000082a7824 */ /* 0x042fe200078e00ff */
[----:B------:R-:W-:Y:S01]  /*10af0*/  LOP3.LUT R8, R8, 0xffff0000, RZ, 0xc0, !PT ;  /* 0xffff000008087812 */ /* 0x000fe200078ec0ff */
[C---:B------:R-:W-:Y:S01]  /*10b00*/  IMAD.U32 R44, R10.reuse, 0x10000, RZ ;  /* 0x000100000a2c7824 */ /* 0x040fe200078e00ff */
[----:B------:R-:W-:Y:S01]  /*10b10*/  SHF.L.U32 R43, R9, 0x10, RZ ;  /* 0x00000010092b7819 */ /* 0x000fe200000006ff */
        /* <DEDUP_REMOVED lines=11> */
[----:B------:R-:W-:Y:S01]  /*10bd0*/  FMUL.FTZ R48, R49, R43 ;  /* 0x0000002b31307220 */ /* 0x000fe20000410000 */
[----:B------:R-:W-:Y:S01]  /*10be0*/  FFMA.FTZ R31, R50, R4, R31 ;  /* 0x00000004321f7223 */ /* 0x000fe2000001001f */
[----:B------:R-:W-:Y:S01]  /*10bf0*/  LOP3.LUT R50, R15, 0xffff0000, RZ, 0xc0, !PT ;  /* 0xffff00000f327812 */ /* 0x000fe200078ec0ff */
[-C--:B------:R-:W-:Y:S01]  /*10c00*/  FFMA.FTZ R43, R49, R39.reuse, -R8 ;  /* 0x00000027312b7223 */ /* 0x080fe20000010808 */
[----:B------:R-:W-:Y:S01]  /*10c10*/  FFMA.FTZ R48, R51, R39, R48 ;  /* 0x0000002733307223 */ /* 0x000fe20000010030 */
[C---:B------:R-:W-:Y:S01]  /*10c20*/  LOP3.LUT R8, R3.reuse, 0xffff0000, RZ, 0xc0, !PT ;  /* 0xffff000003087812 */ /* 0x040fe200078ec0ff */
[----:B------:R-:W-:-:S02]  /*10c30*/  IMAD.U32 R4, R3, 0x10000, RZ ;  /* 0x0001000003047824 */ /* 0x000fc400078e00ff */
[-C--:B------:R-:W-:Y:S01]  /*10c40*/  FMUL.FTZ R39, R52, R44.reuse ;  /* 0x0000002c34277220 */ /* 0x080fe20000410000 */
[----:B------:R-:W-:Y:S01]  /*10c50*/  IMAD.U32 R45, R11, 0x10000, RZ ;  /* 0x000100000b2d7824 */ /* 0x000fe200078e00ff */
[----:B------:R-:W-:Y:S01]  /*10c60*/  LOP3.LUT R6, R6, 0xffff0000, RZ, 0xc0, !PT ;  /* 0xffff000006067812 */ /* 0x000fe200078ec0ff */
[C---:B------:R-:W-:Y:S01]  /*10c70*/  FMUL.FTZ R49, R4.reuse, R44 ;  /* 0x0000002c04317220 */ /* 0x040fe20000410000 */
[----:B------:R-:W-:Y:S01]  /*10c80*/  FFMA.FTZ R39, R4, R40, -R39 ;  /* 0x0000002804277223 */ /* 0x000fe20000010827 */
[-C--:B------:R-:W-:Y:S01]  /*10c90*/  FMUL.FTZ R51, R50, R10.reuse ;  /* 0x0000000a32337220 */ /* 0x080fe20000410000 */
[C---:B------:R-:W-:Y:S01]  /*10ca0*/  FMUL.FTZ R53, R8.reuse, R10 ;  /* 0x0000000a08357220 */ /* 0x040fe20000410000 */
[----:B------:R-:W-:Y:S02]  /*10cb0*/  IMAD.U32 R41, R7, 0x10000, RZ ;  /* 0x0001000007297824 */ /* 0x000fe400078e00ff */
[-C--:B------:R-:W-:Y:S01]  /*10cc0*/  FMUL.FTZ R4, R57, R45.reuse ;  /* 0x0000002d39047220 */ /* 0x080fe20000410000 */
[-C--:B------:R-:W-:Y:S01]  /*10cd0*/  FFMA.FTZ R8, R8, R6.reuse, -R51 ;  /* 0x0000000608087223 */ /* 0x080fe20000010833 */
[----:B------:R-:W-:Y:S01]  /*10ce0*/  FFMA.FTZ R53, R50, R6, R53 ;  /* 0x0000000632357223 */ /* 0x000fe20000010035 */
[C---:B------:R-:W-:Y:S01]  /*10cf0*/  FMUL.FTZ R6, R55.reuse, R45 ;  /* 0x0000002d37067220 */ /* 0x040fe20000410000 */
[-C--:B------:R-:W-:Y:S01]  /*10d00*/  FFMA.FTZ R44, R55, R41.reuse, -R4 ;  /* 0x00000029372c7223 */ /* 0x080fe20000010804 */
[----:B------:R-:W-:Y:S01]  /*10d10*/  LOP3.LUT R9, R9, 0xffff0000, RZ, 0xc0, !PT ;  /* 0xffff000009097812 */ /* 0x000fe200078ec0ff */
[----:B------:R-:W-:Y:S01]  /*10d20*/  FFMA.FTZ R10, R52, R40, R49 ;  /* 0x00000028340a7223 */ /* 0x000fe20000010031 */
[----:B------:R-:W-:Y:S01]  /*10d30*/  LOP3.LUT R11, R11, 0xffff0000, RZ, 0xc0, !PT ;  /* 0xffff00000b0b7812 */ /* 0x000fe200078ec0ff */
[----:B------:R-:W-:Y:S01]  /*10d40*/  FFMA.FTZ R41, R57, R41, R6 ;  /* 0x0000002939297223 */ /* 0x000fe20000010006 */
[----:B------:R-:W-:-:S02]  /*10d50*/  LOP3.LUT R51, R14, 0xffff0000, RZ, 0xc0, !PT ;  /* 0xffff00000e337812 */ /* 0x000fc400078ec0ff */
[----:B------:R-:W-:Y:S02]  /*10d60*/  LOP3.LUT R55, R20, 0xffff0000, RZ, 0xc0, !PT ;  /* 0xffff000014377812 */ /* 0x000fe400078ec0ff */
[----:B------:R-:W-:Y:S01]  /*10d70*/  LOP3.LUT R45, R2, 0xffff0000, RZ, 0xc0, !PT ;  /* 0xffff0000022d7812 */ /* 0x000fe200078ec0ff */
[----:B------:R-:W-:Y:S01]  /*10d80*/  FMUL.FTZ R4, R51, R9 ;  /* 0x0000000933047220 */ /* 0x000fe20000410000 */
[----:B------:R-:W-:Y:S01]  /*10d90*/  LOP3.LUT R49, R12, 0xffff0000, RZ, 0xc0, !PT ;  /* 0xffff00000c317812 */ /* 0x000fe200078ec0ff */
[----:B------:R-:W-:Y:S01]  /*10da0*/  FMUL.FTZ R50, R55, R11 ;  /* 0x0000000b37327220 */ /* 0x000fe20000410000 */
[----:B------:R-:W-:Y:S01]  /*10db0*/  LOP3.LUT R7, R7, 0xffff0000, RZ, 0xc0, !PT ;  /* 0xffff000007077812 */ /* 0x000fe200078ec0ff */
[C---:B------:R-:W-:Y:S01]  /*10dc0*/  FMUL.FTZ R6, R45.reuse, R9 ;  /* 0x000000092d067220 */ /* 0x040fe20000410000 */
[----:B------:R-:W-:Y:S01]  /*10dd0*/  FFMA.FTZ R40, R45, R5, -R4 ;  /* 0x000000052d287223 */ /* 0x000fe20000010804 */
[----:B------:R-:W-:Y:S01]  /*10de0*/  FMUL.FTZ R52, R49, R11 ;  /* 0x0000000b31347220 */ /* 0x000fe20000410000 */
[----:B------:R-:W-:Y:S01]  /*10df0*/  F2FP.BF16.F32.PACK_AB R4, R47, R46 ;  /* 0x0000002e2f04723e */ /* 0x000fe200000010ff */
[----:B------:R-:W-:Y:S01]  /*10e00*/  FFMA.FTZ R11, R49, R7, -R50 ;  /* 0x00000007310b7223 */ /* 0x000fe20000010832 */
[----:B------:R-:W-:Y:S01]  /*10e10*/  FFMA.FTZ R9, R51, R5, R6 ;  /* 0x0000000533097223 */ /* 0x000fe20000010006 */
        /* <DEDUP_REMOVED lines=10> */
.L_x_620:
[----:B------:R-:W-:Y:S05]  /*10ec0*/  BSYNC B1 ;  /* 0x0000000000017941 */ /* 0x000fea0003800000 */
.L_x_619:
[----:B0123--:R-:W-:Y:S01]  /*10ed0*/  VIADD R4, R219, 0x40 ;  /* 0x00000040db047836 */ /* 0x00ffe20000000000 */
[----:B------:R-:W-:Y:S04]  /*10ee0*/  BSSY B1, `(.L_x_623) ;  /* 0x00000cc000017945 */ /* 0x000fe80003800000 */
[----:B------:R-:W-:-:S13]  /*10ef0*/  ISETP.GE.AND P0, PT, R4, R38, PT ;  /* 0x000000260400720c */ /* 0x000fda0003f06270 */
[----:B------:R-:W-:Y:S05]  /*10f00*/  @P0 BRA `(.L_x_624) ;  /* 0x0000000c00240947 */ /* 0x000fea0003800000 */
[----:B-----5:R0:W5:Y:S01]  /*10f10*/  LDL R61, [R1+0x70] ;  /* 0x00007000013d7983 */ /* 0x0201620000100800 */
[----:B------:R-:W1:Y:S03]  /*10f20*/  LDC R54, c[0x0][0x3f4] ;  /* 0x0000fd00ff367b82 */ /* 0x000e660000000800 */
        /* <DEDUP_REMOVED lines=9> */
[-C--:B-1----:R-:W-:Y:S02]  /*10fc0*/  ISETP.GE.AND P0, PT, R16, R54.reuse, PT ;  /* 0x000000361000720c */ /* 0x082fe40003f06270 */
[----:B------:R-:W-:-:S11]  /*10fd0*/  ISETP.GE.AND P1, PT, R213, R54, PT ;  /* 0x00000036d500720c */ /* 0x000fd60003f26270 */
[----:B0-----:R-:W-:Y:S05]  /*10fe0*/  @P0 BRA `(.L_x_626) ;  /* 0x00000004006c0947 */ /* 0x001fea0003800000 */
[----:B------:R-:W2:Y:S01]  /*10ff0*/  LDL R4, [R1+0x68] ;  /* 0x0000680001047983 */ /* 0x000ea20000100800 */
        /* <DEDUP_REMOVED lines=9> */
[----:B------:R-:W-:Y:S01]  /*11090*/  IMAD.U32 R57, R37, 0x10000, RZ ;  /* 0x0001000025397824 */ /* 0x000fe200078e00ff */
[----:B------:R-:W-:-:S03]  /*110a0*/  SHF.L.U32 R55, R33, 0x10, RZ ;  /* 0x0000001021377819 */ /* 0x000fc600000006ff */
[----:B------:R-:W-:Y:S02]  /*110b0*/  LEA R56, R6, UR4, 0x1 ;  /* 0x0000000406387c11 */ /* 0x000fe4000f8e08ff */
[----:B--2---:R-:W-:-:S04]  /*110c0*/  LEA.HI R4, R54, R4, RZ, 0x1d ;  /* 0x0000000436047211 */ /* 0x004fc800078fe8ff */
[----:B------:R-:W-:Y:S01]  /*110d0*/  SHF.R.S32.HI R7, RZ, 0x1f, R4 ;  /* 0x0000001fff077819 */ /* 0x000fe20000011404 */
[----:B------:R-:W-:-:S03]  /*110e0*/  IMAD.SHL.U32 R5, R4, 0x8, RZ ;  /* 0x0000000804057824 */ /* 0x000fc600078e00ff */
[----:B------:R-:W-:Y:S02]  /*110f0*/  LEA.HI R7, R7, R4, RZ, 0x3 ;  /* 0x0000000407077211 */ /* 0x000fe400078f18ff */
[----:B------:R-:W-:Y:S02]  /*11100*/  LOP3.LUT R4, R60, 0x38, R5, 0xf8, !PT ;  /* 0x000000383c047812 */ /* 0x000fe400078ef805 */
[----:B------:R-:W-:Y:S02]  /*11110*/  SHF.L.U32 R7, R7, 0xa, RZ ;  /* 0x0000000a07077819 */ /* 0x000fe400000006ff */
        /* <DEDUP_REMOVED lines=18> */
[-C--:B------:R-:W-:Y:S01]  /*11240*/  FMUL.FTZ R46, R49, R42.reuse ;  /* 0x0000002a312e7220 */ /* 0x080fe20000410000 */
[C---:B------:R-:W-:Y:S01]  /*11250*/  FMUL.FTZ R42, R47.reuse, R42 ;  /* 0x0000002a2f2a7220 */ /* 0x040fe20000410000 */
[C---:B------:R-:W-:Y:S01]  /*11260*/  IMAD.U32 R44, R10.reuse, 0x10000, RZ ;  /* 0x000100000a2c7824 */ /* 0x040fe200078e00ff */
[----:B------:R-:W-:Y:S01]  /*11270*/  LOP3.LUT R10, R10, 0xffff0000, RZ, 0xc0, !PT ;  /* 0xffff00000a0a7812 */ /* 0x000fe200078ec0ff */
[-C--:B------:R-:W-:Y:S01]  /*11280*/  FFMA.FTZ R46, R47, R31.reuse, -R46 ;  /* 0x0000001f2f2e7223 */ /* 0x080fe2000001082e */
[----:B------:R-:W-:Y:S01]  /*11290*/  FMUL.FTZ R47, R50, R8 ;  /* 0x00000008322f7220 */ /* 0x000fe20000410000 */
[----:B------:R-:W-:Y:S01]  /*112a0*/  FFMA.FTZ R42, R49, R31, R42 ;  /* 0x0000001f312a7223 */ /* 0x000fe2000001002a */
[----:B------:R-:W-:-:S02]  /*112b0*/  IMAD.U32 R49, R29, 0x10000, RZ ;  /* 0x000100001d317824 */ /* 0x000fc400078e00ff */
        /* <DEDUP_REMOVED lines=9> */
[----:B------:R-:W-:Y:S02]  /*11350*/  IMAD.U32 R4, R32, 0x10000, RZ ;  /* 0x0001000020047824 */ /* 0x000fe400078e00ff */
[----:B------:R-:W-:Y:S01]  /*11360*/  FMUL.FTZ R39, R52, R44 ;  /* 0x0000002c34277220 */ /* 0x000fe20000410000 */
[----:B------:R-:W-:-:S02]  /*11370*/  IMAD.U32 R45, R11, 0x10000, RZ ;  /* 0x000100000b2d7824 */ /* 0x000fc400078e00ff */
[----:B------:R-:W-:Y:S01]  /*11380*/  FMUL.FTZ R51, R50, R10 ;  /* 0x0000000a32337220 */ /* 0x000fe20000410000 */
        /* <DEDUP_REMOVED lines=33> */
.L_x_626:
[----:B------:R-:W-:Y:S05]  /*115a0*/  BSYNC B2 ;  /* 0x0000000000027941 */ /* 0x000fea0003800000 */
.L_x_625:
[----:B------:R-:W-:Y:S05]  /*115b0*/  @P1 BRA `(.L_x_624) ;  /* 0x0000000400781947 */ /* 0x000fea0003800000 */
[----:B------:R-:W-:Y:S01]  /*115c0*/  LEA.HI R54, R54, R25, RZ, 0x1d ;  /* 0x0000001936367211 */ /* 0x000fe200078fe8ff */
[----:B------:R-:W-:Y:S01]  /*115d0*/  IMAD.U32 R49, R13, 0x10000, RZ ;  /* 0x000100000d317824 */ /* 0x000fe200078e00ff */
[----:B0-----:R-:W-:Y:S01]  /*115e0*/  LEA.HI R4, R24, R213, RZ, 0x6 ;  /* 0x000000d518047211 */ /* 0x001fe200078f30ff */
        /* <DEDUP_REMOVED lines=13> */
[----:B------:R-:W-:-:S02]  /*116c0*/  LOP3.LUT R7, R7, R59, RZ, 0x3c, !PT ;  /* 0x0000003b07077212 */ /* 0x000fc400078e3cff */
[----:B------:R-:W-:Y:S02]  /*116d0*/  LOP3.LUT R4, R4, R59, RZ, 0x3c, !PT ;  /* 0x0000003b04047212 */ /* 0x000fe400078e3cff */
[----:B------:R-:W-:Y:S02]  /*116e0*/  LOP3.LUT R5, R5, 0x7fffe000, RZ, 0xc0, !PT ;  /* 0x7fffe00005057812 */ /* 0x000fe400078ec0ff */
[--C-:B------:R-:W-:Y:S02]  /*116f0*/  IADD3 R6, R7, R6, R58.reuse ;  /* 0x0000000607067210 */ /* 0x100fe40007ffe03a */
[----:B------:R-:W-:Y:S02]  /*11700*/  IADD3 R9, R4, R5, R58 ;  /* 0x0000000504097210 */ /* 0x000fe40007ffe03a */
[----:B------:R-:W-:Y:S02]  /*11710*/  LEA R54, R6, UR4, 0x1 ;  /* 0x0000000406367c11 */ /* 0x000fe4000f8e08ff */
[----:B------:R-:W-:Y:S01]  /*11720*/  LOP3.LUT R50, R13, 0xffff0000, RZ, 0xc0, !PT ;  /* 0xffff00000d327812 */ /* 0x000fe200078ec0ff */
[----:B------:R-:W-:Y:S01]  /*11730*/  IMAD R30, R9, 0x2, R22 ;  /* 0x00000002091e7824 */ /* 0x000fe200078e0216 */
[----:B------:R-:W-:Y:S01]  /*11740*/  LOP3.LUT R48, R0, 0xffff0000, RZ, 0xc0, !PT ;  /* 0xffff000000307812 */ /* 0x000fe200078ec0ff */
[----:B------:R-:W0:Y:S01]  /*11750*/  LDS.128 R4, [R54] ;  /* 0x0000000036047984 */ /* 0x000e220000000c00 */
[----:B------:R-:W-:-:S03]  /*11760*/  SHF.L.U32 R52, R15, 0x10, RZ ;  /* 0x000000100f347819 */ /* 0x000fc600000006ff */
        /* <DEDUP_REMOVED lines=26> */
[----:B------:R-:W-:Y:S02]  /*11910*/  IMAD.U32 R40, R6, 0x10000, RZ ;  /* 0x0001000006287824 */ /* 0x000fe400078e00ff */
[----:B------:R-:W-:Y:S01]  /*11920*/  FMUL.FTZ R39, R52, R44 ;  /* 0x0000002c34277220 */ /* 0x000fe20000410000 */
[----:B------:R-:W-:Y:S01]  /*11930*/  IMAD.U32 R4, R3, 0x10000, RZ ;  /* 0x0001000003047824 */ /* 0x000fe200078e00ff */
[----:B------:R-:W-:Y:S01]  /*11940*/  LOP3.LUT R6, R6, 0xffff0000, RZ, 0xc0, !PT ;  /* 0xffff000006067812 */ /* 0x000fe200078ec0ff */
[----:B------:R-:W-:-:S02]  /*11950*/  IMAD.U32 R45, R11, 0x10000, RZ ;  /* 0x000100000b2d7824 */ /* 0x000fc400078e00ff */
[----:B------:R-:W-:Y:S01]  /*11960*/  FMUL.FTZ R51, R50, R10 ;  /* 0x0000000a32337220 */ /* 0x000fe20000410000 */
[C---:B------:R-:W-:Y:S01]  /*11970*/  FMUL.FTZ R49, R4.reuse, R44 ;  /* 0x0000002c04317220 */ /* 0x040fe20000410000 */
[----:B------:R-:W-:Y:S01]  /*11980*/  FFMA.FTZ R39, R4, R40, -R39 ;  /* 0x0000002804277223 */ /* 0x000fe20000010827 */
        /* <DEDUP_REMOVED lines=33> */
.L_x_624:
[----:B------:R-:W-:Y:S05]  /*11ba0*/  BSYNC B1 ;  /* 0x0000000000017941 */ /* 0x000fea0003800000 */
.L_x_623:
[----:B------:R-:W-:-:S13]  /*11bb0*/  ISETP.GE.AND P0, PT, R21, R38, PT ;  /* 0x000000261500720c */ /* 0x000fda0003f06270 */
[----:B------:R-:W-:Y:S05]  /*11bc0*/  @P0 BRA `(.L_x_603) ;  /* 0x0000000c00200947 */ /* 0x000fea0003800000 */
[----:B0-----:R0:W5:Y:S01]  /*11bd0*/  LDL R56, [R1+0x70] ;  /* 0x0000700001387983 */ /* 0x0011620000100800 */
[----:B------:R-:W2:Y:S01]  /*11be0*/  LDC R44, c[0x0][0x3f4] ;  /* 0x0000fd00ff2c7b82 */ /* 0x000ea20000000800 */
[----:B-1----:R-:W-:Y:S01]  /*11bf0*/  SHF.R.S32.HI R6, RZ, 0x1f, R21 ;  /* 0x0000001fff067819 */ /* 0x002fe20000011415 */
[----:B------:R-:W-:Y:S01]  /*11c00*/  IMAD.SHL.U32 R4, R21, 0x40, RZ ;  /* 0x0000004015047824 */ /* 0x000fe200078e00ff */
[----:B------:R-:W-:Y:S02]  /*11c10*/  BSSY B1, `(.L_x_627) ;  /* 0x0000064000017945 */ /* 0x000fe40003800000 */
[----:B------:R-:W-:Y:S02]  /*11c20*/  LEA.HI R6, R6, R21, RZ, 0x3 ;  /* 0x0000001506067211 */ /* 0x000fe400078f18ff */
[----:B------:R-:W-:-:S03]  /*11c30*/  LOP3.LUT R55, R4, 0x1c0, RZ, 0xc0, !PT ;  /* 0x000001c004377812 */ /* 0x000fc600078ec0ff */
[----:B------:R-:W-:Y:S01]  /*11c40*/  IMAD.SHL.U32 R6, R6, 0x40, RZ ;  /* 0x0000004006067824 */ /* 0x000fe200078e00ff */
[----:B------:R-:W-:-:S04]  /*11c50*/  SHF.R.U32.HI R57, RZ, 0x3, R55 ;  /* 0x00000003ff397819 */ /* 0x000fc80000011637 */
[----:B------:R-:W-:Y:S02]  /*11c60*/  LOP3.LUT R52, R6, 0xfffffe00, RZ, 0xc0, !PT ;  /* 0xfffffe0006347812 */ /* 0x000fe400078ec0ff */
[-C--:B--2---:R-:W-:Y:S02]  /*11c70*/  ISETP.GE.AND P0, PT, R16, R44.reuse, PT ;  /* 0x0000002c1000720c */ /* 0x084fe40003f06270 */
[----:B------:R-:W-:-:S11]  /*11c80*/  ISETP.GE.AND P1, PT, R213, R44, PT ;  /* 0x0000002cd500720c */ /* 0x000fd60003f26270 */
[----:B0-----:R-:W-:Y:S05]  /*11c90*/  @P0 BRA `(.L_x_628) ;  /* 0x00000004006c0947 */ /* 0x001fea0003800000 */
[----:B------:R-:W2:Y:S01]  /*11ca0*/  LDL R5, [R1+0x68] ;  /* 0x0000680001057983 */ /* 0x000ea20000100800 */
[----:B-----5:R-:W-:Y:S01]  /*11cb0*/  R2UR UR4, R56 ;  /* 0x00000000380472ca */ /* 0x020fe200000e0000 */
[C---:B------:R-:W-:Y:S01]  /*11cc0*/  IMAD.U32 R48, R34.reuse, 0x10000, RZ ;  /* 0x0001000022307824 */ /* 0x040fe200078e00ff */
[----:B------:R-:W-:Y:S01]  /*11cd0*/  LOP3.LUT R6, R55, 0x38, R16, 0xf8, !PT ;  /* 0x0000003837067812 */ /* 0x000fe200078ef810 */
[----:B------:R-:W-:Y:S01]  /*11ce0*/  IMAD.U32 R46, R27, 0x10000, RZ ;  /* 0x000100001b2e7824 */ /* 0x000fe200078e00ff */
[----:B------:R-:W-:Y:S01]  /*11cf0*/  LOP3.LUT R50, R34, 0xffff0000, RZ, 0xc0, !PT ;  /* 0xffff000022327812 */ /* 0x000fe200078ec0ff */
[----:B------:R-:W-:Y:S01]  /*11d00*/  IMAD.U32 R51, R29, 0x10000, RZ ;  /* 0x000100001d337824 */ /* 0x000fe200078e00ff */
[----:B------:R-:W-:Y:S01]  /*11d10*/  LOP3.LUT R6, R52, R6, R57, 0xf6, !PT ;  /* 0x0000000634067212 */ /* 0x000fe200078ef639 */
[----:B------:R-:W-:Y:S01]  /*11d20*/  IMAD.U32 R53, R35, 0x10000, RZ ;  /* 0x0001000023357824 */ /* 0x000fe200078e00ff */
[----:B------:R-:W-:Y:S02]  /*11d30*/  LOP3.LUT R34, R27, 0xffff0000, RZ, 0xc0, !PT ;  /* 0xffff00001b227812 */ /* 0x000fe400078ec0ff */
[----:B------:R-:W-:-:S02]  /*11d40*/  LOP3.LUT R35, R35, 0xffff0000, RZ, 0xc0, !PT ;  /* 0xffff000023237812 */ /* 0x000fc400078ec0ff */
[----:B------:R-:W-:Y:S02]  /*11d50*/  LOP3.LUT R29, R29, 0xffff0000, RZ, 0xc0, !PT ;  /* 0xffff00001d1d7812 */ /* 0x000fe400078ec0ff */
        /* <DEDUP_REMOVED lines=24> */
[----:B------:R-:W-:Y:S01]  /*11ee0*/  SHF.L.U32 R42, R10, 0x10, RZ ;  /* 0x000000100a2a7819 */ /* 0x000fe200000006ff */
[-C--:B------:R-:W-:Y:S01]  /*11ef0*/  FMUL.FTZ R45, R48, R40.reuse ;  /* 0x00000028302d7220 */ /* 0x080fe20000410000 */
[----:B------:R-:W-:Y:S01]  /*11f00*/  FMUL.FTZ R47, R46, R40 ;  /* 0x000000282e2f7220 */ /* 0x000fe20000410000 */
[-C--:B------:R-:W-:Y:S01]  /*11f10*/  FMUL.FTZ R27, R50, R8.reuse ;  /* 0x00000008321b7220 */ /* 0x080fe20000410000 */
[----:B------:R-:W-:Y:S01]  /*11f20*/  FMUL.FTZ R49, R34, R8 ;  /* 0x0000000822317220 */ /* 0x000fe20000410000 */
[-C--:B------:R-:W-:Y:S01]  /*11f30*/  FFMA.FTZ R45, R46, R30.reuse, -R45 ;  /* 0x0000001e2e2d7223 */ /* 0x080fe2000001082d */
[----:B------:R-:W-:Y:S01]  /*11f40*/  FFMA.FTZ R47, R48, R30, R47 ;  /* 0x0000001e302f7223 */ /* 0x000fe2000001002f */
[-C--:B------:R-:W-:Y:S01]  /*11f50*/  FFMA.FTZ R8, R34, R4.reuse, -R27 ;  /* 0x0000000422087223 */ /* 0x080fe2000001081b */
[----:B------:R-:W-:Y:S01]  /*11f60*/  FFMA.FTZ R30, R50, R4, R49 ;  /* 0x00000004321e7223 */ /* 0x000fe20000010031 */
[----:B------:R-:W-:Y:S01]  /*11f70*/  IMAD.U32 R46, R36, 0x10000, RZ ;  /* 0x00010000242e7824 */ /* 0x000fe200078e00ff */
[----:B------:R-:W-:Y:S01]  /*11f80*/  LOP3.LUT R10, R10, 0xffff0000, RZ, 0xc0, !PT ;  /* 0xffff00000a0a7812 */ /* 0x000fe200078ec0ff */
[----:B------:R-:W-:-:S02]  /*11f90*/  IMAD.U32 R4, R32, 0x10000, RZ ;  /* 0x0001000020047824 */ /* 0x000fc400078e00ff */
[-C--:B------:R-:W-:Y:S01]  /*11fa0*/  FMUL.FTZ R40, R51, R41.reuse ;  /* 0x0000002933287220 */ /* 0x080fe20000410000 */
[----:B------:R-:W-:Y:S01]  /*11fb0*/  LOP3.LUT R32, R32, 0xffff0000, RZ, 0xc0, !PT ;  /* 0xffff000020207812 */ /* 0x000fe200078ec0ff */
[C---:B------:R-:W-:Y:S01]  /*11fc0*/  FMUL.FTZ R34, R53.reuse, R41 ;  /* 0x0000002935227220 */ /* 0x040fe20000410000 */
[----:B------:R-:W-:Y:S01]  /*11fd0*/  LOP3.LUT R36, R36, 0xffff0000, RZ, 0xc0, !PT ;  /* 0xffff000024247812 */ /* 0x000fe200078ec0ff */
[-C--:B------:R-:W-:Y:S01]  /*11fe0*/  FFMA.FTZ R40, R53, R31.reuse, R40 ;  /* 0x0000001f35287223 */ /* 0x080fe20000010028 */
[----:B------:R-:W-:Y:S01]  /*11ff0*/  FMUL.FTZ R27, R46, R42 ;  /* 0x0000002a2e1b7220 */ /* 0x000fe20000410000 */
[----:B------:R-:W-:Y:S02]  /*12000*/  IMAD.U32 R43, R11, 0x10000, RZ ;  /* 0x000100000b2b7824 */ /* 0x000fe400078e00ff */
[----:B------:R-:W-:Y:S01]  /*12010*/  FFMA.FTZ R34, R51, R31, -R34 ;  /* 0x0000001f33227223 */ /* 0x000fe20000010822 */
[----:B------:R-:W-:Y:S02]  /*12020*/  IMAD.U32 R53, R37, 0x10000, RZ ;  /* 0x0001000025357824 */ /* 0x000fe400078e00ff */
[-C--:B------:R-:W-:Y:S01]  /*12030*/  FMUL.FTZ R41, R36, R10.reuse ;  /* 0x0000000a24297220 */ /* 0x080fe20000410000 */
[----:B------:R-:W-:Y:S01]  /*12040*/  FMUL.FTZ R49, R32, R10 ;  /* 0x0000000a20317220 */ /* 0x000fe20000410000 */
[----:B------:R-:W-:-:S02]  /*12050*/  IMAD.U32 R51, R33, 0x10000, RZ ;  /* 0x0001000021337824 */ /* 0x000fc400078e00ff */
[C---:B------:R-:W-:Y:S01]  /*12060*/  FMUL.FTZ R31, R4.reuse, R42 ;  /* 0x0000002a041f7220 */ /* 0x040fe20000410000 */
[----:B------:R-:W-:Y:S01]  /*12070*/  FFMA.FTZ R27, R4, R38, -R27 ;  /* 0x00000026041b7223 */ /* 0x000fe2000001081b */
[----:B------:R-:W-:Y:S01]  /*12080*/  LOP3.LUT R9, R9, 0xffff0000, RZ, 0xc0, !PT ;  /* 0xffff000009097812 */ /* 0x000fe200078ec0ff */
[-C--:B------:R-:W-:Y:S01]  /*12090*/  FMUL.FTZ R4, R53, R43.reuse ;  /* 0x0000002b35047220 */ /* 0x080fe20000410000 */
[-C--:B------:R-:W-:Y:S01]  /*120a0*/  FFMA.FTZ R32, R32, R6.reuse, -R41 ;  /* 0x0000000620207223 */ /* 0x080fe20000010829 */
[----:B------:R-:W-:Y:S01]  /*120b0*/  FFMA.FTZ R49, R36, R6, R49 ;  /* 0x0000000624317223 */ /* 0x000fe20000010031 */
[----:B------:R-:W-:Y:S01]  /*120c0*/  LOP3.LUT R11, R11, 0xffff0000, RZ, 0xc0, !PT ;  /* 0xffff00000b0b7812 */ /* 0x000fe200078ec0ff */
[----:B------:R-:W-:Y:S01]  /*120d0*/  FMUL.FTZ R6, R51, R43 ;  /* 0x0000002b33067220 */ /* 0x000fe20000410000 */
[----:B------:R-:W-:Y:S01]  /*120e0*/  LOP3.LUT R37, R37, 0xffff0000, RZ, 0xc0, !PT ;  /* 0xffff000025257812 */ /* 0x000fe200078ec0ff */
[----:B------:R-:W-:Y:S01]  /*120f0*/  FFMA.FTZ R10, R46, R38, R31 ;  /* 0x000000262e0a7223 */ /* 0x000fe2000001001f */
[----:B------:R-:W-:Y:S01]  /*12100*/  LOP3.LUT R33, R33, 0xffff0000, RZ, 0xc0, !PT ;  /* 0xffff000021217812 */ /* 0x000fe200078ec0ff */
[-C--:B------:R-:W-:Y:S01]  /*12110*/  FFMA.FTZ R31, R51, R39.reuse, -R4 ;  /* 0x00000027331f7223 */ /* 0x080fe20000010804 */
[----:B------:R-:W-:Y:S01]  /*12120*/  FFMA.FTZ R39, R53, R39, R6 ;  /* 0x0000002735277223 */ /* 0x000fe20000010006 */
        /* <DEDUP_REMOVED lines=8> */
[----:B------:R-:W-:-:S02]  /*121b0*/  F2FP.BF16.F32.PACK_AB R6, R32, R27 ;  /* 0x0000001b2006723e */ /* 0x000fc400000010ff */
[----:B------:R-:W-:Y:S02]  /*121c0*/  F2FP.BF16.F32.PACK_AB R5, R9, R34 ;  /* 0x000000220905723e */ /* 0x000fe400000010ff */
[----:B------:R-:W-:Y:S02]  /*121d0*/  F2FP.BF16.F32.PACK_AB R4, R8, R45 ;  /* 0x0000002d0804723e */ /* 0x000fe400000010ff */
[----:B------:R-:W-:Y:S02]  /*121e0*/  F2FP.BF16.F32.PACK_AB R9, R11, R40 ;  /* 0x000000280b09723e */ /* 0x000fe400000010ff */
[----:B------:R-:W-:Y:S02]  /*121f0*/  F2FP.BF16.F32.PACK_AB R7, R36, R31 ;  /* 0x0000001f2407723e */ /* 0x000fe400000010ff */
[----:B------:R-:W-:Y:S02]  /*12200*/  F2FP.BF16.F32.PACK_AB R10, R49, R10 ;  /* 0x0000000a310a723e */ /* 0x000fe400000010ff */
[----:B------:R-:W-:Y:S01]  /*12210*/  F2FP.BF16.F32.PACK_AB R8, R30, R47 ;  /* 0x0000002f1e08723e */ /* 0x000fe200000010ff */
[----:B------:R0:W-:Y:S01]  /*12220*/  STS.128 [R54], R4 ;  /* 0x0000000436007388 */ /* 0x0001e20000000c00 */
[----:B------:R-:W-:-:S05]  /*12230*/  F2FP.BF16.F32.PACK_AB R11, R38, R39 ;  /* 0x00000027260b723e */ /* 0x000fca00000010ff */
[----:B------:R0:W-:Y:S02]  /*12240*/  STS.128 [R21+0x14400], R8 ;  /* 0x0144000815007388 */ /* 0x0001e40000000c00 */
.L_x_628:
[----:B------:R-:W-:Y:S05]  /*12250*/  BSYNC B1 ;  /* 0x0000000000017941 */ /* 0x000fea0003800000 */
.L_x_627:
[----:B------:R-:W-:Y:S05]  /*12260*/  @P1 BRA `(.L_x_603) ;  /* 0x0000000400781947 */ /* 0x000fea0003800000 */
[----:B------:R-:W-:Y:S01]  /*12270*/  LEA.HI R25, R44, R25, RZ, 0x1d ;  /* 0x000000192c197211 */ /* 0x000fe200078fe8ff */
[----:B------:R-:W-:Y:S01]  /*12280*/  IMAD.U32 R36, R13, 0x10000, RZ ;  /* 0x000100000d247824 */ /* 0x000fe200078e00ff */
[----:B------:R-:W-:Y:S01]  /*12290*/  LEA.HI R24, R24, R213, RZ, 0x6 ;  /* 0x000000d518187211 */ /* 0x000fe200078f30ff */
[----:B------:R-:W-:Y:S01]  /*122a0*/  IMAD.U32 R34, R0, 0x10000, RZ ;  /* 0x0001000000227824 */ /* 0x000fe200078e00ff */
[----:B0-----:R-:W-:Y:S01]  /*122b0*/  SHF.R.S32.HI R6, RZ, 0x1f, R25 ;  /* 0x0000001fff067819 */ /* 0x001fe20000011419 */
[----:B------:R-:W-:Y:S01]  /*122c0*/  IMAD.SHL.U32 R4, R25, 0x8, RZ ;  /* 0x0000000819047824 */ /* 0x000fe200078e00ff */
[----:B-----5:R-:W-:Y:S01]  /*122d0*/  R2UR UR4, R56 ;  /* 0x00000000380472ca */ /* 0x020fe200000e0000 */
[----:B------:R-:W-:Y:S01]  /*122e0*/  IMAD.SHL.U32 R24, R24, 0x80, RZ ;  /* 0x0000008018187824 */ /* 0x000fe200078e00ff */
[----:B------:R-:W-:Y:S01]  /*122f0*/  LEA.HI R6, R6, R25, RZ, 0x3 ;  /* 0x0000001906067211 */ /* 0x000fe200078f18ff */
[----:B------:R-:W-:Y:S01]  /*12300*/  IMAD.U32 R39, R14, 0x10000, RZ ;  /* 0x000100000e277824 */ /* 0x000fe200078e00ff */
[C---:B------:R-:W-:Y:S01]  /*12310*/  LOP3.LUT R4, R55.reuse, 0x38, R4, 0xf8, !PT ;  /* 0x0000003837047812 */ /* 0x040fe200078ef804 */
[----:B------:R-:W-:Y:S01]  /*12320*/  IMAD.U32 R37, R2, 0x10000, RZ ;  /* 0x0001000002257824 */ /* 0x000fe200078e00ff */
[----:B------:R-:W-:Y:S01]  /*12330*/  LOP3.LUT R26, R55, 0x38, R26, 0xf8, !PT ;  /* 0x00000038371a7812 */ /* 0x000fe200078ef81a */
[----:B------:R-:W-:Y:S01]  /*12340*/  IMAD.SHL.U32 R6, R6, 0x400, RZ ;  /* 0x0000040006067824 */ /* 0x000fe200078e00ff */
[----:B------:R-:W-:-:S02]  /*12350*/  LOP3.LUT R4, R4, R57, RZ, 0x3c, !PT ;  /* 0x0000003904047212 */ /* 0x000fc400078e3cff */
[----:B------:R-:W-:Y:S02]  /*12360*/  LOP3.LUT R26, R26, R57, RZ, 0x3c, !PT ;  /* 0x000000391a1a7212 */ /* 0x000fe400078e3cff */
[----:B------:R-:W-:Y:S02]  /*12370*/  LOP3.LUT R9, R6, 0x7fffe000, RZ, 0xc0, !PT ;  /* 0x7fffe00006097812 */ /* 0x000fe400078ec0ff */
[----:B------:R-:W-:Y:S02]  /*12380*/  LOP3.LUT R5, R24, 0xffffe000, RZ, 0xc0, !PT ;  /* 0xffffe00018057812 */ /* 0x000fe400078ec0ff */
[--C-:B------:R-:W-:Y:S02]  /*12390*/  IADD3 R9, R4, R9, R52.reuse ;  /* 0x0000000904097210 */ /* 0x100fe40007ffe034 */
[----:B------:R-:W-:Y:S02]  /*123a0*/  IADD3 R5, R26, R5, R52 ;  /* 0x000000051a057210 */ /* 0x000fe40007ffe034 */
[----:B------:R-:W-:Y:S01]  /*123b0*/  LOP3.LUT R38, R13, 0xffff0000, RZ, 0xc0, !PT ;  /* 0xffff00000d267812 */ /* 0x000fe200078ec0ff */
[----:B------:R-:W-:Y:S01]  /*123c0*/  IMAD R21, R9, 0x2, R22 ;  /* 0x0000000209157824 */ /* 0x000fe200078e0216 */
[----:B------:R-:W-:-:S02]  /*123d0*/  LEA R40, R5, UR4, 0x1 ;  /* 0x0000000405287c11 */ /* 0x000fc4000f8e08ff */
[----:B------:R-:W-:Y:S02]  /*123e0*/  LOP3.LUT R0, R0, 0xffff0000, RZ, 0xc0, !PT ;  /* 0xffff000000007812 */ /* 0x000fe400078ec0ff */
[----:B------:R-:W0:Y:S04]  /*123f0*/  LDS.128 R8, [R21+0x14400] ;  /* 0x0144000015087984 */ /* 0x000e280000000c00 */
[----:B------:R-:W1:Y:S01]  /*12400*/  LDS.128 R4, [R40] ;  /* 0x0000000028047984 */ /* 0x000e620000000c00 */
[C---:B0-----:R-:W-:Y:S01]  /*12410*/  IMAD.U32 R29, R8.reuse, 0x10000, RZ ;  /* 0x00010000081d7824 */ /* 0x041fe200078e00ff */
[----:B------:R-:W-:Y:S01]  /*12420*/  LOP3.LUT R8, R8, 0xffff0000, RZ, 0xc0, !PT ;  /* 0xffff000008087812 */ /* 0x000fe200078ec0ff */
[----:B------:R-:W-:Y:S01]  /*12430*/  IMAD.U32 R31, R10, 0x10000, RZ ;  /* 0x000100000a1f7824 */ /* 0x000fe200078e00ff */
[----:B------:R-:W-:Y:S01]  /*12440*/  SHF.L.U32 R30, R9, 0x10, RZ ;  /* 0x00000010091e7819 */ /* 0x000fe200000006ff */
[----:B-1----:R-:W-:-:S02]  /*12450*/  IMAD.U32 R24, R4, 0x10000, RZ ;  /* 0x0001000004187824 */ /* 0x002fc400078e00ff */
[-C--:B------:R-:W-:Y:S01]  /*12460*/  FMUL.FTZ R33, R36, R29.reuse ;  /* 0x0000001d24217220 */ /* 0x080fe20000410000 */
[----:B------:R-:W-:Y:S01]  /*12470*/  LOP3.LUT R4, R4, 0xffff0000, RZ, 0xc0, !PT ;  /* 0xffff000004047812 */ /* 0x000fe200078ec0ff */
[----:B------:R-:W-:Y:S01]  /*12480*/  FMUL.FTZ R29, R34, R29 ;  /* 0x0000001d221d7220 */ /* 0x000fe20000410000 */
[-C--:B------:R-:W-:Y:S01]  /*12490*/  FMUL.FTZ R13, R38, R8.reuse ;  /* 0x00000008260d7220 */ /* 0x080fe20000410000 */
[----:B------:R-:W-:Y:S01]  /*124a0*/  FMUL.FTZ R35, R0, R8 ;  /* 0x0000000800237220 */ /* 0x000fe20000410000 */
[----:B------:R-:W-:Y:S01]  /*124b0*/  LOP3.LUT R10, R10, 0xffff0000, RZ, 0xc0, !PT ;  /* 0xffff00000a0a7812 */ /* 0x000fe200078ec0ff */
[----:B------:R-:W-:Y:S01]  /*124c0*/  FFMA.FTZ R29, R36, R24, R29 ;  /* 0x00000018241d7223 */ /* 0x000fe2000001001d */
[-C--:B------:R-:W-:Y:S01]  /*124d0*/  FFMA.FTZ R0, R0, R4.reuse, -R13 ;  /* 0x0000000400007223 */ /* 0x080fe2000001080d */
[----:B------:R-:W-:Y:S02]  /*124e0*/  IMAD.U32 R36, R15, 0x10000, RZ ;  /* 0x000100000f247824 */ /* 0x000fe400078e00ff */
[----:B------:R-:W-:Y:S01]  /*124f0*/  FFMA.FTZ R8, R38, R4, R35 ;  /* 0x0000000426087223 */ /* 0x000fe20000010023 */
[----:B------:R-:W-:Y:S01]  /*12500*/  FFMA.FTZ R33, R34, R24, -R33 ;  /* 0x0000001822217223 */ /* 0x000fe20000010821 */
[----:B------:R-:W-:Y:S01]  /*12510*/  IMAD.U32 R4, R3, 0x10000, RZ ;  /* 0x0001000003047824 */ /* 0x000fe200078e00ff */
[----:B------:R-:W-:Y:S01]  /*12520*/  LOP3.LUT R38, R15, 0xffff0000, RZ, 0xc0, !PT ;  /* 0xffff00000f267812 */ /* 0x000fe200078ec0ff */
[----:B------:R-:W-:-:S02]  /*12530*/  IMAD.U32 R25, R5, 0x10000, RZ ;  /* 0x0001000005197824 */ /* 0x000fc400078e00ff */
[-C--:B------:R-:W-:Y:S01]  /*12540*/  FMUL.FTZ R24, R39, R30.reuse ;  /* 0x0000001e27187220 */ /* 0x080fe20000410000 */
[----:B------:R-:W-:Y:S01]  /*12550*/  LOP3.LUT R34, R3, 0xffff0000, RZ, 0xc0, !PT ;  /* 0xffff000003227812 */ /* 0x000fe200078ec0ff */
[----:B------:R-:W-:Y:S02]  /*12560*/  IMAD.U32 R26, R6, 0x10000, RZ ;  /* 0x00010000061a7824 */ /* 0x000fe400078e00ff */
[-C--:B------:R-:W-:Y:S01]  /*12570*/  FMUL.FTZ R13, R36, R31.reuse ;  /* 0x0000001f240d7220 */ /* 0x080fe20000410000 */
[----:B------:R-:W-:Y:S01]  /*12580*/  LOP3.LUT R6, R6, 0xffff0000, RZ, 0xc0, !PT ;  /* 0xffff000006067812 */ /* 0x000fe200078ec0ff */
[C---:B------:R-:W-:Y:S01]  /*12590*/  FMUL.FTZ R30, R37.reuse, R30 ;  /* 0x0000001e251e7220 */ /* 0x040fe20000410000 */
[----:B------:R-:W-:Y:S01]  /*125a0*/  FMUL.FTZ R31, R4, R31 ;  /* 0x0000001f041f7220 */ /* 0x000fe20000410000 */
[----:B------:R-:W-:Y:S01]  /*125b0*/  FFMA.FTZ R24, R37, R25, -R24 ;  /* 0x0000001925187223 */ /* 0x000fe20000010818 */
[----:B------:R-:W-:Y:S01]  /*125c0*/  FMUL.FTZ R3, R38, R10 ;  /* 0x0000000a26037220 */ /* 0x000fe20000410000 */
[----:B------:R-:W-:-:S02]  /*125d0*/  IMAD.U32 R32, R11, 0x10000, RZ ;  /* 0x000100000b207824 */ /* 0x000fc400078e00ff */
[----:B------:R-:W-:Y:S01]  /*125e0*/  FMUL.FTZ R15, R34, R10 ;  /* 0x0000000a220f7220 */ /* 0x000fe20000410000 */
[----:B------:R-:W-:Y:S01]  /*125f0*/  IMAD.U32 R37, R20, 0x10000, RZ ;  /* 0x0001000014257824 */ /* 0x000fe200078e00ff */
[----:B------:R-:W-:Y:S01]  /*12600*/  LOP3.LUT R9, R9, 0xffff0000, RZ, 0xc0, !PT ;  /* 0xffff000009097812 */ /* 0x000fe200078ec0ff */
[----:B------:R-:W-:Y:S01]  /*12610*/  FFMA.FTZ R30, R39, R25, R30 ;  /* 0x00000019271e7223 */ /* 0x000fe2000001001e */
[-C--:B------:R-:W-:Y:S01]  /*12620*/  FFMA.FTZ R13, R4, R26.reuse, -R13 ;  /* 0x0000001a040d7223 */ /* 0x080fe2000001080d */
[----:B------:R-:W-:Y:S01]  /*12630*/  FFMA.FTZ R10, R36, R26, R31 ;  /* 0x0000001a240a7223 */ /* 0x000fe2000001001f */
[----:B------:R-:W-:Y:S01]  /*12640*/  LOP3.LUT R35, R14, 0xffff0000, RZ, 0xc0, !PT ;  /* 0xffff00000e237812 */ /* 0x000fe200078ec0ff */
[----:B------:R-:W-:Y:S01]  /*12650*/  IMAD.U32 R25, R12, 0x10000, RZ ;  /* 0x000100000c197824 */ /* 0x000fe200078e00ff */
[----:B------:R-:W-:Y:S01]  /*12660*/  LOP3.LUT R11, R11, 0xffff0000, RZ, 0xc0, !PT ;  /* 0xffff00000b0b7812 */ /* 0x000fe200078ec0ff */
[----:B------:R-:W-:Y:S01]  /*12670*/  FFMA.FTZ R26, R34, R6, -R3 ;  /* 0x00000006221a7223 */ /* 0x000fe20000010803 */
[----:B------:R-:W-:Y:S01]  /*12680*/  LOP3.LUT R39, R20, 0xffff0000, RZ, 0xc0, !PT ;  /* 0xffff000014277812 */ /* 0x000fe200078ec0ff */
[----:B------:R-:W-:-:S02]  /*12690*/  IMAD.U32 R27, R7, 0x10000, RZ ;  /* 0x00010000071b7824 */ /* 0x000fc400078e00ff */
[----:B------:R-:W-:Y:S01]  /*126a0*/  FMUL.FTZ R4, R37, R32 ;  /* 0x0000002025047220 */ /* 0x000fe20000410000 */
[----:B------:R-:W-:Y:S01]  /*126b0*/  LOP3.LUT R3, R2, 0xffff0000, RZ, 0xc0, !PT ;  /* 0xffff000002037812 */ /* 0x000fe200078ec0ff */
[----:B------:R-:W-:Y:S01]  /*126c0*/  FFMA.FTZ R15, R38, R6, R15 ;  /* 0x00000006260f7223 */ /* 0x000fe2000001000f */
[----:B------:R-:W-:Y:S01]  /*126d0*/  LOP3.LUT R31, R12, 0xffff0000, RZ, 0xc0, !PT ;  /* 0xffff00000c1f7812 */ /* 0x000fe200078ec0ff */
[----:B------:R-:W-:Y:S01]  /*126e0*/  FMUL.FTZ R32, R25, R32 ;  /* 0x0000002019207220 */ /* 0x000fe20000410000 */
[----:B------:R-:W-:Y:S01]  /*126f0*/  LOP3.LUT R5, R5, 0xffff0000, RZ, 0xc0, !PT ;  /* 0xffff000005057812 */ /* 0x000fe200078ec0ff */
[----:B------:R-:W-:Y:S01]  /*12700*/  FMUL.FTZ R2, R35, R9 ;  /* 0x0000000923027220 */ /* 0x000fe20000410000 */
[----:B------:R-:W-:Y:S01]  /*12710*/  LOP3.LUT R7, R7, 0xffff0000, RZ, 0xc0, !PT ;  /* 0xffff000007077812 */ /* 0x000fe200078ec0ff */
[----:B------:R-:W-:Y:S01]  /*12720*/  FFMA.FTZ R25, R25, R27, -R4 ;  /* 0x0000001b19197223 */ /* 0x000fe20000010804 */
[----:B------:R-:W-:Y:S01]  /*12730*/  FMUL.FTZ R6, R39, R11 ;  /* 0x0000000b27067220 */ /* 0x000fe20000410000 */
[----:B------:R-:W-:Y:S01]  /*12740*/  FMUL.FTZ R4, R3, R9 ;  /* 0x0000000903047220 */ /* 0x000fe20000410000 */
[----:B------:R-:W-:Y:S01]  /*12750*/  FMUL.FTZ R12, R31, R11 ;  /* 0x0000000b1f0c7220 */ /* 0x000fe20000410000 */
[----:B------:R-:W-:Y:S01]  /*12760*/  FFMA.FTZ R3, R3, R5, -R2 ;  /* 0x0000000503037223 */ /* 0x000fe20000010802 */
[----:B------:R-:W-:Y:S01]  /*12770*/  FFMA.FTZ R2, R31, R7, -R6 ;  /* 0x000000071f027223 */ /* 0x000fe20000010806 */
[----:B------:R-:W-:Y:S01]  /*12780*/  FFMA.FTZ R32, R37, R27, R32 ;  /* 0x0000001b25207223 */ /* 0x000fe20000010020 */
[----:B------:R-:W-:Y:S01]  /*12790*/  FFMA.FTZ R9, R35, R5, R4 ;  /* 0x0000000523097223 */ /* 0x000fe20000010004 */
[----:B------:R-:W-:Y:S01]  /*127a0*/  FFMA.FTZ R11, R39, R7, R12 ;  /* 0x00000007270b7223 */ /* 0x000fe2000001000c */
[----:B------:R-:W-:-:S02]  /*127b0*/  F2FP.BF16.F32.PACK_AB R6, R26, R13 ;  /* 0x0000000d1a06723e */ /* 0x000fc400000010ff */
[----:B------:R-:W-:Y:S02]  /*127c0*/  F2FP.BF16.F32.PACK_AB R4, R0, R33 ;  /* 0x000000210004723e */ /* 0x000fe400000010ff */
[----:B------:R-:W-:Y:S02]  /*127d0*/  F2FP.BF16.F32.PACK_AB R5, R3, R24 ;  /* 0x000000180305723e */ /* 0x000fe400000010ff */
[----:B------:R-:W-:Y:S02]  /*127e0*/  F2FP.BF16.F32.PACK_AB R7, R2, R25 ;  /* 0x000000190207723e */ /* 0x000fe400000010ff */
[----:B------:R-:W-:Y:S02]  /*127f0*/  F2FP.BF16.F32.PACK_AB R10, R15, R10 ;  /* 0x0000000a0f0a723e */ /* 0x000fe400000010ff */
[----:B------:R-:W-:Y:S01]  /*12800*/  F2FP.BF16.F32.PACK_AB R8, R8, R29 ;  /* 0x0000001d0808723e */ /* 0x000fe200000010ff */
[----:B------:R0:W-:Y:S01]  /*12810*/  STS.128 [R40], R4 ;  /* 0x0000000428007388 */ /* 0x0001e20000000c00 */
[----:B------:R-:W-:-:S02]  /*12820*/  F2FP.BF16.F32.PACK_AB R9, R9, R30 ;  /* 0x0000001e0909723e */ /* 0x000fc400000010ff */
[----:B------:R-:W-:-:S05]  /*12830*/  F2FP.BF16.F32.PACK_AB R11, R11, R32 ;  /* 0x000000200b0b723e */ /* 0x000fca00000010ff */
[----:B------:R0:W-:Y:S02]  /*12840*/  STS.128 [R21+0x14400], R8 ;  /* 0x0144000815007388 */ /* 0x0001e40000000c00 */
.L_x_603:
[----:B------:R-:W-:Y:S05]  /*12850*/  BSYNC B0 ;  /* 0x0000000000007941 */ /* 0x000fea0003800000 */
.L_x_572:
[----:B------:R-:W-:Y:S01]  /*12860*/  @!PT LDS RZ, [RZ] ;  /* 0x00000000fffff984 */ /* 0x000fe20000000800 */
[----:B------:R-:W-:Y:S01]  /*12870*/  @!PT LDS RZ, [RZ] ;  /* 0x00000000fffff984 */ /* 0x000fe20000000800 */
[----:B------:R-:W-:Y:S01]  /*12880*/  @!PT LDS RZ, [RZ] ;  /* 0x00000000fffff984 */ /* 0x000fe20000000800 */
[----:B------:R-:W-:Y:S01]  /*12890*/  @!PT LDS RZ, [RZ] ;  /* 0x00000000fffff984 */ /* 0x000fe20000000800 */
[----:B------:R1:W-:Y:S06]  /*128a0*/  MEMBAR.ALL.CTA ;  /* 0x0000000000007992 */ /* 0x0003ec0000008000 */
[----:B-1----:R-:W1:Y:S01]  /*128b0*/  FENCE.VIEW.ASYNC.S ;  /* 0x00000000000073c6 */ /* 0x002e620000000000 */
[----:B------:R-:W-:Y:S05]  /*128c0*/  WARPSYNC.ALL ;  /* 0x0000000000007948 */ /* 0x000fea0003800000 */
[----:B-1----:R-:W-:Y:S06]  /*128d0*/  BAR.SYNC.DEFER_BLOCKING 0xd, 0x100 ;  /* 0x0344000000007b1d */ /* 0x002fec0000010000 */
.L_x_570:
[----:B------:R-:W-:-:S06]  /*128e0*/  ULOP3.LUT UR4, UR60, 0x1, URZ, 0xfc, !UPT ;  /* 0x000000013c047892 */ /* 0x000fcc000f8efc3f */
[----:B------:R-:W-:-:S05]  /*128f0*/  IMAD.U32 R0, RZ, RZ, UR4 ;  /* 0x00000004ff007e24 */ /* 0x000fca000f8e00ff */
[----:B------:R-:W-:-:S13]  /*12900*/  ISETP.NE.AND P0, PT, R0, 0x3, PT ;  /* 0x000000030000780c */ /* 0x000fda0003f05270 */
[----:B------:R-:W-:Y:S05]  /*12910*/  @!P0 BRA `(.L_x_629) ;  /* 0x0000000000048947 */ /* 0x000fea0003800000 */
[----:B------:R-:W-:Y:S01]  /*12920*/  BPT.TRAP 0x1 ;  /* 0x000000040000795c */ /* 0x000fe20000300000 */
.L_x_629:
[----:B------:R-:W0:Y:S01]  /*12930*/  LDL R2, [R1+0x50] ;  /* 0x0000500001027983 */ /* 0x000e220000100800 */
[----:B------:R-:W-:Y:S01]  /*12940*/  IMAD R0, R226, 0x8, R22 ;  /* 0x00000008e2007824 */ /* 0x000fe200078e0216 */
[----:B01----:R-:W-:-:S04]  /*12950*/  SHF.L.U32 R3, R2, 0x1f, RZ ;  /* 0x0000001f02037819 */ /* 0x003fc800000006ff */
[----:B------:R0:W1:Y:S01]  /*12960*/  SYNCS.PHASECHK.TRANS64.TRYWAIT P1, [R0+URZ+0x38830], R3 ;  /* 0x03883003000075a7 */ /* 0x000062000802017f */
[----:B------:R-:W-:Y:S05]  /*12970*/  @!P0 BRA `(.L_x_630) ;  /* 0x0000000000048947 */ /* 0x000fea0003800000 */
[----:B------:R-:W-:Y:S01]  /*12980*/  BPT.TRAP 0x1 ;  /* 0x000000040000795c */ /* 0x000fe20000300000 */
.L_x_630:
[----:B------:R-:W-:Y:S01]  /*12990*/  IMAD.MOV.U32 R151, RZ, RZ, RZ ;  /* 0x000000ffff977224 */ /* 0x000fe200078e00ff */
[----:B-1----:R-:W-:Y:S06]  /*129a0*/  @P1 BRA `(.L_x_631) ;  /* 0x0000000000081947 */ /* 0x002fec0003800000 */
[----:B------:R-:W1:Y:S02]  /*129b0*/  SYNCS.PHASECHK.TRANS64.TRYWAIT P1, [R0+URZ+0x38830], R3 ;  /* 0x03883003000075a7 */ /* 0x000e64000802017f */
[----:B-1----:R-:W-:Y:S05]  /*129c0*/  @!P1 BRA `(.L_x_632) ;  /* 0x0000015c00709947 */ /* 0x002fea0003800000 */
.L_x_631:
[----:B------:R-:W-:Y:S05]  /*129d0*/  WARPSYNC.ALL ;  /* 0x0000000000007948 */ /* 0x000fea0003800000 */
[----:B------:R-:W-:Y:S01]  /*129e0*/  VIADD R2, R22, 0x24400 ;  /* 0x0002440016027836 */ /* 0x000fe20000000000 */
[----:B------:R-:W-:Y:S01]  /*129f0*/  R2UR UR20, R28 ;  /* 0x000000001c1472ca */ /* 0x000fe200000e0000 */
[----:B-----5:R-:W-:Y:S01]  /*12a00*/  WARPGROUP.ARRIVE ;  /* 0x00000000000079c5 */ /* 0x020fe20000000000 */
[----:B01----:R-:W-:Y:S01]  /*12a10*/  MOV R3, 0x40000040 ;  /* 0x4000004000037802 */ /* 0x003fe20000000f00 */
[----:B------:R-:W-:Y:S01]  /*12a20*/  UMOV UR25, 0x40000040 ;  /* 0x4000004000197882 */ /* 0x000fe20000000000 */
[----:B------:R-:W-:Y:S01]  /*12a30*/  SHF.R.U32.HI R2, RZ, 0x4, R2 ;  /* 0x00000004ff027819 */ /* 0x000fe20000011602 */
[----:B--234-:R-:W-:Y:S01]  /*12a40*/  IMAD.MOV.U32 R5, RZ, RZ, 0x40000040 ;  /* 0x40000040ff057424 */ /* 0x01cfe200078e00ff */
[----:B------:R-:W-:Y:S01]  /*12a50*/  R2UR UR27, R3 ;  /* 0x00000000031b72ca */ /* 0x000fe200000e0000 */
[----:B------:R-:W-:Y:S01]  /*12a60*/  UMOV UR17, UR25 ;  /* 0x0000001900117c82 */ /* 0x000fe20008000000 */
[----:B------:R-:W-:Y:S01]  /*12a70*/  LOP3.LUT R2, R2, 0x3fff, RZ, 0xc0, !PT ;  /* 0x00003fff02027812 */ /* 0x000fe200078ec0ff */
[----:B------:R-:W-:Y:S01]  /*12a80*/  UMOV UR5, UR17 ;  /* 0x0000001100057c82 */ /* 0x000fe20008000000 */
[C---:B------:R-:W-:Y:S01]  /*12a90*/  R2UR UR7, R5.reuse ;  /* 0x00000000050772ca */ /* 0x040fe200000e0000 */
[----:B------:R-:W-:Y:S01]  /*12aa0*/  IMAD.MOV.U32 R7, RZ, RZ, 0x40000040 ;  /* 0x40000040ff077424 */ /* 0x000fe200078e00ff */
[----:B------:R-:W-:Y:S01]  /*12ab0*/  LOP3.LUT R4, R2, 0x10000, RZ, 0xfc, !PT ;  /* 0x0001000002047812 */ /* 0x000fe200078efcff */
[----:B------:R-:W-:Y:S01]  /*12ac0*/  ULOP3.LUT UR20, UR20, 0x10000, URZ, 0xfc, !UPT ;  /* 0x0001000014147892 */ /* 0x000fe2000f8efc3f */
[----:B------:R-:W-:Y:S01]  /*12ad0*/  R2UR UR15, R5 ;  /* 0x00000000050f72ca */ /* 0x000fe200000e0000 */
[----:B------:R-:W-:Y:S01]  /*12ae0*/  UMOV UR9, UR17 ;  /* 0x0000001100097c82 */ /* 0x000fe20008000000 */
[C---:B------:R-:W-:Y:S01]  /*12af0*/  R2UR UR11, R7.reuse ;  /* 0x00000000070b72ca */ /* 0x040fe200000e0000 */
[----:B------:R-:W-:Y:S01]  /*12b00*/  IMAD R2, R226, 0xa00, R4 ;  /* 0x00000a00e2027824 */ /* 0x000fe200078e0204 */
[----:B------:R0:W-:Y:S01]  /*12b10*/  STL [R1+0x5c], R4 ;  /* 0x00005c0401007387 */ /* 0x0001e20000100800 */
[----:B------:R-:W-:Y:S01]  /*12b20*/  UMOV UR13, UR17 ;  /* 0x00000011000d7c82 */ /* 0x000fe20008000000 */
[----:B------:R-:W-:Y:S01]  /*12b30*/  UMOV UR24, UR20 ;  /* 0x0000001400187c82 */ /* 0x000fe20008000000 */
[C---:B------:R-:W-:Y:S01]  /*12b40*/  VIADD R6, R2.reuse, 0x100 ;  /* 0x0000010002067836 */ /* 0x040fe20000000000 */
[----:B------:R-:W-:Y:S01]  /*12b50*/  R2UR UR26, R2 ;  /* 0x00000000021a72ca */ /* 0x000fe200000e0000 */
[----:B------:R-:W-:Y:S01]  /*12b60*/  UMOV UR16, UR24 ;  /* 0x0000001800107c82 */ /* 0x000fe20008000000 */
[----:B------:R-:W-:Y:S01]  /*12b70*/  R2UR UR19, R7 ;  /* 0x00000000071372ca */ /* 0x000fe200000e0000 */
[----:B------:R-:W-:Y:S01]  /*12b80*/  UMOV UR4, UR16 ;  /* 0x0000001000047c82 */ /* 0x000fe20008000000 */
[----:B------:R-:W-:Y:S01]  /*12b90*/  R2UR UR10, R6 ;  /* 0x00000000060a72ca */ /* 0x000fe200000e0000 */
[----:B------:R-:W-:Y:S01]  /*12ba0*/  UMOV UR8, UR16 ;  /* 0x0000001000087c82 */ /* 0x000fe20008000000 */
[C---:B0-----:R-:W-:Y:S01]  /*12bb0*/  VIADD R4, R2.reuse, 0x80 ;  /* 0x0000008002047836 */ /* 0x041fe20000000000 */
[----:B------:R-:W-:Y:S01]  /*12bc0*/  UMOV UR12, UR16 ;  /* 0x00000010000c7c82 */ /* 0x000fe20008000000 */
[----:B------:R-:W-:Y:S01]  /*12bd0*/  VIADD R6, R2, 0x200 ;  /* 0x0000020002067836 */ /* 0x000fe20000000000 */
[----:B------:R-:W-:Y:S01]  /*12be0*/  UIADD3 UR56, UR20, 0x804, URZ ;  /* 0x0000080414387890 */ /* 0x000fe2000fffe03f */
[----:B------:R-:W-:Y:S01]  /*12bf0*/  IMAD.MOV.U32 R5, RZ, RZ, 0x40000040 ;  /* 0x40000040ff057424 */ /* 0x000fe200078e00ff */
[----:B------:R-:W-:Y:S01]  /*12c00*/  R2UR UR6, R4 ;  /* 0x00000000040672ca */ /* 0x000fe200000e0000 */
[----:B------:R-:W-:Y:S01]  /*12c10*/  VIADD R4, R2, 0x180 ;  /* 0x0000018002047836 */ /* 0x000fe20000000000 */
[----:B------:R-:W-:Y:S01]  /*12c20*/  HGMMA.64x16x16.F32.BF16 R56, gdesc[UR24], RZ, !UPT, gsb0 ;  /* 0x00200000183879f0 */ /* 0x000fe2000c0018ff */
[----:B------:R-:W-:Y:S01]  /*12c30*/  R2UR UR18, R6 ;  /* 0x00000000061272ca */ /* 0x000fe200000e0000 */
[----:B------:R-:W-:Y:S01]  /*12c40*/  IMAD.U32 R10, RZ, RZ, UR24 ;  /* 0x00000018ff0a7e24 */ /* 0x000fe2000f8e00ff */
[----:B------:R-:W-:Y:S01]  /*12c50*/  R2UR UR27, R5 ;  /* 0x00000000051b72ca */ /* 0x000fe200000e0000 */
[----:B------:R-:W-:Y:S01]  /*12c60*/  IMAD.U32 R11, RZ, RZ, UR25 ;  /* 0x00000019ff0b7e24 */ /* 0x000fe2000f8e00ff */
[----:B------:R-:W-:Y:S01]  /*12c70*/  R2UR UR14, R4 ;  /* 0x00000000040e72ca */ /* 0x000fe200000e0000 */
[C---:B------:R-:W-:Y:S01]  /*12c80*/  VIADD R4, R2.reuse, 0x2 ;  /* 0x0000000202047836 */ /* 0x040fe20000000000 */
[----:B------:R-:W-:Y:S01]  /*12c90*/  UMOV UR25, 0x40000040 ;  /* 0x4000004000197882 */ /* 0x000fe20000000000 */
[----:B------:R-:W-:Y:S01]  /*12ca0*/  VIADD R6, R2, 0x82 ;  /* 0x0000008202067836 */ /* 0x000fe20000000000 */
[----:B------:R0:W-:Y:S01]  /*12cb0*/  STL.64 [R1+0x8], R10 ;  /* 0x0000080a01007387 */ /* 0x0001e20000100a00 */
[----:B------:R-:W-:Y:S01]  /*12cc0*/  IMAD.MOV.U32 R7, RZ, RZ, 0x40000040 ;  /* 0x40000040ff077424 */ /* 0x000fe200078e00ff */
[----:B------:R-:W-:Y:S01]  /*12cd0*/  R2UR UR26, R4 ;  /* 0x00000000041a72ca */ /* 0x000fe200000e0000 */
[C---:B------:R-:W-:Y:S01]  /*12ce0*/  VIADD R8, R2.reuse, 0x102 ;  /* 0x0000010202087836 */ /* 0x040fe20000000000 */
[----:B------:R-:W-:Y:S01]  /*12cf0*/  UMOV UR57, 0x40000040 ;  /* 0x4000004000397882 */ /* 0x000fe20000000000 */
[----:B------:R-:W-:Y:S01]  /*12d00*/  IMAD.MOV.U32 R9, RZ, RZ, 0x40000040 ;  /* 0x40000040ff097424 */ /* 0x000fe200078e00ff */
[----:B------:R-:W-:Y:S01]  /*12d10*/  UIADD3 UR52, UR20, 0x806, URZ ;  /* 0x0000080614347890 */ /* 0x000fe2000fffe03f */
[----:B------:R-:W-:Y:S01]  /*12d20*/  VIADD R4, R2, 0x182 ;  /* 0x0000018202047836 */ /* 0x000fe20000000000 */
[----:B------:R-:W-:Y:S01]  /*12d30*/  UMOV UR53, 0x40000040 ;  /* 0x4000004000357882 */ /* 0x000fe20000000000 */
[----:B------:R-:W-:Y:S01]  /*12d40*/  IMAD.MOV.U32 R5, RZ, RZ, 0x40000040 ;  /* 0x40000040ff057424 */ /* 0x000fe200078e00ff */
[----:B------:R-:W-:Y:S01]  /*12d50*/  UIADD3 UR48, UR20, 0xc00, URZ ;  /* 0x00000c0014307890 */ /* 0x000fe2000fffe03f */
[----:B------:R-:W-:Y:S01]  /*12d60*/  IMAD.MOV.U32 R3, RZ, RZ, 0x40000040 ;  /* 0x40000040ff037424 */ /* 0x000fe200078e00ff */
[----:B------:R-:W-:Y:S01]  /*12d70*/  UMOV UR49, 0x40000040 ;  /* 0x4000004000317882 */ /* 0x000fe20000000000 */
[----:B0-----:R-:W-:Y:S01]  /*12d80*/  IMAD.U32 R11, RZ, RZ, UR25 ;  /* 0x00000019ff0b7e24 */ /* 0x001fe2000f8e00ff */
[----:B------:R-:W-:Y:S01]  /*12d90*/  UIADD3 UR44, UR20, 0xc02, URZ ;  /* 0x00000c02142c7890 */ /* 0x000fe2000fffe03f */
[----:B------:R-:W-:Y:S01]  /*12da0*/  UMOV UR45, 0x40000040 ;  /* 0x40000040002d7882 */ /* 0x000fe20000000000 */
[----:B------:R-:W-:Y:S01]  /*12db0*/  UIADD3 UR40, UR20, 0xc04, URZ ;  /* 0x00000c0414287890 */ /* 0x000fe2000fffe03f */
[----:B------:R-:W-:Y:S01]  /*12dc0*/  UMOV UR41, 0x40000040 ;  /* 0x4000004000297882 */ /* 0x000fe20000000000 */
[----:B------:R-:W-:Y:S01]  /*12dd0*/  UIADD3 UR36, UR20, 0xc06, URZ ;  /* 0x00000c0614247890 */ /* 0x000fe2000fffe03f */
[----:B------:R-:W-:Y:S01]  /*12de0*/  UMOV UR37, 0x40000040 ;  /* 0x4000004000257882 */ /* 0x000fe20000000000 */
[----:B------:R-:W-:-:S02]  /*12df0*/  WARPGROUP.DEPBAR.LE gsb0, 0x0 ;  /* 0x00008000000079c5 */ /* 0x000fc40000010000 */
[----:B------:R-:W-:-:S06]  /*12e00*/  WARPGROUP.ARRIVE ;  /* 0x00000000000079c5 */ /* 0x000fcc0000000000 */
[----:B------:R-:W-:Y:S01]  /*12e10*/  HGMMA.64x16x16.F32.BF16 R48, gdesc[UR4], RZ, !UPT, gsb0 ;  /* 0x00200000043079f0 */ /* 0x000fe2000c0018ff */
[----:B------:R-:W-:Y:S01]  /*12e20*/  UIADD3 UR4, UR20, 0x2, URZ ;  /* 0x0000000214047890 */ /* 0x000fe2000fffe03f */
[----:B------:R-:W-:Y:S01]  /*12e30*/  R2UR UR6, R6 ;  /* 0x00000000060672ca */ /* 0x000fe200000e0000 */
[----:B------:R-:W-:Y:S01]  /*12e40*/  VIADD R6, R2, 0x202 ;  /* 0x0000020202067836 */ /* 0x000fe20000000000 */
[----:B------:R-:W-:Y:S01]  /*12e50*/  R2UR UR7, R7 ;  /* 0x00000000070772ca */ /* 0x000fe200000e0000 */
[----:B------:R-:W-:-:S03]  /*12e60*/  IMAD.MOV.U32 R7, RZ, RZ, 0x40000040 ;  /* 0x40000040ff077424 */ /* 0x000fc600078e00ff */
[----:B------:R-:W-:Y:S02]  /*12e70*/  UMOV UR24, UR4 ;  /* 0x0000000400187c82 */ /* 0x000fe40008000000 */
[----:B------:R-:W-:-:S05]  /*12e80*/  MOV R10, UR24 ;  /* 0x00000018000a7c02 */ /* 0x000fca0008000f00 */
[----:B------:R0:W-:Y:S01]  /*12e90*/  STL.64 [R1], R10 ;  /* 0x0000000a01007387 */ /* 0x0001e20000100a00 */
[----:B------:R-:W-:Y:S02]  /*12ea0*/  WARPGROUP.DEPBAR.LE gsb0, 0x0 ;  /* 0x00008000000079c5 */ /* 0x000fe40000010000 */
[----:B------:R-:W-:-:S06]  /*12eb0*/  WARPGROUP.ARRIVE ;  /* 0x00000000000079c5 */ /* 0x000fcc0000000000 */
[----:B------:R-:W-:Y:S01]  /*12ec0*/  HGMMA.64x16x16.F32.BF16 R40, gdesc[UR8], RZ, !UPT, gsb0 ;  /* 0x00200000082879f0 */ /* 0x000fe2000c0018ff */
[----:B------:R-:W-:Y:S01]  /*12ed0*/  R2UR UR10, R8 ;  /* 0x00000000080a72ca */ /* 0x000fe200000e0000 */
[----:B------:R-:W-:Y:S01]  /*12ee0*/  VIADD R8, R2, 0x104 ;  /* 0x0000010402087836 */ /* 0x000fe20000000000 */
[----:B------:R-:W-:Y:S01]  /*12ef0*/  R2UR UR11, R9 ;  /* 0x00000000090b72ca */ /* 0x000fe200000e0000 */
[----:B------:R-:W-:Y:S01]  /*12f00*/  IMAD.MOV.U32 R9, RZ, RZ, 0x40000040 ;  /* 0x40000040ff097424 */ /* 0x000fe200078e00ff */
        /* <DEDUP_REMOVED lines=10> */
[----:B------:R-:W-:Y:S01]  /*12fb0*/  UMOV UR16, UR24 ;  /* 0x0000001800107c82 */ /* 0x000fe20008000000 */
[----:B------:R-:W-:Y:S01]  /*12fc0*/  UMOV UR17, UR25 ;  /* 0x0000001900117c82 */ /* 0x000fe20008000000 */
[----:B------:R-:W-:Y:S01]  /*12fd0*/  UMOV UR4, UR16 ;  /* 0x0000001000047c82 */ /* 0x000fe20008000000 */
[----:B------:R-:W-:Y:S01]  /*12fe0*/  UMOV UR5, UR17 ;  /* 0x0000001100057c82 */ /* 0x000fe20008000000 */
[----:B------:R-:W-:Y:S01]  /*12ff0*/  UMOV UR8, UR16 ;  /* 0x0000001000087c82 */ /* 0x000fe20008000000 */
[----:B------:R-:W-:Y:S01]  /*13000*/  UMOV UR9, UR17 ;  /* 0x0000001100097c82 */ /* 0x000fe20008000000 */
[----:B------:R-:W-:Y:S01]  /*13010*/  UMOV UR12, UR16 ;  /* 0x00000010000c7c82 */ /* 0x000fe20008000000 */
[----:B------:R-:W-:Y:S01]  /*13020*/  UMOV UR13, UR17 ;  /* 0x00000011000d7c82 */ /* 0x000fe20008000000 */
[----:B------:R-:W-:Y:S01]  /*13030*/  R2UR UR18, R6 ;  /* 0x00000000061272ca */ /* 0x000fe200000e0000 */
[----:B------:R-:W-:Y:S01]  /*13040*/  VIADD R6, R2, 0x84 ;  /* 0x0000008402067836 */ /* 0x000fe20000000000 */
[----:B------:R-:W-:Y:S01]  /*13050*/  R2UR UR19, R7 ;  /* 0x00000000071372ca */ /* 0x000fe200000e0000 */
[----:B------:R-:W-:Y:S01]  /*13060*/  IMAD.MOV.U32 R7, RZ, RZ, 0x40000040 ;  /* 0x40000040ff077424 */ /* 0x000fe200078e00ff */
[----:B------:R-:W-:-:S02]  /*13070*/  WARPGROUP.DEPBAR.LE gsb0, 0x0 ;  /* 0x00008000000079c5 */ /* 0x000fc40000010000 */
[----:B------:R-:W-:-:S06]  /*13080*/  WARPGROUP.ARRIVE ;  /* 0x00000000000079c5 */ /* 0x000fcc0000000000 */
[----:B------:R-:W-:Y:S01]  /*13090*/  HGMMA.64x16x16.F32.BF16 R56, gdesc[UR24], R56, gsb0 ;  /* 0x00200000183879f0 */ /* 0x000fe20008001838 */
[----:B------:R-:W-:Y:S01]  /*130a0*/  R2UR UR26, R4 ;  /* 0x00000000041a72ca */ /* 0x000fe200000e0000 */
[----:B------:R-:W-:Y:S01]  /*130b0*/  UMOV UR25, 0x40000040 ;  /* 0x4000004000197882 */ /* 0x000fe20000000000 */
[----:B------:R-:W-:Y:S01]  /*130c0*/  R2UR UR27, R5 ;  /* 0x00000000051b72ca */ /* 0x000fe200000e0000 */
[----:B------:R-:W-:Y:S02]  /*130d0*/  VIADD R4, R2, 0x184 ;  /* 0x0000018402047836 */ /* 0x000fe40000000000 */
[----:B------:R-:W-:Y:S02]  /*130e0*/  IMAD.MOV.U32 R5, RZ, RZ, 0x40000040 ;  /* 0x40000040ff057424 */ /* 0x000fe400078e00ff */
[----:B0-----:R-:W-:Y:S01]  /*130f0*/  IMAD.U32 R11, RZ, RZ, UR25 ;  /* 0x00000019ff0b7e24 */ /* 0x001fe2000f8e00ff */
[----:B------:R-:W-:Y:S02]  /*13100*/  WARPGROUP.DEPBAR.LE gsb0, 0x0 ;  /* 0x00008000000079c5 */ /* 0x000fe40000010000 */
[----:B------:R-:W-:-:S06]  /*13110*/  WARPGROUP.ARRIVE ;  /* 0x00000000000079c5 */ /* 0x000fcc0000000000 */
[----:B------:R-:W-:Y:S01]  /*13120*/  HGMMA.64x16x16.F32.BF16 R48, gdesc[UR4], R48, gsb0 ;  /* 0x00200000043079f0 */ /* 0x000fe20008001830 */
[----:B------:R-:W-:Y:S01]  /*13130*/  UIADD3 UR4, UR20, 0x4, URZ ;  /* 0x0000000414047890 */ /* 0x000fe2000fffe03f */
[----:B------:R-:W-:Y:S01]  /*13140*/  R2UR UR6, R6 ;  /* 0x00000000060672ca */ /* 0x000fe200000e0000 */
[----:B------:R-:W-:Y:S01]  /*13150*/  VIADD R6, R2, 0x204 ;  /* 0x0000020402067836 */ /* 0x000fe20000000000 */
[----:B------:R-:W-:Y:S01]  /*13160*/  R2UR UR7, R7 ;  /* 0x00000000070772ca */ /* 0x000fe200000e0000 */
[----:B------:R-:W-:-:S03]  /*13170*/  IMAD.MOV.U32 R7, RZ, RZ, 0x40000040 ;  /* 0x40000040ff077424 */ /* 0x000fc600078e00ff */
[----:B------:R-:W-:Y:S02]  /*13180*/  UMOV UR24, UR4 ;  /* 0x0000000400187c82 */ /* 0x000fe40008000000 */
[----:B------:R-:W-:-:S05]  /*13190*/  IMAD.U32 R10, RZ, RZ, UR24 ;  /* 0x00000018ff0a7e24 */ /* 0x000fca000f8e00ff */
[----:B------:R0:W-:Y:S01]  /*131a0*/  STL.64 [R1+0x48], R10 ;  /* 0x0000480a01007387 */ /* 0x0001e20000100a00 */
[----:B------:R-:W-:Y:S02]  /*131b0*/  WARPGROUP.DEPBAR.LE gsb0, 0x0 ;  /* 0x00008000000079c5 */ /* 0x000fe40000010000 */
[----:B------:R-:W-:-:S06]  /*131c0*/  WARPGROUP.ARRIVE ;  /* 0x00000000000079c5 */ /* 0x000fcc0000000000 */
[----:B------:R-:W-:Y:S01]  /*131d0*/  HGMMA.64x16x16.F32.BF16 R40, gdesc[UR8], R40, gsb0 ;  /* 0x00200000082879f0 */ /* 0x000fe20008001828 */
[----:B------:R-:W-:Y:S01]  /*131e0*/  R2UR UR10, R8 ;  /* 0x00000000080a72ca */ /* 0x000fe200000e0000 */
[----:B------:R-:W-:Y:S01]  /*131f0*/  VIADD R8, R2, 0x106 ;  /* 0x0000010602087836 */ /* 0x000fe20000000000 */
[----:B------:R-:W-:Y:S01]  /*13200*/  R2UR UR11, R9 ;  /* 0x00000000090b72ca */ /* 0x000fe200000e0000 */
[----:B------:R-:W-:Y:S01]  /*13210*/  IMAD.MOV.U32 R9, RZ, RZ, 0x40000040 ;  /* 0x40000040ff097424 */ /* 0x000fe200078e00ff */
[----:B------:R-:W-:Y:S02]  /*13220*/  WARPGROUP.DEPBAR.LE gsb0, 0x0 ;  /* 0x00008000000079c5 */ /* 0x000fe40000010000 */
[----:B------:R-:W-:-:S06]  /*13230*/  WARPGROUP.ARRIVE ;  /* 0x00000000000079c5 */ /* 0x000fcc0000000000 */
[----:B------:R-:W-:Y:S01]  /*13240*/  HGMMA.64x16x16.F32.BF16 R32, gdesc[UR12], R32, gsb0 ;  /* 0x002000000c2079f0 */ /* 0x000fe20008001820 */
[----:B------:R-:W-:Y:S01]  /*13250*/  R2UR UR14, R4 ;  /* 0x00000000040e72ca */ /* 0x000fe200000e0000 */
[----:B------:R-:W-:Y:S01]  /*13260*/  VIADD R4, R2, 0x6 ;  /* 0x0000000602047836 */ /* 0x000fe20000000000 */
[----:B------:R-:W-:Y:S02]  /*13270*/  R2UR UR15, R5 ;  /* 0x00000000050f72ca */ /* 0x000fe400000e0000 */
[----:B------:R-:W-:Y:S01]  /*13280*/  MOV R5, 0x40000040 ;  /* 0x4000004000057802 */ /* 0x000fe20000000f00 */
[----:B------:R-:W-:Y:S02]  /*13290*/  WARPGROUP.DEPBAR.LE gsb0, 0x0 ;  /* 0x00008000000079c5 */ /* 0x000fe40000010000 */
[----:B------:R-:W-:-:S06]  /*132a0*/  WARPGROUP.ARRIVE ;  /* 0x00000000000079c5 */ /* 0x000fcc0000000000 */
[----:B------:R-:W-:Y:S01]  /*132b0*/  HGMMA.64x16x16.F32.BF16 R24, gdesc[UR16], R24, gsb0 ;  /* 0x00200000101879f0 */ /* 0x000fe20008001818 */
        /* <DEDUP_REMOVED lines=67> */
[----:B------:R-:W-:Y:S01]  /*136f0*/  VIADD R4, R2, 0x400 ;  /* 0x0000040002047836 */ /* 0x000fe20000000000 */
[----:B------:R-:W-:Y:S01]  /*13700*/  MOV R5, 0x40000040 ;  /* 0x4000004000057802 */ /* 0x000fe20000000f00 */
        /* <DEDUP_REMOVED lines=86> */
[----:B------:R-:W-:Y:S02]  /*13c70*/  R2UR UR18, R6 ;  /* 0x00000000061272ca */ /* 0x000fe400000e0000 */
[----:B------:R-:W-:Y:S01]  /*13c80*/  R2UR UR19, R7 ;  /* 0x00000000071372ca */ /* 0x000fe200000e0000 */
[----:B------:R-:W-:Y:S01]  /*13c90*/  IMAD.MOV.U32 R7, RZ, RZ, 0x40000040 ;  /* 0x40000040ff077424 */ /* 0x000fe200078e00ff */
[----:B------:R-:W-:Y:S01]  /*13ca0*/  IADD3 R6, R2, 0x304, RZ ;  /* 0x0000030402067810 */ /* 0x000fe20007ffe0ff */
        /* <DEDUP_REMOVED lines=105> */
[----:B0-----:R-:W-:Y:S01]  /*14340*/  MOV R11, UR25 ;  /* 0x00000019000b7c02 */ /* 0x001fe20008000f00 */
[----:B------:R-:W-:Y:S01]  /*14350*/  IMAD.MOV.U32 R5, RZ, RZ, 0x40000040 ;  /* 0x40000040ff057424 */ /* 0x000fe200078e00ff */
        /* <DEDUP_REMOVED lines=73> */
[----:B------:R-:W-:-:S03]  /*147f0*/  IMAD.MOV.U32 R5, RZ, RZ, 0x40000040 ;  /* 0x40000040ff057424 */ /* 0x000fc600078e00ff */
        /* <DEDUP_REMOVED lines=17> */
[----:B------:R-:W-:-:S02]  /*14910*/  R2UR UR19, R7 ;  /* 0x00000000071372ca */ /* 0x000fc400000e0000 */
[----:B------:R-:W-:Y:S01]  /*14920*/  MOV R7, 0x40000040 ;  /* 0x4000004000077802 */ /* 0x000fe20000000f00 */
[----:B------:R-:W-:Y:S02]  /*14930*/  WARPGROUP.DEPBAR.LE gsb0, 0x0 ;  /* 0x00008000000079c5 */ /* 0x000fe40000010000 */
[----:B------:R-:W-:-:S06]  /*14940*/  WARPGROUP.ARRIVE ;  /* 0x00000000000079c5 */ /* 0x000fcc0000000000 */
[----:B------:R-:W-:Y:S03]  /*14950*/  HGMMA.64x16x16.F32.BF16 R56, gdesc[UR24], R56, gsb0 ;  /* 0x00200000183879f0 */ /* 0x000fe60008001838 */
[----:B------:R-:W-:Y:S02]  /*14960*/  WARPGROUP.DEPBAR.LE gsb0, 0x0 ;  /* 0x00008000000079c5 */ /* 0x000fe40000010000 */
[----:B------:R-:W-:-:S06]  /*14970*/  WARPGROUP.ARRIVE ;  /* 0x00000000000079c5 */ /* 0x000fcc0000000000 */
[----:B------:R-:W-:Y:S01]  /*14980*/  HGMMA.64x16x16.F32.BF16 R48, gdesc[UR4], R48, gsb0 ;  /* 0x00200000043079f0 */ /* 0x000fe20008001830 */
[----:B------:R-:W-:Y:S01]  /*14990*/  R2UR UR6, R8 ;  /* 0x00000000080672ca */ /* 0x000fe200000e0000 */
[----:B------:R-:W-:Y:S01]  /*149a0*/  UMOV UR4, UR56 ;  /* 0x0000003800047c82 */ /* 0x000fe20008000000 */
[----:B------:R-:W-:Y:S01]  /*149b0*/  R2UR UR7, R9 ;  /* 0x00000000090772ca */ /* 0x000fe200000e0000 */
[----:B------:R-:W-:Y:S01]  /*149c0*/  UMOV UR5, UR57 ;  /* 0x0000003900057c82 */ /* 0x000fe20008000000 */
[----:B------:R-:W-:Y:S02]  /*149d0*/  VIADD R8, R2, 0x606 ;  /* 0x0000060602087836 */ /* 0x000fe40000000000 */
[----:B------:R-:W-:Y:S01]  /*149e0*/  IMAD.MOV.U32 R9, RZ, RZ, 0x40000040 ;  /* 0x40000040ff097424 */ /* 0x000fe200078e00ff */
        /* <DEDUP_REMOVED lines=63> */
[----:B------:R-:W-:Y:S01]  /*14de0*/  IMAD.MOV.U32 R7, RZ, RZ, 0x40000040 ;  /* 0x40000040ff077424 */ /* 0x000fe200078e00ff */
[----:B------:R-:W-:Y:S01]  /*14df0*/  IADD3 R6, R2, 0x800, RZ ;  /* 0x0000080002067810 */ /* 0x000fe20007ffe0ff */
        /* <DEDUP_REMOVED lines=50> */
[----:B------:R-:W-:Y:S02]  /*15120*/  R2UR UR47, R5 ;  /* 0x00000000052f72ca */ /* 0x000fe400000e0000 */
        /* <DEDUP_REMOVED lines=74> */
[----:B------:R-:W-:Y:S02]  /*155d0*/  R2UR UR38, R4 ;  /* 0x00000000042672ca */ /* 0x000fe400000e0000 */
[----:B------:R-:W-:Y:S01]  /*155e0*/  R2UR UR39, R5 ;  /* 0x00000000052772ca */ /* 0x000fe200000e0000 */
        /* <DEDUP_REMOVED lines=9> */
[C---:B------:R-:W-:Y:S02]  /*15680*/  VIADD R6, R2.reuse, 0x806 ;  /* 0x0000080602067836 */ /* 0x040fe40000000000 */
[----:B------:R-:W-:Y:S02]  /*15690*/  IMAD.MOV.U32 R7, RZ, RZ, 0x40000040 ;  /* 0x40000040ff077424 */ /* 0x000fe400078e00ff */
[----:B------:R-:W-:Y:S01]  /*156a0*/  VIADD R2, R2, 0x986 ;  /* 0x0000098602027836 */ /* 0x000fe20000000000 */
[----:B------:R-:W-:-:S02]  /*156b0*/  WARPGROUP.DEPBAR.LE gsb0, 0x0 ;  /* 0x00008000000079c5 */ /* 0x000fc40000010000 */
        /* <DEDUP_REMOVED lines=32> */
[----:B------:R-:W-:Y:S03]  /*158c0*/  HGMMA.64x16x16.F32.BF16 R56, gdesc[UR36], R56, gsb0 ;  /* 0x00200000243879f0 */ /* 0x000fe60008001838 */
        /* <DEDUP_REMOVED lines=13> */
[----:B0-----:R-:W-:Y:S05]  /*159a0*/  @!P0 BRA `(.L_x_633) ;  /* 0x0000000000048947 */ /* 0x001fea0003800000 */
[----:B------:R-:W-:Y:S01]  /*159b0*/  BPT.TRAP 0x1 ;  /* 0x000000040000795c */ /* 0x000fe20000300000 */
.L_x_633:
[----:B------:R-:W-:Y:S01]  /*159c0*/  LOP3.LUT R65, R65, 0xffffff80, RZ, 0xc0, !PT ;  /* 0xffffff8041417812 */ /* 0x000fe200078ec0ff */
[----:B------:R-:W-:Y:S01]  /*159d0*/  IMAD.MOV.U32 R3, RZ, RZ, -0x2 ;  /* 0xfffffffeff037424 */ /* 0x000fe200078e00ff */
[----:B------:R-:W2:Y:S01]  /*159e0*/  LDL R67, [R1+0x60] ;  /* 0x0000600001437983 */ /* 0x000ea20000100800 */
[----:B------:R-:W-:Y:S01]  /*159f0*/  ULDC UR4, c[0x0][0x988] ;  /* 0x0002620000047ab9 */ /* 0x000fe20000000800 */
[----:B------:R-:W-:Y:S01]  /*15a00*/  P2R R13, PR, RZ, 0x1 ;  /* 0x00000001ff0d7803 */ /* 0x000fe20000000000 */
[----:B------:R-:W-:Y:S01]  /*15a10*/  IMAD.IADD R65, R64, 0x1, -R65 ;  /* 0x0000000140417824 */ /* 0x000fe200078e0a41 */
[----:B------:R-:W-:Y:S01]  /*15a20*/  ULDC UR38, c[0x0][0x988] ;  /* 0x0002620000267ab9 */ /* 0x000fe20000000800 */
[----:B------:R-:W-:Y:S01]  /*15a30*/  VIADD R0, R0, 0x38840 ;  /* 0x0003884000007836 */ /* 0x000fe20000000000 */
[----:B------:R-:W-:Y:S01]  /*15a40*/  BSSY B0, `(.L_x_634) ;  /* 0x000065e000007945 */ /* 0x000fe20003800000 */
[----:B------:R-:W-:Y:S01]  /*15a50*/  IMAD.MOV.U32 R150, RZ, RZ, R151 ;  /* 0x000000ffff967224 */ /* 0x000fe200078e0097 */
[----:B------:R-:W-:Y:S01]  /*15a60*/  SHF.R.S32.HI R2, RZ, 0x1f, R65 ;  /* 0x0000001fff027819 */ /* 0x000fe20000011441 */
[--C-:B------:R-:W-:Y:S01]  /*15a70*/  IMAD.MOV.U32 R149, RZ, RZ, R151.reuse ;  /* 0x000000ffff957224 */ /* 0x100fe200078e0097 */
[----:B------:R-:W-:Y:S01]  /*15a80*/  MOV R146, R151 ;  /* 0x0000009700927202 */ /* 0x000fe20000000f00 */
[--C-:B------:R-:W-:Y:S01]  /*15a90*/  IMAD.MOV.U32 R148, RZ, RZ, R151.reuse ;  /* 0x000000ffff947224 */ /* 0x100fe200078e0097 */
[----:B------:R-:W-:Y:S01]  /*15aa0*/  LEA.HI R2, R2, R65, RZ, 0x2 ;  /* 0x0000004102027211 */ /* 0x000fe200078f10ff */
[--C-:B------:R-:W-:Y:S01]  /*15ab0*/  IMAD.MOV.U32 R147, RZ, RZ, R151.reuse ;  /* 0x000000ffff937224 */ /* 0x100fe200078e0097 */
[-C--:B------:R-:W-:Y:S01]  /*15ac0*/  MOV R129, R151.reuse ;  /* 0x0000009700817202 */ /* 0x080fe20000000f00 */
[--C-:B------:R-:W-:Y:S01]  /*15ad0*/  IMAD.MOV.U32 R145, RZ, RZ, R151.reuse ;  /* 0x000000ffff917224 */ /* 0x100fe200078e0097 */
[----:B------:R-:W-:Y:S01]  /*15ae0*/  LOP3.LUT R2, R2, 0x7ffffffc, RZ, 0xc0, !PT ;  /* 0x7ffffffc02027812 */ /* 0x000fe200078ec0ff */
[--C-:B------:R-:W-:Y:S01]  /*15af0*/  IMAD.MOV.U32 R144, RZ, RZ, R151.reuse ;  /* 0x000000ffff907224 */ /* 0x100fe200078e0097 */
[-C--:B------:R-:W-:Y:S01]  /*15b00*/  MOV R112, R151.reuse ;  /* 0x0000009700707202 */ /* 0x080fe20000000f00 */
[----:B------:R-:W-:Y:S01]  /*15b10*/  IMAD.MOV.U32 R143, RZ, RZ, R151 ;  /* 0x000000ffff8f7224 */ /* 0x000fe200078e0097 */
[----:B------:R-:W-:Y:S01]  /*15b20*/  MOV R95, R151 ;  /* 0x00000097005f7202 */ /* 0x000fe20000000f00 */
[----:B------:R-:W-:-:S02]  /*15b30*/  IMAD.IADD R2, R65, 0x1, -R2 ;  /* 0x0000000141027824 */ /* 0x000fc400078e0a02 */
[--C-:B------:R-:W-:Y:S02]  /*15b40*/  IMAD.MOV.U32 R142, RZ, RZ, R151.reuse ;  /* 0x000000ffff8e7224 */ /* 0x100fe400078e0097 */
[----:B------:R-:W-:Y:S02]  /*15b50*/  IMAD R3, R2, R3, 0x50 ;  /* 0x0000005002037424 */ /* 0x000fe400078e0203 */
[--C-:B------:R-:W-:Y:S02]  /*15b60*/  IMAD.MOV.U32 R141, RZ, RZ, R151.reuse ;  /* 0x000000ffff8d7224 */ /* 0x100fe400078e0097 */
[----:B------:R-:W-:Y:S02]  /*15b70*/  IMAD.IADD R2, R3, 0x1, R180 ;  /* 0x0000000103027824 */ /* 0x000fe400078e02b4 */
[----:B------:R-:W-:Y:S02]  /*15b80*/  IMAD.MOV.U32 R140, RZ, RZ, R151 ;  /* 0x000000ffff8c7224 */ /* 0x000fe400078e0097 */
[----:B------:R-:W-:-:S02]  /*15b90*/  IMAD R2, R223, -0x50, R2 ;  /* 0xffffffb0df027824 */ /* 0x000fc400078e0202 */
[--C-:B------:R-:W-:Y:S02]  /*15ba0*/  IMAD.MOV.U32 R139, RZ, RZ, R151.reuse ;  /* 0x000000ffff8b7224 */ /* 0x100fe400078e0097 */
        /* <DEDUP_REMOVED lines=142> */
[----:B------:R-:W-:Y:S01]  /*16490*/  IMAD.MOV.U32 R37, RZ, RZ, R151 ;  /* 0x000000ffff257224 */ /* 0x000fe200078e0097 */
[----:B------:R-:W-:-:S02]  /*164a0*/  FMNMX.FTZ R3, R78, R3, !PT ;  /* 0x000000034e037209 */ /* 0x000fc40007810000 */
[----:B------:R-:W-:Y:S02]  /*164b0*/  FSEL R38, R38, -INF , P6 ;  /* 0xff80000026267808 */ /* 0x000fe40003000000 */
[----:B------:R-:W-:Y:S02]  /*164c0*/  FMNMX.FTZ R2, R80, R3, !PT ;  /* 0x0000000350027209 */ /* 0x000fe40007810000 */
[----:B------:R-:W-:Y:S02]  /*164d0*/  FSEL R26, R26, -INF , P4 ;  /* 0xff8000001a1a7808 */ /* 0x000fe40002000000 */
[----:B------:R-:W-:Y:S01]  /*164e0*/  FSEL R30, R30, -INF , P2 ;  /* 0xff8000001e1e7808 */ /* 0x000fe20001000000 */
[----:B------:R-:W0:Y:S01]  /*164f0*/  SHFL.BFLY PT, R3, R2, 0x2, 0x1f ;  /* 0x0c401f0002037f89 */ /* 0x000e2200000e0000 */
[----:B------:R-:W-:Y:S02]  /*16500*/  MOV R61, R151 ;  /* 0x00000097003d7202 */ /* 0x000fe40000000f00 */
[----:B0-----:R-:W-:Y:S01]  /*16510*/  FMNMX.FTZ R9, R2, R3, !PT ;  /* 0x0000000302097209 */ /* 0x001fe20007810000 */
[----:B------:R-:W-:Y:S01]  /*16520*/  IMAD.U32 R3, RZ, RZ, UR4 ;  /* 0x00000004ff037e24 */ /* 0x000fe2000f8e00ff */
[----:B------:R-:W-:Y:S01]  /*16530*/  FSEL R2, R39, -INF , P5 ;  /* 0xff80000027027808 */ /* 0x000fe20002800000 */
[----:B------:R-:W-:-:S02]  /*16540*/  IMAD.MOV.U32 R39, RZ, RZ, R151 ;  /* 0x000000ffff277224 */ /* 0x000fc400078e0097 */
[----:B------:R-:W0:Y:S02]  /*16550*/  SHFL.BFLY PT, R28, R9, 0x1, 0x1f ;  /* 0x0c201f00091c7f89 */ /* 0x000e2400000e0000 */
[----:B0-----:R-:W-:Y:S02]  /*16560*/  FMNMX.FTZ R5, R9, R28, !PT ;  /* 0x0000001c09057209 */ /* 0x001fe40007810000 */
[----:B------:R-:W-:Y:S02]  /*16570*/  FSEL R28, R27, -INF , P3 ;  /* 0xff8000001b1c7808 */ /* 0x000fe40001800000 */
[C---:B------:R-:W-:Y:S01]  /*16580*/  FSETP.NEU.FTZ.AND P0, PT, R5.reuse, -INF , PT ;  /* 0xff8000000500780b */ /* 0x040fe20003f1d000 */
[----:B------:R-:W-:-:S05]  /*16590*/  FMUL.FTZ R7, R5, R3 ;  /* 0x0000000305077220 */ /* 0x000fca0000410000 */
[----:B------:R-:W-:Y:S02]  /*165a0*/  FSEL R11, R7, RZ, P0 ;  /* 0x000000ff070b7208 */ /* 0x000fe40000000000 */
[----:B------:R-:W-:Y:S02]  /*165b0*/  FMNMX.FTZ R7, R58, R59, !PT ;  /* 0x0000003b3a077209 */ /* 0x000fe40007810000 */
[----:B------:R-:W-:Y:S01]  /*165c0*/  ISETP.NE.AND P0, PT, R13, RZ, PT ;  /* 0x000000ff0d00720c */ /* 0x000fe20003f05270 */
[--C-:B------:R-:W-:Y:S01]  /*165d0*/  FFMA.FTZ R9, R10, R3, -R11.reuse ;  /* 0x000000030a097223 */ /* 0x100fe2000001080b */
[----:B------:R-:W-:Y:S01]  /*165e0*/  FMNMX.FTZ R7, R62, R7, !PT ;  /* 0x000000073e077209 */ /* 0x000fe20007810000 */
[--C-:B------:R-:W-:Y:S01]  /*165f0*/  FFMA.FTZ R4, R4, R3, -R11.reuse ;  /* 0x0000000304047223 */ /* 0x100fe2000001080b */
[----:B------:R-:W-:Y:S01]  /*16600*/  FSEL R10, R31, -INF , P1 ;  /* 0xff8000001f0a7808 */ /* 0x000fe20000800000 */
[----:B------:R-:W-:Y:S01]  /*16610*/  MUFU.EX2 R15, R9 ;  /* 0x00000009000f7308 */ /* 0x000fe20000000800 */
[----:B------:R-:W-:Y:S01]  /*16620*/  FMNMX.FTZ R7, R6, R7, !PT ;  /* 0x0000000706077209 */ /* 0x000fe20007810000 */
[-CC-:B------:R-:W-:Y:S01]  /*16630*/  FFMA.FTZ R14, R14, R3.reuse, -R11.reuse ;  /* 0x000000030e0e7223 */ /* 0x180fe2000001080b */
[-CC-:B------:R-:W-:Y:S01]  /*16640*/  FFMA.FTZ R208, R56, R3.reuse, -R11.reuse ;  /* 0x0000000338d07223 */ /* 0x180fe2000001080b */
[--C-:B------:R-:W-:Y:S01]  /*16650*/  FFMA.FTZ R57, R57, R3, -R11.reuse ;  /* 0x0000000339397223 */ /* 0x100fe2000001080b */
[----:B------:R-:W-:Y:S01]  /*16660*/  FMNMX.FTZ R7, R50, R7, !PT ;  /* 0x0000000732077209 */ /* 0x000fe20007810000 */
[-CC-:B------:R-:W-:Y:S01]  /*16670*/  FFMA.FTZ R60, R60, R3.reuse, -R11.reuse ;  /* 0x000000033c3c7223 */ /* 0x180fe2000001080b */
[--C-:B------:R-:W-:Y:S01]  /*16680*/  FFMA.FTZ R48, R48, R3, -R11.reuse ;  /* 0x0000000330307223 */ /* 0x100fe2000001080b */
        /* <DEDUP_REMOVED lines=20> */
[----:B------:R-:W-:Y:S01]  /*167d0*/  FFMA.FTZ R11, R80, R3, -R11 ;  /* 0x00000003500b7223 */ /* 0x000fe2000001080b */
[----:B------:R-:W-:Y:S01]  /*167e0*/  FMNMX.FTZ R7, R46, R7, !PT ;  /* 0x000000072e077209 */ /* 0x000fe20007810000 */
[----:B------:R-:W-:-:S02]  /*167f0*/  IMAD.MOV.U32 R80, RZ, RZ, R151 ;  /* 0x000000ffff507224 */ /* 0x000fc400078e0097 */
[----:B------:R-:W0:Y:S01]  /*16800*/  MUFU.EX2 R57, R57 ;  /* 0x0000003900397308 */ /* 0x000e220000000800 */
[----:B------:R-:W-:Y:S01]  /*16810*/  FMNMX.FTZ R7, R32, R7, !PT ;  /* 0x0000000720077209 */ /* 0x000fe20007810000 */
[----:B------:R-:W-:-:S03]  /*16820*/  IMAD.MOV.U32 R56, RZ, RZ, R151 ;  /* 0x000000ffff387224 */ /* 0x000fc600078e0097 */
[----:B------:R-:W-:Y:S02]  /*16830*/  FMNMX.FTZ R7, R34, R7, !PT ;  /* 0x0000000722077209 */ /* 0x000fe40007810000 */
[----:B--2---:R-:W-:Y:S01]  /*16840*/  PRMT R0, R67, 0x654, R0 ;  /* 0x0000065443007816 */ /* 0x004fe20000000000 */
[----:B------:R-:W1:Y:S01]  /*16850*/  MUFU.EX2 R60, R60 ;  /* 0x0000003c003c7308 */ /* 0x000e620000000800 */
[----:B------:R-:W-:Y:S01]  /*16860*/  FMNMX.FTZ R7, R24, R7, !PT ;  /* 0x0000000718077209 */ /* 0x000fe20007810000 */
[----:B------:R-:W-:Y:S01]  /*16870*/  IMAD.MOV.U32 R67, RZ, RZ, R151 ;  /* 0x000000ffff437224 */ /* 0x000fe200078e0097 */
[----:B------:R2:W-:Y:S02]  /*16880*/  SYNCS.ARRIVE.TRANS64.RED.A1T0 RZ, [R0+URZ], RZ ;  /* 0x000000ff00ff79a7 */ /* 0x0005e4000810043f */
[----:B------:R-:W-:-:S03]  /*16890*/  FMNMX.FTZ R7, R38, R7, !PT ;  /* 0x0000000726077209 */ /* 0x000fc60007810000 */
[----:B------:R-:W3:Y:S01]  /*168a0*/  MUFU.EX2 R48, R48 ;  /* 0x0000003000307308 */ /* 0x000ee20000000800 */
[----:B------:R-:W-:Y:S01]  /*168b0*/  FMNMX.FTZ R7, R2, R7, !PT ;  /* 0x0000000702077209 */ /* 0x000fe20007810000 */
[----:B0-----:R-:W-:Y:S01]  /*168c0*/  FADD.FTZ R33, R208, R57 ;  /* 0x00000039d0217221 */ /* 0x001fe20000010000 */
[----:B------:R-:W-:Y:S01]  /*168d0*/  F2FP.BF16.F32.PACK_AB R208, R57, R208 ;  /* 0x000000d039d0723e */ /* 0x000fe200000010ff */
[----:B------:R-:W-:Y:S01]  /*168e0*/  IMAD.MOV.U32 R57, RZ, RZ, R151 ;  /* 0x000000ffff397224 */ /* 0x000fe200078e0097 */
[----:B------:R-:W-:-:S03]  /*168f0*/  FMNMX.FTZ R7, R26, R7, !PT ;  /* 0x000000071a077209 */ /* 0x000fc60007810000 */
[----:B------:R-:W0:Y:S01]  /*16900*/  MUFU.EX2 R52, R52 ;  /* 0x0000003400347308 */ /* 0x000e220000000800 */
[----:B------:R-:W-:Y:S02]  /*16910*/  FMNMX.FTZ R7, R28, R7, !PT ;  /* 0x000000071c077209 */ /* 0x000fe40007810000 */
[----:B-1----:R-:W-:Y:S02]  /*16920*/  F2FP.BF16.F32.PACK_AB R210, R13, R60 ;  /* 0x0000003c0dd2723e */ /* 0x002fe400000010ff */
[----:B------:R-:W-:-:S03]  /*16930*/  FMNMX.FTZ R7, R30, R7, !PT ;  /* 0x000000071e077209 */ /* 0x000fc60007810000 */
[----:B------:R-:W-:Y:S01]  /*16940*/  MUFU.EX2 R40, R40 ;  /* 0x0000002800287308 */ /* 0x000fe20000000800 */
[----:B------:R-:W-:Y:S02]  /*16950*/  FMNMX.FTZ R7, R10, R7, !PT ;  /* 0x000000070a077209 */ /* 0x000fe40007810000 */
[----:B---3--:R-:W-:-:S03]  /*16960*/  F2FP.BF16.F32.PACK_AB R204, R15, R48 ;  /* 0x000000300fcc723e */ /* 0x008fc600000010ff */
[----:B------:R-:W1:Y:S02]  /*16970*/  SHFL.BFLY PT, R4, R7, 0x2, 0x1f ;  /* 0x0c401f0007047f89 */ /* 0x000e6400000e0000 */
[----:B------:R3:W4:Y:S01]  /*16980*/  MUFU.EX2 R25, R64 ;  /* 0x0000004000197308 */ /* 0x0007220000000800 */
[----:B0-----:R-:W-:-:S07]  /*16990*/  F2FP.BF16.F32.PACK_AB R206, R21, R52 ;  /* 0x0000003415ce723e */ /* 0x001fce00000010ff */
[----:B------:R-:W-:Y:S01]  /*169a0*/  MUFU.EX2 R44, R44 ;  /* 0x0000002c002c7308 */ /* 0x000fe20000000800 */
[----:B---3--:R-:W-:-:S07]  /*169b0*/  IMAD.MOV.U32 R64, RZ, RZ, R151 ;  /* 0x000000ffff407224 */ /* 0x008fce00078e0097 */
[----:B------:R0:W3:Y:S01]  /*169c0*/  MUFU.EX2 R27, R66 ;  /* 0x00000042001b7308 */ /* 0x0000e20000000800 */
[----:B----4-:R-:W-:Y:S02]  /*169d0*/  F2FP.BF16.F32.PACK_AB R200, R25, R40 ;  /* 0x0000002819c8723e */ /* 0x010fe400000010ff */
[----:B-1----:R-:W-:-:S05]  /*169e0*/  FMNMX.FTZ R9, R7, R4, !PT ;  /* 0x0000000407097209 */ /* 0x002fca0007810000 */
[----:B------:R-:W-:Y:S01]  /*169f0*/  MUFU.EX2 R68, R68 ;  /* 0x0000004400447308 */ /* 0x000fe20000000800 */
[----:B0-----:R-:W-:Y:S01]  /*16a00*/  IMAD.MOV.U32 R66, RZ, RZ, R151 ;  /* 0x000000ffff427224 */ /* 0x001fe200078e0097 */
[----:B------:R-:W0:Y:S06]  /*16a10*/  SHFL.BFLY PT, R4, R9, 0x1, 0x1f ;  /* 0x0c201f0009047f89 */ /* 0x000e2c00000e0000 */
[----:B------:R1:W4:Y:S01]  /*16a20*/  MUFU.EX2 R7, R70 ;  /* 0x0000004600077308 */ /* 0x0003220000000800 */
[----:B---3--:R-:W-:-:S07]  /*16a30*/  F2FP.BF16.F32.PACK_AB R202, R27, R44 ;  /* 0x0000002c1bca723e */ /* 0x008fce00000010ff */
[----:B------:R-:W-:Y:S01]  /*16a40*/  MUFU.EX2 R36, R36 ;  /* 0x0000002400247308 */ /* 0x000fe20000000800 */
[----:B-1----:R-:W-:-:S07]  /*16a50*/  IMAD.MOV.U32 R70, RZ, RZ, R151 ;  /* 0x000000ffff467224 */ /* 0x002fce00078e0097 */
[----:B------:R1:W3:Y:S01]  /*16a60*/  MUFU.EX2 R29, R72 ;  /* 0x00000048001d7308 */ /* 0x0002e20000000800 */
[----:B----4-:R-:W-:Y:S02]  /*16a70*/  F2FP.BF16.F32.PACK_AB R196, R7, R68 ;  /* 0x0000004407c4723e */ /* 0x010fe400000010ff */
[----:B0-----:R-:W-:-:S04]  /*16a80*/  FMNMX.FTZ R4, R9, R4, !PT ;  /* 0x0000000409047209 */ /* 0x001fc80007810000 */
[C---:B------:R-:W-:Y:S01]  /*16a90*/  FSETP.NEU.FTZ.AND P1, PT, R4.reuse, -INF , PT ;  /* 0xff8000000400780b */ /* 0x040fe20003f3d000 */
[----:B------:R-:W-:Y:S01]  /*16aa0*/  FMUL.FTZ R14, R4, R3 ;  /* 0x00000003040e7220 */ /* 0x000fe20000410000 */
[----:B------:R-:W-:Y:S01]  /*16ab0*/  MUFU.EX2 R74, R74 ;  /* 0x0000004a004a7308 */ /* 0x000fe20000000800 */
[----:B-1----:R-:W-:-:S03]  /*16ac0*/  IMAD.MOV.U32 R72, RZ, RZ, R151 ;  /* 0x000000ffff487224 */ /* 0x002fc600078e0097 */
[----:B------:R-:W-:Y:S02]  /*16ad0*/  FSEL R31, R14, RZ, P1 ;  /* 0x000000ff0e1f7208 */ /* 0x000fe40000800000 */
[----:B------:R-:W-:Y:S02]  /*16ae0*/  ISETP.GE.AND P1, PT, R180, 0x51, PT ;  /* 0x00000051b400780c */ /* 0x000fe40003f26270 */
[----:B------:R-:W0:Y:S01]  /*16af0*/  MUFU.EX2 R9, R76 ;  /* 0x0000004c00097308 */ /* 0x000e220000000800 */
[-CC-:B------:R-:W-:Y:S01]  /*16b00*/  FFMA.FTZ R58, R58, R3.reuse, -R31.reuse ;  /* 0x000000033a3a7223 */ /* 0x180fe2000001081f */
[-CC-:B------:R-:W-:Y:S01]  /*16b10*/  FFMA.FTZ R59, R59, R3.reuse, -R31.reuse ;  /* 0x000000033b3b7223 */ /* 0x180fe2000001081f */
[-CC-:B------:R-:W-:Y:S01]  /*16b20*/  FFMA.FTZ R62, R62, R3.reuse, -R31.reuse ;  /* 0x000000033e3e7223 */ /* 0x180fe2000001081f */
[-CC-:B------:R-:W-:Y:S01]  /*16b30*/  FFMA.FTZ R6, R6, R3.reuse, -R31.reuse ;  /* 0x0000000306067223 */ /* 0x180fe2000001081f */
[-CC-:B------:R-:W-:Y:S01]  /*16b40*/  FFMA.FTZ R50, R50, R3.reuse, -R31.reuse ;  /* 0x0000000332327223 */ /* 0x180fe2000001081f */
[-CC-:B------:R-:W-:Y:S01]  /*16b50*/  FFMA.FTZ R8, R8, R3.reuse, -R31.reuse ;  /* 0x0000000308087223 */ /* 0x180fe2000001081f */
[-CC-:B------:R-:W-:Y:S01]  /*16b60*/  FFMA.FTZ R54, R54, R3.reuse, -R31.reuse ;  /* 0x0000000336367223 */ /* 0x180fe2000001081f */
[----:B------:R-:W-:Y:S01]  /*16b70*/  MUFU.EX2 R58, R58 ;  /* 0x0000003a003a7308 */ /* 0x000fe20000000800 */
[-CC-:B------:R-:W-:Y:S01]  /*16b80*/  FFMA.FTZ R12, R12, R3.reuse, -R31.reuse ;  /* 0x000000030c0c7223 */ /* 0x180fe2000001081f */
[-CC-:B------:R-:W-:Y:S01]  /*16b90*/  FFMA.FTZ R42, R42, R3.reuse, -R31.reuse ;  /* 0x000000032a2a7223 */ /* 0x180fe2000001081f */
[-CC-:B------:R-:W-:Y:S01]  /*16ba0*/  FFMA.FTZ R20, R20, R3.reuse, -R31.reuse ;  /* 0x0000000314147223 */ /* 0x180fe2000001081f */
[-CC-:B------:R-:W-:Y:S01]  /*16bb0*/  FFMA.FTZ R46, R46, R3.reuse, -R31.reuse ;  /* 0x000000032e2e7223 */ /* 0x180fe2000001081f */
[-CC-:B------:R-:W-:Y:S01]  /*16bc0*/  FFMA.FTZ R32, R32, R3.reuse, -R31.reuse ;  /* 0x0000000320207223 */ /* 0x180fe2000001081f */
[-CC-:B------:R-:W-:Y:S01]  /*16bd0*/  FFMA.FTZ R34, R34, R3.reuse, -R31.reuse ;  /* 0x0000000322227223 */ /* 0x180fe2000001081f */
[-CC-:B------:R-:W-:Y:S01]  /*16be0*/  FFMA.FTZ R24, R24, R3.reuse, -R31.reuse ;  /* 0x0000000318187223 */ /* 0x180fe2000001081f */
[----:B------:R-:W1:Y:S01]  /*16bf0*/  MUFU.EX2 R59, R59 ;  /* 0x0000003b003b7308 */ /* 0x000e620000000800 */
[-CC-:B------:R-:W-:Y:S01]  /*16c00*/  FFMA.FTZ R38, R38, R3.reuse, -R31.reuse ;  /* 0x0000000326267223 */ /* 0x180fe2000001081f */
[-CC-:B------:R-:W-:Y:S01]  /*16c10*/  FFMA.FTZ R2, R2, R3.reuse, -R31.reuse ;  /* 0x0000000302027223 */ /* 0x180fe2000001081f */
[-CC-:B------:R-:W-:Y:S01]  /*16c20*/  FFMA.FTZ R26, R26, R3.reuse, -R31.reuse ;  /* 0x000000031a1a7223 */ /* 0x180fe2000001081f */
[-CC-:B------:R-:W-:Y:S01]  /*16c30*/  FFMA.FTZ R28, R28, R3.reuse, -R31.reuse ;  /* 0x000000031c1c7223 */ /* 0x180fe2000001081f */
[-CC-:B------:R-:W-:Y:S01]  /*16c40*/  FFMA.FTZ R30, R30, R3.reuse, -R31.reuse ;  /* 0x000000031e1e7223 */ /* 0x180fe2000001081f */
[----:B------:R-:W-:Y:S01]  /*16c50*/  FFMA.FTZ R10, R10, R3, -R31 ;  /* 0x000000030a0a7223 */ /* 0x000fe2000001081f */
[----:B---3--:R-:W-:Y:S01]  /*16c60*/  F2FP.BF16.F32.PACK_AB R198, R29, R36 ;  /* 0x000000241dc6723e */ /* 0x008fe200000010ff */
[----:B------:R-:W3:Y:S01]  /*16c70*/  MUFU.EX2 R62, R62 ;  /* 0x0000003e003e7308 */ /* 0x000ee20000000800 */
[----:B0-----:R-:W-:Y:S01]  /*16c80*/  F2FP.BF16.F32.PACK_AB R192, R9, R74 ;  /* 0x0000004a09c0723e */ /* 0x001fe200000010ff */
[----:B------:R-:W-:-:S06]  /*16c90*/  IMAD.MOV.U32 R76, RZ, RZ, R151 ;  /* 0x000000ffff4c7224 */ /* 0x000fcc00078e0097 */
[----:B------:R0:W4:Y:S01]  /*16ca0*/  MUFU.EX2 R211, R6 ;  /* 0x0000000600d37308 */ /* 0x0001220000000800 */
[----:B-1----:R-:W-:-:S07]  /*16cb0*/  F2FP.BF16.F32.PACK_AB R209, R59, R58 ;  /* 0x0000003a3bd1723e */ /* 0x002fce00000010ff */
[----:B------:R-:W1:Y:S01]  /*16cc0*/  MUFU.EX2 R50, R50 ;  /* 0x0000003200327308 */ /* 0x000e620000000800 */
[----:B0-----:R-:W-:Y:S01]  /*16cd0*/  FADD.FTZ R6, R60, R33 ;  /* 0x000000213c067221 */ /* 0x001fe20000010000 */
[----:B------:R-:W-:-:S03]  /*16ce0*/  IMAD.MOV.U32 R60, RZ, RZ, R151 ;  /* 0x000000ffff3c7224 */ /* 0x000fc600078e0097 */
[----:B------:R-:W-:-:S03]  /*16cf0*/  FADD.FTZ R33, R13, R6 ;  /* 0x000000060d217221 */ /* 0x000fc60000010000 */
[----:B------:R0:W5:Y:S01]  /*16d00*/  MUFU.EX2 R205, R8 ;  /* 0x0000000800cd7308 */ /* 0x0001620000000800 */
[----:B------:R-:W-:Y:S01]  /*16d10*/  FADD.FTZ R6, R48, R33 ;  /* 0x0000002130067221 */ /* 0x000fe20000010000 */
[----:B------:R-:W-:Y:S01]  /*16d20*/  FADD.FTZ R33, R58, R59 ;  /* 0x0000003b3a217221 */ /* 0x000fe20000010000 */
[----:B------:R-:W-:Y:S02]  /*16d30*/  IMAD.MOV.U32 R59, RZ, RZ, R151 ;  /* 0x000000ffff3b7224 */ /* 0x000fe400078e0097 */
[----:B------:R-:W-:Y:S01]  /*16d40*/  FADD.FTZ R35, R15, R6 ;  /* 0x000000060f237221 */ /* 0x000fe20000010000 */
[----:B---3--:R-:W-:Y:S01]  /*16d50*/  FADD.FTZ R6, R62, R33 ;  /* 0x000000213e067221 */ /* 0x008fe20000010000 */
[----:B------:R-:W-:Y:S01]  /*16d60*/  IMAD.MOV.U32 R58, RZ, RZ, R151 ;  /* 0x000000ffff3a7224 */ /* 0x000fe200078e0097 */
[----:B------:R-:W3:Y:S01]  /*16d70*/  MUFU.EX2 R54, R54 ;  /* 0x0000003600367308 */ /* 0x000ee20000000800 */
[----:B0-----:R-:W-:Y:S01]  /*16d80*/  FADD.FTZ R8, R52, R35 ;  /* 0x0000002334087221 */ /* 0x001fe20000010000 */
[C---:B----4-:R-:W-:Y:S01]  /*16d90*/  FADD.FTZ R33, R211.reuse, R6 ;  /* 0x00000006d3217221 */ /* 0x050fe20000010000 */
[----:B------:R-:W-:Y:S01]  /*16da0*/  F2FP.BF16.F32.PACK_AB R211, R211, R62 ;  /* 0x0000003ed3d3723e */ /* 0x000fe200000010ff */
[----:B------:R-:W-:-:S02]  /*16db0*/  IMAD.MOV.U32 R62, RZ, RZ, R151 ;  /* 0x000000ffff3e7224 */ /* 0x000fc400078e0097 */
[----:B------:R-:W-:Y:S01]  /*16dc0*/  FADD.FTZ R35, R21, R8 ;  /* 0x0000000815237221 */ /* 0x000fe20000010000 */
[----:B-1----:R-:W-:Y:S01]  /*16dd0*/  FADD.FTZ R6, R50, R33 ;  /* 0x0000002132067221 */ /* 0x002fe20000010000 */
[----:B------:R-:W-:Y:S01]  /*16de0*/  IMAD.MOV.U32 R52, RZ, RZ, R151 ;  /* 0x000000ffff347224 */ /* 0x000fe200078e0097 */
[----:B------:R-:W0:Y:S01]  /*16df0*/  MUFU.EX2 R207, R12 ;  /* 0x0000000c00cf7308 */ /* 0x000e220000000800 */
[----:B------:R-:W-:Y:S01]  /*16e00*/  FADD.FTZ R8, R40, R35 ;  /* 0x0000002328087221 */ /* 0x000fe20000010000 */
[C---:B-----5:R-:W-:Y:S01]  /*16e10*/  FADD.FTZ R33, R205.reuse, R6 ;  /* 0x00000006cd217221 */ /* 0x060fe20000010000 */
[----:B------:R-:W-:Y:S01]  /*16e20*/  F2FP.BF16.F32.PACK_AB R205, R205, R50 ;  /* 0x00000032cdcd723e */ /* 0x000fe200000010ff */
[--C-:B------:R-:W-:Y:S02]  /*16e30*/  IMAD.MOV.U32 R50, RZ, RZ, R151.reuse ;  /* 0x000000ffff327224 */ /* 0x100fe400078e0097 */
[----:B------:R-:W-:Y:S01]  /*16e40*/  FADD.FTZ R35, R25, R8 ;  /* 0x0000000819237221 */ /* 0x000fe20000010000 */
[----:B------:R-:W-:Y:S01]  /*16e50*/  IMAD.MOV.U32 R48, RZ, RZ, R151 ;  /* 0x000000ffff307224 */ /* 0x000fe200078e0097 */
[----:B------:R-:W1:Y:S01]  /*16e60*/  MUFU.EX2 R42, R42 ;  /* 0x0000002a002a7308 */ /* 0x000e620000000800 */
[----:B---3--:R-:W-:Y:S01]  /*16e70*/  FADD.FTZ R6, R54, R33 ;  /* 0x0000002136067221 */ /* 0x008fe20000010000 */
[----:B--2---:R-:W-:Y:S01]  /*16e80*/  FADD.FTZ R0, R44, R35 ;  /* 0x000000232c007221 */ /* 0x004fe20000010000 */
[----:B------:R-:W-:Y:S01]  /*16e90*/  MOV R44, R151 ;  /* 0x00000097002c7202 */ /* 0x000fe20000000f00 */
[----:B------:R-:W-:-:S02]  /*16ea0*/  IMAD.MOV.U32 R40, RZ, RZ, R151 ;  /* 0x000000ffff287224 */ /* 0x000fc400078e0097 */
[----:B------:R-:W-:Y:S01]  /*16eb0*/  FADD.FTZ R35, R27, R0 ;  /* 0x000000001b237221 */ /* 0x000fe20000010000 */
[----:B------:R-:W-:Y:S01]  /*16ec0*/  MOV R27, R151 ;  /* 0x00000097001b7202 */ /* 0x000fe20000000f00 */
[----:B------:R-:W2:Y:S01]  /*16ed0*/  MUFU.EX2 R201, R20 ;  /* 0x0000001400c97308 */ /* 0x000ea20000000800 */
[C---:B0-----:R-:W-:Y:S01]  /*16ee0*/  FADD.FTZ R33, R207.reuse, R6 ;  /* 0x00000006cf217221 */ /* 0x041fe20000010000 */
[----:B------:R-:W-:Y:S01]  /*16ef0*/  FADD.FTZ R6, R68, R35 ;  /* 0x0000002344067221 */ /* 0x000fe20000010000 */
[----:B------:R-:W-:Y:S01]  /*16f00*/  F2FP.BF16.F32.PACK_AB R207, R207, R54 ;  /* 0x00000036cfcf723e */ /* 0x000fe200000010ff */
[--C-:B------:R-:W-:Y:S02]  /*16f10*/  IMAD.MOV.U32 R68, RZ, RZ, R151.reuse ;  /* 0x000000ffff447224 */ /* 0x100fe400078e0097 */
[----:B------:R-:W-:Y:S01]  /*16f20*/  FADD.FTZ R31, R7, R6 ;  /* 0x00000006071f7221 */ /* 0x000fe20000010000 */
[----:B------:R-:W-:Y:S01]  /*16f30*/  IMAD.MOV.U32 R54, RZ, RZ, R151 ;  /* 0x000000ffff367224 */ /* 0x000fe200078e0097 */
[----:B------:R-:W0:Y:S01]  /*16f40*/  MUFU.EX2 R46, R46 ;  /* 0x0000002e002e7308 */ /* 0x000e220000000800 */
[----:B-1----:R-:W-:Y:S01]  /*16f50*/  FADD.FTZ R0, R42, R33 ;  /* 0x000000212a007221 */ /* 0x002fe20000010000 */
[----:B------:R-:W-:-:S02]  /*16f60*/  IMAD.MOV.U32 R35, RZ, RZ, R151 ;  /* 0x000000ffff237224 */ /* 0x000fc400078e0097 */
[----:B------:R-:W-:-:S04]  /*16f70*/  IMAD.MOV.U32 R25, RZ, RZ, R151 ;  /* 0x000000ffff197224 */ /* 0x000fc800078e0097 */
[----:B------:R1:W3:Y:S01]  /*16f80*/  MUFU.EX2 R203, R32 ;  /* 0x0000002000cb7308 */ /* 0x0002e20000000800 */
[C---:B--2---:R-:W-:Y:S01]  /*16f90*/  FADD.FTZ R33, R201.reuse, R0 ;  /* 0x00000000c9217221 */ /* 0x044fe20000010000 */
[----:B------:R-:W-:Y:S01]  /*16fa0*/  F2FP.BF16.F32.PACK_AB R201, R201, R42 ;  /* 0x0000002ac9c9723e */ /* 0x000fe200000010ff */
[----:B------:R-:W-:-:S05]  /*16fb0*/  IMAD.MOV.U32 R42, RZ, RZ, R151 ;  /* 0x000000ffff2a7224 */ /* 0x000fca00078e0097 */
[----:B------:R-:W2:Y:S01]  /*16fc0*/  MUFU.EX2 R34, R34 ;  /* 0x0000002200227308 */ /* 0x000ea20000000800 */
[----:B0-----:R-:W-:Y:S01]  /*16fd0*/  FADD.FTZ R0, R46, R33 ;  /* 0x000000212e007221 */ /* 0x001fe20000010000 */
[--C-:B------:R-:W-:Y:S02]  /*16fe0*/  IMAD.MOV.U32 R33, RZ, RZ, R151.reuse ;  /* 0x000000ffff217224 */ /* 0x100fe400078e0097 */
[----:B-1----:R-:W-:-:S04]  /*16ff0*/  IMAD.MOV.U32 R32, RZ, RZ, R151 ;  /* 0x000000ffff207224 */ /* 0x002fc800078e0097 */
[----:B------:R0:W1:Y:S01]  /*17000*/  MUFU.EX2 R197, R24 ;  /* 0x0000001800c57308 */ /* 0x0000620000000800 */
[C---:B---3--:R-:W-:Y:S01]  /*17010*/  FADD.FTZ R13, R203.reuse, R0 ;  /* 0x00000000cb0d7221 */ /* 0x048fe20000010000 */
[----:B------:R-:W-:Y:S01]  /*17020*/  F2FP.BF16.F32.PACK_AB R203, R203, R46 ;  /* 0x0000002ecbcb723e */ /* 0x000fe200000010ff */
[----:B------:R-:W-:-:S05]  /*17030*/  IMAD.MOV.U32 R46, RZ, RZ, R151 ;  /* 0x000000ffff2e7224 */ /* 0x000fca00078e0097 */
[----:B------:R-:W3:Y:S01]  /*17040*/  MUFU.EX2 R38, R38 ;  /* 0x0000002600267308 */ /* 0x000ee20000000800 */
[----:B--2---:R-:W-:Y:S01]  /*17050*/  FADD.FTZ R0, R34, R13 ;  /* 0x0000000d22007221 */ /* 0x004fe20000010000 */
[----:B0-----:R-:W-:-:S06]  /*17060*/  IMAD.MOV.U32 R24, RZ, RZ, R151 ;  /* 0x000000ffff187224 */ /* 0x001fcc00078e0097 */
[----:B------:R0:W2:Y:S01]  /*17070*/  MUFU.EX2 R199, R2 ;  /* 0x0000000200c77308 */ /* 0x0000a20000000800 */
[C---:B-1----:R-:W-:Y:S01]  /*17080*/  FADD.FTZ R13, R197.reuse, R0 ;  /* 0x00000000c50d7221 */ /* 0x042fe20000010000 */
[----:B------:R-:W-:Y:S01]  /*17090*/  F2FP.BF16.F32.PACK_AB R197, R197, R34 ;  /* 0x00000022c5c5723e */ /* 0x000fe200000010ff */
[----:B------:R-:W-:-:S05]  /*170a0*/  IMAD.MOV.U32 R34, RZ, RZ, R151 ;  /* 0x000000ffff227224 */ /* 0x000fca00078e0097 */
[----:B------:R-:W1:Y:S01]  /*170b0*/  MUFU.EX2 R26, R26 ;  /* 0x0000001a001a7308 */ /* 0x000e620000000800 */
[----:B---3--:R-:W-:Y:S01]  /*170c0*/  FADD.FTZ R0, R38, R13 ;  /* 0x0000000d26007221 */ /* 0x008fe20000010000 */
[----:B0-----:R-:W-:Y:S01]  /*170d0*/  FADD.FTZ R2, R36, R31 ;  /* 0x0000001f24027221 */ /* 0x001fe20000010000 */
[--C-:B------:R-:W-:Y:S02]  /*170e0*/  IMAD.MOV.U32 R36, RZ, RZ, R151.reuse ;  /* 0x000000ffff247224 */ /* 0x100fe400078e0097 */
[--C-:B------:R-:W-:Y:S02]  /*170f0*/  IMAD.MOV.U32 R31, RZ, RZ, R151.reuse ;  /* 0x000000ffff1f7224 */ /* 0x100fe400078e0097 */
[----:B------:R-:W-:Y:S01]  /*17100*/  FADD.FTZ R15, R29, R2 ;  /* 0x000000021d0f7221 */ /* 0x000fe20000010000 */
[----:B------:R-:W-:Y:S01]  /*17110*/  IMAD.MOV.U32 R29, RZ, RZ, R151 ;  /* 0x000000ffff1d7224 */ /* 0x000fe200078e0097 */
[----:B------:R0:W3:Y:S01]  /*17120*/  MUFU.EX2 R193, R28 ;  /* 0x0000001c00c17308 */ /* 0x0000e20000000800 */
[C---:B--2---:R-:W-:Y:S01]  /*17130*/  FADD.FTZ R7, R199.reuse, R0 ;  /* 0x00000000c7077221 */ /* 0x044fe20000010000 */
[----:B------:R-:W-:Y:S01]  /*17140*/  FADD.FTZ R2, R74, R15 ;  /* 0x0000000f4a027221 */ /* 0x000fe20000010000 */
[----:B------:R-:W-:Y:S01]  /*17150*/  F2FP.BF16.F32.PACK_AB R199, R199, R38 ;  /* 0x00000026c7c7723e */ /* 0x000fe200000010ff */
[----:B------:R-:W-:-:S02]  /*17160*/  IMAD.MOV.U32 R74, RZ, RZ, R151 ;  /* 0x000000ffff4a7224 */ /* 0x000fc400078e0097 */
[----:B------:R-:W-:Y:S01]  /*17170*/  FADD.FTZ R15, R9, R2 ;  /* 0x00000002090f7221 */ /* 0x000fe20000010000 */
[----:B------:R-:W-:Y:S01]  /*17180*/  IMAD.MOV.U32 R2, RZ, RZ, 0x3f800000 ;  /* 0x3f800000ff027424 */ /* 0x000fe200078e00ff */
[----:B------:R-:W2:Y:S01]  /*17190*/  MUFU.EX2 R30, R30 ;  /* 0x0000001e001e7308 */ /* 0x000ea20000000800 */
[----:B-1----:R-:W-:Y:S01]  /*171a0*/  FADD.FTZ R0, R26, R7 ;  /* 0x000000071a007221 */ /* 0x002fe20000010000 */
[--C-:B------:R-:W-:Y:S02]  /*171b0*/  IMAD.MOV.U32 R38, RZ, RZ, R151.reuse ;  /* 0x000000ffff267224 */ /* 0x100fe400078e0097 */
[----:B0-----:R-:W-:-:S04]  /*171c0*/  IMAD.MOV.U32 R28, RZ, RZ, R151 ;  /* 0x000000ffff1c7224 */ /* 0x001fc800078e0097 */
[----:B------:R-:W0:Y:S01]  /*171d0*/  MUFU.EX2 R78, R78 ;  /* 0x0000004e004e7308 */ /* 0x000e220000000800 */
[C---:B---3--:R-:W-:Y:S01]  /*171e0*/  FADD.FTZ R7, R193.reuse, R0 ;  /* 0x00000000c1077221 */ /* 0x048fe20000010000 */
[----:B------:R-:W-:Y:S01]  /*171f0*/  F2FP.BF16.F32.PACK_AB R193, R193, R26 ;  /* 0x0000001ac1c1723e */ /* 0x000fe200000010ff */
[----:B------:R-:W-:-:S05]  /*17200*/  IMAD.MOV.U32 R26, RZ, RZ, R151 ;  /* 0x000000ffff1a7224 */ /* 0x000fca00078e0097 */
[----:B------:R-:W1:Y:S01]  /*17210*/  MUFU.EX2 R195, R10 ;  /* 0x0000000a00c37308 */ /* 0x000e620000000800 */
[----:B--2---:R-:W-:-:S07]  /*17220*/  FADD.FTZ R0, R30, R7 ;  /* 0x000000071e007221 */ /* 0x004fce0000010000 */
[----:B------:R-:W2:Y:S01]  /*17230*/  MUFU.EX2 R11, R11 ;  /* 0x0000000b000b7308 */ /* 0x000ea20000000800 */
[----:B0-----:R-:W-:Y:S01]  /*17240*/  FADD.FTZ R228, R78, R15 ;  /* 0x0000000f4ee47221 */ /* 0x001fe20000010000 */
[C---:B-1----:R-:W-:Y:S01]  /*17250*/  FADD.FTZ R227, R195.reuse, R0 ;  /* 0x00000000c3e37221 */ /* 0x042fe20000010000 */
[----:B------:R-:W-:Y:S01]  /*17260*/  F2FP.BF16.F32.PACK_AB R195, R195, R30 ;  /* 0x0000001ec3c3723e */ /* 0x000fe200000010ff */
[----:B------:R-:W-:Y:S02]  /*17270*/  IMAD.MOV.U32 R0, RZ, RZ, 0x3f800000 ;  /* 0x3f800000ff007424 */ /* 0x000fe400078e00ff */
[----:B------:R-:W-:Y:S01]  /*17280*/  IMAD.MOV.U32 R30, RZ, RZ, R151 ;  /* 0x000000ffff1e7224 */ /* 0x000fe200078e0097 */
[C---:B--2---:R-:W-:Y:S01]  /*17290*/  F2FP.BF16.F32.PACK_AB R194, R11.reuse, R78 ;  /* 0x0000004e0bc2723e */ /* 0x044fe200000010ff */
[----:B------:R-:W-:Y:S01]  /*172a0*/  FADD.FTZ R228, R11, R228 ;  /* 0x000000e40be47221 */ /* 0x000fe20000010000 */
[----:B------:R-:W-:Y:S01]  /*172b0*/  MOV R78, R151 ;  /* 0x00000097004e7202 */ /* 0x000fe20000000f00 */
[----:B------:R-:W-:Y:S06]  /*172c0*/  @!P1 BRA `(.L_x_635) ;  /* 0x0000004c00549947 */ /* 0x000fec0003800000 */
[----:B------:R0:W5:Y:S01]  /*172d0*/  LDL.LU R14, [R1+0x50] ;  /* 0x00005000010e7983 */ /* 0x0001620000300800 */
[----:B------:R-:W-:Y:S01]  /*172e0*/  VIADD R223, R223, 0xfffffffe ;  /* 0xfffffffedfdf7836 */ /* 0x000fe20000000000 */
[----:B------:R-:W-:Y:S01]  /*172f0*/  CS2R R150, SRZ ;  /* 0x0000000000967805 */ /* 0x000fe2000001ff00 */
[----:B------:R-:W-:Y:S01]  /*17300*/  IMAD.MOV.U32 R20, RZ, RZ, R4 ;  /* 0x000000ffff147224 */ /* 0x000fe200078e0004 */
[----:B------:R-:W-:Y:S01]  /*17310*/  CS2R R146, SRZ ;  /* 0x0000000000927805 */ /* 0x000fe2000001ff00 */
[----:B------:R-:W-:Y:S01]  /*17320*/  IMAD.MOV.U32 R15, RZ, RZ, R5 ;  /* 0x000000ffff0f7224 */ /* 0x000fe200078e0005 */
[----:B------:R-:W-:Y:S01]  /*17330*/  CS2R R142, SRZ ;  /* 0x00000000008e7805 */ /* 0x000fe2000001ff00 */
[----:B------:R-:W-:Y:S01]  /*17340*/  IMAD.MOV.U32 R8, RZ, RZ, R226 ;  /* 0x000000ffff087224 */ /* 0x000fe200078e00e2 */
[----:B------:R-:W-:Y:S01]  /*17350*/  CS2R R138, SRZ ;  /* 0x00000000008a7805 */ /* 0x000fe2000001ff00 */
[----:B------:R-:W-:Y:S01]  /*17360*/  IMAD.MOV.U32 R2, RZ, RZ, 0x3f800000 ;  /* 0x3f800000ff027424 */ /* 0x000fe200078e00ff */
        /* <DEDUP_REMOVED lines=59> */
[----:B0-----:R-:W-:-:S07]  /*17720*/  CS2R R24, SRZ ;  /* 0x0000000000187805 */ /* 0x001fce000001ff00 */
.L_x_648:
[----:B------:R-:W-:-:S04]  /*17730*/  ISETP.NE.AND P1, PT, R8, 0x1, PT ;  /* 0x000000010800780c */ /* 0x000fc80003f25270 */
[----:B------:R-:W-:-:S04]  /*17740*/  SEL R3, RZ, 0x1, P1 ;  /* 0x00000001ff037807 */ /* 0x000fc80000800000 */
[----:B-----5:R-:W-:-:S05]  /*17750*/  LOP3.LUT R4, R14, R3, RZ, 0x3c, !PT ;  /* 0x000000030e047212 */ /* 0x020fca00078e3cff */
[----:B------:R0:W-:Y:S01]  /*17760*/  STL [R1+0x50], R4 ;  /* 0x0000500401007387 */ /* 0x0001e20000100800 */
[----:B------:R-:W-:Y:S05]  /*17770*/  @!P0 BRA `(.L_x_636) ;  /* 0x0000000000048947 */ /* 0x000fea0003800000 */
[----:B------:R-:W-:Y:S01]  /*17780*/  BPT.TRAP 0x1 ;  /* 0x000000040000795c */ /* 0x000fe20000300000 */
.L_x_636:
[----:B------:R-:W-:Y:S01]  /*17790*/  VIADD R226, R8, 0x1 ;  /* 0x0000000108e27836 */ /* 0x000fe20000000000 */
[----:B------:R-:W-:-:S04]  /*177a0*/  SHF.L.U32 R6, R4, 0x1f, RZ ;  /* 0x0000001f04067819 */ /* 0x000fc800000006ff */
[----:B------:R-:W-:-:S04]  /*177b0*/  ISETP.NE.AND P1, PT, R226, 0x2, PT ;  /* 0x00000002e200780c */ /* 0x000fc80003f25270 */
[----:B------:R-:W-:-:S05]  /*177c0*/  SEL R226, R226, RZ, P1 ;  /* 0x000000ffe2e27207 */ /* 0x000fca0000800000 */
[----:B------:R-:W-:-:S04]  /*177d0*/  IMAD R9, R226, 0x8, R22 ;  /* 0x00000008e2097824 */ /* 0x000fc800078e0216 */
[----:B------:R1:W2:Y:S01]  /*177e0*/  SYNCS.PHASECHK.TRANS64.TRYWAIT P1, [R9+URZ+0x38830], R6 ;  /* 0x03883006090075a7 */ /* 0x0002a2000802017f */
[----:B------:R-:W-:Y:S05]  /*177f0*/  @!P0 BRA `(.L_x_637) ;  /* 0x0000000000048947 */ /* 0x000fea0003800000 */
[----:B------:R-:W-:Y:S01]  /*17800*/  BPT.TRAP 0x1 ;  /* 0x000000040000795c */ /* 0x000fe20000300000 */
.L_x_637:
[----:B------:R-:W0:Y:S01]  /*17810*/  LDL R3, [R1+0x5c] ;  /* 0x00005c0001037983 */ /* 0x000e220000100800 */
[----:B------:R-:W-:Y:S01]  /*17820*/  BSSY B1, `(.L_x_638) ;  /* 0x0000007000017945 */ /* 0x000fe20003800000 */
[----:B------:R-:W-:Y:S02]  /*17830*/  IMAD.MOV.U32 R5, RZ, RZ, 0x40000040 ;  /* 0x40000040ff057424 */ /* 0x000fe400078e00ff */
[----:B0-----:R-:W-:-:S04]  /*17840*/  IMAD R4, R226, 0xa00, R3 ;  /* 0x00000a00e2047824 */ /* 0x001fc800078e0203 */
[----:B------:R-:W-:Y:S01]  /*17850*/  VIADD R3, R4, 0x80 ;  /* 0x0000008004037836 */ /* 0x000fe20000000000 */
[----:B--2---:R-:W-:Y:S06]  /*17860*/  @P1 BRA `(.L_x_639) ;  /* 0x0000000000081947 */ /* 0x004fec0003800000 */
[----:B------:R-:W0:Y:S02]  /*17870*/  SYNCS.PHASECHK.TRANS64.TRYWAIT P1, [R9+URZ+0x38830], R6 ;  /* 0x03883006090075a7 */ /* 0x000e24000802017f */
[----:B0-----:R-:W-:Y:S05]  /*17880*/  @!P1 BRA `(.L_x_640) ;  /* 0x0000010c00d49947 */ /* 0x001fea0003800000 */
.L_x_639:
[----:B------:R-:W-:Y:S05]  /*17890*/  BSYNC B1 ;  /* 0x0000000000017941 */ /* 0x000fea0003800000 */
.L_x_638:
[----:B------:R-:W2:Y:S04]  /*178a0*/  LDL.64 R152, [R1+0x48] ;  /* 0x0000480001987983 */ /* 0x000ea80000100a00 */
[----:B------:R-:W3:Y:S04]  /*178b0*/  LDL.64 R156, [R1+0x8] ;  /* 0x00000800019c7983 */ /* 0x000ee80000100a00 */
[----:B------:R-:W4:Y:S01]  /*178c0*/  LDL.64 R154, [R1] ;  /* 0x00000000019a7983 */ /* 0x000f220000100a00 */
[----:B------:R-:W-:Y:S02]  /*178d0*/  R2UR UR10, R4 ;  /* 0x00000000040a72ca */ /* 0x000fe400000e0000 */
[----:B------:R-:W-:Y:S01]  /*178e0*/  R2UR UR11, R5 ;  /* 0x00000000050b72ca */ /* 0x000fe200000e0000 */
[----:B------:R-:W-:Y:S01]  /*178f0*/  WARPGROUP.ARRIVE ;  /* 0x00000000000079c5 */ /* 0x000fe20000000000 */
[----:B01----:R-:W-:-:S02]  /*17900*/  IMAD.MOV.U32 R6, RZ, RZ, R3 ;  /* 0x000000ffff067224 */ /* 0x003fc400078e0003 */
[----:B------:R-:W-:-:S03]  /*17910*/  IMAD.MOV.U32 R7, RZ, RZ, 0x40000040 ;  /* 0x40000040ff077424 */ /* 0x000fc600078e00ff */
[----:B------:R-:W-:Y:S02]  /*17920*/  R2UR UR6, R6 ;  /* 0x00000000060672ca */ /* 0x000fe400000e0000 */
[----:B------:R-:W-:Y:S01]  /*17930*/  R2UR UR7, R7 ;  /* 0x00000000070772ca */ /* 0x000fe200000e0000 */
[C---:B------:R-:W-:Y:S01]  /*17940*/  VIADD R6, R4.reuse, 0x100 ;  /* 0x0000010004067836 */ /* 0x040fe20000000000 */
[----:B------:R-:W-:Y:S01]  /*17950*/  MOV R7, 0x40000040 ;  /* 0x4000004000077802 */ /* 0x000fe20000000f00 */
[----:B------:R-:W-:Y:S02]  /*17960*/  VIADD R10, R4, 0x180 ;  /* 0x00000180040a7836 */ /* 0x000fe40000000000 */
[----:B------:R-:W-:Y:S01]  /*17970*/  IMAD.MOV.U32 R11, RZ, RZ, 0x40000040 ;  /* 0x40000040ff0b7424 */ /* 0x000fe200078e00ff */
[----:B--2---:R-:W-:Y:S02]  /*17980*/  R2UR UR46, R152 ;  /* 0x00000000982e72ca */ /* 0x004fe400000e0000 */
[----:B------:R-:W-:-:S02]  /*17990*/  R2UR UR47, R153 ;  /* 0x00000000992f72ca */ /* 0x000fc400000e0000 */
[----:B------:R-:W2:Y:S01]  /*179a0*/  LDL.64 R152, [R1+0x40] ;  /* 0x0000400001987983 */ /* 0x000ea20000100a00 */
[----:B---3--:R-:W-:Y:S02]  /*179b0*/  R2UR UR12, R156 ;  /* 0x000000009c0c72ca */ /* 0x008fe400000e0000 */
[----:B------:R-:W-:-:S11]  /*179c0*/  R2UR UR13, R157 ;  /* 0x000000009d0d72ca */ /* 0x000fd600000e0000 */
[----:B------:R-:W-:Y:S02]  /*179d0*/  UMOV UR8, UR12 ;  /* 0x0000000c00087c82 */ /* 0x000fe40008000000 */
[----:B------:R-:W-:Y:S02]  /*179e0*/  UMOV UR9, UR13 ;  /* 0x0000000d00097c82 */ /* 0x000fe40008000000 */
[----:B------:R-:W-:Y:S01]  /*179f0*/  HGMMA.64x16x16.F32.BF16 R184, gdesc[UR8], RZ, !UPT, gsb0 ;  /* 0x0020000008b879f0 */ /* 0x000fe2000c0018ff */
[----:B------:R-:W-:Y:S01]  /*17a00*/  UMOV UR4, UR12 ;  /* 0x0000000c00047c82 */ /* 0x000fe20008000000 */
[----:B------:R-:W-:Y:S01]  /*17a10*/  UMOV UR5, UR13 ;  /* 0x0000000d00057c82 */ /* 0x000fe20008000000 */
[----:B------:R-:W-:Y:S02]  /*17a20*/  WARPGROUP.DEPBAR.LE gsb0, 0x0 ;  /* 0x00008000000079c5 */ /* 0x000fe40000010000 */
[----:B------:R-:W-:-:S06]  /*17a30*/  WARPGROUP.ARRIVE ;  /* 0x00000000000079c5 */ /* 0x000fcc0000000000 */
[----:B------:R-:W-:Y:S01]  /*17a40*/  HGMMA.64x16x16.F32.BF16 R176, gdesc[UR4], RZ, !UPT, gsb0 ;  /* 0x0020000004b079f0 */ /* 0x000fe2000c0018ff */
[----:B------:R-:W-:Y:S02]  /*17a50*/  R2UR UR10, R6 ;  /* 0x00000000060a72ca */ /* 0x000fe400000e0000 */
[----:B------:R-:W-:Y:S01]  /*17a60*/  R2UR UR11, R7 ;  /* 0x00000000070b72ca */ /* 0x000fe200000e0000 */
[----:B------:R-:W-:Y:S01]  /*17a70*/  UMOV UR8, UR12 ;  /* 0x0000000c00087c82 */ /* 0x000fe20008000000 */
[----:B------:R-:W-:Y:S01]  /*17a80*/  UMOV UR9, UR13 ;  /* 0x0000000d00097c82 */ /* 0x000fe20008000000 */
[----:B------:R-:W-:Y:S02]  /*17a90*/  WARPGROUP.DEPBAR.LE gsb0, 0x0 ;  /* 0x00008000000079c5 */ /* 0x000fe40000010000 */
[----:B------:R-:W-:-:S08]  /*17aa0*/  WARPGROUP.ARRIVE ;  /* 0x00000000000079c5 */ /* 0x000fd00000000000 */
        /* <DEDUP_REMOVED lines=8> */
[----:B------:R-:W-:Y:S02]  /*17b30*/  VIADD R6, R4, 0x200 ;  /* 0x0000020004067836 */ /* 0x000fe40000000000 */
[----:B------:R-:W-:-:S03]  /*17b40*/  IMAD.MOV.U32 R7, RZ, RZ, 0x40000040 ;  /* 0x40000040ff077424 */ /* 0x000fc600078e00ff */
[----:B------:R-:W-:Y:S02]  /*17b50*/  R2UR UR34, R6 ;  /* 0x00000000062272ca */ /* 0x000fe400000e0000 */
[----:B------:R-:W-:Y:S02]  /*17b60*/  R2UR UR35, R7 ;  /* 0x00000000072372ca */ /* 0x000fe400000e0000 */
[----:B----4-:R-:W-:Y:S02]  /*17b70*/  R2UR UR28, R154 ;  /* 0x000000009a1c72ca */ /* 0x010fe400000e0000 */
[----:B------:R-:W-:Y:S01]  /*17b80*/  R2UR UR29, R155 ;  /* 0x000000009b1d72ca */ /* 0x000fe200000e0000 */
[----:B------:R-:W-:Y:S01]  /*17b90*/  UMOV UR32, UR12 ;  /* 0x0000000c00207c82 */ /* 0x000fe20008000000 */
[----:B------:R-:W-:Y:S01]  /*17ba0*/  UMOV UR33, UR13 ;  /* 0x0000000d00217c82 */ /* 0x000fe20008000000 */
[----:B------:R-:W-:Y:S02]  /*17bb0*/  WARPGROUP.DEPBAR.LE gsb0, 0x0 ;  /* 0x00008000000079c5 */ /* 0x000fe40000010000 */
[----:B------:R-:W-:Y:S01]  /*17bc0*/  VIADD R12, R4, 0x2 ;  /* 0x00000002040c7836 */ /* 0x000fe20000000000 */
[----:B--2---:R-:W-:-:S02]  /*17bd0*/  R2UR UR42, R152 ;  /* 0x00000000982a72ca */ /* 0x004fc400000e0000 */
[----:B------:R-:W-:Y:S02]  /*17be0*/  R2UR UR43, R153 ;  /* 0x00000000992b72ca */ /* 0x000fe400000e0000 */
[----:B------:R-:W-:-:S06]  /*17bf0*/  WARPGROUP.ARRIVE ;  /* 0x00000000000079c5 */ /* 0x000fcc0000000000 */
[----:B------:R-:W-:Y:S01]  /*17c00*/  HGMMA.64x16x16.F32.BF16 R152, gdesc[UR32], RZ, !UPT, gsb0 ;  /* 0x00200000209879f0 */ /* 0x000fe2000c0018ff */
[----:B------:R-:W-:Y:S01]  /*17c10*/  IMAD.MOV.U32 R13, RZ, RZ, 0x40000040 ;  /* 0x40000040ff0d7424 */ /* 0x000fe200078e00ff */
[----:B------:R-:W-:-:S04]  /*17c20*/  R2UR UR26, R12 ;  /* 0x000000000c1a72ca */ /* 0x000fc800000e0000 */
[----:B------:R-:W-:Y:S01]  /*17c30*/  R2UR UR27, R13 ;  /* 0x000000000d1b72ca */ /* 0x000fe200000e0000 */
[----:B------:R-:W-:Y:S01]  /*17c40*/  UMOV UR24, UR28 ;  /* 0x0000001c00187c82 */ /* 0x000fe20008000000 */
[----:B------:R-:W-:Y:S01]  /*17c50*/  UMOV UR25, UR29 ;  /* 0x0000001d00197c82 */ /* 0x000fe20008000000 */
[----:B------:R-:W-:Y:S02]  /*17c60*/  WARPGROUP.DEPBAR.LE gsb0, 0x0 ;  /* 0x00008000000079c5 */ /* 0x000fe40000010000 */
[----:B------:R-:W-:-:S08]  /*17c70*/  WARPGROUP.ARRIVE ;  /* 0x00000000000079c5 */ /* 0x000fd00000000000 */
[----:B------:R-:W-:Y:S01]  /*17c80*/  HGMMA.64x16x16.F32.BF16 R184, gdesc[UR24], R184, gsb0 ;  /* 0x0020000018b879f0 */ /* 0x000fe200080018b8 */
[----:B------:R-:W-:Y:S02]  /*17c90*/  VIADD R10, R4, 0x82 ;  /* 0x00000082040a7836 */ /* 0x000fe40000000000 */
[----:B------:R-:W-:-:S03]  /*17ca0*/  IMAD.MOV.U32 R11, RZ, RZ, 0x40000040 ;  /* 0x40000040ff0b7424 */ /* 0x000fc600078e00ff */
[----:B------:R-:W-:Y:S02]  /*17cb0*/  R2UR UR22, R10 ;  /* 0x000000000a1672ca */ /* 0x000fe400000e0000 */
        /* <DEDUP_REMOVED lines=21> */
[C---:B------:R-:W-:Y:S02]  /*17e10*/  VIADD R12, R4.reuse, 0x202 ;  /* 0x00000202040c7836 */ /* 0x040fe40000000000 */
[----:B------:R-:W-:Y:S02]  /*17e20*/  IMAD.MOV.U32 R13, RZ, RZ, 0x40000040 ;  /* 0x40000040ff0d7424 */ /* 0x000fe400078e00ff */
[----:B------:R-:W-:Y:S01]  /*17e30*/  VIADD R6, R4, 0x4 ;  /* 0x0000000404067836 */ /* 0x000fe20000000000 */
[----:B------:R-:W-:-:S02]  /*17e40*/  WARPGROUP.DEPBAR.LE gsb0, 0x0 ;  /* 0x00008000000079c5 */ /* 0x000fc40000010000 */
[----:B------:R-:W-:Y:S01]  /*17e50*/  WARPGROUP.ARRIVE ;  /* 0x00000000000079c5 */ /* 0x000fe20000000000 */
[----:B------:R-:W-:Y:S01]  /*17e60*/  IMAD.MOV.U32 R7, RZ, RZ, 0x40000040 ;  /* 0x40000040ff077424 */ /* 0x000fe200078e00ff */
[----:B------:R-:W-:Y:S01]  /*17e70*/  UMOV UR8, UR46 ;  /* 0x0000002e00087c82 */ /* 0x000fe20008000000 */
[----:B------:R-:W-:Y:S01]  /*17e80*/  UMOV UR9, UR47 ;  /* 0x0000002f00097c82 */ /* 0x000fe20008000000 */
[----:B------:R-:W-:Y:S01]  /*17e90*/  UMOV UR4, UR46 ;  /* 0x0000002e00047c82 */ /* 0x000fe20008000000 */
[----:B------:R-:W-:Y:S01]  /*17ea0*/  UMOV UR5, UR47 ;  /* 0x0000002f00057c82 */ /* 0x000fe20008000000 */
[----:B------:R-:W-:Y:S01]  /*17eb0*/  HGMMA.64x16x16.F32.BF16 R160, gdesc[UR12], R160, gsb0 ;  /* 0x002000000ca079f0 */ /* 0x000fe200080018a0 */
[----:B------:R-:W-:Y:S01]  /*17ec0*/  R2UR UR30, R12 ;  /* 0x000000000c1e72ca */ /* 0x000fe200000e0000 */
[----:B------:R-:W-:Y:S01]  /*17ed0*/  UMOV UR24, UR46 ;  /* 0x0000002e00187c82 */ /* 0x000fe20008000000 */
[----:B------:R-:W-:Y:S01]  /*17ee0*/  R2UR UR31, R13 ;  /* 0x000000000d1f72ca */ /* 0x000fe200000e0000 */
[----:B------:R-:W-:Y:S01]  /*17ef0*/  UMOV UR25, UR47 ;  /* 0x0000002f00197c82 */ /* 0x000fe20008000000 */
[----:B------:R-:W-:Y:S01]  /*17f00*/  R2UR UR10, R6 ;  /* 0x00000000060a72ca */ /* 0x000fe200000e0000 */
[----:B------:R-:W-:Y:S01]  /*17f10*/  UMOV UR20, UR46 ;  /* 0x0000002e00147c82 */ /* 0x000fe20008000000 */
[----:B------:R-:W-:Y:S01]  /*17f20*/  UMOV UR21, UR47 ;  /* 0x0000002f00157c82 */ /* 0x000fe20008000000 */
[----:B------:R-:W-:Y:S01]  /*17f30*/  UMOV UR32, UR46 ;  /* 0x0000002e00207c82 */ /* 0x000fe20008000000 */
[----:B------:R-:W-:Y:S01]  /*17f40*/  UMOV UR33, UR47 ;  /* 0x0000002f00217c82 */ /* 0x000fe20008000000 */
[----:B------:R-:W-:Y:S01]  /*17f50*/  UMOV UR16, UR42 ;  /* 0x0000002a00107c82 */ /* 0x000fe20008000000 */
[----:B------:R-:W-:Y:S01]  /*17f60*/  UMOV UR17, UR43 ;  /* 0x0000002b00117c82 */ /* 0x000fe20008000000 */
[----:B------:R-:W2:Y:S01]  /*17f70*/  LDL.64 R10, [R1+0x30] ;  /* 0x00003000010a7983 */ /* 0x000ea20000100a00 */
[----:B------:R-:W-:-:S02]  /*17f80*/  WARPGROUP.DEPBAR.LE gsb0, 0x0 ;  /* 0x00008000000079c5 */ /* 0x000fc40000010000 */
[----:B------:R-:W-:Y:S01]  /*17f90*/  WARPGROUP.ARRIVE ;  /* 0x00000000000079c5 */ /* 0x000fe20000000000 */
[----:B------:R-:W-:Y:S01]  /*17fa0*/  R2UR UR11, R7 ;  /* 0x00000000070b72ca */ /* 0x000fe200000e0000 */
[----:B------:R-:W3:Y:S04]  /*17fb0*/  LDL.64 R12, [R1+0x38] ;  /* 0x00003800010c7983 */ /* 0x000ee80000100a00 */
[----:B------:R-:W-:Y:S01]  /*17fc0*/  HGMMA.64x16x16.F32.BF16 R152, gdesc[UR28], R152, gsb0 ;  /* 0x002000001c9879f0 */ /* 0x000fe20008001898 */
[----:B------:R-:W-:Y:S01]  /*17fd0*/  VIADD R6, R4, 0x84 ;  /* 0x0000008404067836 */ /* 0x000fe20000000000 */
[----:B------:R-:W-:Y:S01]  /*17fe0*/  MOV R7, 0x40000040 ;  /* 0x4000004000077802 */ /* 0x000fe20000000f00 */
[----:B------:R-:W-:Y:S02]  /*17ff0*/  WARPGROUP.DEPBAR.LE gsb0, 0x0 ;  /* 0x00008000000079c5 */ /* 0x000fe40000010000 */
[----:B------:R-:W-:-:S06]  /*18000*/  WARPGROUP.ARRIVE ;  /* 0x00000000000079c5 */ /* 0x000fcc0000000000 */
[----:B------:R-:W-:Y:S01]  /*18010*/  HGMMA.64x16x16.F32.BF16 R184, gdesc[UR8], R184, gsb0 ;  /* 0x0020000008b879f0 */ /* 0x000fe200080018b8 */
[----:B------:R-:W-:Y:S02]  /*18020*/  R2UR UR6, R6 ;  /* 0x00000000060672ca */ /* 0x000fe400000e0000 */
[----:B------:R-:W-:Y:S01]  /*18030*/  R2UR UR7, R7 ;  /* 0x00000000070772ca */ /* 0x000fe200000e0000 */
[----:B------:R-:W-:Y:S01]  /*18040*/  VIADD R6, R4, 0x104 ;  /* 0x0000010404067836 */ /* 0x000fe20000000000 */
[----:B------:R-:W-:Y:S02]  /*18050*/  WARPGROUP.DEPBAR.LE gsb0, 0x0 ;  /* 0x00008000000079c5 */ /* 0x000fe40000010000 */
[----:B------:R-:W-:-:S09]  /*18060*/  WARPGROUP.ARRIVE ;  /* 0x00000000000079c5 */ /* 0x000fd20000000000 */
[----:B------:R-:W-:Y:S01]  /*18070*/  HGMMA.64x16x16.F32.BF16 R176, gdesc[UR4], R176, gsb0 ;  /* 0x0020000004b079f0 */ /* 0x000fe200080018b0 */
[----:B------:R-:W-:Y:S01]  /*18080*/  IMAD.MOV.U32 R7, RZ, RZ, 0x40000040 ;  /* 0x40000040ff077424 */ /* 0x000fe200078e00ff */
[----:B------:R-:W-:-:S04]  /*18090*/  R2UR UR26, R6 ;  /* 0x00000000061a72ca */ /* 0x000fc800000e0000 */
[----:B------:R-:W-:Y:S01]  /*180a0*/  R2UR UR27, R7 ;  /* 0x00000000071b72ca */ /* 0x000fe200000e0000 */
[----:B------:R-:W-:Y:S02]  /*180b0*/  WARPGROUP.DEPBAR.LE gsb0, 0x0 ;  /* 0x00008000000079c5 */ /* 0x000fe40000010000 */
[----:B------:R-:W-:-:S10]  /*180c0*/  WARPGROUP.ARRIVE ;  /* 0x00000000000079c5 */ /* 0x000fd40000000000 */
[----:B------:R-:W-:Y:S01]  /*180d0*/  HGMMA.64x16x16.F32.BF16 R168, gdesc[UR24], R168, gsb0 ;  /* 0x0020000018a879f0 */ /* 0x000fe200080018a8 */
[----:B------:R-:W-:Y:S02]  /*180e0*/  VIADD R6, R4, 0x184 ;  /* 0x0000018404067836 */ /* 0x000fe40000000000 */
[----:B------:R-:W-:-:S03]  /*180f0*/  IMAD.MOV.U32 R7, RZ, RZ, 0x40000040 ;  /* 0x40000040ff077424 */ /* 0x000fc600078e00ff */
[----:B------:R-:W-:Y:S02]  /*18100*/  R2UR UR22, R6 ;  /* 0x00000000061672ca */ /* 0x000fe400000e0000 */
        /* <DEDUP_REMOVED lines=54> */
[----:B------:R-:W-:Y:S01]  /*18470*/  IMAD.MOV.U32 R7, RZ, RZ, 0x40000040 ;  /* 0x40000040ff077424 */ /* 0x000fe200078e00ff */
[----:B------:R-:W-:Y:S02]  /*18480*/  IADD3 R6, R4, 0x280, RZ ;  /* 0x0000028004067810 */ /* 0x000fe40007ffe0ff */
[----:B---3--:R-:W-:Y:S02]  /*18490*/  R2UR UR50, R12 ;  /* 0x000000000c3272ca */ /* 0x008fe400000e0000 */
[----:B------:R-:W-:Y:S02]  /*184a0*/  R2UR UR51, R13 ;  /* 0x000000000d3372ca */ /* 0x000fe400000e0000 */
[----:B------:R-:W-:Y:S01]  /*184b0*/  R2UR UR26, R6 ;  /* 0x00000000061a72ca */ /* 0x000fe200000e0000 */
[----:B------:R-:W3:Y:S01]  /*184c0*/  LDL.64 R12, [R1+0x28] ;  /* 0x00002800010c7983 */ /* 0x000ee20000100a00 */
[----:B------:R-:W-:-:S07]  /*184d0*/  R2UR UR27, R7 ;  /* 0x00000000071b72ca */ /* 0x000fce00000e0000 */
[----:B------:R-:W-:Y:S02]  /*184e0*/  UMOV UR24, UR50 ;  /* 0x0000003200187c82 */ /* 0x000fe40008000000 */
[----:B------:R-:W-:Y:S01]  /*184f0*/  UMOV UR25, UR51 ;  /* 0x0000003300197c82 */ /* 0x000fe20008000000 */
[----:B------:R-:W-:Y:S02]  /*18500*/  WARPGROUP.DEPBAR.LE gsb0, 0x0 ;  /* 0x00008000000079c5 */ /* 0x000fe40000010000 */
[----:B------:R-:W-:-:S06]  /*18510*/  WARPGROUP.ARRIVE ;  /* 0x00000000000079c5 */ /* 0x000fcc0000000000 */
        /* <DEDUP_REMOVED lines=38> */
[----:B------:R-:W-:Y:S01]  /*18780*/  IMAD.MOV.U32 R7, RZ, RZ, 0x40000040 ;  /* 0x40000040ff077424 */ /* 0x000fe200078e00ff */
[----:B--2---:R-:W-:Y:S02]  /*18790*/  R2UR UR46, R10 ;  /* 0x000000000a2e72ca */ /* 0x004fe400000e0000 */
[----:B------:R-:W-:Y:S02]  /*187a0*/  R2UR UR47, R11 ;  /* 0x000000000b2f72ca */ /* 0x000fe400000e0000 */
[----:B------:R-:W-:Y:S01]  /*187b0*/  R2UR UR10, R6 ;  /* 0x00000000060a72ca */ /* 0x000fe200000e0000 */
[----:B------:R-:W2:Y:S01]  /*187c0*/  LDL.64 R10, [R1+0x20] ;  /* 0x00002000010a7983 */ /* 0x000ea20000100a00 */
        /* <DEDUP_REMOVED lines=24> */
[----:B------:R-:W-:Y:S01]  /*18950*/  VIADD R6, R4, 0x402 ;  /* 0x0000040204067836 */ /* 0x000fe20000000000 */
[----:B------:R-:W-:-:S04]  /*18960*/  MOV R7, 0x40000040 ;  /* 0x4000004000077802 */ /* 0x000fc80000000f00 */
        /* <DEDUP_REMOVED lines=86> */
[----:B------:R-:W-:-:S04]  /*18ed0*/  IADD3 R6, R4, 0x386, RZ ;  /* 0x0000038604067810 */ /* 0x000fc80007ffe0ff */
        /* <DEDUP_REMOVED lines=29> */
[----:B------:R-:W-:Y:S02]  /*190b0*/  R2UR UR10, R6 ;  /* 0x00000000060a72ca */ /* 0x000fe400000e0000 */
        /* <DEDUP_REMOVED lines=43> */
[----:B------:R-:W-:Y:S02]  /*19370*/  MOV R7, 0x40000040 ;  /* 0x4000004000077802 */ /* 0x000fe40000000f00 */
[----:B--2---:R-:W-:Y:S02]  /*19380*/  R2UR UR42, R10 ;  /* 0x000000000a2a72ca */ /* 0x004fe400000e0000 */
        /* <DEDUP_REMOVED lines=445> */
.L_x_641:
[----:B------:R-:W-:Y:S01]  /*1af60*/  SHF.L.U32 R0, R14, 0x1f, RZ ;  /* 0x0000001f0e007819 */ /* 0x000fe200000006ff */
[----:B------:R-:W-:-:S04]  /*1af70*/  IMAD R6, R8, 0x8, R22 ;  /* 0x0000000808067824 */ /* 0x000fc800078e0216 */
[----:B------:R0:W1:Y:S01]  /*1af80*/  SYNCS.PHASECHK.TRANS64.TRYWAIT P1, [R6+URZ+0x38850], R0 ;  /* 0x03885000060075a7 */ /* 0x000062000802017f */
[----:B------:R-:W-:Y:S05]  /*1af90*/  @!P0 BRA `(.L_x_642) ;  /* 0x0000000000048947 */ /* 0x000fea0003800000 */
[----:B------:R-:W-:Y:S01]  /*1afa0*/  BPT.TRAP 0x1 ;  /* 0x000000040000795c */ /* 0x000fe20000300000 */
.L_x_642:
[----:B------:R-:W-:Y:S04]  /*1afb0*/  BSSY B1, `(.L_x_643) ;  /* 0x0000004000017945 */ /* 0x000fe80003800000 */
[----:B-1----:R-:W-:Y:S05]  /*1afc0*/  @P1 BRA `(.L_x_644) ;  /* 0x0000000000081947 */ /* 0x002fea0003800000 */
[----:B------:R-:W1:Y:S02]  /*1afd0*/  SYNCS.PHASECHK.TRANS64.TRYWAIT P1, [R6+URZ+0x38850], R0 ;  /* 0x03885000060075a7 */ /* 0x000e64000802017f */
[----:B-1----:R-:W-:Y:S05]  /*1afe0*/  @!P1 BRA `(.L_x_645) ;  /* 0x000000d800109947 */ /* 0x002fea0003800000 */
.L_x_644:
[----:B------:R-:W-:Y:S05]  /*1aff0*/  BSYNC B1 ;  /* 0x0000000000017941 */ /* 0x000fea0003800000 */
.L_x_643:
[----:B01----:R-:W-:Y:S01]  /*1b000*/  VIADD R0, R22, 0x400 ;  /* 0x0000040016007836 */ /* 0x003fe20000000000 */
[----:B------:R-:W-:Y:S01]  /*1b010*/  WARPGROUP.ARRIVE ;  /* 0x00000000000079c5 */ /* 0x000fe20000000000 */
[----:B------:R-:W-:Y:S02]  /*1b020*/  IMAD.MOV.U32 R3, RZ, RZ, 0x40000040 ;  /* 0x40000040ff037424 */ /* 0x000fe400078e00ff */
[----:B------:R-:W-:Y:S01]  /*1b030*/  IMAD.MOV.U32 R5, RZ, RZ, 0x40000040 ;  /* 0x40000040ff057424 */ /* 0x000fe200078e00ff */
[----:B------:R-:W-:Y:S02]  /*1b040*/  SHF.R.U32.HI R0, RZ, 0x4, R0 ;  /* 0x00000004ff007819 */ /* 0x000fe40000011600 */
[----:B------:R-:W-:Y:S01]  /*1b050*/  R2UR UR7, R3 ;  /* 0x00000000030772ca */ /* 0x000fe200000e0000 */
[----:B------:R-:W-:Y:S01]  /*1b060*/  IMAD.MOV.U32 R3, RZ, RZ, 0x40000040 ;  /* 0x40000040ff037424 */ /* 0x000fe200078e00ff */
[----:B------:R-:W-:-:S04]  /*1b070*/  LOP3.LUT R0, R0, 0x3fff, RZ, 0xc0, !PT ;  /* 0x00003fff00007812 */ /* 0x000fc800078ec0ff */
[----:B------:R-:W-:-:S05]  /*1b080*/  LOP3.LUT R0, R0, 0x2800000, RZ, 0xfc, !PT ;  /* 0x0280000000007812 */ /* 0x000fca00078efcff */
[----:B------:R-:W-:-:S04]  /*1b090*/  IMAD R2, R8, 0xa00, R0 ;  /* 0x00000a0008027824 */ /* 0x000fc800078e0200 */
[C---:B------:R-:W-:Y:S01]  /*1b0a0*/  VIADD R4, R2.reuse, 0x80 ;  /* 0x0000008002047836 */ /* 0x040fe20000000000 */
[----:B------:R-:W-:-:S13]  /*1b0b0*/  R2UR UR6, R2 ;  /* 0x00000000020672ca */ /* 0x000fda00000e0000 */
[----:B------:R-:W-:Y:S01]  /*1b0c0*/  HGMMA.64x256x16.F32.BF16 R24, R208, gdesc[UR4].tnspB, R24, gsb0 ;  /* 0x43e00004d0187df0 */ /* 0x000fe20008001818 */
[----:B------:R-:W-:Y:S01]  /*1b0d0*/  R2UR UR6, R4 ;  /* 0x00000000040672ca */ /* 0x000fe200000e0000 */
[----:B------:R-:W-:Y:S01]  /*1b0e0*/  VIADD R4, R2, 0x100 ;  /* 0x0000010002047836 */ /* 0x000fe20000000000 */
[----:B------:R-:W-:Y:S01]  /*1b0f0*/  R2UR UR7, R5 ;  /* 0x00000000050772ca */ /* 0x000fe200000e0000 */
[----:B------:R-:W-:Y:S01]  /*1b100*/  IMAD.MOV.U32 R5, RZ, RZ, 0x40000040 ;  /* 0x40000040ff057424 */ /* 0x000fe200078e00ff */
[----:B------:R-:W-:Y:S02]  /*1b110*/  WARPGROUP.DEPBAR.LE gsb0, 0x0 ;  /* 0x00008000000079c5 */ /* 0x000fe40000010000 */
[----:B------:R-:W-:-:S15]  /*1b120*/  WARPGROUP.ARRIVE ;  /* 0x00000000000079c5 */ /* 0x000fde0000000000 */
[----:B------:R-:W-:-:S06]  /*1b130*/  NOP ;  /* 0x0000000000007918 */ /* 0x000fcc0000000000 */
[----:B------:R-:W-:Y:S01]  /*1b140*/  HGMMA.64x256x16.F32.BF16 R24, R204, gdesc[UR4].tnspB, R24, gsb0 ;  /* 0x43e00004cc187df0 */ /* 0x000fe20008001818 */
[----:B------:R-:W-:Y:S01]  /*1b150*/  R2UR UR6, R4 ;  /* 0x00000000040672ca */ /* 0x000fe200000e0000 */
[C---:B------:R-:W-:Y:S01]  /*1b160*/  VIADD R4, R2.reuse, 0x180 ;  /* 0x0000018002047836 */ /* 0x040fe20000000000 */
[----:B------:R-:W-:Y:S01]  /*1b170*/  R2UR UR7, R5 ;  /* 0x00000000050772ca */ /* 0x000fe200000e0000 */
[----:B------:R-:W-:Y:S02]  /*1b180*/  IMAD.MOV.U32 R5, RZ, RZ, 0x40000040 ;  /* 0x40000040ff057424 */ /* 0x000fe400078e00ff */
[----:B------:R-:W-:Y:S01]  /*1b190*/  VIADD R2, R2, 0x200 ;  /* 0x0000020002027836 */ /* 0x000fe20000000000 */
[----:B------:R-:W-:Y:S02]  /*1b1a0*/  WARPGROUP.DEPBAR.LE gsb0, 0x0 ;  /* 0x00008000000079c5 */ /* 0x000fe40000010000 */
[----:B------:R-:W-:-:S15]  /*1b1b0*/  WARPGROUP.ARRIVE ;  /* 0x00000000000079c5 */ /* 0x000fde0000000000 */
[----:B------:R-:W-:-:S04]  /*1b1c0*/  NOP ;  /* 0x0000000000007918 */ /* 0x000fc80000000000 */
[----:B------:R-:W-:Y:S01]  /*1b1d0*/  HGMMA.64x256x16.F32.BF16 R24, R200, gdesc[UR4].tnspB, R24, gsb0 ;  /* 0x43e00004c8187df0 */ /* 0x000fe20008001818 */
[----:B------:R-:W-:Y:S02]  /*1b1e0*/  R2UR UR6, R4 ;  /* 0x00000000040672ca */ /* 0x000fe400000e0000 */
[----:B------:R-:W-:Y:S01]  /*1b1f0*/  R2UR UR7, R5 ;  /* 0x00000000050772ca */ /* 0x000fe200000e0000 */
[----:B------:R-:W-:Y:S02]  /*1b200*/  WARPGROUP.DEPBAR.LE gsb0, 0x0 ;  /* 0x00008000000079c5 */ /* 0x000fe40000010000 */
[----:B------:R-:W-:-:S15]  /*1b210*/  WARPGROUP.ARRIVE ;  /* 0x00000000000079c5 */ /* 0x000fde0000000000 */
[----:B------:R-:W-:-:S07]  /*1b220*/  NOP ;  /* 0x0000000000007918 */ /* 0x000fce0000000000 */
[----:B------:R-:W-:Y:S01]  /*1b230*/  HGMMA.64x256x16.F32.BF16 R24, R196, gdesc[UR4].tnspB, R24, gsb0 ;  /* 0x43e00004c4187df0 */ /* 0x000fe20008001818 */
[----:B------:R-:W-:Y:S02]  /*1b240*/  R2UR UR6, R2 ;  /* 0x00000000020672ca */ /* 0x000fe400000e0000 */
[----:B------:R-:W-:Y:S01]  /*1b250*/  R2UR UR7, R3 ;  /* 0x00000000030772ca */ /* 0x000fe200000e0000 */
[----:B------:R-:W-:Y:S02]  /*1b260*/  WARPGROUP.DEPBAR.LE gsb0, 0x0 ;  /* 0x00008000000079c5 */ /* 0x000fe40000010000 */
[----:B------:R-:W-:-:S15]  /*1b270*/  WARPGROUP.ARRIVE ;  /* 0x00000000000079c5 */ /* 0x000fde0000000000 */
[----:B------:R-:W-:-:S07]  /*1b280*/  NOP ;  /* 0x0000000000007918 */ /* 0x000fce0000000000 */
[----:B------:R-:W-:Y:S03]  /*1b290*/  HGMMA.64x256x16.F32.BF16 R24, R192, gdesc[UR4].tnspB, R24, gsb0 ;  /* 0x43e00004c0187df0 */ /* 0x000fe60008001818 */
[----:B------:R-:W-:Y:S02]  /*1b2a0*/  WARPGROUP.DEPBAR.LE gsb0, 0x0 ;  /* 0x00008000000079c5 */ /* 0x000fe40000010000 */
[----:B------:R-:W-:Y:S05]  /*1b2b0*/  @!P0 BRA `(.L_x_646) ;  /* 0x0000000000048947 */ /* 0x000fea0003800000 */
[----:B------:R-:W-:Y:S01]  /*1b2c0*/  BPT.TRAP 0x1 ;  /* 0x000000040000795c */ /* 0x000fe20000300000 */
.L_x_646:
[----:B------:R-:W-:Y:S01]  /*1b2d0*/  FMNMX.FTZ R5, R184, R15, !PT ;  /* 0x0000000fb8057209 */ /* 0x000fe20007810000 */
[----:B------:R-:W-:Y:S01]  /*1b2e0*/  IMAD.U32 R3, RZ, RZ, UR38 ;  /* 0x00000026ff037e24 */ /* 0x000fe2000f8e00ff */
        /* <DEDUP_REMOVED lines=47> */
[C---:B------:R-:W-:Y:S01]  /*1b5e0*/  FMUL.FTZ R8, R5.reuse, R3 ;  /* 0x0000000305087220 */ /* 0x040fe20000410000 */
[----:B------:R-:W-:-:S03]  /*1b5f0*/  FADD.FTZ R0, -R5, R15 ;  /* 0x0000000f05007221 */ /* 0x000fc60000010100 */
[-CC-:B------:R-:W-:Y:S01]  /*1b600*/  FFMA.FTZ R208, R184, R3.reuse, -R8.reuse ;  /* 0x00000003b8d07223 */ /* 0x180fe20000010808 */
[-C--:B------:R-:W-:Y:S01]  /*1b610*/  FFMA.FTZ R192, R152, R3.reuse, -R8 ;  /* 0x0000000398c07223 */ /* 0x080fe20000010808 */
[----:B------:R-:W2:Y:S01]  /*1b620*/  LDL R184, [R1+0x60] ;  /* 0x0000600001b87983 */ /* 0x000ea20000100800 */
[C---:B------:R-:W-:Y:S01]  /*1b630*/  FADD.FTZ R2, -R4.reuse, R20 ;  /* 0x0000001404027221 */ /* 0x040fe20000010100 */
[-C--:B------:R-:W-:Y:S01]  /*1b640*/  FMUL.FTZ R152, R4, R3.reuse ;  /* 0x0000000304987220 */ /* 0x080fe20000410000 */
[-C--:B------:R-:W-:Y:S02]  /*1b650*/  FMUL.FTZ R0, R0, R3.reuse ;  /* 0x0000000300007220 */ /* 0x080fe40000410000 */
[-C--:B------:R-:W-:Y:S01]  /*1b660*/  FMUL.FTZ R2, R2, R3.reuse ;  /* 0x0000000302027220 */ /* 0x080fe20000410000 */
[-C--:B------:R-:W-:Y:S01]  /*1b670*/  FFMA.FTZ R209, R186, R3.reuse, -R152 ;  /* 0x00000003bad17223 */ /* 0x080fe20000010898 */
[-CC-:B------:R-:W-:Y:S01]  /*1b680*/  FFMA.FTZ R196, R160, R3.reuse, -R8.reuse ;  /* 0x00000003a0c47223 */ /* 0x180fe20000010808 */
[-C--:B------:R-:W-:Y:S01]  /*1b690*/  FFMA.FTZ R21, R185, R3.reuse, -R8 ;  /* 0x00000003b9157223 */ /* 0x080fe20000010808 */
[-C--:B------:R-:W-:Y:S01]  /*1b6a0*/  FFMA.FTZ R160, R187, R3.reuse, -R152 ;  /* 0x00000003bba07223 */ /* 0x080fe20000010898 */
[----:B------:R-:W-:Y:S01]  /*1b6b0*/  MUFU.EX2 R0, R0 ;  /* 0x0000000000007308 */ /* 0x000fe20000000800 */
[-C--:B------:R-:W-:Y:S01]  /*1b6c0*/  FFMA.FTZ R210, R188, R3.reuse, -R8 ;  /* 0x00000003bcd27223 */ /* 0x080fe20000010808 */
[-C--:B------:R-:W-:Y:S01]  /*1b6d0*/  FFMA.FTZ R211, R190, R3.reuse, -R152 ;  /* 0x00000003bed37223 */ /* 0x080fe20000010898 */
[-CC-:B------:R-:W-:Y:S01]  /*1b6e0*/  FFMA.FTZ R20, R189, R3.reuse, -R8.reuse ;  /* 0x00000003bd147223 */ /* 0x180fe20000010808 */
[----:B------:R-:W-:-:S04]  /*1b6f0*/  FFMA.FTZ R204, R176, R3, -R8 ;  /* 0x00000003b0cc7223 */ /* 0x000fc80000010808 */
[----:B------:R-:W-:Y:S01]  /*1b700*/  MUFU.EX2 R2, R2 ;  /* 0x0000000200027308 */ /* 0x000fe20000000800 */
[-CC-:B------:R-:W-:Y:S01]  /*1b710*/  FFMA.FTZ R15, R177, R3.reuse, -R8.reuse ;  /* 0x00000003b10f7223 */ /* 0x180fe20000010808 */
[-CC-:B------:R-:W-:Y:S01]  /*1b720*/  FFMA.FTZ R206, R180, R3.reuse, -R8.reuse ;  /* 0x00000003b4ce7223 */ /* 0x180fe20000010808 */
[-CC-:B------:R-:W-:Y:S01]  /*1b730*/  FFMA.FTZ R14, R181, R3.reuse, -R8.reuse ;  /* 0x00000003b50e7223 */ /* 0x180fe20000010808 */
[----:B------:R-:W-:-:S04]  /*1b740*/  FFMA.FTZ R200, R168, R3, -R8 ;  /* 0x00000003a8c87223 */ /* 0x000fc80000010808 */
[----:B------:R-:W0:Y:S01]  /*1b750*/  MUFU.EX2 R208, R208 ;  /* 0x000000d000d07308 */ /* 0x000e220000000800 */
[-CC-:B------:R-:W-:Y:S01]  /*1b760*/  FFMA.FTZ R13, R169, R3.reuse, -R8.reuse ;  /* 0x00000003a90d7223 */ /* 0x180fe20000010808 */
[-CC-:B------:R-:W-:Y:S01]  /*1b770*/  FFMA.FTZ R202, R172, R3.reuse, -R8.reuse ;  /* 0x00000003acca7223 */ /* 0x180fe20000010808 */
[-CC-:B------:R-:W-:Y:S01]  /*1b780*/  FFMA.FTZ R12, R173, R3.reuse, -R8.reuse ;  /* 0x00000003ad0c7223 */ /* 0x180fe20000010808 */
[----:B------:R-:W-:-:S04]  /*1b790*/  FFMA.FTZ R11, R161, R3, -R8 ;  /* 0x00000003a10b7223 */ /* 0x000fc80000010808 */
[----:B------:R-:W1:Y:S01]  /*1b7a0*/  MUFU.EX2 R209, R209 ;  /* 0x000000d100d17308 */ /* 0x000e620000000800 */
[-CC-:B------:R-:W-:Y:S01]  /*1b7b0*/  FFMA.FTZ R198, R164, R3.reuse, -R8.reuse ;  /* 0x00000003a4c67223 */ /* 0x180fe20000010808 */
[-CC-:B------:R-:W-:Y:S01]  /*1b7c0*/  FFMA.FTZ R10, R165, R3.reuse, -R8.reuse ;  /* 0x00000003a50a7223 */ /* 0x180fe20000010808 */
[-CC-:B------:R-:W-:Y:S01]  /*1b7d0*/  FFMA.FTZ R7, R153, R3.reuse, -R8.reuse ;  /* 0x0000000399077223 */ /* 0x180fe20000010808 */
[-CC-:B------:R-:W-:Y:S01]  /*1b7e0*/  FFMA.FTZ R194, R156, R3.reuse, -R8.reuse ;  /* 0x000000039cc27223 */ /* 0x180fe20000010808 */
[-C--:B------:R-:W-:Y:S01]  /*1b7f0*/  FFMA.FTZ R8, R157, R3.reuse, -R8 ;  /* 0x000000039d087223 */ /* 0x080fe20000010808 */
[-CC-:B------:R-:W-:Y:S02]  /*1b800*/  FFMA.FTZ R157, R191, R3.reuse, -R152.reuse ;  /* 0x00000003bf9d7223 */ /* 0x180fe40000010898 */
[----:B------:R-:W3:Y:S01]  /*1b810*/  MUFU.EX2 R21, R21 ;  /* 0x0000001500157308 */ /* 0x000ee20000000800 */
[----:B------:R-:W-:Y:S02]  /*1b820*/  VIADD R161, R9, 0x38840 ;  /* 0x0003884009a17836 */ /* 0x000fe40000000000 */
[----:B------:R-:W-:-:S05]  /*1b830*/  FFMA.FTZ R205, R178, R3, -R152 ;  /* 0x00000003b2cd7223 */ /* 0x000fca0000010898 */
[----:B------:R-:W-:Y:S01]  /*1b840*/  MUFU.EX2 R160, R160 ;  /* 0x000000a000a07308 */ /* 0x000fe20000000800 */
[----:B------:R-:W-:-:S07]  /*1b850*/  FFMA.FTZ R156, R179, R3, -R152 ;  /* 0x00000003b39c7223 */ /* 0x000fce0000010898 */
[----:B------:R-:W4:Y:S08]  /*1b860*/  MUFU.EX2 R210, R210 ;  /* 0x000000d200d27308 */ /* 0x000f300000000800 */
[----:B------:R-:W-:Y:S01]  /*1b870*/  MUFU.EX2 R211, R211 ;  /* 0x000000d300d37308 */ /* 0x000fe20000000800 */
[----:B0-----:R-:W-:Y:S01]  /*1b880*/  FFMA.FTZ R228, R0, R228, R208 ;  /* 0x000000e400e47223 */ /* 0x001fe200000100d0 */
[----:B-1----:R-:W-:-:S06]  /*1b890*/  FFMA.FTZ R227, R2, R227, R209 ;  /* 0x000000e302e37223 */ /* 0x002fcc00000100d1 */
[----:B------:R-:W0:Y:S01]  /*1b8a0*/  MUFU.EX2 R20, R20 ;  /* 0x0000001400147308 */ /* 0x000e220000000800 */
[-CC-:B------:R-:W-:Y:S01]  /*1b8b0*/  FFMA.FTZ R207, R182, R3.reuse, -R152.reuse ;  /* 0x00000003b6cf7223 */ /* 0x180fe20000010898 */
[----:B------:R-:W-:-:S06]  /*1b8c0*/  FFMA.FTZ R193, R154, R3, -R152 ;  /* 0x000000039ac17223 */ /* 0x000fcc0000010898 */
[----:B------:R-:W-:Y:S01]  /*1b8d0*/  MUFU.EX2 R157, R157 ;  /* 0x0000009d009d7308 */ /* 0x000fe20000000800 */
[-CC-:B------:R-:W-:Y:S01]  /*1b8e0*/  FFMA.FTZ R153, R183, R3.reuse, -R152.reuse ;  /* 0x00000003b7997223 */ /* 0x180fe20000010898 */
[-CC-:B------:R-:W-:Y:S01]  /*1b8f0*/  FFMA.FTZ R201, R170, R3.reuse, -R152.reuse ;  /* 0x00000003aac97223 */ /* 0x180fe20000010898 */
[-CC-:B------:R-:W-:Y:S01]  /*1b900*/  FFMA.FTZ R171, R171, R3.reuse, -R152.reuse ;  /* 0x00000003abab7223 */ /* 0x180fe20000010898 */
[-CC-:B------:R-:W-:Y:S01]  /*1b910*/  FFMA.FTZ R203, R174, R3.reuse, -R152.reuse ;  /* 0x00000003aecb7223 */ /* 0x180fe20000010898 */
[----:B------:R-:W-:-:S03]  /*1b920*/  FFMA.FTZ R197, R162, R3, -R152 ;  /* 0x00000003a2c57223 */ /* 0x000fc60000010898 */
[----:B------:R-:W1:Y:S01]  /*1b930*/  MUFU.EX2 R204, R204 ;  /* 0x000000cc00cc7308 */ /* 0x000e620000000800 */
[-CC-:B------:R-:W-:Y:S01]  /*1b940*/  FFMA.FTZ R163, R163, R3.reuse, -R152.reuse ;  /* 0x00000003a3a37223 */ /* 0x180fe20000010898 */
[-CC-:B------:R-:W-:Y:S01]  /*1b950*/  FFMA.FTZ R199, R166, R3.reuse, -R152.reuse ;  /* 0x00000003a6c77223 */ /* 0x180fe20000010898 */
[-CC-:B------:R-:W-:Y:S01]  /*1b960*/  FFMA.FTZ R167, R167, R3.reuse, -R152.reuse ;  /* 0x00000003a7a77223 */ /* 0x180fe20000010898 */
[-CC-:B------:R-:W-:Y:S01]  /*1b970*/  FFMA.FTZ R154, R155, R3.reuse, -R152.reuse ;  /* 0x000000039b9a7223 */ /* 0x180fe20000010898 */
[----:B------:R-:W-:-:S03]  /*1b980*/  FFMA.FTZ R195, R158, R3, -R152 ;  /* 0x000000039ec37223 */ /* 0x000fc60000010898 */
[----:B------:R-:W-:Y:S01]  /*1b990*/  MUFU.EX2 R205, R205 ;  /* 0x000000cd00cd7308 */ /* 0x000fe20000000800 */
[----:B---3--:R-:W-:-:S07]  /*1b9a0*/  FADD.FTZ R155, R21, R228 ;  /* 0x000000e4159b7221 */ /* 0x008fce0000010000 */
[----:B------:R-:W3:Y:S01]  /*1b9b0*/  MUFU.EX2 R15, R15 ;  /* 0x0000000f000f7308 */ /* 0x000ee20000000800 */
[----:B----4-:R-:W-:-:S07]  /*1b9c0*/  FADD.FTZ R155, R210, R155 ;  /* 0x0000009bd29b7221 */ /* 0x010fce0000010000 */
[----:B------:R-:W4:Y:S01]  /*1b9d0*/  MUFU.EX2 R156, R156 ;  /* 0x0000009c009c7308 */ /* 0x000f220000000800 */
[----:B0-----:R-:W-:-:S07]  /*1b9e0*/  FADD.FTZ R155, R20, R155 ;  /* 0x0000009b149b7221 */ /* 0x001fce0000010000 */
[----:B------:R-:W0:Y:S08]  /*1b9f0*/  MUFU.EX2 R206, R206 ;  /* 0x000000ce00ce7308 */ /* 0x000e300000000800 */
[----:B------:R-:W5:Y:S01]  /*1ba00*/  MUFU.EX2 R207, R207 ;  /* 0x000000cf00cf7308 */ /* 0x000f620000000800 */
[----:B-1----:R-:W-:-:S07]  /*1ba10*/  FADD.FTZ R155, R204, R155 ;  /* 0x0000009bcc9b7221 */ /* 0x002fce0000010000 */
[----:B------:R-:W1:Y:S08]  /*1ba20*/  MUFU.EX2 R14, R14 ;  /* 0x0000000e000e7308 */ /* 0x000e700000000800 */
[----:B------:R-:W1:Y:S01]  /*1ba30*/  MUFU.EX2 R153, R153 ;  /* 0x0000009900997308 */ /* 0x000e620000000800 */
[----:B---3--:R-:W-:-:S07]  /*1ba40*/  FADD.FTZ R155, R15, R155 ;  /* 0x0000009b0f9b7221 */ /* 0x008fce0000010000 */
[----:B------:R-:W3:Y:S08]  /*1ba50*/  MUFU.EX2 R200, R200 ;  /* 0x000000c800c87308 */ /* 0x000ef00000000800 */
[----:B------:R-:W3:Y:S08]  /*1ba60*/  MUFU.EX2 R201, R201 ;  /* 0x000000c900c97308 */ /* 0x000ef00000000800 */
[----:B------:R-:W3:Y:S08]  /*1ba70*/  MUFU.EX2 R13, R13 ;  /* 0x0000000d000d7308 */ /* 0x000ef00000000800 */
[----:B------:R-:W3:Y:S08]  /*1ba80*/  MUFU.EX2 R9, R171 ;  /* 0x000000ab00097308 */ /* 0x000ef00000000800 */
[----:B------:R-:W3:Y:S08]  /*1ba90*/  MUFU.EX2 R202, R202 ;  /* 0x000000ca00ca7308 */ /* 0x000ef00000000800 */
[----:B------:R-:W3:Y:S08]  /*1baa0*/  MUFU.EX2 R203, R203 ;  /* 0x000000cb00cb7308 */ /* 0x000ef00000000800 */
[----:B------:R-:W3:Y:S08]  /*1bab0*/  MUFU.EX2 R12, R12 ;  /* 0x0000000c000c7308 */ /* 0x000ef00000000800 */
[----:B------:R-:W-:Y:S08]  /*1bac0*/  MUFU.EX2 R196, R196 ;  /* 0x000000c400c47308 */ /* 0x000ff00000000800 */
[----:B------:R-:W-:Y:S08]  /*1bad0*/  MUFU.EX2 R197, R197 ;  /* 0x000000c500c57308 */ /* 0x000ff00000000800 */
[----:B------:R-:W-:Y:S08]  /*1bae0*/  MUFU.EX2 R11, R11 ;  /* 0x0000000b000b7308 */ /* 0x000ff00000000800 */
[----:B------:R-:W-:Y:S08]  /*1baf0*/  MUFU.EX2 R158, R163 ;  /* 0x000000a3009e7308 */ /* 0x000ff00000000800 */
[----:B------:R-:W-:Y:S08]  /*1bb00*/  MUFU.EX2 R198, R198 ;  /* 0x000000c600c67308 */ /* 0x000ff00000000800 */
[----:B------:R-:W-:Y:S01]  /*1bb10*/  MUFU.EX2 R199, R199 ;  /* 0x000000c700c77308 */ /* 0x000fe20000000800 */
[----:B--2---:R-:W-:-:S04]  /*1bb20*/  PRMT R161, R184, 0x654, R161 ;  /* 0x00000654b8a17816 */ /* 0x004fc800000000a1 */
[----:B------:R2:W-:Y:S02]  /*1bb30*/  SYNCS.ARRIVE.TRANS64.RED.A1T0 RZ, [R161+URZ], RZ ;  /* 0x000000ffa1ff79a7 */ /* 0x0005e4000810043f */
[-CC-:B--2---:R-:W-:Y:S01]  /*1bb40*/  FFMA.FTZ R161, R175, R3.reuse, -R152.reuse ;  /* 0x00000003afa17223 */ /* 0x184fe20000010898 */
[----:B------:R-:W-:Y:S01]  /*1bb50*/  FFMA.FTZ R152, R159, R3, -R152 ;  /* 0x000000039f987223 */ /* 0x000fe20000010898 */
[----:B------:R-:W-:-:S04]  /*1bb60*/  FADD.FTZ R159, R160, R227 ;  /* 0x000000e3a09f7221 */ /* 0x000fc80000010000 */
[----:B------:R-:W-:-:S04]  /*1bb70*/  FADD.FTZ R159, R211, R159 ;  /* 0x0000009fd39f7221 */ /* 0x000fc80000010000 */
[----:B------:R-:W-:-:S04]  /*1bb80*/  FADD.FTZ R159, R157, R159 ;  /* 0x0000009f9d9f7221 */ /* 0x000fc80000010000 */
[----:B------:R-:W-:-:S04]  /*1bb90*/  FADD.FTZ R159, R205, R159 ;  /* 0x0000009fcd9f7221 */ /* 0x000fc80000010000 */
[----:B----4-:R-:W-:Y:S01]  /*1bba0*/  FADD.FTZ R162, R156, R159 ;  /* 0x0000009f9ca27221 */ /* 0x010fe20000010000 */
[----:B0-----:R-:W-:-:S03]  /*1bbb0*/  FADD.FTZ R159, R206, R155 ;  /* 0x0000009bce9f7221 */ /* 0x001fc60000010000 */
[----:B-----5:R-:W-:Y:S01]  /*1bbc0*/  FADD.FTZ R162, R207, R162 ;  /* 0x000000a2cfa27221 */ /* 0x020fe20000010000 */
[----:B------:R-:W0:Y:S01]  /*1bbd0*/  MUFU.EX2 R161, R161 ;  /* 0x000000a100a17308 */ /* 0x000e220000000800 */
[----:B-1----:R-:W-:Y:S02]  /*1bbe0*/  FADD.FTZ R159, R14, R159 ;  /* 0x0000009f0e9f7221 */ /* 0x002fe40000010000 */
[----:B------:R-:W-:Y:S02]  /*1bbf0*/  FADD.FTZ R162, R153, R162 ;  /* 0x000000a299a27221 */ /* 0x000fe40000010000 */
[----:B---3--:R-:W-:Y:S02]  /*1bc00*/  FADD.FTZ R159, R200, R159 ;  /* 0x0000009fc89f7221 */ /* 0x008fe40000010000 */
[----:B------:R-:W-:Y:S02]  /*1bc10*/  FADD.FTZ R162, R201, R162 ;  /* 0x000000a2c9a27221 */ /* 0x000fe40000010000 */
[----:B------:R-:W-:-:S02]  /*1bc20*/  FADD.FTZ R159, R13, R159 ;  /* 0x0000009f0d9f7221 */ /* 0x000fc40000010000 */
[----:B------:R-:W-:Y:S02]  /*1bc30*/  FADD.FTZ R162, R9, R162 ;  /* 0x000000a209a27221 */ /* 0x000fe40000010000 */
[----:B------:R-:W-:Y:S02]  /*1bc40*/  FADD.FTZ R159, R202, R159 ;  /* 0x0000009fca9f7221 */ /* 0x000fe40000010000 */
[----:B------:R-:W-:Y:S01]  /*1bc50*/  FADD.FTZ R162, R203, R162 ;  /* 0x000000a2cba27221 */ /* 0x000fe20000010000 */
[----:B------:R-:W1:Y:S01]  /*1bc60*/  MUFU.EX2 R10, R10 ;  /* 0x0000000a000a7308 */ /* 0x000e620000000800 */
[----:B------:R-:W-:Y:S02]  /*1bc70*/  FADD.FTZ R159, R12, R159 ;  /* 0x0000009f0c9f7221 */ /* 0x000fe40000010000 */
[----:B0-----:R-:W-:-:S05]  /*1bc80*/  FADD.FTZ R162, R161, R162 ;  /* 0x000000a2a1a27221 */ /* 0x001fca0000010000 */
[----:B------:R-:W0:Y:S01]  /*1bc90*/  MUFU.EX2 R155, R167 ;  /* 0x000000a7009b7308 */ /* 0x000e220000000800 */
[----:B------:R-:W-:Y:S01]  /*1bca0*/  FADD.FTZ R159, R196, R159 ;  /* 0x0000009fc49f7221 */ /* 0x000fe20000010000 */
[----:B------:R-:W-:-:S06]  /*1bcb0*/  FADD.FTZ R162, R197, R162 ;  /* 0x000000a2c5a27221 */ /* 0x000fcc0000010000 */
[----:B------:R-:W2:Y:S01]  /*1bcc0*/  MUFU.EX2 R192, R192 ;  /* 0x000000c000c07308 */ /* 0x000ea20000000800 */
[----:B------:R-:W-:Y:S01]  /*1bcd0*/  FADD.FTZ R159, R11, R159 ;  /* 0x0000009f0b9f7221 */ /* 0x000fe20000010000 */
[----:B------:R-:W-:-:S06]  /*1bce0*/  FADD.FTZ R162, R158, R162 ;  /* 0x000000a29ea27221 */ /* 0x000fcc0000010000 */
[----:B------:R-:W3:Y:S01]  /*1bcf0*/  MUFU.EX2 R193, R193 ;  /* 0x000000c100c17308 */ /* 0x000ee20000000800 */
[----:B------:R-:W-:Y:S01]  /*1bd00*/  FADD.FTZ R159, R198, R159 ;  /* 0x0000009fc69f7221 */ /* 0x000fe20000010000 */
[----:B------:R-:W-:-:S06]  /*1bd10*/  FADD.FTZ R162, R199, R162 ;  /* 0x000000a2c7a27221 */ /* 0x000fcc0000010000 */
[----:B------:R-:W4:Y:S08]  /*1bd20*/  MUFU.EX2 R7, R7 ;  /* 0x0000000700077308 */ /* 0x000f300000000800 */
[----:B------:R-:W5:Y:S01]  /*1bd30*/  MUFU.EX2 R154, R154 ;  /* 0x0000009a009a7308 */ /* 0x000f620000000800 */
[----:B-1----:R-:W-:Y:S01]  /*1bd40*/  FADD.FTZ R159, R10, R159 ;  /* 0x0000009f0a9f7221 */ /* 0x002fe20000010000 */
[----:B0-----:R-:W-:-:S06]  /*1bd50*/  FADD.FTZ R162, R155, R162 ;  /* 0x000000a29ba27221 */ /* 0x001fcc0000010000 */
[----:B------:R-:W0:Y:S08]  /*1bd60*/  MUFU.EX2 R194, R194 ;  /* 0x000000c200c27308 */ /* 0x000e300000000800 */
[----:B------:R-:W1:Y:S01]  /*1bd70*/  MUFU.EX2 R195, R195 ;  /* 0x000000c300c37308 */ /* 0x000e620000000800 */
[----:B--2---:R-:W-:Y:S01]  /*1bd80*/  FADD.FTZ R159, R192, R159 ;  /* 0x0000009fc09f7221 */ /* 0x004fe20000010000 */
[----:B---3--:R-:W-:-:S06]  /*1bd90*/  FADD.FTZ R162, R193, R162 ;  /* 0x000000a2c1a27221 */ /* 0x008fcc0000010000 */
[----:B------:R-:W2:Y:S08]  /*1bda0*/  MUFU.EX2 R8, R8 ;  /* 0x0000000800087308 */ /* 0x000eb00000000800 */
[----:B------:R-:W3:Y:S01]  /*1bdb0*/  MUFU.EX2 R152, R152 ;  /* 0x0000009800987308 */ /* 0x000ee20000000800 */
[----:B----4-:R-:W-:Y:S01]  /*1bdc0*/  FADD.FTZ R159, R7, R159 ;  /* 0x0000009f079f7221 */ /* 0x010fe20000010000 */
[----:B-----5:R-:W-:-:S03]  /*1bdd0*/  FADD.FTZ R162, R154, R162 ;  /* 0x000000a29aa27221 */ /* 0x020fc60000010000 */
[----:B0-----:R-:W-:Y:S01]  /*1bde0*/  FADD.FTZ R159, R194, R159 ;  /* 0x0000009fc29f7221 */ /* 0x001fe20000010000 */
[----:B-1----:R-:W-:-:S03]  /*1bdf0*/  FADD.FTZ R162, R195, R162 ;  /* 0x000000a2c3a27221 */ /* 0x002fc60000010000 */
[----:B--2---:R-:W-:Y:S01]  /*1be00*/  FADD.FTZ R228, R8, R159 ;  /* 0x0000009f08e47221 */ /* 0x004fe20000010000 */
[----:B---3--:R-:W-:Y:S01]  /*1be10*/  FADD.FTZ R227, R152, R162 ;  /* 0x000000a298e37221 */ /* 0x008fe20000010000 */
[----:B------:R-:W-:Y:S06]  /*1be20*/  @!P0 BRA `(.L_x_647) ;  /* 0x0000000000048947 */ /* 0x000fec0003800000 */
[----:B------:R-:W-:Y:S01]  /*1be30*/  BPT.TRAP 0x1 ;  /* 0x000000040000795c */ /* 0x000fe20000300000 */
.L_x_647:
[----:B------:R-:W-:Y:S01]  /*1be40*/  F2FP.BF16.F32.PACK_AB R206, R14, R206 ;  /* 0x000000ce0ece723e */ /* 0x000fe200000010ff */
[----:B------:R-:W-:Y:S01]  /*1be50*/  VIADD R6, R6, 0x38860 ;  /* 0x0003886006067836 */ /* 0x000fe20000000000 */
[----:B------:R0:W5:Y:S01]  /*1be60*/  LDL R14, [R1+0x50] ;  /* 0x00005000010e7983 */ /* 0x0001620000100800 */
[C---:B------:R-:W-:Y:S01]  /*1be70*/  ISETP.GT.AND P1, PT, R223.reuse, RZ, PT ;  /* 0x000000ffdf00720c */ /* 0x040fe20003f24270 */
[----:B------:R-:W-:Y:S01]  /*1be80*/  VIADD R223, R223, 0xffffffff ;  /* 0xffffffffdfdf7836 */ /* 0x000fe20000000000 */
[----:B------:R-:W-:Y:S01]  /*1be90*/  F2FP.BF16.F32.PACK_AB R210, R20, R210 ;  /* 0x000000d214d2723e */ /* 0x000fe200000010ff */
[----:B------:R-:W-:Y:S01]  /*1bea0*/  IMAD.MOV.U32 R20, RZ, RZ, R4 ;  /* 0x000000ffff147224 */ /* 0x000fe200078e0004 */
[----:B------:R-:W-:Y:S02]  /*1beb0*/  PRMT R6, R184, 0x654, R6 ;  /* 0x00000654b8067816 */ /* 0x000fe40000000006 */
[----:B------:R-:W-:Y:S02]  /*1bec0*/  F2FP.BF16.F32.PACK_AB R204, R15, R204 ;  /* 0x000000cc0fcc723e */ /* 0x000fe400000010ff */
[----:B------:R0:W-:Y:S01]  /*1bed0*/  SYNCS.ARRIVE.TRANS64.RED.A1T0 RZ, [R6+URZ], RZ ;  /* 0x000000ff06ff79a7 */ /* 0x0001e2000810043f */
[----:B------:R-:W-:Y:S01]  /*1bee0*/  F2FP.BF16.F32.PACK_AB R194, R8, R194 ;  /* 0x000000c208c2723e */ /* 0x000fe200000010ff */
[----:B------:R-:W-:Y:S01]  /*1bef0*/  IMAD.MOV.U32 R8, RZ, RZ, R226 ;  /* 0x000000ffff087224 */ /* 0x000fe200078e00e2 */
[----:B------:R-:W-:-:S02]  /*1bf00*/  F2FP.BF16.F32.PACK_AB R208, R21, R208 ;  /* 0x000000d015d0723e */ /* 0x000fc400000010ff */
        /* <DEDUP_REMOVED lines=15> */
[----:B------:R-:W-:Y:S01]  /*1c000*/  MOV R15, R5 ;  /* 0x00000005000f7202 */ /* 0x000fe20000000f00 */
[----:B0-----:R-:W-:Y:S06]  /*1c010*/  @P1 BRA `(.L_x_648) ;  /* 0xffffffb400c41947 */ /* 0x001fec000383ffff */
.L_x_635:
[----:B------:R-:W-:Y:S05]  /*1c020*/  BSYNC B0 ;  /* 0x0000000000007941 */ /* 0x000fea0003800000 */
.L_x_634:
        /* <DEDUP_REMOVED lines=131> */
.L_x_649:
[----:B------:R-:W2:Y:S01]  /*1c860*/  LDL R0, [R1+0x50] ;  /* 0x0000500001007983 */ /* 0x000ea20000100800 */
[----:B------:R-:W-:Y:S01]  /*1c870*/  IMAD R8, R226, 0x8, R22 ;  /* 0x00000008e2087824 */ /* 0x000fe200078e0216 */
[----:B--2---:R-:W-:-:S04]  /*1c880*/  SHF.L.U32 R7, R0, 0x1f, RZ ;  /* 0x0000001f00077819 */ /* 0x004fc800000006ff */
[----:B------:R0:W1:Y:S01]  /*1c890*/  SYNCS.PHASECHK.TRANS64.TRYWAIT P1, [R8+URZ+0x38850], R7 ;  /* 0x03885007080075a7 */ /* 0x000062000802017f */
[----:B------:R-:W-:Y:S05]  /*1c8a0*/  @!P0 BRA `(.L_x_650) ;  /* 0x0000000000048947 */ /* 0x000fea0003800000 */
[----:B------:R-:W-:Y:S01]  /*1c8b0*/  BPT.TRAP 0x1 ;  /* 0x000000040000795c */ /* 0x000fe20000300000 */
.L_x_650:
[----:B------:R-:W-:Y:S01]  /*1c8c0*/  VIADD R22, R22, 0x400 ;  /* 0x0000040016167836 */ /* 0x000fe20000000000 */
[----:B------:R-:W-:Y:S04]  /*1c8d0*/  BSSY B0, `(.L_x_651) ;  /* 0x0000008000007945 */ /* 0x000fe80003800000 */
[----:B------:R-:W-:-:S04]  /*1c8e0*/  SHF.R.U32.HI R22, RZ, 0x4, R22 ;  /* 0x00000004ff167819 */ /* 0x000fc80000011616 */
[----:B------:R-:W-:-:S04]  /*1c8f0*/  LOP3.LUT R22, R22, 0x3fff, RZ, 0xc0, !PT ;  /* 0x00003fff16167812 */ /* 0x000fc800078ec0ff */
[----:B------:R-:W-:-:S05]  /*1c900*/  LOP3.LUT R9, R22, 0x2800000, RZ, 0xfc, !PT ;  /* 0x0280000016097812 */ /* 0x000fca00078efcff */
[----:B------:R-:W-:Y:S01]  /*1c910*/  IMAD R0, R226, 0xa00, R9 ;  /* 0x00000a00e2007824 */ /* 0x000fe200078e0209 */
[----:B-1----:R-:W-:Y:S06]  /*1c920*/  @P1 BRA `(.L_x_652) ;  /* 0x0000000000081947 */ /* 0x002fec0003800000 */
[----:B------:R-:W1:Y:S02]  /*1c930*/  SYNCS.PHASECHK.TRANS64.TRYWAIT P1, [R8+URZ+0x38850], R7 ;  /* 0x03885007080075a7 */ /* 0x000e64000802017f */
[----:B-1----:R-:W-:Y:S05]  /*1c940*/  @!P1 BRA `(.L_x_653) ;  /* 0x000000bc00cc9947 */ /* 0x002fea0003800000 */
.L_x_652:
[----:B------:R-:W-:Y:S05]  /*1c950*/  BSYNC B0 ;  /* 0x0000000000007941 */ /* 0x000fea0003800000 */
.L_x_651:
[----:B------:R-:W-:Y:S01]  /*1c960*/  IMAD.MOV.U32 R6, RZ, RZ, R0 ;  /* 0x000000ffff067224 */ /* 0x000fe200078e0000 */
[----:B------:R-:W-:Y:S01]  /*1c970*/  WARPGROUP.ARRIVE ;  /* 0x00000000000079c5 */ /* 0x000fe20000000000 */
[----:B01----:R-:W-:Y:S01]  /*1c980*/  IMAD.MOV.U32 R7, RZ, RZ, 0x40000040 ;  /* 0x40000040ff077424 */ /* 0x003fe200078e00ff */
[----:B------:R-:W0:Y:S02]  /*1c990*/  SHFL.BFLY PT, R2, R227, 0x2, 0x1f ;  /* 0x0c401f00e3027f89 */ /* 0x000e2400000e0000 */
[----:B------:R-:W-:Y:S01]  /*1c9a0*/  R2UR UR6, R6 ;  /* 0x00000000060672ca */ /* 0x000fe200000e0000 */
[----:B------:R-:W-:Y:S01]  /*1c9b0*/  VIADD R6, R0, 0x80 ;  /* 0x0000008000067836 */ /* 0x000fe20000000000 */
[----:B------:R-:W-:Y:S01]  /*1c9c0*/  R2UR UR7, R7 ;  /* 0x00000000070772ca */ /* 0x000fe200000e0000 */
[----:B------:R-:W-:-:S12]  /*1c9d0*/  IMAD.MOV.U32 R7, RZ, RZ, 0x40000040 ;  /* 0x40000040ff077424 */ /* 0x000fd800078e00ff */
[----:B------:R-:W-:Y:S01]  /*1c9e0*/  HGMMA.64x256x16.F32.BF16 R24, R208, gdesc[UR4].tnspB, R24, gsb0 ;  /* 0x43e00004d0187df0 */ /* 0x000fe20008001818 */
[----:B------:R-:W-:Y:S01]  /*1c9f0*/  R2UR UR6, R6 ;  /* 0x00000000060672ca */ /* 0x000fe200000e0000 */
[----:B------:R-:W-:Y:S01]  /*1ca00*/  VIADD R6, R0, 0x100 ;  /* 0x0000010000067836 */ /* 0x000fe20000000000 */
[----:B------:R-:W-:Y:S01]  /*1ca10*/  R2UR UR7, R7 ;  /* 0x00000000070772ca */ /* 0x000fe200000e0000 */
[----:B------:R-:W-:Y:S02]  /*1ca20*/  IMAD.MOV.U32 R7, RZ, RZ, 0x40000040 ;  /* 0x40000040ff077424 */ /* 0x000fe400078e00ff */
[----:B0-----:R-:W-:-:S05]  /*1ca30*/  FADD.FTZ R2, R2, R227 ;  /* 0x000000e302027221 */ /* 0x001fca0000010000 */
[----:B------:R-:W0:Y:S02]  /*1ca40*/  SHFL.BFLY PT, R9, R2, 0x1, 0x1f ;  /* 0x0c201f0002097f89 */ /* 0x000e2400000e0000 */
[----:B0-----:R-:W-:Y:S01]  /*1ca50*/  FADD.FTZ R13, R2, R9 ;  /* 0x00000009020d7221 */ /* 0x001fe20000010000 */
[----:B------:R-:W-:-:S04]  /*1ca60*/  IMAD.MOV.U32 R2, RZ, RZ, -0x800000 ;  /* 0xff800000ff027424 */ /* 0x000fc800078e00ff */
[----:B------:R-:W-:-:S13]  /*1ca70*/  FSETP.NE.FTZ.AND P2, PT, R13, RZ, PT ;  /* 0x000000ff0d00720b */ /* 0x000fda0003f55000 */
[----:B------:R-:W0:Y:S01]  /*1ca80*/  @P2 MUFU.LG2 R11, R13 ;  /* 0x0000000d000b2308 */ /* 0x000e220000000c00 */
[----:B-----5:R-:W-:Y:S01]  /*1ca90*/  @P2 FMUL.FTZ R14, R3, 0.69314718246459960938 ;  /* 0x3f317218030e2820 */ /* 0x020fe20000410000 */
[----:B0-----:R-:W-:-:S04]  /*1caa0*/  @P2 FMUL.FTZ R11, R11, 0.69314718246459960938 ;  /* 0x3f3172180b0b2820 */ /* 0x001fc80000410000 */
[----:B------:R-:W-:Y:S01]  /*1cab0*/  @P2 FFMA.FTZ R2, R14, R4, R11 ;  /* 0x000000040e022223 */ /* 0x000fe2000001000b */
[----:B------:R-:W-:Y:S02]  /*1cac0*/  WARPGROUP.DEPBAR.LE gsb0, 0x0 ;  /* 0x00008000000079c5 */ /* 0x000fe40000010000 */
[----:B------:R-:W-:-:S06]  /*1cad0*/  WARPGROUP.ARRIVE ;  /* 0x00000000000079c5 */ /* 0x000fcc0000000000 */
        /* <DEDUP_REMOVED lines=17> */
[----:B------:R-:W-:Y:S02]  /*1cbf0*/  R2UR UR6, R6 ;  /* 0x00000000060672ca */ /* 0x000fe400000e0000 */
[----:B------:R-:W-:Y:S02]  /*1cc00*/  R2UR UR7, R7 ;  /* 0x00000000070772ca */ /* 0x000fe400000e0000 */
[----:B------:R-:W0:Y:S02]  /*1cc10*/  SHFL.BFLY PT, R7, R228, 0x2, 0x1f ;  /* 0x0c401f00e4077f89 */ /* 0x000e2400000e0000 */
[----:B0-----:R-:W-:-:S05]  /*1cc20*/  FADD.FTZ R0, R7, R228 ;  /* 0x000000e407007221 */ /* 0x001fca0000010000 */
[----:B------:R-:W0:Y:S02]  /*1cc30*/  SHFL.BFLY PT, R7, R0, 0x1, 0x1f ;  /* 0x0c201f0000077f89 */ /* 0x000e2400000e0000 */
[----:B0-----:R-:W-:Y:S01]  /*1cc40*/  FADD.FTZ R12, R0, R7 ;  /* 0x00000007000c7221 */ /* 0x001fe20000010000 */
[----:B------:R-:W-:Y:S01]  /*1cc50*/  CS2R R6, SRZ ;  /* 0x0000000000067805 */ /* 0x000fe2000001ff00 */
[----:B------:R-:W-:-:S03]  /*1cc60*/  IMAD.MOV.U32 R0, RZ, RZ, -0x800000 ;  /* 0xff800000ff007424 */ /* 0x000fc600078e00ff */
[----:B------:R-:W-:Y:S02]  /*1cc70*/  FSETP.NE.FTZ.AND P1, PT, R12, RZ, PT ;  /* 0x000000ff0c00720b */ /* 0x000fe40003f35000 */
[----:B------:R-:W-:Y:S11]  /*1cc80*/  @P2 MUFU.RCP R6, R13 ;  /* 0x0000000d00062308 */ /* 0x000ff60000001000 */
[----:B------:R-:W0:Y:S01]  /*1cc90*/  @P1 MUFU.LG2 R9, R12 ;  /* 0x0000000c00091308 */ /* 0x000e220000000c00 */
[----:B------:R-:W-:-:S07]  /*1cca0*/  @P1 FMUL.FTZ R10, R3, 0.69314718246459960938 ;  /* 0x3f317218030a1820 */ /* 0x000fce0000410000 */
[----:B------:R1:W2:Y:S01]  /*1ccb0*/  @P1 MUFU.RCP R7, R12 ;  /* 0x0000000c00071308 */ /* 0x0002a20000001000 */
[----:B0-----:R-:W-:-:S04]  /*1ccc0*/  @P1 FMUL.FTZ R9, R9, 0.69314718246459960938 ;  /* 0x3f31721809091820 */ /* 0x001fc80000410000 */
[----:B------:R-:W-:Y:S01]  /*1ccd0*/  @P1 FFMA.FTZ R0, R10, R5, R9 ;  /* 0x000000050a001223 */ /* 0x000fe20000010009 */
[----:B------:R-:W-:Y:S02]  /*1cce0*/  WARPGROUP.DEPBAR.LE gsb0, 0x0 ;  /* 0x00008000000079c5 */ /* 0x000fe40000010000 */
[----:B------:R-:W-:-:S06]  /*1ccf0*/  WARPGROUP.ARRIVE ;  /* 0x00000000000079c5 */ /* 0x000fcc0000000000 */
[----:B------:R-:W-:Y:S03]  /*1cd00*/  HGMMA.64x256x16.F32.BF16 R24, R192, gdesc[UR4].tnspB, R24, gsb0 ;  /* 0x43e00004c0187df0 */ /* 0x000fe60008001818 */
[----:B------:R-:W-:Y:S02]  /*1cd10*/  WARPGROUP.DEPBAR.LE gsb0, 0x0 ;  /* 0x00008000000079c5 */ /* 0x000fe40000010000 */
[----:B-12---:R-:W-:Y:S05]  /*1cd20*/  @!P0 BRA `(.L_x_654) ;  /* 0x0000000000048947 */ /* 0x006fea0003800000 */
[----:B------:R-:W-:Y:S01]  /*1cd30*/  BPT.TRAP 0x1 ;  /* 0x000000040000795c */ /* 0x000fe20000300000 */
.L_x_654:
[----:B------:R-:W2:Y:S01]  /*1cd40*/  LDL.LU R3, [R1+0x60] ;  /* 0x0000600001037983 */ /* 0x000ea20000300800 */
[----:B------:R-:W-:Y:S01]  /*1cd50*/  IADD3 R5, R8, 0x38860, RZ ;  /* 0x0003886008057810 */ /* 0x000fe20007ffe0ff */
[-C--:B------:R-:W-:Y:S01]  /*1cd60*/  FMUL.FTZ R4, R24, R7.reuse ;  /* 0x0000000718047220 */ /* 0x080fe20000410000 */
[----:B------:R-:W-:Y:S01]  /*1cd70*/  FMUL.FTZ R25, R25, R7 ;  /* 0x0000000719197220 */ /* 0x000fe20000410000 */
[----:B------:R-:W3:Y:S04]  /*1cd80*/  LDL.LU R14, [R1+0x50] ;  /* 0x00005000010e7983 */ /* 0x000ee80000300800 */
[----:B------:R-:W4:Y:S01]  /*1cd90*/  LDL.LU R13, [R1+0x74] ;  /* 0x00007400010d7983 */ /* 0x000f220000300800 */
[----:B------:R-:W-:-:S05]  /*1cda0*/  VIADD R226, R226, 0x1 ;  /* 0x00000001e2e27836 */ /* 0x000fca0000000000 */
[----:B------:R-:W-:-:S04]  /*1cdb0*/  ISETP.NE.AND P0, PT, R226, 0x2, PT ;  /* 0x00000002e200780c */ /* 0x000fc80003f05270 */
[----:B------:R-:W-:Y:S01]  /*1cdc0*/  SEL R12, RZ, 0x1, P0 ;  /* 0x00000001ff0c7807 */ /* 0x000fe20000000000 */
        /* <DEDUP_REMOVED lines=120> */
[----:B------:R-:W-:Y:S01]  /*1d550*/  PLOP3.LUT P1, PT, PT, PT, PT, 0x8, 0x0 ;  /* 0x000000000000781c */ /* 0x000fe20003f2e170 */
[-C--:B------:R-:W-:Y:S01]  /*1d560*/  FMUL.FTZ R147, R147, R6.reuse ;  /* 0x0000000693937220 */ /* 0x080fe20000410000 */
[-C--:B------:R-:W-:Y:S01]  /*1d570*/  FMUL.FTZ R150, R150, R6.reuse ;  /* 0x0000000696967220 */ /* 0x080fe20000410000 */
[----:B------:R-:W-:Y:S01]  /*1d580*/  FMUL.FTZ R151, R151, R6 ;  /* 0x0000000697977220 */ /* 0x000fe20000410000 */
[----:B------:R-:W-:-:S02]  /*1d590*/  SEL R226, R226, RZ, P0 ;  /* 0x000000ffe2e27207 */ /* 0x000fc40000000000 */
[----:B--2---:R-:W-:Y:S02]  /*1d5a0*/  PRMT R5, R3, 0x654, R5 ;  /* 0x0000065403057816 */ /* 0x004fe40000000005 */
[----:B---3--:R-:W-:Y:S01]  /*1d5b0*/  LOP3.LUT R14, R14, R12, RZ, 0x3c, !PT ;  /* 0x0000000c0e0e7212 */ /* 0x008fe200078e3cff */
[----:B----4-:R-:W-:Y:S02]  /*1d5c0*/  VIADD R13, R13, 0x1 ;  /* 0x000000010d0d7836 */ /* 0x010fe40000000000 */
[----:B------:R-:W-:Y:S01]  /*1d5d0*/  FMUL.FTZ R3, R29, R7 ;  /* 0x000000071d037220 */ /* 0x000fe20000410000 */
[----:B------:R0:W-:Y:S02]  /*1d5e0*/  SYNCS.ARRIVE.TRANS64.RED.A1T0 RZ, [R5+URZ], RZ ;  /* 0x000000ff05ff79a7 */ /* 0x0001e4000810043f */
[----:B------:R1:W-:Y:S04]  /*1d5f0*/  STL [R1+0x74], R13 ;  /* 0x0000740d01007387 */ /* 0x0003e80000100800 */
[----:B------:R1:W-:Y:S01]  /*1d600*/  STL [R1+0x50], R14 ;  /* 0x0000500e01007387 */ /* 0x0003e20000100800 */
[-C--:B0-----:R-:W-:Y:S01]  /*1d610*/  FMUL.FTZ R5, R26, R6.reuse ;  /* 0x000000061a057220 */ /* 0x081fe20000410000 */
[----:B------:R-:W-:-:S07]  /*1d620*/  FMUL.FTZ R7, R30, R6 ;  /* 0x000000061e077220 */ /* 0x000fce0000410000 */
.L_x_564:
[----:B------:R-:W0:Y:S08]  /*1d630*/  S2UR UR4, SR_CgaCtaId ;  /* 0x00000000000479c3 */ /* 0x000e300000008800 */
[----:B------:R-:W-:Y:S01]  /*1d640*/  BAR.SYNC.DEFER_BLOCKING 0x5, 0x180 ;  /* 0x0146000000007b1d */ /* 0x000fe20000010000 */
[----:B------:R-:W-:-:S05]  /*1d650*/  MOV R22, 0x400 ;  /* 0x0000040000167802 */ /* 0x000fca0000000f00 */
[----:B------:R-:W-:Y:S01]  /*1d660*/  BSSY B0, `(.L_x_655) ;  /* 0x00002f6000007945 */ /* 0x000fe20003800000 */
[----:B0-----:R-:W-:-:S05]  /*1d670*/  IMAD.U32 R6, RZ, RZ, UR4 ;  /* 0x00000004ff067e24 */ /* 0x001fca000f8e00ff */
[----:B------:R0:W-:Y:S01]  /*1d680*/  STL [R1+0x60], R6 ;  /* 0x0000600601007387 */ /* 0x0001e20000100800 */
[----:B------:R-:W-:-:S05]  /*1d690*/  LEA R22, R6, R22, 0x18 ;  /* 0x0000001606167211 */ /* 0x000fca00078ec0ff */
[----:B----4-:R0:W2:Y:S01]  /*1d6a0*/  LDS.128 R28, [R22+0x388d0] ;  /* 0x0388d000161c7984 */ /* 0x0100a20000000c00 */
[----:B------:R-:W-:Y:S06]  /*1d6b0*/  BAR.ARV 0x4, 0x180 ;  /* 0x0106000000007b1d */ /* 0x000fec0000002000 */
[----:B------:R-:W-:Y:S05]  /*1d6c0*/  @P1 BRA `(.L_x_656) ;  /* 0x0000002000501947 */ /* 0x000fea0003800000 */
[----:B0-----:R-:W3:Y:S04]  /*1d6d0*/  LDL R6, [R1+0x7c] ;  /* 0x00007c0001067983 */ /* 0x001ee80000100800 */
[----:B-----5:R-:W4:Y:S01]  /*1d6e0*/  LDL R136, [R1+0x64] ;  /* 0x0000640001887983 */ /* 0x020f220000100800 */
[----:B-1----:R-:W0:Y:S01]  /*1d6f0*/  S2R R13, SR_SWINHI ;  /* 0x00000000000d7919 */ /* 0x002e220000002f00 */
[----:B------:R-:W-:Y:S01]  /*1d700*/  F2FP.BF16.F32.PACK_AB R4, R25, R4 ;  /* 0x000000041904723e */ /* 0x000fe200000010ff */
[----:B------:R-:W-:Y:S01]  /*1d710*/  ULDC.64 UR4, c[0x0][0xc00] ;  /* 0x0003000000047ab9 */ /* 0x000fe20000000a00 */
[----:B------:R-:W-:Y:S02]  /*1d720*/  MOV R20, R22 ;  /* 0x0000001600147202 */ /* 0x000fe40000000f00 */
[----:B0-----:R-:W-:-:S02]  /*1d730*/  MOV R21, R13 ;  /* 0x0000000d00157202 */ /* 0x001fc40000000f00 */
        /* <DEDUP_REMOVED lines=9> */
[----:B------:R-:W-:Y:S01]  /*1d7d0*/  F2FP.BF16.F32.PACK_AB R147, R151, R150 ;  /* 0x000000969793723e */ /* 0x000fe200000010ff */
[----:B------:R-:W-:Y:S01]  /*1d7e0*/  ULDC.64 UR6, c[0x0][0x208] ;  /* 0x0000820000067ab9 */ /* 0x000fe20000000a00 */
[----:B------:R-:W-:Y:S01]  /*1d7f0*/  BAR.SYNC.DEFER_BLOCKING 0x1, 0x100 ;  /* 0x0044000000007b1d */ /* 0x000fe20000010000 */
[----:B---3--:R-:W-:-:S03]  /*1d800*/  IMAD.WIDE R114, R6, 0x2, R20 ;  /* 0x0000000206727825 */ /* 0x008fc600078e0214 */
[C---:B--2---:R-:W-:Y:S02]  /*1d810*/  IADD3 R28, P0, R114.reuse, 0x40, RZ ;  /* 0x00000040721c7810 */ /* 0x044fe40007f1e0ff */
[----:B------:R-:W-:Y:S02]  /*1d820*/  IADD3 R6, P1, R114, 0x20, RZ ;  /* 0x0000002072067810 */ /* 0x000fe40007f3e0ff */
[----:B------:R-:W-:Y:S02]  /*1d830*/  LOP3.LUT R76, R28, 0x380, RZ, 0xc0, !PT ;  /* 0x000003801c4c7812 */ /* 0x000fe400078ec0ff */
[----:B------:R-:W-:Y:S02]  /*1d840*/  IADD3 R84, P3, R114, 0x4000, RZ ;  /* 0x0000400072547810 */ /* 0x000fe40007f7e0ff */
[----:B------:R-:W-:Y:S02]  /*1d850*/  LOP3.LUT R72, R6, 0x380, RZ, 0xc0, !PT ;  /* 0x0000038006487812 */ /* 0x000fe400078ec0ff */
[----:B------:R-:W-:-:S02]  /*1d860*/  SHF.R.U64 R76, R76, 0x3, RZ ;  /* 0x000000034c4c7819 */ /* 0x000fc400000012ff */
[----:B------:R-:W-:Y:S01]  /*1d870*/  IADD3 R96, P2, R114, 0x4060, RZ ;  /* 0x0000406072607810 */ /* 0x000fe20007f5e0ff */
[----:B------:R-:W-:Y:S01]  /*1d880*/  IMAD.X R73, RZ, RZ, R115, P1 ;  /* 0x000000ffff497224 */ /* 0x000fe200008e0673 */
[----:B------:R-:W-:Y:S02]  /*1d890*/  LOP3.LUT R112, R84, 0x380, RZ, 0xc0, !PT ;  /* 0x0000038054707812 */ /* 0x000fe400078ec0ff */
[----:B------:R-:W-:Y:S02]  /*1d8a0*/  SHF.R.U64 R72, R72, 0x3, RZ ;  /* 0x0000000348487819 */ /* 0x000fe400000012ff */
[----:B------:R-:W-:Y:S02]  /*1d8b0*/  IADD3 R100, P1, R114, 0x8000, RZ ;  /* 0x0000800072647810 */ /* 0x000fe40007f3e0ff */
[----:B------:R-:W-:Y:S02]  /*1d8c0*/  LOP3.LUT R76, R76, R28, RZ, 0x3c, !PT ;  /* 0x0000001c4c4c7212 */ /* 0x000fe400078e3cff */
[----:B------:R-:W-:-:S02]  /*1d8d0*/  LOP3.LUT R28, R96, 0x380, RZ, 0xc0, !PT ;  /* 0x00000380601c7812 */ /* 0x000fc400078ec0ff */
[----:B------:R-:W-:Y:S02]  /*1d8e0*/  SHF.R.U64 R112, R112, 0x3, RZ ;  /* 0x0000000370707819 */ /* 0x000fe400000012ff */
[C---:B------:R-:W-:Y:S02]  /*1d8f0*/  IADD3 R47, P4, R114.reuse, 0x60, RZ ;  /* 0x00000060722f7810 */ /* 0x040fe40007f9e0ff */
[----:B------:R-:W-:Y:S02]  /*1d900*/  IADD3 R88, P6, R114, 0x4020, RZ ;  /* 0x0000402072587810 */ /* 0x000fe40007fde0ff */
[----:B------:R-:W-:Y:S01]  /*1d910*/  LOP3.LUT R72, R72, R6, RZ, 0x3c, !PT ;  /* 0x0000000648487212 */ /* 0x000fe200078e3cff */
[----:B------:R-:W-:Y:S01]  /*1d920*/  IMAD.X R85, RZ, RZ, R115, P3 ;  /* 0x000000ffff557224 */ /* 0x000fe200018e0673 */
[----:B------:R-:W-:Y:S02]  /*1d930*/  LOP3.LUT R6, R100, 0x380, RZ, 0xc0, !PT ;  /* 0x0000038064067812 */ /* 0x000fe400078ec0ff */
[----:B------:R-:W-:-:S02]  /*1d940*/  SHF.R.U64 R28, R28, 0x3, RZ ;  /* 0x000000031c1c7819 */ /* 0x000fc400000012ff */
[----:B------:R-:W-:Y:S02]  /*1d950*/  IADD3 R108, P3, R114, 0x8060, RZ ;  /* 0x00008060726c7810 */ /* 0x000fe40007f7e0ff */
[----:B------:R-:W-:Y:S01]  /*1d960*/  LOP3.LUT R84, R112, R84, RZ, 0x3c, !PT ;  /* 0x0000005470547212 */ /* 0x000fe200078e3cff */
[----:B------:R-:W-:Y:S01]  /*1d970*/  IMAD.X R81, RZ, RZ, R115, P4 ;  /* 0x000000ffff517224 */ /* 0x000fe200020e0673 */
[----:B------:R-:W-:Y:S02]  /*1d980*/  IADD3 R92, P5, R114, 0x4040, RZ ;  /* 0x00004040725c7810 */ /* 0x000fe40007fbe0ff */
[----:B------:R-:W-:Y:S02]  /*1d990*/  LOP3.LUT R112, R88, 0x380, RZ, 0xc0, !PT ;  /* 0x0000038058707812 */ /* 0x000fe400078ec0ff */
[----:B------:R-:W-:Y:S02]  /*1d9a0*/  SHF.R.U64 R6, R6, 0x3, RZ ;  /* 0x0000000306067819 */ /* 0x000fe400000012ff */
[----:B------:R-:W-:-:S02]  /*1d9b0*/  IADD3 R106, P4, R114, 0x8040, RZ ;  /* 0x00008040726a7810 */ /* 0x000fc40007f9e0ff */
[----:B------:R-:W-:Y:S01]  /*1d9c0*/  LOP3.LUT R96, R28, R96, RZ, 0x3c, !PT ;  /* 0x000000601c607212 */ /* 0x000fe200078e3cff */
[--C-:B------:R-:W-:Y:S01]  /*1d9d0*/  IMAD.X R77, RZ, RZ, R115.reuse, P0 ;  /* 0x000000ffff4d7224 */ /* 0x100fe200000e0673 */
[----:B------:R-:W-:Y:S02]  /*1d9e0*/  LOP3.LUT R13, R114, 0x380, RZ, 0xc0, !PT ;  /* 0x00000380720d7812 */ /* 0x000fe400078ec0ff */
[----:B------:R-:W-:Y:S01]  /*1d9f0*/  LOP3.LUT R28, R108, 0x380, RZ, 0xc0, !PT ;  /* 0x000003806c1c7812 */ /* 0x000fe200078ec0ff */
[--C-:B------:R-:W-:Y:S01]  /*1da00*/  IMAD.X R93, RZ, RZ, R115.reuse, P5 ;  /* 0x000000ffff5d7224 */ /* 0x100fe200028e0673 */
[----:B------:R-:W-:Y:S02]  /*1da10*/  LOP3.LUT R80, R47, 0x380, RZ, 0xc0, !PT ;  /* 0x000003802f507812 */ /* 0x000fe400078ec0ff */
[----:B------:R-:W-:Y:S01]  /*1da20*/  SHF.R.U64 R112, R112, 0x3, RZ ;  /* 0x0000000370707819 */ /* 0x000fe200000012ff */
[----:B------:R-:W-:Y:S01]  /*1da30*/  IMAD.X R97, RZ, RZ, R115, P2 ;  /* 0x000000ffff617224 */ /* 0x000fe200010e0673 */
[----:B------:R-:W-:-:S02]  /*1da40*/  IADD3 R104, P0, R114, 0x8020, RZ ;  /* 0x0000802072687810 */ /* 0x000fc40007f1e0ff */
[----:B------:R-:W-:Y:S01]  /*1da50*/  LOP3.LUT R100, R6, R100, RZ, 0x3c, !PT ;  /* 0x0000006406647212 */ /* 0x000fe200078e3cff */
[--C-:B------:R-:W-:Y:S01]  /*1da60*/  IMAD.X R101, RZ, RZ, R115.reuse, P1 ;  /* 0x000000ffff657224 */ /* 0x100fe200008e0673 */
[----:B------:R-:W-:Y:S02]  /*1da70*/  IADD3 R12, P5, R114, 0xc020, RZ ;  /* 0x0000c020720c7810 */ /* 0x000fe40007fbe0ff */
[----:B------:R-:W-:Y:S02]  /*1da80*/  LOP3.LUT R6, R106, 0x380, RZ, 0xc0, !PT ;  /* 0x000003806a067812 */ /* 0x000fe400078ec0ff */
[----:B------:R-:W-:Y:S02]  /*1da90*/  IADD3 R14, P2, R114, 0xc040, RZ ;  /* 0x0000c040720e7810 */ /* 0x000fe40007f5e0ff */
[----:B------:R-:W-:Y:S02]  /*1daa0*/  SHF.R.U64 R13, R13, 0x3, RZ ;  /* 0x000000030d0d7819 */ /* 0x000fe400000012ff */
[----:B------:R-:W-:Y:S01]  /*1dab0*/  SHF.R.U64 R28, R28, 0x3, RZ ;  /* 0x000000031c1c7819 */ /* 0x000fe200000012ff */
[----:B------:R-:W-:Y:S01]  /*1dac0*/  IMAD.X R89, RZ, RZ, R115, P6 ;  /* 0x000000ffff597224 */ /* 0x000fe200030e0673 */
[----:B------:R-:W-:-:S02]  /*1dad0*/  IADD3 R26, P1, R114, 0xc060, RZ ;  /* 0x0000c060721a7810 */ /* 0x000fc40007f3e0ff */
[----:B------:R-:W-:Y:S02]  /*1dae0*/  SHF.R.U64 R80, R80, 0x3, RZ ;  /* 0x0000000350507819 */ /* 0x000fe400000012ff */
[----:B------:R-:W-:Y:S02]  /*1daf0*/  LOP3.LUT R88, R112, R88, RZ, 0x3c, !PT ;  /* 0x0000005870587212 */ /* 0x000fe400078e3cff */
[----:B------:R-:W-:Y:S02]  /*1db00*/  LOP3.LUT R112, R104, 0x380, RZ, 0xc0, !PT ;  /* 0x0000038068707812 */ /* 0x000fe400078ec0ff */
[----:B------:R-:W-:Y:S02]  /*1db10*/  IADD3 R110, P6, R114, 0xc000, RZ ;  /* 0x0000c000726e7810 */ /* 0x000fe40007fde0ff */
[----:B------:R-:W-:Y:S02]  /*1db20*/  SHF.R.U64 R6, R6, 0x3, RZ ;  /* 0x0000000306067819 */ /* 0x000fe400000012ff */
[----:B------:R-:W-:-:S02]  /*1db30*/  LOP3.LUT R25, R12, 0x380, RZ, 0xc0, !PT ;  /* 0x000003800c197812 */ /* 0x000fc400078ec0ff */
[----:B------:R-:W-:Y:S02]  /*1db40*/  LOP3.LUT R114, R13, R114, RZ, 0x3c, !PT ;  /* 0x000000720d727212 */ /* 0x000fe400078e3cff */
[----:B------:R-:W-:Y:S02]  /*1db50*/  LOP3.LUT R108, R28, R108, RZ, 0x3c, !PT ;  /* 0x0000006c1c6c7212 */ /* 0x000fe400078e3cff */
[----:B------:R-:W-:Y:S02]  /*1db60*/  LOP3.LUT R27, R14, 0x380, RZ, 0xc0, !PT ;  /* 0x000003800e1b7812 */ /* 0x000fe400078ec0ff */
[----:B------:R-:W-:Y:S02]  /*1db70*/  LOP3.LUT R80, R80, R47, RZ, 0x3c, !PT ;  /* 0x0000002f50507212 */ /* 0x000fe400078e3cff */
[----:B------:R-:W-:Y:S02]  /*1db80*/  LOP3.LUT R28, R26, 0x380, RZ, 0xc0, !PT ;  /* 0x000003801a1c7812 */ /* 0x000fe400078ec0ff */
[----:B------:R-:W-:-:S02]  /*1db90*/  LOP3.LUT R47, R92, 0x380, RZ, 0xc0, !PT ;  /* 0x000003805c2f7812 */ /* 0x000fc400078ec0ff */
[----:B------:R-:W-:Y:S02]  /*1dba0*/  SHF.R.U64 R112, R112, 0x3, RZ ;  /* 0x0000000370707819 */ /* 0x000fe400000012ff */
[----:B------:R-:W-:Y:S02]  /*1dbb0*/  LOP3.LUT R106, R6, R106, RZ, 0x3c, !PT ;  /* 0x0000006a066a7212 */ /* 0x000fe400078e3cff */
[----:B------:R-:W-:Y:S02]  /*1dbc0*/  SHF.R.U64 R25, R25, 0x3, RZ ;  /* 0x0000000319197819 */ /* 0x000fe400000012ff */
[----:B------:R-:W-:Y:S02]  /*1dbd0*/  MOV R114, R114 ;  /* 0x0000007200727202 */ /* 0x000fe40000000f00 */
[----:B------:R-:W-:Y:S02]  /*1dbe0*/  F2FP.BF16.F32.PACK_AB R6, R3, R10 ;  /* 0x0000000a0306723e */ /* 0x000fe400000010ff */
[----:B------:R-:W-:-:S02]  /*1dbf0*/  SHF.R.U64 R27, R27, 0x3, RZ ;  /* 0x000000031b1b7819 */ /* 0x000fc400000012ff */
[----:B------:R-:W-:Y:S02]  /*1dc00*/  SHF.R.U64 R28, R28, 0x3, RZ ;  /* 0x000000031c1c7819 */ /* 0x000fe400000012ff */
[----:B------:R-:W-:Y:S02]  /*1dc10*/  SHF.R.U64 R47, R47, 0x3, RZ ;  /* 0x000000032f2f7819 */ /* 0x000fe400000012ff */
[----:B------:R-:W-:Y:S01]  /*1dc20*/  LOP3.LUT R104, R112, R104, RZ, 0x3c, !PT ;  /* 0x0000006870687212 */ /* 0x000fe200078e3cff */
[--C-:B------:R-:W-:Y:S01]  /*1dc30*/  IMAD.X R13, RZ, RZ, R115.reuse, P2 ;  /* 0x000000ffff0d7224 */ /* 0x100fe200010e0673 */
[----:B------:R-:W-:Y:S01]  /*1dc40*/  LOP3.LUT R112, R25, R12, RZ, 0x3c, !PT ;  /* 0x0000000c19707212 */ /* 0x000fe200078e3cff */
[----:B------:R-:W-:Y:S01]  /*1dc50*/  IMAD.X R15, RZ, RZ, R115, P1 ;  /* 0x000000ffff0f7224 */ /* 0x000fe200008e0673 */
[----:B------:R-:W-:Y:S01]  /*1dc60*/  LOP3.LUT R12, R27, R14, RZ, 0x3c, !PT ;  /* 0x0000000e1b0c7212 */ /* 0x000fe200078e3cff */
[----:B------:R0:W-:Y:S01]  /*1dc70*/  STSM.16.M88.4 [R114], R4 ;  /* 0x0000000472007844 */ /* 0x0001e20000000200 */
[----:B------:R-:W-:-:S02]  /*1dc80*/  LOP3.LUT R14, R28, R26, RZ, 0x3c, !PT ;  /* 0x0000001a1c0e7212 */ /* 0x000fc400078e3cff */
[----:B------:R-:W-:Y:S02]  /*1dc90*/  LOP3.LUT R92, R47, R92, RZ, 0x3c, !PT ;  /* 0x0000005c2f5c7212 */ /* 0x000fe400078e3cff */
[----:B------:R-:W-:Y:S02]  /*1dca0*/  MOV R72, R72 ;  /* 0x0000004800487202 */ /* 0x000fe40000000f00 */
[----:B------:R-:W-:Y:S02]  /*1dcb0*/  LOP3.LUT R47, R110, 0x380, RZ, 0xc0, !PT ;  /* 0x000003806e2f7812 */ /* 0x000fe400078ec0ff */
[----:B------:R-:W-:Y:S02]  /*1dcc0*/  MOV R76, R76 ;  /* 0x0000004c004c7202 */ /* 0x000fe40000000f00 */
[----:B------:R-:W-:Y:S02]  /*1dcd0*/  F2FP.BF16.F32.PACK_AB R10, R45, R160 ;  /* 0x000000a02d0a723e */ /* 0x000fe400000010ff */
[----:B------:R-:W-:-:S02]  /*1dce0*/  MOV R3, R12 ;  /* 0x0000000c00037202 */ /* 0x000fc40000000f00 */
[----:B0-----:R-:W-:Y:S02]  /*1dcf0*/  F2FP.BF16.F32.PACK_AB R4, R33, R24 ;  /* 0x000000182104723e */ /* 0x001fe400000010ff */
[----:B------:R-:W-:Y:S02]  /*1dd00*/  F2FP.BF16.F32.PACK_AB R5, R35, R34 ;  /* 0x000000222305723e */ /* 0x000fe400000010ff */
[----:B------:R-:W-:Y:S02]  /*1dd10*/  F2FP.BF16.F32.PACK_AB R6, R37, R158 ;  /* 0x0000009e2506723e */ /* 0x000fe400000010ff */
[----:B------:R-:W-:Y:S02]  /*1dd20*/  F2FP.BF16.F32.PACK_AB R7, R39, R38 ;  /* 0x000000262707723e */ /* 0x000fe400000010ff */
[----:B------:R-:W-:Y:S02]  /*1dd30*/  MOV R28, R14 ;  /* 0x0000000e001c7202 */ /* 0x000fe40000000f00 */
[----:B------:R-:W-:Y:S01]  /*1dd40*/  MOV R80, R80 ;  /* 0x0000005000507202 */ /* 0x000fe20000000f00 */
[----:B------:R0:W-:Y:S01]  /*1dd50*/  STSM.16.M88.4 [R72], R4 ;  /* 0x0000000448007844 */ /* 0x0001e20000000200 */
[----:B------:R-:W-:-:S02]  /*1dd60*/  F2FP.BF16.F32.PACK_AB R12, R49, R161 ;  /* 0x000000a1310c723e */ /* 0x000fc400000010ff */
[----:B------:R-:W-:Y:S02]  /*1dd70*/  F2FP.BF16.F32.PACK_AB R13, R51, R50 ;  /* 0x00000032330d723e */ /* 0x000fe400000010ff */
[----:B------:R-:W-:Y:S02]  /*1dd80*/  F2FP.BF16.F32.PACK_AB R14, R53, R162 ;  /* 0x000000a2350e723e */ /* 0x000fe400000010ff */
[----:B------:R-:W-:Y:S01]  /*1dd90*/  F2FP.BF16.F32.PACK_AB R15, R55, R54 ;  /* 0x00000036370f723e */ /* 0x000fe200000010ff */
[----:B------:R-:W-:Y:S01]  /*1dda0*/  IMAD.X R105, RZ, RZ, R115, P0 ;  /* 0x000000ffff697224 */ /* 0x000fe200000e0673 */
[----:B------:R-:W-:Y:S02]  /*1ddb0*/  SHF.R.U64 R47, R47, 0x3, RZ ;  /* 0x000000032f2f7819 */ /* 0x000fe400000012ff */
[----:B------:R-:W-:Y:S02]  /*1ddc0*/  MOV R84, R84 ;  /* 0x0000005400547202 */ /* 0x000fe40000000f00 */
[----:B------:R-:W-:-:S02]  /*1ddd0*/  F2FP.BF16.F32.PACK_AB R24, R57, R163 ;  /* 0x000000a33918723e */ /* 0x000fc400000010ff */
[----:B------:R-:W-:Y:S02]  /*1dde0*/  F2FP.BF16.F32.PACK_AB R25, R59, R58 ;  /* 0x0000003a3b19723e */ /* 0x000fe400000010ff */
[----:B------:R-:W-:Y:S02]  /*1ddf0*/  F2FP.BF16.F32.PACK_AB R26, R61, R164 ;  /* 0x000000a43d1a723e */ /* 0x000fe400000010ff */
[----:B------:R-:W-:Y:S01]  /*1de00*/  F2FP.BF16.F32.PACK_AB R27, R63, R62 ;  /* 0x0000003e3f1b723e */ /* 0x000fe200000010ff */
[----:B------:R-:W-:Y:S01]  /*1de10*/  IMAD.X R107, RZ, RZ, R115, P4 ;  /* 0x000000ffff6b7224 */ /* 0x000fe200020e0673 */
[----:B------:R-:W-:Y:S01]  /*1de20*/  MOV R88, R88 ;  /* 0x0000005800587202 */ /* 0x000fe20000000f00 */
[----:B------:R1:W-:Y:S01]  /*1de30*/  STSM.16.M88.4 [R76], R8 ;  /* 0x000000084c007844 */ /* 0x0003e20000000200 */
[----:B0-----:R-:W-:Y:S02]  /*1de40*/  F2FP.BF16.F32.PACK_AB R4, R65, R165 ;  /* 0x000000a54104723e */ /* 0x001fe400000010ff */
[----:B------:R-:W-:-:S02]  /*1de50*/  F2FP.BF16.F32.PACK_AB R5, R67, R66 ;  /* 0x000000424305723e */ /* 0x000fc400000010ff */
[----:B------:R-:W-:Y:S02]  /*1de60*/  F2FP.BF16.F32.PACK_AB R6, R69, R166 ;  /* 0x000000a64506723e */ /* 0x000fe400000010ff */
[----:B------:R-:W-:Y:S01]  /*1de70*/  F2FP.BF16.F32.PACK_AB R7, R71, R70 ;  /* 0x000000464707723e */ /* 0x000fe200000010ff */
[----:B------:R-:W-:Y:S01]  /*1de80*/  STSM.16.M88.4 [R80], R12 ;  /* 0x0000000c50007844 */ /* 0x000fe20000000200 */
[----:B------:R-:W-:Y:S02]  /*1de90*/  MOV R92, R92 ;  /* 0x0000005c005c7202 */ /* 0x000fe40000000f00 */
[----:B------:R-:W-:Y:S01]  /*1dea0*/  LOP3.LUT R110, R47, R110, RZ, 0x3c, !PT ;  /* 0x0000006e2f6e7212 */ /* 0x000fe200078e3cff */
[----:B------:R-:W-:Y:S01]  /*1deb0*/  STSM.16.M88.4 [R84], R24 ;  /* 0x0000001854007844 */ /* 0x000fe20000000200 */
[----:B------:R-:W-:Y:S02]  /*1dec0*/  MOV R96, R96 ;  /* 0x0000006000607202 */ /* 0x000fe40000000f00 */
[----:B------:R-:W-:-:S02]  /*1ded0*/  F2FP.BF16.F32.PACK_AB R33, R83, R82 ;  /* 0x000000525321723e */ /* 0x000fc400000010ff */
[----:B-1----:R-:W-:Y:S02]  /*1dee0*/  F2FP.BF16.F32.PACK_AB R8, R32, R167 ;  /* 0x000000a72008723e */ /* 0x002fe400000010ff */
[----:B------:R-:W-:Y:S02]  /*1def0*/  F2FP.BF16.F32.PACK_AB R9, R75, R74 ;  /* 0x0000004a4b09723e */ /* 0x000fe400000010ff */
[----:B------:R-:W-:Y:S02]  /*1df00*/  F2FP.BF16.F32.PACK_AB R10, R44, R168 ;  /* 0x000000a82c0a723e */ /* 0x000fe400000010ff */
[----:B------:R-:W-:Y:S02]  /*1df10*/  F2FP.BF16.F32.PACK_AB R11, R79, R78 ;  /* 0x0000004e4f0b723e */ /* 0x000fe400000010ff */
[----:B------:R-:W-:Y:S02]  /*1df20*/  F2FP.BF16.F32.PACK_AB R34, R64, R170 ;  /* 0x000000aa4022723e */ /* 0x000fe400000010ff */
[----:B------:R-:W-:Y:S01]  /*1df30*/  F2FP.BF16.F32.PACK_AB R35, R87, R86 ;  /* 0x000000565723723e */ /* 0x000fe200000010ff */
[----:B------:R0:W-:Y:S01]  /*1df40*/  STSM.16.M88.4 [R88], R4 ;  /* 0x0000000458007844 */ /* 0x0001e20000000200 */
[----:B------:R-:W-:-:S02]  /*1df50*/  F2FP.BF16.F32.PACK_AB R32, R56, R169 ;  /* 0x000000a93820723e */ /* 0x000fc400000010ff */
[----:B------:R-:W-:Y:S01]  /*1df60*/  MOV R100, R100 ;  /* 0x0000006400647202 */ /* 0x000fe20000000f00 */
[--C-:B------:R-:W-:Y:S01]  /*1df70*/  IMAD.X R109, RZ, RZ, R115.reuse, P3 ;  /* 0x000000ffff6d7224 */ /* 0x100fe200018e0673 */
[----:B------:R-:W-:Y:S01]  /*1df80*/  F2FP.BF16.F32.PACK_AB R44, R68, R171 ;  /* 0x000000ab442c723e */ /* 0x000fe200000010ff */
[----:B------:R-:W-:Y:S01]  /*1df90*/  IMAD.X R111, RZ, RZ, R115, P6 ;  /* 0x000000ffff6f7224 */ /* 0x000fe200030e0673 */
[----:B------:R-:W-:Y:S01]  /*1dfa0*/  F2FP.BF16.F32.PACK_AB R45, R91, R90 ;  /* 0x0000005a5b2d723e */ /* 0x000fe200000010ff */
[----:B------:R-:W1:Y:S01]  /*1dfb0*/  LDC R82, c[0x0][0xbe8] ;  /* 0x0002fa00ff527b82 */ /* 0x000e620000000800 */
        /* <DEDUP_REMOVED lines=8> */
[----:B0-----:R-:W-:Y:S02]  /*1e040*/  F2FP.BF16.F32.PACK_AB R4, R155, R175 ;  /* 0x000000af9b04723e */ /* 0x001fe400000010ff */
[----:B------:R-:W-:-:S02]  /*1e050*/  F2FP.BF16.F32.PACK_AB R5, R40, R36 ;  /* 0x000000242805723e */ /* 0x000fc400000010ff */
[----:B------:R-:W-:Y:S02]  /*1e060*/  F2FP.BF16.F32.PACK_AB R6, R156, R176 ;  /* 0x000000b09c06723e */ /* 0x000fe400000010ff */
[----:B------:R-:W-:Y:S01]  /*1e070*/  F2FP.BF16.F32.PACK_AB R7, R48, R43 ;  /* 0x0000002b3007723e */ /* 0x000fe200000010ff */
[----:B------:R-:W-:Y:S04]  /*1e080*/  STSM.16.M88.4 [R96], R32 ;  /* 0x0000002060007844 */ /* 0x000fe80000000200 */
[----:B------:R-:W-:Y:S04]  /*1e090*/  STSM.16.M88.4 [R100], R44 ;  /* 0x0000002c64007844 */ /* 0x000fe80000000200 */
[----:B------:R-:W-:Y:S04]  /*1e0a0*/  STSM.16.M88.4 [R104], R56 ;  /* 0x0000003868007844 */ /* 0x000fe80000000200 */
[----:B------:R0:W-:Y:S02]  /*1e0b0*/  STSM.16.M88.4 [R106], R4 ;  /* 0x000000046a007844 */ /* 0x0001e40000000200 */
[----:B0-----:R-:W0:Y:S01]  /*1e0c0*/  S2R R5, SR_TID.X ;  /* 0x0000000000057919 */ /* 0x001e220000002100 */
[----:B------:R-:W-:-:S02]  /*1e0d0*/  MOV R108, R108 ;  /* 0x0000006c006c7202 */ /* 0x000fc40000000f00 */
[----:B------:R-:W-:Y:S02]  /*1e0e0*/  F2FP.BF16.F32.PACK_AB R8, R157, R177 ;  /* 0x000000b19d08723e */ /* 0x000fe400000010ff */
[----:B------:R-:W-:Y:S02]  /*1e0f0*/  F2FP.BF16.F32.PACK_AB R9, R60, R52 ;  /* 0x000000343c09723e */ /* 0x000fe400000010ff */
[----:B------:R-:W-:Y:S02]  /*1e100*/  F2FP.BF16.F32.PACK_AB R10, R117, R116 ;  /* 0x00000074750a723e */ /* 0x000fe400000010ff */
[----:B------:R-:W-:Y:S02]  /*1e110*/  F2FP.BF16.F32.PACK_AB R11, R119, R118 ;  /* 0x00000076770b723e */ /* 0x000fe400000010ff */
[----:B------:R-:W-:Y:S02]  /*1e120*/  MOV R110, R110 ;  /* 0x0000006e006e7202 */ /* 0x000fe40000000f00 */
[----:B------:R-:W-:-:S02]  /*1e130*/  F2FP.BF16.F32.PACK_AB R12, R121, R120 ;  /* 0x00000078790c723e */ /* 0x000fc400000010ff */
[----:B------:R-:W-:Y:S02]  /*1e140*/  F2FP.BF16.F32.PACK_AB R13, R123, R122 ;  /* 0x0000007a7b0d723e */ /* 0x000fe400000010ff */
[----:B------:R-:W-:Y:S02]  /*1e150*/  F2FP.BF16.F32.PACK_AB R14, R125, R124 ;  /* 0x0000007c7d0e723e */ /* 0x000fe400000010ff */
[----:B------:R-:W-:Y:S01]  /*1e160*/  F2FP.BF16.F32.PACK_AB R15, R127, R126 ;  /* 0x0000007e7f0f723e */ /* 0x000fe200000010ff */
[----:B------:R-:W-:Y:S04]  /*1e170*/  STSM.16.M88.4 [R108], R8 ;  /* 0x000000086c007844 */ /* 0x000fe80000000200 */
[----:B------:R2:W-:Y:S01]  /*1e180*/  STSM.16.M88.4 [R110], R12 ;  /* 0x0000000c6e007844 */ /* 0x0005e20000000200 */
[----:B0-----:R-:W-:Y:S01]  /*1e190*/  VIADD R5, R5, 0xffffff80 ;  /* 0xffffff8005057836 */ /* 0x001fe20000000000 */
[----:B------:R-:W-:-:S04]  /*1e1a0*/  IADD3.X R113, RZ, R115, RZ, P5, !PT ;  /* 0x00000073ff717210 */ /* 0x000fc80002ffe4ff */
[----:B--2---:R-:W-:-:S04]  /*1e1b0*/  SHF.R.S32.HI R12, RZ, 0x1f, R5 ;  /* 0x0000001fff0c7819 */ /* 0x004fc80000011405 */
[----:B------:R-:W-:Y:S02]  /*1e1c0*/  LEA.HI R9, R12, R5, RZ, 0x7 ;  /* 0x000000050c097211 */ /* 0x000fe400078f38ff */
[----:B------:R-:W-:Y:S02]  /*1e1d0*/  MOV R112, R112 ;  /* 0x0000007000707202 */ /* 0x000fe40000000f00 */
[----:B------:R-:W-:Y:S02]  /*1e1e0*/  F2FP.BF16.F32.PACK_AB R24, R129, R128 ;  /* 0x000000808118723e */ /* 0x000fe400000010ff */
[----:B------:R-:W-:Y:S02]  /*1e1f0*/  F2FP.BF16.F32.PACK_AB R25, R131, R130 ;  /* 0x000000828319723e */ /* 0x000fe400000010ff */
[----:B------:R-:W-:Y:S02]  /*1e200*/  F2FP.BF16.F32.PACK_AB R26, R133, R132 ;  /* 0x00000084851a723e */ /* 0x000fe400000010ff */
[----:B------:R-:W-:-:S02]  /*1e210*/  F2FP.BF16.F32.PACK_AB R27, R135, R134 ;  /* 0x00000086871b723e */ /* 0x000fc400000010ff */
[----:B------:R-:W-:Y:S01]  /*1e220*/  LOP3.LUT R8, R9, 0xffffff80, RZ, 0xc0, !PT ;  /* 0xffffff8009087812 */ /* 0x000fe200078ec0ff */
[----:B----4-:R-:W-:Y:S01]  /*1e230*/  IMAD.SHL.U32 R4, R136, 0x4, RZ ;  /* 0x0000000488047824 */ /* 0x010fe200078e00ff */
[----:B------:R-:W-:Y:S01]  /*1e240*/  SHF.R.S32.HI R10, RZ, 0x1f, R136 ;  /* 0x0000001fff0a7819 */ /* 0x000fe20000011488 */
[----:B------:R0:W-:Y:S01]  /*1e250*/  STSM.16.M88.4 [R112], R24 ;  /* 0x0000001870007844 */ /* 0x0001e20000000200 */
[----:B------:R-:W-:Y:S02]  /*1e260*/  F2FP.BF16.F32.PACK_AB R32, R137, R178 ;  /* 0x000000b28920723e */ /* 0x000fe400000010ff */
[----:B------:R-:W-:Y:S02]  /*1e270*/  F2FP.BF16.F32.PACK_AB R33, R139, R138 ;  /* 0x0000008a8b21723e */ /* 0x000fe400000010ff */
[----:B------:R-:W-:Y:S02]  /*1e280*/  F2FP.BF16.F32.PACK_AB R34, R141, R179 ;  /* 0x000000b38d22723e */ /* 0x000fe400000010ff */
[----:B------:R-:W-:-:S02]  /*1e290*/  F2FP.BF16.F32.PACK_AB R35, R143, R142 ;  /* 0x0000008e8f23723e */ /* 0x000fc400000010ff */
[----:B------:R-:W-:Y:S02]  /*1e2a0*/  SHF.L.U64.HI R15, R136, 0x2, R10 ;  /* 0x00000002880f7819 */ /* 0x000fe4000001020a */
[----:B------:R-:W-:Y:S01]  /*1e2b0*/  IADD3 R6, P1, R4, UR4, RZ ;  /* 0x0000000404067c10 */ /* 0x000fe2000ff3e0ff */
[----:B------:R2:W-:Y:S01]  /*1e2c0*/  STSM.16.M88.4 [R3], R32 ;  /* 0x0000002003007844 */ /* 0x0005e20000000200 */
[----:B0-----:R-:W-:Y:S01]  /*1e2d0*/  IMAD.IADD R24, R5, 0x1, -R8 ;  /* 0x0000000105187824 */ /* 0x001fe200078e0a08 */
[----:B------:R-:W-:Y:S02]  /*1e2e0*/  ISETP.NE.U32.AND P0, PT, RZ, UR4, PT ;  /* 0x00000004ff007c0c */ /* 0x000fe4000bf05070 */
[----:B------:R-:W-:Y:S02]  /*1e2f0*/  IADD3.X R7, R15, UR5, RZ, P1, !PT ;  /* 0x000000050f077c10 */ /* 0x000fe40008ffe4ff */
[----:B-1----:R-:W-:Y:S02]  /*1e300*/  ISETP.NE.AND P1, PT, R82, 0x1, PT ;  /* 0x000000015200780c */ /* 0x002fe40003f25270 */
[----:B------:R-:W-:Y:S01]  /*1e310*/  ISETP.NE.AND.EX P0, PT, RZ, UR5, PT, P0 ;  /* 0x00000005ff007c0c */ /* 0x000fe2000bf05300 */
[----:B------:R-:W-:Y:S01]  /*1e320*/  ULDC.64 UR4, c[0x0][0xc08] ;  /* 0x0003020000047ab9 */ /* 0x000fe20000000a00 */
[----:B--2---:R-:W-:Y:S01]  /*1e330*/  SHF.R.S32.HI R3, RZ, 0x1f, R24 ;  /* 0x0000001fff037819 */ /* 0x004fe20000011418 */
[----:B------:R0:W-:Y:S01]  /*1e340*/  STSM.16.M88.4 [R28], R144 ;  /* 0x000000901c007844 */ /* 0x0001e20000000200 */
[----:B------:R-:W-:Y:S02]  /*1e350*/  BAR.SYNC.DEFER_BLOCKING 0x1, 0x100 ;  /* 0x0044000000007b1d */ /* 0x000fe40000010000 */
[----:B------:R-:W-:-:S02]  /*1e360*/  LEA.HI R8, R3, R24, RZ, 0x2 ;  /* 0x0000001803087211 */ /* 0x000fc400078f10ff */
[----:B------:R-:W-:Y:S02]  /*1e370*/  ISETP.NE.U32.AND P2, PT, RZ, UR4, PT ;  /* 0x00000004ff007c0c */ /* 0x000fe4000bf45070 */
[--C-:B------:R-:W-:Y:S02]  /*1e380*/  SHF.R.S32.HI R11, RZ, 0x2, R8.reuse ;  /* 0x00000002ff0b7819 */ /* 0x100fe40000011408 */
[----:B------:R-:W1:Y:S01]  /*1e390*/  @P1 LDC R13, c[0x0][0xbf0] ;  /* 0x0002fc00ff0d1b82 */ /* 0x000e620000000800 */
[----:B------:R-:W-:Y:S02]  /*1e3a0*/  SHF.R.S32.HI R26, RZ, 0x1f, R8 ;  /* 0x0000001fff1a7819 */ /* 0x000fe40000011408 */
[----:B------:R-:W-:Y:S02]  /*1e3b0*/  LEA.HI R12, R12, R5, RZ, 0x2 ;  /* 0x000000050c0c7211 */ /* 0x000fe400078f10ff */
[----:B------:R-:W-:Y:S02]  /*1e3c0*/  ISETP.NE.AND.EX P2, PT, RZ, UR5, PT, P2 ;  /* 0x00000005ff007c0c */ /* 0x000fe4000bf45320 */
[----:B------:R-:W-:Y:S01]  /*1e3d0*/  LEA.HI R26, R26, R11, RZ, 0x3 ;  /* 0x0000000b1a1a7211 */ /* 0x000fe200078f18ff */
[----:B------:R-:W2:Y:S01]  /*1e3e0*/  @P1 LDC R8, c[0x0][0xbec] ;  /* 0x0002fb00ff081b82 */ /* 0x000ea20000000800 */
[----:B------:R-:W-:-:S02]  /*1e3f0*/  LOP3.LUT R12, R12, 0xfffffffc, RZ, 0xc0, !PT ;  /* 0xfffffffc0c0c7812 */ /* 0x000fc400078ec0ff */
[----:B------:R-:W-:Y:S02]  /*1e400*/  LOP3.LUT R26, R26, 0xfffffff8, RZ, 0xc0, !PT ;  /* 0xfffffff81a1a7812 */ /* 0x000fe400078ec0ff */
[----:B------:R-:W-:Y:S01]  /*1e410*/  LEA.HI R3, R3, R24, RZ, 0x5 ;  /* 0x0000001803037211 */ /* 0x000fe200078f28ff */
[----:B------:R-:W-:Y:S01]  /*1e420*/  IMAD.IADD R12, R5, 0x1, -R12 ;  /* 0x00000001050c7824 */ /* 0x000fe200078e0a0c */
[----:B------:R-:W-:Y:S01]  /*1e430*/  SHF.R.S32.HI R14, RZ, 0x7, R9 ;  /* 0x00000007ff0e7819 */ /* 0x000fe20000011409 */
[----:B------:R-:W-:Y:S01]  /*1e440*/  IMAD.IADD R26, R11, 0x1, -R26 ;  /* 0x000000010b1a7824 */ /* 0x000fe200078e0a1a */
[----:B------:R-:W-:Y:S02]  /*1e450*/  SHF.R.S32.HI R3, RZ, 0x5, R3 ;  /* 0x00000005ff037819 */ /* 0x000fe40000011403 */
[----:B------:R-:W-:Y:S02]  /*1e460*/  LEA.HI R9, R9, R14, RZ, 0x1 ;  /* 0x0000000e09097211 */ /* 0x000fe400078f08ff */
[----:B------:R-:W-:-:S02]  /*1e470*/  LEA.HI R5, R12, R12, RZ, 0x1 ;  /* 0x0000000c0c057211 */ /* 0x000fc400078f08ff */
[----:B------:R-:W-:Y:S01]  /*1e480*/  @P2 IADD3 R4, P3, R4, UR4, RZ ;  /* 0x0000000404042c10 */ /* 0x000fe2000ff7e0ff */
[----:B------:R-:W-:Y:S01]  /*1e490*/  ULDC UR4, c[0x0][0xa88] ;  /* 0x0002a20000047ab9 */ /* 0x000fe20000000800 */
[----:B------:R-:W-:Y:S01]  /*1e4a0*/  IMAD R26, R3, 0x10, R26 ;  /* 0x00000010031a7824 */ /* 0x000fe200078e021a */
[----:B------:R-:W-:Y:S01]  /*1e4b0*/  LOP3.LUT R9, R9, 0x3fffffe, RZ, 0xc0, !PT ;  /* 0x03fffffe09097812 */ /* 0x000fe200078ec0ff */
[----:B------:R-:W-:Y:S01]  /*1e4c0*/  IMAD.MOV.U32 R80, RZ, RZ, RZ ;  /* 0x000000ffff507224 */ /* 0x000fe200078e00ff */
[----:B------:R-:W-:Y:S01]  /*1e4d0*/  LOP3.LUT R11, R5, 0x1ffffffe, RZ, 0xc0, !PT ;  /* 0x1ffffffe050b7812 */ /* 0x000fe200078ec0ff */
[----:B------:R-:W-:Y:S01]  /*1e4e0*/  IMAD.U32 R3, RZ, RZ, UR4 ;  /* 0x00000004ff037e24 */ /* 0x000fe2000f8e00ff */
[----:B------:R-:W-:Y:S01]  /*1e4f0*/  @P2 IADD3.X R5, R15, UR5, RZ, P3, !PT ;  /* 0x000000050f052c10 */ /* 0x000fe20009ffe4ff */
[----:B------:R-:W-:Y:S02]  /*1e500*/  IMAD.IADD R9, R14, 0x1, -R9 ;  /* 0x000000010e097824 */ /* 0x000fe400078e0a09 */
[----:B------:R0:W5:Y:S01]  /*1e510*/  @P0 LDG.E R80, desc[UR6][R6.64] ;  /* 0x0000000606500981 */ /* 0x000162000c1e1900 */
[----:B------:R-:W-:-:S03]  /*1e520*/  IMAD.IADD R11, R12, 0x1, -R11 ;  /* 0x000000010c0b7824 */ /* 0x000fc600078e0a0b */
[----:B------:R0:W5:Y:S01]  /*1e530*/  @P2 LDG.E R3, desc[UR6][R4.64] ;  /* 0x0000000604032981 */ /* 0x000162000c1e1900 */
[----:B------:R-:W-:Y:S01]  /*1e540*/  IMAD R26, R9, 0x40, R26 ;  /* 0x00000040091a7824 */ /* 0x000fe200078e021a */
[----:B------:R-:W-:Y:S06]  /*1e550*/  @P2 BRA `(.L_x_657) ;  /* 0x0000000000142947 */ /* 0x000fec0003800000 */
[----:B------:R-:W-:Y:S05]  /*1e560*/  @!P0 BRA `(.L_x_657) ;  /* 0x0000000000108947 */ /* 0x000fea0003800000 */
[----:B------:R-:W-:Y:S02]  /*1e570*/  ULDC.64 UR4, c[0x0][0x208] ;  /* 0x0000820000047ab9 */ /* 0x000fe40000000a00 */
[----:B0-----:R-:W3:Y:S04]  /*1e580*/  LDG.E R4, desc[UR4][R6.64] ;  /* 0x0000000406047981 */ /* 0x001ee8000c1e1900 */
[----:B-----5:R-:W3:Y:S02]  /*1e590*/  LDG.E R3, desc[UR4][R6.64+0x4] ;  /* 0x0000040406037981 */ /* 0x020ee4000c1e1900 */
[----:B---3--:R-:W-:-:S07]  /*1e5a0*/  IMAD.IADD R3, R3, 0x1, -R4 ;  /* 0x0000000103037824 */ /* 0x008fce00078e0a04 */
.L_x_657:
[----:B------:R-:W3:Y:S01]  /*1e5b0*/  LDL R89, [R1+0x68] ;  /* 0x0000680001597983 */ /* 0x000ee20000100800 */
[----:B------:R-:W-:Y:S01]  /*1e5c0*/  IMAD R11, R11, 0x8, R26 ;  /* 0x000000080b0b7824 */ /* 0x000fe200078e021a */
[----:B------:R-:W-:Y:S01]  /*1e5d0*/  ULDC.64 UR4, c[0x0][0xb90] ;  /* 0x0002e40000047ab9 */ /* 0x000fe20000000a00 */
[----:B-----5:R-:W-:Y:S01]  /*1e5e0*/  SHF.R.S32.HI R81, RZ, 0x1f, R80 ;  /* 0x0000001fff517819 */ /* 0x020fe20000011450 */
[----:B------:R-:W4:Y:S01]  /*1e5f0*/  LDL.LU R88, [R1+0x6c] ;  /* 0x00006c0001587983 */ /* 0x000f220000300800 */
[----:B0-----:R-:W-:Y:S02]  /*1e600*/  SEL R28, R10, RZ, !P0 ;  /* 0x000000ff0a1c7207 */ /* 0x001fe40004000000 */
[----:B------:R-:W-:Y:S01]  /*1e610*/  SEL R83, R136, RZ, !P0 ;  /* 0x000000ff88537207 */ /* 0x000fe20004000000 */
[----:B------:R-:W2:Y:S01]  /*1e620*/  LDL.LU R86, [R1+0x78] ;  /* 0x0000780001567983 */ /* 0x000ea20000300800 */
[----:B------:R-:W-:Y:S01]  /*1e630*/  IMAD R3, R3, R82, RZ ;  /* 0x0000005203037224 */ /* 0x000fe200078e02ff */
[----:B------:R-:W0:Y:S01]  /*1e640*/  @P1 LDC R85, c[0x0][0xbec] ;  /* 0x0002fb00ff551b82 */ /* 0x000e220000000800 */
[----:B------:R-:W-:-:S07]  /*1e650*/  ULDC.64 UR6, c[0x0][0x208] ;  /* 0x0000820000067ab9 */ /* 0x000fce0000000a00 */
[----:B------:R-:W0:Y:S01]  /*1e660*/  @P1 LDC R87, c[0x0][0xbf0] ;  /* 0x0002fc00ff571b82 */ /* 0x000e220000000800 */
[----:B------:R-:W-:Y:S01]  /*1e670*/  BSSY B1, `(.L_x_658) ;  /* 0x00000d1000017945 */ /* 0x000fe20003800000 */
[----:B---3--:R-:W-:Y:S01]  /*1e680*/  IMAD R9, R219, 0x8, R89 ;  /* 0x00000008db097824 */ /* 0x008fe200078e0259 */
[----:B----4-:R-:W-:-:S03]  /*1e690*/  SHF.R.S32.HI R84, RZ, 0x1f, R88 ;  /* 0x0000001fff547819 */ /* 0x010fc60000011458 */
[----:B------:R-:W-:Y:S01]  /*1e6a0*/  IMAD.SHL.U32 R9, R9, 0x8, RZ ;  /* 0x0000000809097824 */ /* 0x000fe200078e00ff */
[----:B--2---:R-:W-:Y:S01]  /*1e6b0*/  LEA R15, R86, R11, 0x7 ;  /* 0x0000000b560f7211 */ /* 0x004fe200078e38ff */
[----:B------:R-:W-:Y:S01]  /*1e6c0*/  IMAD R4, R84, UR4, RZ ;  /* 0x0000000454047c24 */ /* 0x000fe2000f8e02ff */
[----:B------:R-:W-:Y:S01]  /*1e6d0*/  LEA R14, R86, R26, 0x7 ;  /* 0x0000001a560e7211 */ /* 0x000fe200078e38ff */
[----:B------:R-:W-:-:S04]  /*1e6e0*/  IMAD.WIDE R20, R9, 0x2, R20 ;  /* 0x0000000209147825 */ /* 0x000fc800078e0214 */
[----:B------:R-:W-:Y:S01]  /*1e6f0*/  @P1 IMAD.HI.U32 R6, R15, R8, RZ ;  /* 0x000000080f061227 */ /* 0x000fe200078e00ff */
[C---:B------:R-:W-:Y:S02]  /*1e700*/  IADD3 R25, P5, R20.reuse, 0x3000, RZ ;  /* 0x0000300014197810 */ /* 0x040fe40007fbe0ff */
[----:B------:R-:W-:Y:S01]  /*1e710*/  IADD3 R33, P4, R20, 0x4000, RZ ;  /* 0x0000400014217810 */ /* 0x000fe20007f9e0ff */
[C---:B------:R-:W-:Y:S02]  /*1e720*/  IMAD R11, R88.reuse, UR5, R4 ;  /* 0x00000005580b7c24 */ /* 0x040fe4000f8e0204 */
[----:B------:R-:W-:Y:S01]  /*1e730*/  IMAD.MOV.U32 R7, RZ, RZ, R15 ;  /* 0x000000ffff077224 */ /* 0x000fe200078e000f */
[----:B-1----:R-:W-:Y:S01]  /*1e740*/  @P1 SHF.R.U32.HI R7, RZ, R13, R6 ;  /* 0x0000000dff071219 */ /* 0x002fe20000011606 */
[----:B------:R-:W-:Y:S01]  /*1e750*/  IMAD.WIDE.U32 R4, R88, UR4, R80 ;  /* 0x0000000458047c25 */ /* 0x000fe2000f8e0050 */
[----:B------:R-:W-:Y:S01]  /*1e760*/  ULDC.64 UR4, c[0x0][0xb98] ;  /* 0x0002e60000047ab9 */ /* 0x000fe20000000a00 */
[----:B------:R-:W-:-:S02]  /*1e770*/  IADD3 R13, P6, R20, 0x2000, RZ ;  /* 0x00002000140d7810 */ /* 0x000fc40007fde0ff */
[----:B------:R-:W-:Y:S01]  /*1e780*/  IMAD.IADD R5, R5, 0x1, R11 ;  /* 0x0000000105057824 */ /* 0x000fe200078e020b */
[----:B------:R-:W-:Y:S01]  /*1e790*/  LOP3.LUT R32, R33, 0x380, RZ, 0xc0, !PT ;  /* 0x0000038021207812 */ /* 0x000fe200078ec0ff */
[----:B------:R-:W-:Y:S01]  /*1e7a0*/  IMAD.MOV R11, RZ, RZ, -R7 ;  /* 0x000000ffff0b7224 */ /* 0x000fe200078e0a07 */
[----:B------:R-:W-:Y:S01]  /*1e7b0*/  LOP3.LUT R12, R13, 0x380, RZ, 0xc0, !PT ;  /* 0x000003800d0c7812 */ /* 0x000fe200078ec0ff */
[----:B------:R-:W-:Y:S01]  /*1e7c0*/  IMAD R6, R28, UR4, RZ ;  /* 0x000000041c067c24 */ /* 0x000fe2000f8e02ff */
[----:B------:R-:W-:Y:S01]  /*1e7d0*/  SHF.R.U64 R32, R32, 0x3, RZ ;  /* 0x0000000320207819 */ /* 0x000fe200000012ff */
[C---:B------:R-:W-:Y:S01]  /*1e7e0*/  IMAD.WIDE.U32 R4, R83.reuse, UR4, R4 ;  /* 0x0000000453047c25 */ /* 0x040fe2000f8e0004 */
[----:B------:R-:W-:Y:S02]  /*1e7f0*/  SHF.R.U64 R12, R12, 0x3, RZ ;  /* 0x000000030c0c7819 */ /* 0x000fe400000012ff */
[----:B------:R-:W-:Y:S01]  /*1e800*/  LOP3.LUT R32, R32, R33, RZ, 0x3c, !PT ;  /* 0x0000002120207212 */ /* 0x000fe200078e3cff */
[----:B------:R-:W-:Y:S01]  /*1e810*/  IMAD R9, R82, R11, R15 ;  /* 0x0000000b52097224 */ /* 0x000fe200078e020f */
[----:B------:R-:W-:Y:S01]  /*1e820*/  SHF.R.S32.HI R11, RZ, 0x1f, R7 ;  /* 0x0000001fff0b7819 */ /* 0x000fe20000011407 */
[----:B------:R-:W-:Y:S01]  /*1e830*/  IMAD R8, R83, UR5, R6 ;  /* 0x0000000553087c24 */ /* 0x000fe2000f8e0206 */
[----:B------:R-:W-:Y:S01]  /*1e840*/  IADD3 R4, P0, R7, R4, RZ ;  /* 0x0000000407047210 */ /* 0x000fe20007f1e0ff */
[----:B------:R-:W-:Y:S01]  /*1e850*/  ULDC.64 UR4, c[0x0][0xb88] ;  /* 0x0002e20000047ab9 */ /* 0x000fe20000000a00 */
[----:B------:R-:W-:Y:S01]  /*1e860*/  SHF.R.S32.HI R6, RZ, 0x1f, R9 ;  /* 0x0000001fff067819 */ /* 0x000fe20000011409 */
[----:B------:R-:W-:Y:S01]  /*1e870*/  IMAD.X R33, RZ, RZ, R21, P4 ;  /* 0x000000ffff217224 */ /* 0x000fe200020e0615 */
[----:B------:R-:W-:-:S02]  /*1e880*/  IADD3.X R5, R11, R5, R8, P0, !PT ;  /* 0x000000050b057210 */ /* 0x000fc400007fe408 */
[----:B------:R-:W-:Y:S01]  /*1e890*/  IADD3 R7, P2, R20, 0x1000, RZ ;  /* 0x0000100014077810 */ /* 0x000fe20007f5e0ff */
[----:B------:R-:W-:Y:S01]  /*1e8a0*/  IMAD R6, R6, UR4, RZ ;  /* 0x0000000406067c24 */ /* 0x000fe2000f8e02ff */
[----:B------:R-:W-:Y:S01]  /*1e8b0*/  LOP3.LUT P0, RZ, R24, 0x3, RZ, 0xc0, !PT ;  /* 0x0000000318ff7812 */ /* 0x000fe2000780c0ff */
[----:B------:R-:W-:Y:S01]  /*1e8c0*/  IMAD.WIDE.U32 R4, R9, UR4, R4 ;  /* 0x0000000409047c25 */ /* 0x000fe2000f8e0004 */
[----:B------:R-:W-:Y:S02]  /*1e8d0*/  LOP3.LUT R24, R25, 0x380, RZ, 0xc0, !PT ;  /* 0x0000038019187812 */ /* 0x000fe400078ec0ff */
[----:B------:R-:W-:Y:S01]  /*1e8e0*/  LOP3.LUT R12, R12, R13, RZ, 0x3c, !PT ;  /* 0x0000000d0c0c7212 */ /* 0x000fe200078e3cff */
[----:B------:R-:W-:Y:S01]  /*1e8f0*/  IMAD R11, R9, UR5, R6 ;  /* 0x00000005090b7c24 */ /* 0x000fe2000f8e0206 */
[----:B------:R-:W-:Y:S01]  /*1e900*/  ULDC.64 UR4, c[0x0][0xb50] ;  /* 0x0002d40000047ab9 */ /* 0x000fe20000000a00 */
[----:B------:R-:W-:Y:S01]  /*1e910*/  IMAD.X R9, RZ, RZ, R21, P2 ;  /* 0x000000ffff097224 */ /* 0x000fe200010e0615 */
[----:B------:R-:W-:Y:S01]  /*1e920*/  LEA R6, P3, R4, UR4, 0x2 ;  /* 0x0000000404067c11 */ /* 0x000fe2000f8610ff */
[----:B------:R-:W-:Y:S01]  /*1e930*/  IMAD.IADD R5, R5, 0x1, R11 ;  /* 0x0000000105057824 */ /* 0x000fe200078e020b */
[----:B------:R-:W-:Y:S01]  /*1e940*/  IADD3 R41, P2, R20, 0x6000, RZ ;  /* 0x0000600014297810 */ /* 0x000fe20007f5e0ff */
[----:B------:R-:W-:Y:S01]  /*1e950*/  IMAD.X R13, RZ, RZ, R21, P6 ;  /* 0x000000ffff0d7224 */ /* 0x000fe200030e0615 */
[----:B------:R-:W-:Y:S01]  /*1e960*/  SHF.R.U64 R24, R24, 0x3, RZ ;  /* 0x0000000318187819 */ /* 0x000fe200000012ff */
[----:B------:R-:W-:Y:S01]  /*1e970*/  SHFL.IDX PT, R54, R6, RZ, 0x1c1f ;  /* 0x001c1fff06367589 */ /* 0x000fe200000e0000 */
[----:B------:R-:W-:Y:S01]  /*1e980*/  LEA.HI.X R10, R4, UR5, R5, 0x2, P3 ;  /* 0x00000005040a7c11 */ /* 0x000fe200098f1405 */
[----:B------:R-:W-:Y:S01]  /*1e990*/  VIADD R4, R14, 0x8 ;  /* 0x000000080e047836 */ /* 0x000fe20000000000 */
[----:B------:R-:W-:Y:S01]  /*1e9a0*/  IADD3 R37, P3, R20, 0x5000, RZ ;  /* 0x0000500014257810 */ /* 0x000fe20007f7e0ff */
[----:B------:R-:W-:Y:S01]  /*1e9b0*/  SHFL.IDX PT, R58, R6, 0x1, 0x1c1f ;  /* 0x003c1f00063a7f89 */ /* 0x000fe200000e0000 */
[----:B------:R-:W-:Y:S01]  /*1e9c0*/  LOP3.LUT R40, R41, 0x380, RZ, 0xc0, !PT ;  /* 0x0000038029287812 */ /* 0x000fe200078ec0ff */
[----:B------:R-:W-:Y:S01]  /*1e9d0*/  ULDC.64 UR4, c[0x0][0xaa0] ;  /* 0x0002a80000047ab9 */ /* 0x000fe20000000a00 */
[----:B------:R-:W-:Y:S01]  /*1e9e0*/  LOP3.LUT R36, R37, 0x380, RZ, 0xc0, !PT ;  /* 0x0000038025247812 */ /* 0x000fe200078ec0ff */
[----:B------:R-:W1:Y:S01]  /*1e9f0*/  SHFL.IDX PT, R55, R10, RZ, 0x1c1f ;  /* 0x001c1fff0a377589 */ /* 0x000e6200000e0000 */
[----:B------:R-:W-:-:S02]  /*1ea00*/  SHF.R.U64 R40, R40, 0x3, RZ ;  /* 0x0000000328287819 */ /* 0x000fc400000012ff */
[----:B------:R-:W-:Y:S01]  /*1ea10*/  SHF.R.U64 R36, R36, 0x3, RZ ;  /* 0x0000000324247819 */ /* 0x000fe200000012ff */
[----:B------:R-:W2:Y:S01]  /*1ea20*/  SHFL.IDX PT, R59, R10, 0x1, 0x1c1f ;  /* 0x003c1f000a3b7f89 */ /* 0x000ea200000e0000 */
[----:B------:R-:W-:Y:S01]  /*1ea30*/  LOP3.LUT R40, R40, R41, RZ, 0x3c, !PT ;  /* 0x0000002928287212 */ /* 0x000fe200078e3cff */
[--C-:B------:R-:W-:Y:S01]  /*1ea40*/  IMAD.X R41, RZ, RZ, R21.reuse, P2 ;  /* 0x000000ffff297224 */ /* 0x100fe200010e0615 */
[----:B------:R-:W-:Y:S01]  /*1ea50*/  LOP3.LUT R36, R36, R37, RZ, 0x3c, !PT ;  /* 0x0000002524247212 */ /* 0x000fe200078e3cff */
[--C-:B------:R-:W-:Y:S01]  /*1ea60*/  IMAD.X R37, RZ, RZ, R21.reuse, P3 ;  /* 0x000000ffff257224 */ /* 0x100fe200018e0615 */
[----:B------:R-:W-:Y:S01]  /*1ea70*/  LOP3.LUT R24, R24, R25, RZ, 0x3c, !PT ;  /* 0x0000001918187212 */ /* 0x000fe200078e3cff */
[----:B------:R-:W-:Y:S01]  /*1ea80*/  IMAD.X R25, RZ, RZ, R21, P5 ;  /* 0x000000ffff197224 */ /* 0x000fe200028e0615 */
[C---:B------:R-:W-:Y:S02]  /*1ea90*/  IADD3 R61, P2, R20.reuse, 0xb000, RZ ;  /* 0x0000b000143d7810 */ /* 0x040fe40007f5e0ff */
[----:B------:R-:W-:-:S02]  /*1eaa0*/  IADD3 R57, P3, R20, 0xa000, RZ ;  /* 0x0000a00014397810 */ /* 0x000fc40007f7e0ff */
[C---:B------:R-:W-:Y:S02]  /*1eab0*/  IADD3 R45, P6, R20.reuse, 0x7000, RZ ;  /* 0x00007000142d7810 */ /* 0x040fe40007fde0ff */
[C---:B------:R-:W-:Y:S02]  /*1eac0*/  IADD3 R49, P5, R20.reuse, 0x8000, RZ ;  /* 0x0000800014317810 */ /* 0x040fe40007fbe0ff */
[----:B------:R-:W-:Y:S02]  /*1ead0*/  IADD3 R53, P4, R20, 0x9000, RZ ;  /* 0x0000900014357810 */ /* 0x000fe40007f9e0ff */
[----:B------:R-:W-:Y:S02]  /*1eae0*/  LOP3.LUT R60, R61, 0x380, RZ, 0xc0, !PT ;  /* 0x000003803d3c7812 */ /* 0x000fe400078ec0ff */
[----:B------:R-:W-:Y:S02]  /*1eaf0*/  LOP3.LUT R56, R57, 0x380, RZ, 0xc0, !PT ;  /* 0x0000038039387812 */ /* 0x000fe400078ec0ff */
[----:B------:R-:W-:-:S02]  /*1eb00*/  LOP3.LUT R44, R45, 0x380, RZ, 0xc0, !PT ;  /* 0x000003802d2c7812 */ /* 0x000fc400078ec0ff */
[----:B------:R-:W-:Y:S02]  /*1eb10*/  LOP3.LUT R48, R49, 0x380, RZ, 0xc0, !PT ;  /* 0x0000038031307812 */ /* 0x000fe400078ec0ff */
[----:B------:R-:W-:Y:S02]  /*1eb20*/  LOP3.LUT R52, R53, 0x380, RZ, 0xc0, !PT ;  /* 0x0000038035347812 */ /* 0x000fe400078ec0ff */
[----:B------:R-:W-:Y:S02]  /*1eb30*/  LOP3.LUT R8, R7, 0x380, RZ, 0xc0, !PT ;  /* 0x0000038007087812 */ /* 0x000fe400078ec0ff */
[----:B------:R-:W-:Y:S02]  /*1eb40*/  SHF.R.U64 R60, R60, 0x3, RZ ;  /* 0x000000033c3c7819 */ /* 0x000fe400000012ff */
[----:B------:R-:W-:Y:S02]  /*1eb50*/  SHF.R.U64 R56, R56, 0x3, RZ ;  /* 0x0000000338387819 */ /* 0x000fe400000012ff */
[----:B------:R-:W-:-:S02]  /*1eb60*/  SHF.R.U64 R44, R44, 0x3, RZ ;  /* 0x000000032c2c7819 */ /* 0x000fc400000012ff */
[----:B------:R-:W-:Y:S02]  /*1eb70*/  SHF.R.U64 R48, R48, 0x3, RZ ;  /* 0x0000000330307819 */ /* 0x000fe400000012ff */
[----:B------:R-:W-:Y:S02]  /*1eb80*/  SHF.R.U64 R52, R52, 0x3, RZ ;  /* 0x0000000334347819 */ /* 0x000fe400000012ff */
[----:B------:R-:W-:Y:S02]  /*1eb90*/  SHF.R.U64 R8, R8, 0x3, RZ ;  /* 0x0000000308087819 */ /* 0x000fe400000012ff */
[----:B------:R-:W-:Y:S01]  /*1eba0*/  LOP3.LUT R60, R60, R61, RZ, 0x3c, !PT ;  /* 0x0000003d3c3c7212 */ /* 0x000fe200078e3cff */
[--C-:B------:R-:W-:Y:S01]  /*1ebb0*/  IMAD.X R61, RZ, RZ, R21.reuse, P2 ;  /* 0x000000ffff3d7224 */ /* 0x100fe200010e0615 */
[----:B------:R-:W-:Y:S01]  /*1ebc0*/  LOP3.LUT R56, R56, R57, RZ, 0x3c, !PT ;  /* 0x0000003938387212 */ /* 0x000fe200078e3cff */
[--C-:B------:R-:W-:Y:S01]  /*1ebd0*/  IMAD.X R57, RZ, RZ, R21.reuse, P3 ;  /* 0x000000ffff397224 */ /* 0x100fe200018e0615 */
[----:B------:R-:W-:Y:S01]  /*1ebe0*/  LOP3.LUT R44, R44, R45, RZ, 0x3c, !PT ;  /* 0x0000002d2c2c7212 */ /* 0x000fe200078e3cff */
[--C-:B------:R-:W-:Y:S01]  /*1ebf0*/  IMAD.X R45, RZ, RZ, R21.reuse, P6 ;  /* 0x000000ffff2d7224 */ /* 0x100fe200030e0615 */
[----:B------:R-:W-:Y:S01]  /*1ec00*/  LOP3.LUT R48, R48, R49, RZ, 0x3c, !PT ;  /* 0x0000003130307212 */ /* 0x000fe200078e3cff */
[--C-:B------:R-:W-:Y:S01]  /*1ec10*/  IMAD.X R49, RZ, RZ, R21.reuse, P5 ;  /* 0x000000ffff317224 */ /* 0x100fe200028e0615 */
[----:B------:R-:W-:Y:S01]  /*1ec20*/  LOP3.LUT R52, R52, R53, RZ, 0x3c, !PT ;  /* 0x0000003534347212 */ /* 0x000fe200078e3cff */
[----:B------:R-:W-:Y:S01]  /*1ec30*/  IMAD.X R53, RZ, RZ, R21, P4 ;  /* 0x000000ffff357224 */ /* 0x000fe200020e0615 */
[----:B------:R-:W-:-:S02]  /*1ec40*/  ISETP.GE.OR P2, PT, R14, R3, P0 ;  /* 0x000000030e00720c */ /* 0x000fc40000746670 */
[----:B------:R-:W-:Y:S02]  /*1ec50*/  LOP3.LUT R8, R8, R7, RZ, 0x3c, !PT ;  /* 0x0000000708087212 */ /* 0x000fe400078e3cff */
[----:B------:R-:W-:Y:S02]  /*1ec60*/  IADD3 R5, P3, R20, 0xf000, RZ ;  /* 0x0000f00014057810 */ /* 0x000fe40007f7e0ff */
[----:B------:R-:W-:Y:S02]  /*1ec70*/  ISETP.GE.OR P0, PT, R4, R3, P0 ;  /* 0x000000030400720c */ /* 0x000fe40000706670 */
[C---:B------:R-:W-:Y:S01]  /*1ec80*/  IADD3 R65, P6, R20.reuse, 0xc000, RZ ;  /* 0x0000c00014417810 */ /* 0x040fe20007fde0ff */
[----:B------:R-:W-:Y:S01]  /*1ec90*/  IMAD.X R77, RZ, RZ, R21, P3 ;  /* 0x000000ffff4d7224 */ /* 0x000fe200018e0615 */
[C---:B------:R-:W-:Y:S02]  /*1eca0*/  IADD3 R69, P5, R20.reuse, 0xd000, RZ ;  /* 0x0000d00014457810 */ /* 0x040fe40007fbe0ff */
[C---:B------:R-:W-:Y:S01]  /*1ecb0*/  IADD3 R73, P4, R20.reuse, 0xe000, RZ ;  /* 0x0000e00014497810 */ /* 0x040fe20007f9e0ff */
[----:B-1----:R-:W-:Y:S01]  /*1ecc0*/  @!P2 ST.E desc[UR6][R54.64], R0 ;  /* 0x000000003600a985 */ /* 0x002fe2000c101906 */
[----:B------:R-:W-:-:S02]  /*1ecd0*/  LOP3.LUT R7, R20, 0x380, RZ, 0xc0, !PT ;  /* 0x0000038014077812 */ /* 0x000fc400078ec0ff */
[----:B------:R-:W-:Y:S02]  /*1ece0*/  LOP3.LUT R4, R5, 0x380, RZ, 0xc0, !PT ;  /* 0x0000038005047812 */ /* 0x000fe400078ec0ff */
[----:B------:R-:W-:Y:S01]  /*1ecf0*/  LOP3.LUT R64, R65, 0x380, RZ, 0xc0, !PT ;  /* 0x0000038041407812 */ /* 0x000fe200078ec0ff */
[----:B--2---:R1:W-:Y:S01]  /*1ed00*/  @!P0 ST.E desc[UR6][R58.64], R2 ;  /* 0x000000023a008985 */ /* 0x0043e2000c101906 */
[----:B------:R-:W-:Y:S02]  /*1ed10*/  LOP3.LUT R68, R69, 0x380, RZ, 0xc0, !PT ;  /* 0x0000038045447812 */ /* 0x000fe400078ec0ff */
[----:B------:R-:W-:Y:S01]  /*1ed20*/  LOP3.LUT R72, R73, 0x380, RZ, 0xc0, !PT ;  /* 0x0000038049487812 */ /* 0x000fe200078ec0ff */
[----:B------:R-:W5:Y:S01]  /*1ed30*/  LD.E.128 R8, desc[UR6][R8.64] ;  /* 0x0000000608087980 */ /* 0x000f62000c101d00 */
[----:B------:R-:W-:Y:S02]  /*1ed40*/  SHF.R.U64 R7, R7, 0x3, RZ ;  /* 0x0000000307077819 */ /* 0x000fe400000012ff */
[----:B------:R-:W-:Y:S01]  /*1ed50*/  SHF.R.U64 R4, R4, 0x3, RZ ;  /* 0x0000000304047819 */ /* 0x000fe200000012ff */
[----:B------:R-:W5:Y:S01]  /*1ed60*/  LD.E.128 R12, desc[UR6][R12.64] ;  /* 0x000000060c0c7980 */ /* 0x000f62000c101d00 */
[----:B------:R-:W-:-:S02]  /*1ed70*/  SHF.R.U64 R64, R64, 0x3, RZ ;  /* 0x0000000340407819 */ /* 0x000fc400000012ff */
[----:B------:R-:W-:Y:S01]  /*1ed80*/  SHF.R.U64 R68, R68, 0x3, RZ ;  /* 0x0000000344447819 */ /* 0x000fe200000012ff */
[----:B-1----:R-:W-:Y:S01]  /*1ed90*/  IMAD R2, R89, 0x20, R219 ;  /* 0x0000002059027824 */ /* 0x002fe200078e02db */
[----:B------:R-:W-:Y:S01]  /*1eda0*/  SHF.R.U64 R72, R72, 0x3, RZ ;  /* 0x0000000348487819 */ /* 0x000fe200000012ff */
[----:B------:R-:W5:Y:S01]  /*1edb0*/  LD.E.128 R24, desc[UR6][R24.64] ;  /* 0x0000000618187980 */ /* 0x000f62000c101d00 */
[----:B------:R-:W-:Y:S02]  /*1edc0*/  LOP3.LUT R20, R7, R20, RZ, 0x3c, !PT ;  /* 0x0000001407147212 */ /* 0x000fe400078e3cff */
[----:B------:R-:W-:Y:S01]  /*1edd0*/  LOP3.LUT R64, R64, R65, RZ, 0x3c, !PT ;  /* 0x0000004140407212 */ /* 0x000fe200078e3cff */
[--C-:B------:R-:W-:Y:S01]  /*1ede0*/  IMAD.X R65, RZ, RZ, R21.reuse, P6 ;  /* 0x000000ffff417224 */ /* 0x100fe200030e0615 */
[----:B------:R-:W-:Y:S01]  /*1edf0*/  LOP3.LUT R68, R68, R69, RZ, 0x3c, !PT ;  /* 0x0000004544447212 */ /* 0x000fe200078e3cff */
[--C-:B------:R-:W-:Y:S01]  /*1ee00*/  IMAD.X R69, RZ, RZ, R21.reuse, P5 ;  /* 0x000000ffff457224 */ /* 0x100fe200028e0615 */
[----:B------:R-:W-:Y:S01]  /*1ee10*/  LOP3.LUT R72, R72, R73, RZ, 0x3c, !PT ;  /* 0x0000004948487212 */ /* 0x000fe200078e3cff */
[----:B------:R-:W-:Y:S01]  /*1ee20*/  IMAD.X R73, RZ, RZ, R21, P4 ;  /* 0x000000ffff497224 */ /* 0x000fe200020e0615 */
[----:B------:R-:W-:Y:S01]  /*1ee30*/  LOP3.LUT R76, R4, R5, RZ, 0x3c, !PT ;  /* 0x00000005044c7212 */ /* 0x000fe200078e3cff */
[----:B------:R-:W-:Y:S01]  /*1ee40*/  IMAD R2, R86, 0x80, R2 ;  /* 0x0000008056027824 */ /* 0x000fe200078e0202 */
[----:B------:R1:W5:Y:S04]  /*1ee50*/  LD.E.128 R4, desc[UR6][R20.64] ;  /* 0x0000000614047980 */ /* 0x000368000c101d00 */
[----:B------:R-:W5:Y:S04]  /*1ee60*/  LD.E.128 R32, desc[UR6][R32.64] ;  /* 0x0000000620207980 */ /* 0x000f68000c101d00 */
[----:B------:R-:W5:Y:S01]  /*1ee70*/  LD.E.128 R36, desc[UR6][R36.64] ;  /* 0x0000000624247980 */ /* 0x000f62000c101d00 */
[----:B-1----:R-:W-:-:S03]  /*1ee80*/  IMAD R21, R81, UR4, RZ ;  /* 0x0000000451157c24 */ /* 0x002fc6000f8e02ff */
[----:B------:R-:W5:Y:S01]  /*1ee90*/  LD.E.128 R40, desc[UR6][R40.64] ;  /* 0x0000000628287980 */ /* 0x000f62000c101d00 */
[C---:B------:R-:W-:Y:S02]  /*1eea0*/  IMAD R81, R80.reuse, UR5, R21 ;  /* 0x0000000550517c24 */ /* 0x040fe4000f8e0215 */
[----:B------:R-:W-:Y:S01]  /*1eeb0*/  IMAD.WIDE.U32 R20, R80, UR4, RZ ;  /* 0x0000000450147c25 */ /* 0x000fe2000f8e00ff */
[----:B------:R-:W-:Y:S01]  /*1eec0*/  ULDC.64 UR4, c[0x0][0xae8] ;  /* 0x0002ba0000047ab9 */ /* 0x000fe20000000a00 */
[----:B------:R-:W5:Y:S02]  /*1eed0*/  LD.E.128 R44, desc[UR6][R44.64] ;  /* 0x000000062c2c7980 */ /* 0x000f64000c101d00 */
[----:B------:R-:W-:Y:S02]  /*1eee0*/  IMAD.IADD R21, R21, 0x1, R81 ;  /* 0x0000000115157824 */ /* 0x000fe400078e0251 */
[----:B------:R-:W-:Y:S01]  /*1eef0*/  IMAD R84, R84, UR4, RZ ;  /* 0x0000000454547c24 */ /* 0x000fe2000f8e02ff */
[----:B------:R-:W5:Y:S01]  /*1ef00*/  LD.E.128 R48, desc[UR6][R48.64] ;  /* 0x0000000630307980 */ /* 0x000f62000c101d00 */
[----:B------:R-:W-:-:S03]  /*1ef10*/  IMAD.WIDE.U32 R20, R88, UR4, R20 ;  /* 0x0000000458147c25 */ /* 0x000fc6000f8e0014 */
[----:B------:R-:W5:Y:S01]  /*1ef20*/  LD.E.128 R52, desc[UR6][R52.64] ;  /* 0x0000000634347980 */ /* 0x000f62000c101d00 */
[----:B------:R-:W-:Y:S01]  /*1ef30*/  IMAD R81, R88, UR5, R84 ;  /* 0x0000000558517c24 */ /* 0x000fe2000f8e0254 */
[----:B------:R-:W-:Y:S01]  /*1ef40*/  ULDC.64 UR4, c[0x0][0xaf0] ;  /* 0x0002bc0000047ab9 */ /* 0x000fe20000000a00 */
[----:B0-----:R-:W-:Y:S01]  /*1ef50*/  @P1 IMAD.HI.U32 R0, R2, R85, RZ ;  /* 0x0000005502001227 */ /* 0x001fe200078e00ff */
[----:B------:R-:W5:Y:S03]  /*1ef60*/  LD.E.128 R56, desc[UR6][R56.64] ;  /* 0x0000000638387980 */ /* 0x000f66000c101d00 */
[----:B------:R-:W-:Y:S01]  /*1ef70*/  IMAD.IADD R21, R21, 0x1, R81 ;  /* 0x0000000115157824 */ /* 0x000fe200078e0251 */
[----:B------:R-:W5:Y:S01]  /*1ef80*/  LD.E.128 R60, desc[UR6][R60.64] ;  /* 0x000000063c3c7980 */ /* 0x000f62000c101d00 */
[----:B------:R-:W-:Y:S01]  /*1ef90*/  IMAD.MOV.U32 R81, RZ, RZ, R2 ;  /* 0x000000ffff517224 */ /* 0x000fe200078e0002 */
[----:B------:R-:W-:Y:S01]  /*1efa0*/  @P1 SHF.R.U32.HI R81, RZ, R87, R0 ;  /* 0x00000057ff511219 */ /* 0x000fe20000011600 */
[----:B------:R-:W-:Y:S01]  /*1efb0*/  IMAD R28, R28, UR4, RZ ;  /* 0x000000041c1c7c24 */ /* 0x000fe2000f8e02ff */
[----:B------:R-:W5:Y:S01]  /*1efc0*/  LD.E.128 R64, desc[UR6][R64.64] ;  /* 0x0000000640407980 */ /* 0x000f62000c101d00 */
[----:B------:R-:W-:Y:S01]  /*1efd0*/  IMAD.WIDE.U32 R20, R83, UR4, R20 ;  /* 0x0000000453147c25 */ /* 0x000fe2000f8e0014 */
[----:B------:R-:W-:-:S02]  /*1efe0*/  SHF.R.S32.HI R0, RZ, 0x1f, R81 ;  /* 0x0000001fff007819 */ /* 0x000fc40000011451 */
[----:B------:R-:W5:Y:S01]  /*1eff0*/  LD.E.128 R68, desc[UR6][R68.64] ;  /* 0x0000000644447980 */ /* 0x000f62000c101d00 */
[----:B------:R-:W-:Y:S01]  /*1f000*/  IMAD R85, R83, UR5, R28 ;  /* 0x0000000553557c24 */ /* 0x000fe2000f8e021c */
[----:B------:R-:W-:Y:S01]  /*1f010*/  ULDC.64 UR4, c[0x0][0xae0] ;  /* 0x0002b80000047ab9 */ /* 0x000fe20000000a00 */
[----:B------:R-:W-:Y:S01]  /*1f020*/  IMAD.MOV R83, RZ, RZ, -R81 ;  /* 0x000000ffff537224 */ /* 0x000fe200078e0a51 */
[----:B------:R-:W5:Y:S01]  /*1f030*/  LD.E.128 R72, desc[UR6][R72.64] ;  /* 0x0000000648487980 */ /* 0x000f62000c101d00 */
[----:B------:R-:W-:Y:S02]  /*1f040*/  IMAD.IADD R21, R21, 0x1, R85 ;  /* 0x0000000115157824 */ /* 0x000fe400078e0255 */
[----:B------:R-:W-:Y:S01]  /*1f050*/  IMAD R0, R0, UR4, RZ ;  /* 0x0000000400007c24 */ /* 0x000fe2000f8e02ff */
[----:B------:R-:W5:Y:S01]  /*1f060*/  LD.E.128 R76, desc[UR6][R76.64] ;  /* 0x000000064c4c7980 */ /* 0x000f62000c101d00 */
[----:B------:R-:W-:Y:S02]  /*1f070*/  IMAD R83, R82, R83, R2 ;  /* 0x0000005352537224 */ /* 0x000fe400078e0202 */
[C---:B------:R-:W-:Y:S01]  /*1f080*/  IMAD R85, R81.reuse, UR5, R0 ;  /* 0x0000000551557c24 */ /* 0x040fe2000f8e0200 */
[----:B------:R-:W-:Y:S01]  /*1f090*/  @!PT LDS RZ, [RZ] ;  /* 0x00000000fffff984 */ /* 0x000fe20000000800 */
[----:B------:R-:W-:Y:S01]  /*1f0a0*/  @!PT LDS RZ, [RZ] ;  /* 0x00000000fffff984 */ /* 0x000fe20000000800 */
[----:B------:R-:W-:Y:S01]  /*1f0b0*/  @!PT LDS RZ, [RZ] ;  /* 0x00000000fffff984 */ /* 0x000fe20000000800 */
[----:B------:R-:W-:Y:S01]  /*1f0c0*/  @!PT LDS RZ, [RZ] ;  /* 0x00000000fffff984 */ /* 0x000fe20000000800 */
[----:B------:R0:W-:Y:S06]  /*1f0d0*/  MEMBAR.ALL.CTA ;  /* 0x0000000000007992 */ /* 0x0001ec0000008000 */
[----:B0-----:R-:W0:Y:S01]  /*1f0e0*/  FENCE.VIEW.ASYNC.S ;  /* 0x00000000000073c6 */ /* 0x001e220000000000 */
[----:B------:R-:W-:Y:S01]  /*1f0f0*/  IMAD.WIDE.U32 R20, R81, UR4, R20 ;  /* 0x0000000451147c25 */ /* 0x000fe2000f8e0014 */
[----:B------:R-:W-:Y:S01]  /*1f100*/  SHF.R.S32.HI R0, RZ, 0x1f, R83 ;  /* 0x0000001fff007819 */ /* 0x000fe20000011453 */
[----:B------:R-:W-:-:S02]  /*1f110*/  ULDC.64 UR4, c[0x0][0xad8] ;  /* 0x0002b60000047ab9 */ /* 0x000fc40000000a00 */
[----:B------:R-:W-:Y:S01]  /*1f120*/  IMAD R86, R86, 0x80, R219 ;  /* 0x0000008056567824 */ /* 0x000fe200078e02db */
[----:B------:R-:W-:Y:S01]  /*1f130*/  IADD3 R21, R21, R85, RZ ;  /* 0x0000005515157210 */ /* 0x000fe20007ffe0ff */
[----:B------:R-:W-:Y:S02]  /*1f140*/  IMAD R2, R0, UR4, RZ ;  /* 0x0000000400027c24 */ /* 0x000fe4000f8e02ff */
[C---:B------:R-:W-:Y:S02]  /*1f150*/  VIADD R0, R86.reuse, 0x20 ;  /* 0x0000002056007836 */ /* 0x040fe40000000000 */
[C---:B------:R-:W-:Y:S02]  /*1f160*/  IMAD R81, R83.reuse, UR5, R2 ;  /* 0x0000000553517c24 */ /* 0x040fe4000f8e0202 */
[----:B------:R-:W-:Y:S01]  /*1f170*/  IMAD.WIDE.U32 R20, R83, UR4, R20 ;  /* 0x0000000453147c25 */ /* 0x000fe2000f8e0014 */
[-C--:B------:R-:W-:Y:S01]  /*1f180*/  ISETP.GE.AND P2, PT, R86, R3.reuse, PT ;  /* 0x000000035600720c */ /* 0x080fe20003f46270 */
[----:B------:R-:W-:Y:S01]  /*1f190*/  ULDC.64 UR4, c[0x0][0xa80] ;  /* 0x0002a00000047ab9 */ /* 0x000fe20000000a00 */
[----:B------:R-:W-:Y:S01]  /*1f1a0*/  ISETP.GE.AND P1, PT, R0, R3, PT ;  /* 0x000000030000720c */ /* 0x000fe20003f26270 */
[----:B------:R-:W-:Y:S01]  /*1f1b0*/  VIADD R2, R86, 0x40 ;  /* 0x0000004056027836 */ /* 0x000fe20000000000 */
[----:B------:R-:W-:Y:S01]  /*1f1c0*/  LEA R28, P3, R20, UR4, 0x1 ;  /* 0x00000004141c7c11 */ /* 0x000fe2000f8608ff */
[----:B------:R-:W-:-:S02]  /*1f1d0*/  IMAD.IADD R21, R21, 0x1, R81 ;  /* 0x0000000115157824 */ /* 0x000fc400078e0251 */
[----:B------:R-:W-:Y:S01]  /*1f1e0*/  VIADD R0, R22, 0x38820 ;  /* 0x0003882016007836 */ /* 0x000fe20000000000 */
[----:B------:R-:W-:Y:S02]  /*1f1f0*/  ISETP.GE.AND P0, PT, R2, R3, PT ;  /* 0x000000030200720c */ /* 0x000fe40003f06270 */
[----:B------:R-:W-:Y:S02]  /*1f200*/  LEA.HI.X R2, R20, UR5, R21, 0x1, P3 ;  /* 0x0000000514027c11 */ /* 0x000fe400098f0c15 */
[----:B------:R-:W-:Y:S01]  /*1f210*/  PRMT R0, RZ, 0x654, R0 ;  /* 0x00000654ff007816 */ /* 0x000fe20000000000 */
[----:B0-----:R0:W1:Y:S03]  /*1f220*/  SHFL.IDX PT, R84, R28, RZ, 0x181f ;  /* 0x00181fff1c547589 */ /* 0x00106600000e0000 */
[----:B------:R0:W-:Y:S01]  /*1f230*/  SYNCS.ARRIVE.TRANS64.RED.A1T0 RZ, [R0+URZ], RZ ;  /* 0x000000ff00ff79a7 */ /* 0x0001e2000810043f */
[----:B------:R0:W2:Y:S01]  /*1f240*/  SHFL.IDX PT, R85, R2, RZ, 0x181f ;  /* 0x00181fff02557589 */ /* 0x0000a200000e0000 */
[----:B------:R-:W-:Y:S05]  /*1f250*/  @P2 BRA `(.L_x_659) ;  /* 0x0000000000482947 */ /* 0x000fea0003800000 */
[----:B------:R-:W-:Y:S01]  /*1f260*/  ULDC UR4, c[0x0][0xac8] ;  /* 0x0002b20000047ab9 */ /* 0x000fe20000000800 */
[----:B------:R-:W-:Y:S01]  /*1f270*/  ULDC.64 UR6, c[0x0][0x208] ;  /* 0x0000820000067ab9 */ /* 0x000fe20000000a00 */
        /* <DEDUP_REMOVED lines=16> */
.L_x_659:
[----:B------:R-:W-:Y:S05]  /*1f380*/  BSYNC B1 ;  /* 0x0000000000017941 */ /* 0x000fea0003800000 */
.L_x_658:
[----:B---3-5:R3:W4:Y:S01]  /*1f390*/  SHFL.IDX PT, R33, R2, 0x1, 0x181f ;  /* 0x00381f0002217f89 */ /* 0x02872200000e0000 */
[----:B------:R-:W-:Y:S03]  /*1f3a0*/  BSSY B1, `(.L_x_660) ;  /* 0x0000015000017945 */ /* 0x000fe60003800000 */
[----:B------:R3:W0:Y:S01]  /*1f3b0*/  SHFL.IDX PT, R32, R28, 0x1, 0x181f ;  /* 0x00381f001c207f89 */ /* 0x00062200000e0000 */
[----:B------:R-:W-:Y:S05]  /*1f3c0*/  @P1 BRA `(.L_x_661) ;  /* 0x0000000000481947 */ /* 0x000fea0003800000 */
[----:B------:R-:W-:Y:S01]  /*1f3d0*/  ULDC UR4, c[0x0][0xac8] ;  /* 0x0002b20000047ab9 */ /* 0x000fe20000000800 */
[----:B------:R-:W-:Y:S01]  /*1f3e0*/  ULDC.64 UR6, c[0x0][0x208] ;  /* 0x0000820000067ab9 */ /* 0x000fe20000000a00 */
[----:B------:R-:W-:Y:S02]  /*1f3f0*/  ISETP.GE.AND P4, PT, R16, UR4, PT ;  /* 0x0000000410007c0c */ /* 0x000fe4000bf86270 */
[----:B------:R-:W-:Y:S02]  /*1f400*/  ISETP.GE.AND P3, PT, R213, UR4, PT ;  /* 0x00000004d5007c0c */ /* 0x000fe4000bf66270 */
[----:B------:R-:W-:Y:S02]  /*1f410*/  ISETP.GE.AND P2, PT, R18, UR4, PT ;  /* 0x0000000412007c0c */ /* 0x000fe4000bf46270 */
[----:B------:R-:W-:-:S07]  /*1f420*/  ISETP.GE.AND P1, PT, R19, UR4, PT ;  /* 0x0000000413007c0c */ /* 0x000fce000bf26270 */
[CC--:B0-----:R-:W-:Y:S02]  /*1f430*/  @!P4 LEA R4, P6, R16.reuse, R32.reuse, 0x1 ;  /* 0x000000201004c211 */ /* 0x0c1fe400078c08ff */
[CC--:B------:R-:W-:Y:S02]  /*1f440*/  @!P3 LEA R6, P5, R23.reuse, R32.reuse, 0x1 ;  /* 0x000000201706b211 */ /* 0x0c0fe400078a08ff */
[-C--:B----4-:R-:W-:Y:S02]  /*1f450*/  @!P4 LEA.HI.X R5, R16, R33.reuse, R17, 0x1, P6 ;  /* 0x000000211005c211 */ /* 0x090fe400030f0c11 */
[-C--:B------:R-:W-:Y:S02]  /*1f460*/  @!P2 LEA R20, P6, R18, R32.reuse, 0x1 ;  /* 0x000000201214a211 */ /* 0x080fe400078c08ff */
        /* <DEDUP_REMOVED lines=8> */
.L_x_661:
[----:B------:R-:W-:Y:S05]  /*1f4f0*/  BSYNC B1 ;  /* 0x0000000000017941 */ /* 0x000fea0003800000 */
.L_x_660:
[----:B0-----:R0:W0:Y:S01]  /*1f500*/  SHFL.IDX PT, R11, R2, 0x2, 0x181f ;  /* 0x00581f00020b7f89 */ /* 0x00102200000e0000 */
        /* <DEDUP_REMOVED lines=9> */
[-C--:B0-----:R-:W-:Y:S02]  /*1f5a0*/  @!P3 LEA R4, P6, R16, R10.reuse, 0x1 ;  /* 0x0000000a1004b211 */ /* 0x081fe400078c08ff */
[-C--:B------:R-:W-:Y:S02]  /*1f5b0*/  @!P2 LEA R6, P5, R23, R10.reuse, 0x1 ;  /* 0x0000000a1706a211 */ /* 0x080fe400078a08ff */
[-C--:B------:R-:W-:Y:S02]  /*1f5c0*/  @!P1 LEA R8, P4, R18, R10.reuse, 0x1 ;  /* 0x0000000a12089211 */ /* 0x080fe400078808ff */
[-C--:B------:R-:W-:Y:S02]  /*1f5d0*/  @!P3 LEA.HI.X R5, R16, R11.reuse, R17, 0x1, P6 ;  /* 0x0000000b1005b211 */ /* 0x080fe400030f0c11 */
        /* <DEDUP_REMOVED lines=8> */
.L_x_663:
[----:B------:R-:W-:Y:S05]  /*1f660*/  BSYNC B1 ;  /* 0x0000000000017941 */ /* 0x000fea0003800000 */
.L_x_662:
[----:B------:R-:W-:Y:S01]  /*1f670*/  VIADD R0, R86, 0x60 ;  /* 0x0000006056007836 */ /* 0x000fe20000000000 */
[----:B0-----:R0:W0:Y:S04]  /*1f680*/  SHFL.IDX PT, R9, R2, 0x3, 0x181f ;  /* 0x00781f0002097f89 */ /* 0x00102800000e0000 */
[----:B------:R-:W-:Y:S01]  /*1f690*/  ISETP.GE.AND P0, PT, R0, R3, PT ;  /* 0x000000030000720c */ /* 0x000fe20003f06270 */
[----:B---3--:R-:W3:-:S12]  /*1f6a0*/  SHFL.IDX PT, R28, R28, 0x3, 0x181f ;  /* 0x00781f001c1c7f89 */ /* 0x008ed800000e0000 */
[----:B------:R-:W-:Y:S05]  /*1f6b0*/  @P0 BRA `(.L_x_664) ;  /* 0x0000000c00c00947 */ /* 0x000fea0003800000 */
[----:B------:R-:W-:Y:S01]  /*1f6c0*/  ULDC UR4, c[0x0][0xac8] ;  /* 0x0002b20000047ab9 */ /* 0x000fe20000000800 */
[----:B------:R-:W-:Y:S01]  /*1f6d0*/  ULDC.64 UR6, c[0x0][0x208] ;  /* 0x0000820000067ab9 */ /* 0x000fe20000000a00 */
[----:B------:R-:W-:Y:S02]  /*1f6e0*/  ISETP.GE.AND P3, PT, R16, UR4, PT ;  /* 0x0000000410007c0c */ /* 0x000fe4000bf66270 */
[----:B------:R-:W-:Y:S02]  /*1f6f0*/  ISETP.GE.AND P4, PT, R213, UR4, PT ;  /* 0x00000004d5007c0c */ /* 0x000fe4000bf86270 */
[----:B------:R-:W-:-:S09]  /*1f700*/  ISETP.GE.AND P5, PT, R18, UR4, PT ;  /* 0x0000000412007c0c */ /* 0x000fd2000bfa6270 */
[CC--:B0--3--:R-:W-:Y:S02]  /*1f710*/  @!P3 LEA R2, P0, R16.reuse, R28.reuse, 0x1 ;  /* 0x0000001c1002b211 */ /* 0x0c9fe400078008ff */
[-C--:B------:R-:W-:Y:S02]  /*1f720*/  @!P4 LEA R4, P1, R23, R28.reuse, 0x1 ;  /* 0x0000001c1704c211 */ /* 0x080fe400078208ff */
[-C--:B------:R-:W-:Y:S02]  /*1f730*/  @!P3 LEA.HI.X R3, R16, R9.reuse, R17, 0x1, P0 ;  /* 0x000000091003b211 */ /* 0x080fe400000f0c11 */
[----:B------:R-:W-:Y:S02]  /*1f740*/  ISETP.GE.AND P0, PT, R19, UR4, PT ;  /* 0x0000000413007c0c */ /* 0x000fe4000bf06270 */
[----:B------:R-:W-:Y:S01]  /*1f750*/  @!P5 LEA R6, P2, R18, R28, 0x1 ;  /* 0x0000001c1206d211 */ /* 0x000fe200078408ff */
[----:B------:R0:W-:Y:S01]  /*1f760*/  @!P3 ST.E.128 desc[UR6][R2.64], R24 ;  /* 0x000000180200b985 */ /* 0x0001e2000c101d06 */
[----:B------:R-:W-:-:S02]  /*1f770*/  @!P4 LEA.HI.X R5, R23, R9, R216, 0x1, P1 ;  /* 0x000000091705c211 */ /* 0x000fc400008f0cd8 */
[----:B------:R-:W-:-:S03]  /*1f780*/  @!P5 LEA.HI.X R7, R18, R9, R218, 0x1, P2 ;  /* 0x000000091207d211 */ /* 0x000fc600010f0cda */
[----:B------:R0:W-:Y:S04]  /*1f790*/  @!P4 ST.E.128 desc[UR6][R4.64], R44 ;  /* 0x0000002c0400c985 */ /* 0x0001e8000c101d06 */
[----:B------:R0:W-:Y:S01]  /*1f7a0*/  @!P5 ST.E.128 desc[UR6][R6.64], R60 ;  /* 0x0000003c0600d985 */ /* 0x0001e2000c101d06 */
[----:B------:R-:W-:Y:S05]  /*1f7b0*/  @P0 BRA `(.L_x_664) ;  /* 0x0000000c00800947 */ /* 0x000fea0003800000 */
[----:B0-----:R-:W-:Y:S01]  /*1f7c0*/  LEA R2, P0, R19, R28, 0x1 ;  /* 0x0000001c13027211 */ /* 0x001fe200078008ff */
[----:B------:R-:W-:-:S03]  /*1f7d0*/  ULDC.64 UR4, c[0x0][0x208] ;  /* 0x0000820000047ab9 */ /* 0x000fc60000000a00 */
[----:B------:R-:W-:-:S05]  /*1f7e0*/  LEA.HI.X R3, R19, R9, R217, 0x1, P0 ;  /* 0x0000000913037211 */ /* 0x000fca00000f0cd9 */
[----:B------:R0:W-:Y:S01]  /*1f7f0*/  ST.E.128 desc[UR4][R2.64], R76 ;  /* 0x0000004c02007985 */ /* 0x0001e2000c101d04 */
[----:B------:R-:W-:Y:S05]  /*1f800*/  BRA `(.L_x_664) ;  /* 0x0000000c006c7947 */ /* 0x000fea0003800000 */
.L_x_656:
[----:B------:R-:W3:Y:S01]  /*1f810*/  LDL R9, [R1+0x64] ;  /* 0x0000640001097983 */ /* 0x000ee20000100800 */
[----:B------:R-:W-:Y:S01]  /*1f820*/  ULDC.64 UR4, c[0x0][0xc00] ;  /* 0x0003000000047ab9 */ /* 0x000fe20000000a00 */
[----:B------:R-:W4:Y:S01]  /*1f830*/  LDC R25, c[0x0][0xbe8] ;  /* 0x0002fa00ff197b82 */ /* 0x000f220000000800 */
[----:B------:R-:W-:Y:S01]  /*1f840*/  ISETP.NE.U32.AND P0, PT, RZ, UR4, PT ;  /* 0x00000004ff007c0c */ /* 0x000fe2000bf05070 */
[----:B0-----:R-:W-:Y:S01]  /*1f850*/  IMAD.MOV.U32 R6, RZ, RZ, RZ ;  /* 0x000000ffff067224 */ /* 0x001fe200078e00ff */
[----:B------:R-:W-:Y:S02]  /*1f860*/  ULDC.64 UR6, c[0x0][0x208] ;  /* 0x0000820000067ab9 */ /* 0x000fe40000000a00 */
[----:B------:R-:W-:Y:S01]  /*1f870*/  ISETP.NE.AND.EX P0, PT, RZ, UR5, PT, P0 ;  /* 0x00000005ff007c0c */ /* 0x000fe2000bf05300 */
[----:B------:R-:W0:Y:S02]  /*1f880*/  S2R R7, SR_TID.X ;  /* 0x0000000000077919 */ /* 0x000e240000002100 */
[----:B0-----:R-:W-:-:S05]  /*1f890*/  VIADD R8, R7, 0xffffff80 ;  /* 0xffffff8007087836 */ /* 0x001fca0000000000 */
[----:B------:R-:W-:Y:S01]  /*1f8a0*/  ISETP.GE.AND P3, PT, R8, 0x80, PT ;  /* 0x000000800800780c */ /* 0x000fe20003f66270 */
[----:B---3--:R-:W-:Y:S01]  /*1f8b0*/  IMAD.SHL.U32 R4, R9, 0x4, RZ ;  /* 0x0000000409047824 */ /* 0x008fe200078e00ff */
[----:B------:R-:W-:-:S04]  /*1f8c0*/  SHF.R.S32.HI R12, RZ, 0x1f, R9 ;  /* 0x0000001fff0c7819 */ /* 0x000fc80000011409 */
[----:B------:R-:W-:Y:S02]  /*1f8d0*/  IADD3 R2, P1, R4, UR4, RZ ;  /* 0x0000000404027c10 */ /* 0x000fe4000ff3e0ff */
[----:B------:R-:W-:-:S04]  /*1f8e0*/  SHF.L.U64.HI R0, R9, 0x2, R12 ;  /* 0x0000000209007819 */ /* 0x000fc8000001020c */
[----:B------:R-:W-:Y:S01]  /*1f8f0*/  IADD3.X R3, R0, UR5, RZ, P1, !PT ;  /* 0x0000000500037c10 */ /* 0x000fe20008ffe4ff */
[----:B------:R-:W-:Y:S02]  /*1f900*/  ULDC.64 UR4, c[0x0][0xc08] ;  /* 0x0003020000047ab9 */ /* 0x000fe40000000a00 */
[----:B------:R-:W-:Y:S02]  /*1f910*/  ISETP.NE.U32.AND P1, PT, RZ, UR4, PT ;  /* 0x00000004ff007c0c */ /* 0x000fe4000bf25070 */
[----:B------:R0:W5:Y:S02]  /*1f920*/  @P0 LDG.E R6, desc[UR6][R2.64] ;  /* 0x0000000602060981 */ /* 0x000164000c1e1900 */
[----:B------:R-:W-:-:S13]  /*1f930*/  ISETP.NE.AND.EX P1, PT, RZ, UR5, PT, P1 ;  /* 0x00000005ff007c0c */ /* 0x000fda000bf25310 */
[----:B------:R-:W-:Y:S01]  /*1f940*/  @P1 IADD3 R4, P2, R4, UR4, RZ ;  /* 0x0000000404041c10 */ /* 0x000fe2000ff5e0ff */
[----:B------:R-:W-:-:S03]  /*1f950*/  ULDC UR4, c[0x0][0xa88] ;  /* 0x0002a20000047ab9 */ /* 0x000fc60000000800 */
[----:B------:R-:W-:Y:S01]  /*1f960*/  @P1 IADD3.X R5, R0, UR5, RZ, P2, !PT ;  /* 0x0000000500051c10 */ /* 0x000fe200097fe4ff */
[----:B------:R-:W-:Y:S01]  /*1f970*/  IMAD.U32 R0, RZ, RZ, UR4 ;  /* 0x00000004ff007e24 */ /* 0x000fe2000f8e00ff */
[----:B----4-:R-:W-:-:S05]  /*1f980*/  ISETP.NE.AND P2, PT, R25, 0x1, PT ;  /* 0x000000011900780c */ /* 0x010fca0003f45270 */
[----:B------:R0:W5:Y:S08]  /*1f990*/  @P1 LDG.E R0, desc[UR6][R4.64] ;  /* 0x0000000604001981 */ /* 0x000170000c1e1900 */
[----:B-1----:R-:W1:Y:S08]  /*1f9a0*/  @P2 LDC R14, c[0x0][0xbec] ;  /* 0x0002fb00ff0e2b82 */ /* 0x002e700000000800 */
[----:B------:R-:W3:Y:S01]  /*1f9b0*/  @P2 LDC R27, c[0x0][0xbf0] ;  /* 0x0002fc00ff1b2b82 */ /* 0x000ee20000000800 */
[----:B0-----:R-:W-:Y:S05]  /*1f9c0*/  @P1 BRA `(.L_x_665) ;  /* 0x0000000000141947 */ /* 0x001fea0003800000 */
[----:B------:R-:W-:Y:S05]  /*1f9d0*/  @!P0 BRA `(.L_x_665) ;  /* 0x0000000000108947 */ /* 0x000fea0003800000 */
[----:B------:R-:W-:Y:S02]  /*1f9e0*/  ULDC.64 UR4, c[0x0][0x208] ;  /* 0x0000820000047ab9 */ /* 0x000fe40000000a00 */
[----:B------:R-:W4:Y:S04]  /*1f9f0*/  LDG.E R5, desc[UR4][R2.64] ;  /* 0x0000000402057981 */ /* 0x000f28000c1e1900 */
[----:B-----5:R-:W4:Y:S02]  /*1fa00*/  LDG.E R0, desc[UR4][R2.64+0x4] ;  /* 0x0000040402007981 */ /* 0x020f24000c1e1900 */
[----:B----4-:R-:W-:-:S07]  /*1fa10*/  IMAD.IADD R0, R0, 0x1, -R5 ;  /* 0x0000000100007824 */ /* 0x010fce00078e0a05 */
.L_x_665:
[----:B------:R-:W4:Y:S04]  /*1fa20*/  LDL R24, [R1+0x6c] ;  /* 0x00006c0001187983 */ /* 0x000f280000100800 */
[----:B------:R0:W5:Y:S01]  /*1fa30*/  LDL R20, [R1+0x78] ;  /* 0x0000780001147983 */ /* 0x0001620000100800 */
[----:B------:R-:W-:Y:S01]  /*1fa40*/  BSSY B1, `(.L_x_666) ;  /* 0x000002e000017945 */ /* 0x000fe20003800000 */
[----:B------:R-:W-:Y:S02]  /*1fa50*/  SEL R13, R9, RZ, !P0 ;  /* 0x000000ff090d7207 */ /* 0x000fe40004000000 */
[----:B------:R-:W-:Y:S02]  /*1fa60*/  SEL R12, R12, RZ, !P0 ;  /* 0x000000ff0c0c7207 */ /* 0x000fe40004000000 */
[----:B-----5:R-:W-:-:S02]  /*1fa70*/  SHF.R.S32.HI R11, RZ, 0x1f, R6 ;  /* 0x0000001fff0b7819 */ /* 0x020fc40000011406 */
[----:B----4-:R-:W-:Y:S01]  /*1fa80*/  SHF.R.S32.HI R10, RZ, 0x1f, R24 ;  /* 0x0000001fff0a7819 */ /* 0x010fe20000011418 */
[----:B0-----:R-:W-:Y:S06]  /*1fa90*/  @P3 BRA `(.L_x_667) ;  /* 0x0000000000a03947 */ /* 0x001fec0003800000 */
[----:B------:R-:W0:Y:S01]  /*1faa0*/  LDC R9, c[0x0][0xbe8] ;  /* 0x0002fa00ff097b82 */ /* 0x000e220000000800 */
[----:B------:R-:W-:-:S04]  /*1fab0*/  IMAD R2, R20, 0x80, R7 ;  /* 0x0000008014027824 */ /* 0x000fc800078e0207 */
[----:B------:R-:W-:Y:S02]  /*1fac0*/  VIADD R8, R2, 0xffffff80 ;  /* 0xffffff8002087836 */ /* 0x000fe40000000000 */
[----:B0-----:R-:W-:-:S05]  /*1fad0*/  IMAD R3, R0, R9, RZ ;  /* 0x0000000900037224 */ /* 0x001fca00078e02ff */
[----:B------:R-:W-:-:S13]  /*1fae0*/  ISETP.GE.AND P0, PT, R8, R3, PT ;  /* 0x000000030800720c */ /* 0x000fda0003f06270 */
[----:B------:R-:W-:Y:S05]  /*1faf0*/  @P0 BRA `(.L_x_667) ;  /* 0x0000000000880947 */ /* 0x000fea0003800000 */
[----:B------:R-:W-:Y:S01]  /*1fb00*/  ISETP.NE.AND P0, PT, R9, 0x1, PT ;  /* 0x000000010900780c */ /* 0x000fe20003f05270 */
[----:B------:R-:W-:Y:S01]  /*1fb10*/  ULDC.64 UR4, c[0x0][0xb90] ;  /* 0x0002e40000047ab9 */ /* 0x000fe20000000a00 */
[----:B------:R-:W-:Y:S01]  /*1fb20*/  IMAD.MOV.U32 R2, RZ, RZ, R6 ;  /* 0x000000ffff027224 */ /* 0x000fe200078e0006 */
[----:B------:R-:W-:Y:S01]  /*1fb30*/  ULDC.64 UR6, c[0x0][0x208] ;  /* 0x0000820000067ab9 */ /* 0x000fe20000000a00 */
[----:B------:R-:W-:Y:S02]  /*1fb40*/  IMAD R7, R10, UR4, RZ ;  /* 0x000000040a077c24 */ /* 0x000fe4000f8e02ff */
[----:B------:R-:W-:Y:S02]  /*1fb50*/  IMAD.MOV.U32 R3, RZ, RZ, R11 ;  /* 0x000000ffff037224 */ /* 0x000fe400078e000b */
[----:B------:R-:W-:Y:S02]  /*1fb60*/  IMAD.MOV.U32 R5, RZ, RZ, R8 ;  /* 0x000000ffff057224 */ /* 0x000fe400078e0008 */
[----:B------:R-:W-:-:S03]  /*1fb70*/  IMAD.WIDE.U32 R2, R24, UR4, R2 ;  /* 0x0000000418027c25 */ /* 0x000fc6000f8e0002 */
[----:B------:R-:W0:Y:S01]  /*1fb80*/  @P0 LDC R15, c[0x0][0xbec] ;  /* 0x0002fb00ff0f0b82 */ /* 0x000e220000000800 */
[----:B------:R-:W-:Y:S01]  /*1fb90*/  IMAD R7, R24, UR5, R7 ;  /* 0x0000000518077c24 */ /* 0x000fe2000f8e0207 */
[----:B------:R-:W-:-:S04]  /*1fba0*/  ULDC.64 UR4, c[0x0][0xb98] ;  /* 0x0002e60000047ab9 */ /* 0x000fc80000000a00 */
[----:B------:R-:W-:Y:S02]  /*1fbb0*/  IADD3 R3, R3, R7, RZ ;  /* 0x0000000703037210 */ /* 0x000fe40007ffe0ff */
[----:B------:R-:W4:Y:S01]  /*1fbc0*/  @P0 LDC R21, c[0x0][0xbf0] ;  /* 0x0002fc00ff150b82 */ /* 0x000f220000000800 */
[----:B------:R-:W-:-:S04]  /*1fbd0*/  IMAD.WIDE.U32 R2, R13, UR4, R2 ;  /* 0x000000040d027c25 */ /* 0x000fc8000f8e0002 */
[----:B0-----:R-:W-:-:S05]  /*1fbe0*/  @P0 IMAD.HI.U32 R4, R8, R15, RZ ;  /* 0x0000000f08040227 */ /* 0x001fca00078e00ff */
[----:B----4-:R-:W-:Y:S01]  /*1fbf0*/  @P0 SHF.R.U32.HI R5, RZ, R21, R4 ;  /* 0x00000015ff050219 */ /* 0x010fe20000011604 */
[----:B------:R-:W-:-:S03]  /*1fc00*/  IMAD R4, R12, UR4, RZ ;  /* 0x000000040c047c24 */ /* 0x000fc6000f8e02ff */
[----:B------:R-:W-:Y:S01]  /*1fc10*/  IADD3 R2, P0, R5, R2, RZ ;  /* 0x0000000205027210 */ /* 0x000fe20007f1e0ff */
[----:B------:R-:W-:-:S04]  /*1fc20*/  IMAD.MOV R7, RZ, RZ, -R5 ;  /* 0x000000ffff077224 */ /* 0x000fc800078e0a05 */
[----:B------:R-:W-:Y:S01]  /*1fc30*/  IMAD R7, R9, R7, R8 ;  /* 0x0000000709077224 */ /* 0x000fe200078e0208 */
[----:B------:R-:W-:Y:S01]  /*1fc40*/  SHF.R.S32.HI R9, RZ, 0x1f, R5 ;  /* 0x0000001fff097819 */ /* 0x000fe20000011405 */
[----:B------:R-:W-:Y:S01]  /*1fc50*/  IMAD R8, R13, UR5, R4 ;  /* 0x000000050d087c24 */ /* 0x000fe2000f8e0204 */
[----:B------:R-:W-:Y:S02]  /*1fc60*/  ULDC.64 UR4, c[0x0][0xb88] ;  /* 0x0002e20000047ab9 */ /* 0x000fe40000000a00 */
[----:B------:R-:W-:Y:S02]  /*1fc70*/  SHF.R.S32.HI R4, RZ, 0x1f, R7 ;  /* 0x0000001fff047819 */ /* 0x000fe40000011407 */
[----:B------:R-:W-:-:S03]  /*1fc80*/  IADD3.X R3, R9, R3, R8, P0, !PT ;  /* 0x0000000309037210 */ /* 0x000fc600007fe408 */
[----:B------:R-:W-:Y:S02]  /*1fc90*/  IMAD R4, R4, UR4, RZ ;  /* 0x0000000404047c24 */ /* 0x000fe4000f8e02ff */
[----:B------:R-:W-:-:S04]  /*1fca0*/  IMAD.WIDE.U32 R2, R7, UR4, R2 ;  /* 0x0000000407027c25 */ /* 0x000fc8000f8e0002 */
[----:B------:R-:W-:Y:S01]  /*1fcb0*/  IMAD R5, R7, UR5, R4 ;  /* 0x0000000507057c24 */ /* 0x000fe2000f8e0204 */
[----:B------:R-:W-:Y:S02]  /*1fcc0*/  ULDC.64 UR4, c[0x0][0xb50] ;  /* 0x0002d40000047ab9 */ /* 0x000fe40000000a00 */
[----:B------:R-:W-:Y:S01]  /*1fcd0*/  LEA R4, P0, R2, UR4, 0x2 ;  /* 0x0000000402047c11 */ /* 0x000fe2000f8010ff */
[----:B------:R-:W-:-:S05]  /*1fce0*/  IMAD.IADD R3, R3, 0x1, R5 ;  /* 0x0000000103037824 */ /* 0x000fca00078e0205 */
[----:B------:R-:W-:Y:S01]  /*1fcf0*/  LEA.HI.X R5, R2, UR5, R3, 0x2, P0 ;  /* 0x0000000502057c11 */ /* 0x000fe200080f1403 */
[----:B------:R-:W-:-:S05]  /*1fd00*/  IMAD.MOV.U32 R3, RZ, RZ, -0x800000 ;  /* 0xff800000ff037424 */ /* 0x000fca00078e00ff */
[----:B------:R0:W-:Y:S02]  /*1fd10*/  STG.E desc[UR6][R4.64], R3 ;  /* 0x0000000304007986 */ /* 0x0001e4000c101906 */
.L_x_667:
[----:B------:R-:W-:Y:S05]  /*1fd20*/  BSYNC B1 ;  /* 0x0000000000017941 */ /* 0x000fea0003800000 */
.L_x_666:
[----:B0-----:R-:W4:Y:S01]  /*1fd30*/  LDL R4, [R1+0x68] ;  /* 0x0000680001047983 */ /* 0x001f220000100800 */
[----:B------:R-:W-:Y:S01]  /*1fd40*/  ULDC.64 UR4, c[0x0][0xaa0] ;  /* 0x0002a80000047ab9 */ /* 0x000fe20000000a00 */
[----:B------:R-:W-:Y:S01]  /*1fd50*/  BSSY B1, `(.L_x_668) ;  /* 0x0000041000017945 */ /* 0x000fe20003800000 */
[----:B------:R-:W-:-:S04]  /*1fd60*/  IMAD R3, R11, UR4, RZ ;  /* 0x000000040b037c24 */ /* 0x000fc8000f8e02ff */
[C---:B------:R-:W-:Y:S02]  /*1fd70*/  IMAD R5, R6.reuse, UR5, R3 ;  /* 0x0000000506057c24 */ /* 0x040fe4000f8e0203 */
[----:B------:R-:W-:Y:S01]  /*1fd80*/  IMAD.WIDE.U32 R2, R6, UR4, RZ ;  /* 0x0000000406027c25 */ /* 0x000fe2000f8e00ff */
        /* <DEDUP_REMOVED lines=12> */
[----:B----4-:R-:W-:-:S04]  /*1fe50*/  IMAD R4, R4, 0x20, R219 ;  /* 0x0000002004047824 */ /* 0x010fc800078e02db */
[----:B------:R-:W-:-:S04]  /*1fe60*/  IMAD R9, R20, 0x80, R4 ;  /* 0x0000008014097824 */ /* 0x000fc800078e0204 */
[----:B-1----:R-:W-:-:S04]  /*1fe70*/  @P2 IMAD.HI.U32 R4, R9, R14, RZ ;  /* 0x0000000e09042227 */ /* 0x002fc800078e00ff */
[----:B------:R-:W-:Y:S01]  /*1fe80*/  IMAD.MOV.U32 R5, RZ, RZ, R9 ;  /* 0x000000ffff057224 */ /* 0x000fe200078e0009 */
[----:B---3--:R-:W-:-:S04]  /*1fe90*/  @P2 SHF.R.U32.HI R5, RZ, R27, R4 ;  /* 0x0000001bff052219 */ /* 0x008fc80000011604 */
[--C-:B------:R-:W-:Y:S01]  /*1fea0*/  SHF.R.S32.HI R4, RZ, 0x1f, R5.reuse ;  /* 0x0000001fff047819 */ /* 0x100fe20000011405 */
[----:B------:R-:W-:Y:S02]  /*1feb0*/  IMAD.MOV R6, RZ, RZ, -R5 ;  /* 0x000000ffff067224 */ /* 0x000fe400078e0a05 */
[----:B------:R-:W-:-:S04]  /*1fec0*/  IMAD.WIDE.U32 R2, R5, UR4, R2 ;  /* 0x0000000405027c25 */ /* 0x000fc8000f8e0002 */
[----:B------:R-:W-:Y:S02]  /*1fed0*/  IMAD R4, R4, UR4, RZ ;  /* 0x0000000404047c24 */ /* 0x000fe4000f8e02ff */
[----:B------:R-:W-:Y:S02]  /*1fee0*/  IMAD R7, R25, R6, R9 ;  /* 0x0000000619077224 */ /* 0x000fe400078e0209 */
[----:B------:R-:W-:Y:S01]  /*1fef0*/  IMAD R9, R5, UR5, R4 ;  /* 0x0000000505097c24 */ /* 0x000fe2000f8e0204 */
[----:B------:R-:W-:Y:S01]  /*1ff00*/  ULDC.64 UR4, c[0x0][0xad8] ;  /* 0x0002b60000047ab9 */ /* 0x000fe20000000a00 */
[----:B------:R-:W-:Y:S01]  /*1ff10*/  IMAD R6, R20, 0x80, R219 ;  /* 0x0000008014067824 */ /* 0x000fe200078e02db */
[----:B------:R-:W-:Y:S01]  /*1ff20*/  SHF.R.S32.HI R4, RZ, 0x1f, R7 ;  /* 0x0000001fff047819 */ /* 0x000fe20000011407 */
[----:B------:R-:W-:Y:S02]  /*1ff30*/  IMAD.IADD R3, R3, 0x1, R9 ;  /* 0x0000000103037824 */ /* 0x000fe400078e0209 */
[----:B------:R-:W-:-:S02]  /*1ff40*/  IMAD R25, R0, R25, RZ ;  /* 0x0000001900197224 */ /* 0x000fc400078e02ff */
[----:B------:R-:W-:Y:S02]  /*1ff50*/  IMAD R4, R4, UR4, RZ ;  /* 0x0000000404047c24 */ /* 0x000fe4000f8e02ff */
[----:B------:R-:W-:Y:S01]  /*1ff60*/  IMAD.WIDE.U32 R2, R7, UR4, R2 ;  /* 0x0000000407027c25 */ /* 0x000fe2000f8e0002 */
[----:B------:R-:W-:-:S03]  /*1ff70*/  ISETP.GE.AND P2, PT, R6, R25, PT ;  /* 0x000000190600720c */ /* 0x000fc60003f46270 */
[----:B------:R-:W-:Y:S01]  /*1ff80*/  IMAD R5, R7, UR5, R4 ;  /* 0x0000000507057c24 */ /* 0x000fe2000f8e0204 */
[----:B------:R-:W-:Y:S01]  /*1ff90*/  ULDC.64 UR4, c[0x0][0xa80] ;  /* 0x0002a00000047ab9 */ /* 0x000fe20000000a00 */
        /* <DEDUP_REMOVED lines=8> */
[----:B------:R0:W3:Y:S01]  /*20020*/  SHFL.IDX PT, R3, R5, RZ, 0x181f ;  /* 0x00181fff05037589 */ /* 0x0000e200000e0000 */
[----:B------:R-:W-:Y:S10]  /*20030*/  @P2 BRA `(.L_x_669) ;  /* 0x0000000000482947 */ /* 0x000ff40003800000 */
[----:B------:R-:W-:Y:S01]  /*20040*/  ULDC UR4, c[0x0][0xac8] ;  /* 0x0002b20000047ab9 */ /* 0x000fe20000000800 */
[----:B------:R-:W-:Y:S01]  /*20050*/  ULDC.64 UR6, c[0x0][0x208] ;  /* 0x0000820000067ab9 */ /* 0x000fe20000000a00 */
[----:B------:R-:W-:Y:S02]  /*20060*/  ISETP.GE.AND P5, PT, R16, UR4, PT ;  /* 0x0000000410007c0c */ /* 0x000fe4000bfa6270 */
[----:B------:R-:W-:Y:S02]  /*20070*/  ISETP.GE.AND P4, PT, R213, UR4, PT ;  /* 0x00000004d5007c0c */ /* 0x000fe4000bf86270 */
[----:B------:R-:W-:Y:S02]  /*20080*/  ISETP.GE.AND P3, PT, R18, UR4, PT ;  /* 0x0000000412007c0c */ /* 0x000fe4000bf66270 */
[----:B------:R-:W-:-:S07]  /*20090*/  ISETP.GE.AND P2, PT, R19, UR4, PT ;  /* 0x0000000413007c0c */ /* 0x000fce000bf46270 */
[----:B-1----:R-:W-:-:S04]  /*200a0*/  @!P5 LEA R8, P6, R16, R2, 0x1 ;  /* 0x000000021008d211 */ /* 0x002fc800078c08ff */
[----:B---3--:R-:W-:Y:S02]  /*200b0*/  @!P5 LEA.HI.X R9, R16, R3, R17, 0x1, P6 ;  /* 0x000000031009d211 */ /* 0x008fe400030f0c11 */
        /* <DEDUP_REMOVED lines=10> */
.L_x_669:
[----:B------:R-:W-:Y:S05]  /*20160*/  BSYNC B1 ;  /* 0x0000000000017941 */ /* 0x000fea0003800000 */
.L_x_668:
[----:B---34-:R3:W4:Y:S01]  /*20170*/  SHFL.IDX PT, R3, R5, 0x1, 0x181f ;  /* 0x00381f0005037f89 */ /* 0x01872200000e0000 */
[----:B------:R-:W-:Y:S03]  /*20180*/  BSSY B1, `(.L_x_670) ;  /* 0x0000015000017945 */ /* 0x000fe60003800000 */
[----:B-1----:R3:W1:Y:S01]  /*20190*/  SHFL.IDX PT, R2, R4, 0x1, 0x181f ;  /* 0x00381f0004027f89 */ /* 0x00266200000e0000 */
[----:B------:R-:W-:Y:S05]  /*201a0*/  @P1 BRA `(.L_x_671) ;  /* 0x0000000000481947 */ /* 0x000fea0003800000 */
[----:B------:R-:W-:Y:S01]  /*201b0*/  ULDC UR4, c[0x0][0xac8] ;  /* 0x0002b20000047ab9 */ /* 0x000fe20000000800 */
[----:B------:R-:W-:Y:S01]  /*201c0*/  ULDC.64 UR6, c[0x0][0x208] ;  /* 0x0000820000067ab9 */ /* 0x000fe20000000a00 */
[----:B------:R-:W-:Y:S02]  /*201d0*/  ISETP.GE.AND P4, PT, R16, UR4, PT ;  /* 0x0000000410007c0c */ /* 0x000fe4000bf86270 */
[----:B------:R-:W-:Y:S02]  /*201e0*/  ISETP.GE.AND P3, PT, R213, UR4, PT ;  /* 0x00000004d5007c0c */ /* 0x000fe4000bf66270 */
[----:B------:R-:W-:Y:S02]  /*201f0*/  ISETP.GE.AND P2, PT, R18, UR4, PT ;  /* 0x0000000412007c0c */ /* 0x000fe4000bf46270 */
[----:B------:R-:W-:-:S07]  /*20200*/  ISETP.GE.AND P1, PT, R19, UR4, PT ;  /* 0x0000000413007c0c */ /* 0x000fce000bf26270 */
[CC--:B-1----:R-:W-:Y:S02]  /*20210*/  @!P4 LEA R8, P6, R16.reuse, R2.reuse, 0x1 ;  /* 0x000000021008c211 */ /* 0x0c2fe400078c08ff */
[CC--:B------:R-:W-:Y:S02]  /*20220*/  @!P3 LEA R10, P5, R23.reuse, R2.reuse, 0x1 ;  /* 0x00000002170ab211 */ /* 0x0c0fe400078a08ff */
[-C--:B----4-:R-:W-:Y:S02]  /*20230*/  @!P4 LEA.HI.X R9, R16, R3.reuse, R17, 0x1, P6 ;  /* 0x000000031009c211 */ /* 0x090fe400030f0c11 */
[-C--:B------:R-:W-:Y:S02]  /*20240*/  @!P2 LEA R12, P6, R18, R2.reuse, 0x1 ;  /* 0x00000002120ca211 */ /* 0x080fe400078c08ff */
        /* <DEDUP_REMOVED lines=8> */
.L_x_671:
[----:B------:R-:W-:Y:S05]  /*202d0*/  BSYNC B1 ;  /* 0x0000000000017941 */ /* 0x000fea0003800000 */
.L_x_670:
[----:B-1--4-:R1:W4:Y:S01]  /*202e0*/  SHFL.IDX PT, R3, R5, 0x2, 0x181f ;  /* 0x00581f0005037f89 */ /* 0x01232200000e0000 */
        /* <DEDUP_REMOVED lines=12> */
[-C--:B----4-:R-:W-:Y:S02]  /*203b0*/  @!P3 LEA.HI.X R9, R16, R3.reuse, R17, 0x1, P6 ;  /* 0x000000031009b211 */ /* 0x090fe400030f0c11 */
        /* <DEDUP_REMOVED lines=8> */
.L_x_673:
[----:B------:R-:W-:Y:S05]  /*20440*/  BSYNC B1 ;  /* 0x0000000000017941 */ /* 0x000fea0003800000 */
.L_x_672:
[----:B------:R-:W-:Y:S01]  /*20450*/  IADD3 R0, R6, 0x60, RZ ;  /* 0x0000006006007810 */ /* 0x000fe20007ffe0ff */
[----:B01-3--:R-:W0:Y:S03]  /*20460*/  SHFL.IDX PT, R5, R5, 0x3, 0x181f ;  /* 0x00781f0005057f89 */ /* 0x00be2600000e0000 */
[----:B------:R-:W-:Y:S01]  /*20470*/  ISETP.GE.AND P0, PT, R0, R25, PT ;  /* 0x000000190000720c */ /* 0x000fe20003f06270 */
[----:B------:R1:W3:-:S12]  /*20480*/  SHFL.IDX PT, R2, R4, 0x3, 0x181f ;  /* 0x00781f0004027f89 */ /* 0x0002d800000e0000 */
[----:B-1----:R-:W-:Y:S05]  /*20490*/  @P0 BRA `(.L_x_664) ;  /* 0x0000000000480947 */ /* 0x002fea0003800000 */
[----:B------:R-:W-:Y:S01]  /*204a0*/  ULDC UR4, c[0x0][0xac8] ;  /* 0x0002b20000047ab9 */ /* 0x000fe20000000800 */
[----:B------:R-:W-:Y:S01]  /*204b0*/  ULDC.64 UR6, c[0x0][0x208] ;  /* 0x0000820000067ab9 */ /* 0x000fe20000000a00 */
[----:B------:R-:W-:Y:S02]  /*204c0*/  ISETP.GE.AND P3, PT, R16, UR4, PT ;  /* 0x0000000410007c0c */ /* 0x000fe4000bf66270 */
[----:B------:R-:W-:Y:S02]  /*204d0*/  ISETP.GE.AND P2, PT, R213, UR4, PT ;  /* 0x00000004d5007c0c */ /* 0x000fe4000bf46270 */
[----:B------:R-:W-:Y:S02]  /*204e0*/  ISETP.GE.AND P1, PT, R18, UR4, PT ;  /* 0x0000000412007c0c */ /* 0x000fe4000bf26270 */
[----:B------:R-:W-:-:S07]  /*204f0*/  ISETP.GE.AND P0, PT, R19, UR4, PT ;  /* 0x0000000413007c0c */ /* 0x000fce000bf06270 */
[-C--:B---3--:R-:W-:Y:S02]  /*20500*/  @!P3 LEA R6, P6, R16, R2.reuse, 0x1 ;  /* 0x000000021006b211 */ /* 0x088fe400078c08ff */
[-C--:B------:R-:W-:Y:S02]  /*20510*/  @!P2 LEA R8, P5, R23, R2.reuse, 0x1 ;  /* 0x000000021708a211 */ /* 0x080fe400078a08ff */
[-C--:B------:R-:W-:Y:S02]  /*20520*/  @!P1 LEA R10, P4, R18, R2.reuse, 0x1 ;  /* 0x00000002120a9211 */ /* 0x080fe400078808ff */
[-C--:B0-----:R-:W-:Y:S02]  /*20530*/  @!P3 LEA.HI.X R7, R16, R5.reuse, R17, 0x1, P6 ;  /* 0x000000051007b211 */ /* 0x081fe400030f0c11 */
[----:B------:R-:W-:Y:S02]  /*20540*/  @!P0 LEA R2, P6, R19, R2, 0x1 ;  /* 0x0000000213028211 */ /* 0x000fe400078c08ff */
[-C--:B------:R-:W-:Y:S01]  /*20550*/  @!P2 LEA.HI.X R9, R23, R5.reuse, R216, 0x1, P5 ;  /* 0x000000051709a211 */ /* 0x080fe200028f0cd8 */
[----:B------:R1:W-:Y:S01]  /*20560*/  @!P3 ST.E.128 desc[UR6][R6.64], RZ ;  /* 0x000000ff0600b985 */ /* 0x0003e2000c101d06 */
[----:B------:R-:W-:-:S02]  /*20570*/  @!P1 LEA.HI.X R11, R18, R5, R218, 0x1, P4 ;  /* 0x00000005120b9211 */ /* 0x000fc400020f0cda */
[----:B----4-:R-:W-:Y:S01]  /*20580*/  @!P0 LEA.HI.X R3, R19, R5, R217, 0x1, P6 ;  /* 0x0000000513038211 */ /* 0x010fe200030f0cd9 */
[----:B------:R1:W-:Y:S04]  /*20590*/  @!P2 ST.E.128 desc[UR6][R8.64], RZ ;  /* 0x000000ff0800a985 */ /* 0x0003e8000c101d06 */
[----:B------:R1:W-:Y:S04]  /*205a0*/  @!P1 ST.E.128 desc[UR6][R10.64], RZ ;  /* 0x000000ff0a009985 */ /* 0x0003e8000c101d06 */
[----:B------:R1:W-:Y:S02]  /*205b0*/  @!P0 ST.E.128 desc[UR6][R2.64], RZ ;  /* 0x000000ff02008985 */ /* 0x0003e4000c101d06 */
.L_x_664:
[----:B------:R-:W-:Y:S05]  /*205c0*/  BSYNC B0 ;  /* 0x0000000000007941 */ /* 0x000fea0003800000 */
.L_x_655:
[----:B------:R-:W-:Y:S02]  /*205d0*/  ULDC UR4, c[0x0][0xc3c] ;  /* 0x00030f0000047ab9 */ /* 0x000fe40000000800 */
[----:B--2---:R-:W-:-:S13]  /*205e0*/  ISETP.GE.AND P0, PT, R31, UR4, PT ;  /* 0x000000041f007c0c */ /* 0x004fda000bf06270 */
[----:B------:R-:W-:Y:S05]  /*205f0*/  @!P0 BRA `(.L_x_674) ;  /* 0xfffffe0800348947 */ /* 0x000fea000383ffff */
[----:B------:R-:W-:Y:S05]  /*20600*/  BRA `(.L_x_436) ;  /* 0x0000007000507947 */ /* 0x000fea0003800000 */
.L_x_434:
[----:B------:R-:W-:-:S08]  /*20610*/  NOP ;  /* 0x0000000000007918 */ /* 0x000fd00000000000 */
[----:B------:R-:W0:-:S00]  /*20620*/  USETMAXREG.DEALLOC.CTAPOOL 0x28 ;  /* 0x00000028000079c8 */ /* 0x000e0000080e0500 */
[----:B0-----:R-:W-:Y:S01]  /*20630*/  LOP3.LUT R2, R2, 0x3, RZ, 0xc0, !PT ;  /* 0x0000000302027812 */ /* 0x001fe200078ec0ff */
[----:B------:R-:W-:Y:S01]  /*20640*/  IMAD.MOV.U32 R4, RZ, RZ, RZ ;  /* 0x000000ffff047224 */ /* 0x000fe200078e00ff */
[----:B------:R-:W-:-:S04]  /*20650*/  LOP3.LUT R23, R23, 0xffffffbf, RZ, 0xc0, !PT ;  /* 0xffffffbf17177812 */ /* 0x000fc800078ec0ff */
[----:B------:R-:W0:Y:S02]  /*20660*/  SHFL.IDX PT, R2, R2, RZ, 0x1f ;  /* 0x00001fff02027589 */ /* 0x000e2400000e0000 */
[----:B0-----:R-:W-:-:S13]  /*20670*/  ISETP.NE.AND P0, PT, R2, RZ, PT ;  /* 0x000000ff0200720c */ /* 0x001fda0003f05270 */
[----:B------:R-:W-:Y:S01]  /*20680*/  @P0 LOP3.LUT R23, R23, 0x40, RZ, 0xfc, !PT ;  /* 0x0000004017170812 */ /* 0x000fe200078efcff */
[----:B------:R-:W-:Y:S06]  /*20690*/  @!P0 BRA `(.L_x_675) ;  /* 0x00000000001c8947 */ /* 0x000fec0003800000 */
[----:B------:R-:W0:Y:S08]  /*206a0*/  S2UR UR5, SR_CgaCtaId ;  /* 0x00000000000579c3 */ /* 0x000e300000008800 */
[----:B------:R-:W-:Y:S06]  /*206b0*/  BAR.SYNC.DEFER_BLOCKING 0x5, 0x180 ;  /* 0x0146000000007b1d */ /* 0x000fec0000010000 */
[----:B------:R-:W-:-:S02]  /*206c0*/  UMOV UR4, 0x400 ;  /* 0x0000040000047882 */ /* 0x000fc40000000000 */
[----:B0-----:R-:W-:-:S09]  /*206d0*/  ULEA UR4, UR5, UR4, 0x18 ;  /* 0x0000000405047291 */ /* 0x001fd2000f8ec03f */
[----:B------:R-:W0:Y:S01]  /*206e0*/  LDS.128 R16, [UR4+0x388d0] ;  /* 0x0388d004ff107984 */ /* 0x000e220008000c00 */
[----:B------:R-:W-:Y:S06]  /*206f0*/  BAR.ARV 0x4, 0x180 ;  /* 0x0106000000007b1d */ /* 0x000fec0000002000 */
[----:B------:R-:W-:Y:S05]  /*20700*/  BRA `(.L_x_676) ;  /* 0x0000000800047947 */ /* 0x000fea0003800000 */
.L_x_675:
[----:B------:R-:W-:Y:S01]  /*20710*/  LOP3.LUT R5, R0, 0x1f, RZ, 0xc0, !PT ;  /* 0x0000001f00057812 */ /* 0x000fe200078ec0ff */
[----:B------:R-:W-:Y:S01]  /*20720*/  ULDC UR4, c[0x0][0xc3c] ;  /* 0x00030f0000047ab9 */ /* 0x000fe20000000800 */
[----:B------:R-:W-:Y:S01]  /*20730*/  ULDC.64 UR6, c[0x0][0x208] ;  /* 0x0000820000067ab9 */ /* 0x000fe20000000a00 */
[----:B------:R-:W-:Y:S01]  /*20740*/  ULDC UR5, c[0x0][0xc38] ;  /* 0x00030e0000057ab9 */ /* 0x000fe20000000800 */
[----:B------:R-:W-:-:S04]  /*20750*/  ISETP.NE.AND P0, PT, R5, 0x1f, PT ;  /* 0x0000001f0500780c */ /* 0x000fc80003f05270 */
[----:B------:R-:W-:-:S13]  /*20760*/  ISETP.GE.OR P1, PT, R5, UR4, !P0 ;  /* 0x0000000405007c0c */ /* 0x000fda000c726670 */
[----:B------:R-:W0:Y:S02]  /*20770*/  @!P1 LDC.64 R2, c[0x0][0xc80] ;  /* 0x00032000ff029b82 */ /* 0x000e240000000a00 */
[----:B0-----:R-:W-:-:S05]  /*20780*/  @!P1 IMAD.WIDE.U32 R2, R5, 0x4, R2 ;  /* 0x0000000405029825 */ /* 0x001fca00078e0002 */
[----:B------:R-:W2:Y:S01]  /*20790*/  @!P1 LDG.E R4, desc[UR6][R2.64] ;  /* 0x0000000602049981 */ /* 0x000ea2000c1e1900 */
[C---:B------:R-:W-:Y:S01]  /*207a0*/  ISETP.NE.AND P1, PT, R5.reuse, RZ, PT ;  /* 0x000000ff0500720c */ /* 0x040fe20003f25270 */
[----:B------:R-:W0:Y:S01]  /*207b0*/  S2UR UR6, SR_CTAID.X ;  /* 0x00000000000679c3 */ /* 0x000e220000002500 */
[C---:B------:R-:W-:Y:S01]  /*207c0*/  ISETP.GE.U32.AND P2, PT, R5.reuse, 0x2, PT ;  /* 0x000000020500780c */ /* 0x040fe20003f46070 */
[----:B------:R-:W-:Y:S01]  /*207d0*/  UMOV UR4, URZ ;  /* 0x0000003f00047c82 */ /* 0x000fe20008000000 */
[C---:B------:R-:W-:Y:S01]  /*207e0*/  ISETP.GE.U32.AND P3, PT, R5.reuse, 0x4, PT ;  /* 0x000000040500780c */ /* 0x040fe20003f66070 */
[----:B------:R-:W-:Y:S01]  /*207f0*/  IMAD.MOV.U32 R16, RZ, RZ, RZ ;  /* 0x000000ffff107224 */ /* 0x000fe200078e00ff */
[C---:B------:R-:W-:Y:S02]  /*20800*/  ISETP.GE.U32.AND P4, PT, R5.reuse, 0x8, PT ;  /* 0x000000080500780c */ /* 0x040fe40003f86070 */
[----:B------:R-:W-:Y:S01]  /*20810*/  ISETP.GE.U32.AND P5, PT, R5, 0x10, PT ;  /* 0x000000100500780c */ /* 0x000fe20003fa6070 */
[----:B--2---:R-:W1:Y:S02]  /*20820*/  SHFL.UP PT, R6, R4, 0x1, RZ ;  /* 0x0420000004067989 */ /* 0x004e6400000e00ff */
[----:B-1----:R-:W-:-:S05]  /*20830*/  SEL R7, R6, RZ, P1 ;  /* 0x000000ff06077207 */ /* 0x002fca0000800000 */
[----:B------:R-:W-:-:S05]  /*20840*/  IMAD.IADD R7, R4, 0x1, R7 ;  /* 0x0000000104077824 */ /* 0x000fca00078e0207 */
[----:B------:R-:W1:Y:S02]  /*20850*/  SHFL.UP PT, R6, R7, 0x2, RZ ;  /* 0x0440000007067989 */ /* 0x000e6400000e00ff */
        /* <DEDUP_REMOVED lines=11> */
[----:B------:R-:W1:Y:S02]  /*20910*/  SHFL.IDX PT, R6, R7, 0x1f, 0x1f ;  /* 0x03e01f0007067f89 */ /* 0x000e6400000e0000 */
[----:B-1----:R-:W-:-:S04]  /*20920*/  IMAD R6, R6, UR5, RZ ;  /* 0x0000000506067c24 */ /* 0x002fc8000f8e02ff */
[----:B------:R-:W-:Y:S01]  /*20930*/  IMAD.MOV.U32 R3, RZ, RZ, R6 ;  /* 0x000000ffff037224 */ /* 0x000fe200078e0006 */
[----:B0-----:R-:W-:-:S13]  /*20940*/  ISETP.GT.AND P6, PT, R6, UR6, PT ;  /* 0x0000000606007c0c */ /* 0x001fda000bfc4270 */
[----:B------:R-:W-:Y:S05]  /*20950*/  @P6 BRA `(.L_x_677) ;  /* 0x0000000000a06947 */ /* 0x000fea0003800000 */
[----:B------:R-:W0:Y:S01]  /*20960*/  LDC R10, c[0x0][0xc3c] ;  /* 0x00030f00ff0a7b82 */ /* 0x000e220000000800 */
[----:B------:R-:W-:Y:S01]  /*20970*/  IMAD.MOV.U32 R6, RZ, RZ, R3 ;  /* 0x000000ffff067224 */ /* 0x000fe200078e0003 */
[----:B------:R-:W-:Y:S01]  /*20980*/  UMOV UR4, URZ ;  /* 0x0000003f00047c82 */ /* 0x000fe20008000000 */
[----:B------:R-:W-:Y:S01]  /*20990*/  ULDC UR7, c[0x0][0xc3c] ;  /* 0x00030f0000077ab9 */ /* 0x000fe20000000800 */
[----:B------:R-:W-:-:S05]  /*209a0*/  ULDC UR5, c[0x0][0xc38] ;  /* 0x00030e0000057ab9 */ /* 0x000fca0000000800 */
.L_x_681:
[----:B------:R-:W-:Y:S01]  /*209b0*/  UIADD3 UR4, UR4, 0x1f, URZ ;  /* 0x0000001f04047890 */ /* 0x000fe2000fffe03f */
[----:B------:R-:W-:-:S05]  /*209c0*/  IMAD.U32 R19, RZ, RZ, UR7 ;  /* 0x00000007ff137e24 */ /* 0x000fca000f8e00ff */
[----:B0-----:R-:W-:-:S13]  /*209d0*/  ISETP.LE.AND P6, PT, R10, UR4, PT ;  /* 0x000000040a007c0c */ /* 0x001fda000bfc3270 */
[----:B------:R-:W-:Y:S05]  /*209e0*/  @P6 BRA `(.L_x_678) ;  /* 0x0000000400286947 */ /* 0x000fea0003800000 */
[----:B------:R-:W-:Y:S01]  /*209f0*/  VIADD R7, R5, UR4 ;  /* 0x0000000405077c36 */ /* 0x000fe20008000000 */
[----:B------:R-:W-:Y:S01]  /*20a00*/  BSSY B0, `(.L_x_679) ;  /* 0x0000008000007945 */ /* 0x000fe20003800000 */
[----:B------:R-:W-:-:S03]  /*20a10*/  IMAD.MOV.U32 R4, RZ, RZ, RZ ;  /* 0x000000ffff047224 */ /* 0x000fc600078e00ff */
[----:B------:R-:W-:-:S13]  /*20a20*/  ISETP.GE.OR P6, PT, R7, R10, !P0 ;  /* 0x0000000a0700720c */ /* 0x000fda00047c6670 */
[----:B------:R-:W-:Y:S05]  /*20a30*/  @P6 BRA `(.L_x_680) ;  /* 0x0000000000106947 */ /* 0x000fea0003800000 */
[----:B------:R-:W0:Y:S01]  /*20a40*/  LDC.64 R2, c[0x0][0xc80] ;  /* 0x00032000ff027b82 */ /* 0x000e220000000a00 */
[----:B------:R-:W-:Y:S01]  /*20a50*/  ULDC.64 UR8, c[0x0][0x208] ;  /* 0x0000820000087ab9 */ /* 0x000fe20000000a00 */
[----:B0-----:R-:W-:-:S05]  /*20a60*/  IMAD.WIDE R2, R7, 0x4, R2 ;  /* 0x0000000407027825 */ /* 0x001fca00078e0202 */
[----:B------:R0:W5:Y:S02]  /*20a70*/  LDG.E R4, desc[UR8][R2.64] ;  /* 0x0000000802047981 */ /* 0x000164000c1e1900 */
.L_x_680:
[----:B------:R-:W-:Y:S05]  /*20a80*/  BSYNC B0 ;  /* 0x0000000000007941 */ /* 0x000fea0003800000 */
.L_x_679:
        /* <DEDUP_REMOVED lines=12> */
[----:B------:R-:W0:Y:S02]  /*20b50*/  SHFL.UP PT, R9, R8, 0x10, RZ ;  /* 0x0600000008097989 */ /* 0x000e2400000e00ff */
[----:B0-----:R-:W-:-:S05]  /*20b60*/  SEL R9, R9, RZ, P5 ;  /* 0x000000ff09097207 */ /* 0x001fca0002800000 */
[----:B------:R-:W-:-:S05]  /*20b70*/  IMAD.IADD R9, R8, 0x1, R9 ;  /* 0x0000000108097824 */ /* 0x000fca00078e0209 */
[----:B------:R-:W0:Y:S02]  /*20b80*/  SHFL.IDX PT, R3, R9, 0x1f, 0x1f ;  /* 0x03e01f0009037f89 */ /* 0x000e2400000e0000 */
[----:B0-----:R-:W-:-:S04]  /*20b90*/  IMAD R3, R3, UR5, RZ ;  /* 0x0000000503037c24 */ /* 0x001fc8000f8e02ff */
[----:B------:R-:W-:-:S05]  /*20ba0*/  IMAD.IADD R6, R3, 0x1, R6 ;  /* 0x0000000103067824 */ /* 0x000fca00078e0206 */
[----:B------:R-:W-:-:S13]  /*20bb0*/  ISETP.GT.AND P6, PT, R6, UR6, PT ;  /* 0x0000000606007c0c */ /* 0x000fda000bfc4270 */
[----:B------:R-:W-:Y:S05]  /*20bc0*/  @!P6 BRA `(.L_x_681) ;  /* 0xfffffffc0078e947 */ /* 0x000fea000383ffff */
[----:B------:R-:W-:-:S07]  /*20bd0*/  IMAD.MOV.U32 R7, RZ, RZ, R9 ;  /* 0x000000ffff077224 */ /* 0x000fce00078e0009 */
.L_x_677:
        /* <DEDUP_REMOVED lines=15> */
.L_x_682:
[----:B---3--:R-:W-:Y:S01]  /*20cd0*/  IMAD R16, R16, UR5, R9 ;  /* 0x0000000510107c24 */ /* 0x008fe2000f8e0209 */
[----:B0-----:R-:W-:Y:S01]  /*20ce0*/  IABS R2, R12 ;  /* 0x0000000c00027213 */ /* 0x001fe20000000000 */
[----:B-12---:R-:W-:Y:S02]  /*20cf0*/  IMAD.MOV R7, RZ, RZ, -R3 ;  /* 0x000000ffff077224 */ /* 0x006fe400078e0a03 */
[----:B------:R-:W-:Y:S01]  /*20d00*/  VIADD R19, R19, UR4 ;  /* 0x0000000413137c36 */ /* 0x000fe20008000000 */
[----:B------:R-:W-:Y:S01]  /*20d10*/  IADD3 R9, -R16, UR6, RZ ;  /* 0x0000000610097c10 */ /* 0x000fe2000fffe1ff */
[----:B------:R-:W-:Y:S02]  /*20d20*/  IMAD.MOV R6, RZ, RZ, -R2 ;  /* 0x000000ffff067224 */ /* 0x000fe400078e0a02 */
[----:B------:R-:W-:Y:S01]  /*20d30*/  IMAD R7, R7, R10, RZ ;  /* 0x0000000a07077224 */ /* 0x000fe200078e02ff */
[----:B------:R-:W-:Y:S01]  /*20d40*/  IABS R4, R9 ;  /* 0x0000000900047213 */ /* 0x000fe20000000000 */
[----:B------:R-:W-:-:S04]  /*20d50*/  IMAD.MOV.U32 R2, RZ, RZ, RZ ;  /* 0x000000ffff027224 */ /* 0x000fc800078e00ff */
        /* <DEDUP_REMOVED lines=14> */
[----:B------:R-:W-:-:S04]  /*20e40*/  @!P1 LOP3.LUT R2, RZ, R12, RZ, 0x33, !PT ;  /* 0x0000000cff029212 */ /* 0x000fc800078e33ff */
[----:B------:R-:W-:Y:S01]  /*20e50*/  IADD3 R17, -R2, RZ, RZ ;  /* 0x000000ff02117210 */ /* 0x000fe20007ffe1ff */
[----:B------:R-:W-:-:S04]  /*20e60*/  IMAD.MOV.U32 R18, RZ, RZ, R2 ;  /* 0x000000ffff127224 */ /* 0x000fc800078e0002 */
[----:B------:R-:W-:Y:S01]  /*20e70*/  IMAD R17, R12, R17, R9 ;  /* 0x000000110c117224 */ /* 0x000fe200078e0209 */
[----:B------:R-:W-:Y:S06]  /*20e80*/  BRA `(.L_x_683) ;  /* 0x00000000000c7947 */ /* 0x000fec0003800000 */
.L_x_678:
[----:B------:R-:W-:Y:S02]  /*20e90*/  IMAD.MOV.U32 R17, RZ, RZ, RZ ;  /* 0x000000ffff117224 */ /* 0x000fe400078e00ff */
[----:B------:R-:W-:Y:S02]  /*20ea0*/  IMAD.U32 R16, RZ, RZ, UR6 ;  /* 0x00000006ff107e24 */ /* 0x000fe4000f8e00ff */
[----:B------:R-:W-:-:S07]  /*20eb0*/  IMAD.MOV.U32 R18, RZ, RZ, RZ ;  /* 0x000000ffff127224 */ /* 0x000fce00078e00ff */
.L_x_683:
[----:B------:R-:W-:-:S13]  /*20ec0*/  ISETP.NE.AND P0, PT, R5, RZ, PT ;  /* 0x000000ff0500720c */ /* 0x000fda0003f05270 */
[----:B------:R-:W0:Y:S01]  /*20ed0*/  @!P0 S2R R3, SR_CgaCtaId ;  /* 0x0000000000038919 */ /* 0x000e220000008800 */
[----:B------:R-:W-:-:S04]  /*20ee0*/  @!P0 MOV R2, 0x400 ;  /* 0x0000040000028802 */ /* 0x000fc80000000f00 */
[----:B0-----:R-:W-:-:S05]  /*20ef0*/  @!P0 LEA R2, R3, R2, 0x18 ;  /* 0x0000000203028211 */ /* 0x001fca00078ec0ff */
[----:B------:R1:W-:Y:S01]  /*20f00*/  @!P0 STS.128 [R2+0x388d0], R16 ;  /* 0x0388d01002008388 */ /* 0x0003e20000000c00 */
[----:B------:R-:W-:Y:S06]  /*20f10*/  BAR.ARV 0x5, 0x180 ;  /* 0x0146000000007b1d */ /* 0x000fec0000002000 */
.L_x_676:
[----:B------:R2:W-:Y:S01]  /*20f20*/  STL [R1+0x30], RZ ;  /* 0x000030ff01007387 */ /* 0x0005e20000100800 */
[----:B------:R-:W-:Y:S01]  /*20f30*/  ULDC UR4, c[0x0][0xc3c] ;  /* 0x00030f0000047ab9 */ /* 0x000fe20000000800 */
[----:B------:R-:W-:Y:S01]  /*20f40*/  IMAD.MOV.U32 R29, RZ, RZ, 0x1 ;  /* 0x00000001ff1d7424 */ /* 0x000fe200078e00ff */
[----:B0-----:R-:W-:Y:S01]  /*20f50*/  ISETP.GE.AND P0, PT, R19, UR4, PT ;  /* 0x0000000413007c0c */ /* 0x001fe2000bf06270 */
[----:B------:R-:W-:-:S12]  /*20f60*/  IMAD.MOV.U32 R27, RZ, RZ, RZ ;  /* 0x000000ffff1b7224 */ /* 0x000fd800078e00ff */
[----:B--2---:R-:W-:Y:S05]  /*20f70*/  @P0 BRA `(.L_x_684) ;  /* 0x0000006400180947 */ /* 0x004fea0003800000 */
[----:B------:R-:W0:Y:S01]  /*20f80*/  S2UR UR5, SR_CgaCtaId ;  /* 0x00000000000579c3 */ /* 0x000e220000008800 */
[----:B------:R2:W-:Y:S01]  /*20f90*/  STL [R1+0x30], RZ ;  /* 0x000030ff01007387 */ /* 0x0005e20000100800 */
[C---:B------:R-:W-:Y:S01]  /*20fa0*/  IMAD.SHL.U32 R36, R0.reuse, 0x8, RZ ;  /* 0x0000000800247824 */ /* 0x040fe200078e00ff */
[----:B-1----:R-:W-:Y:S01]  /*20fb0*/  LOP3.LUT R2, R0, 0x7f, RZ, 0xc0, !PT ;  /* 0x0000007f00027812 */ /* 0x002fe200078ec0ff */
[----:B------:R-:W-:Y:S01]  /*20fc0*/  UMOV UR4, 0x400 ;  /* 0x0000040000047882 */ /* 0x000fe20000000000 */
[----:B------:R-:W-:Y:S01]  /*20fd0*/  BSSY B8, `(.L_x_684) ;  /* 0x0000640000087945 */ /* 0x000fe20003800000 */
[----:B------:R-:W-:Y:S01]  /*20fe0*/  IMAD.MOV.U32 R29, RZ, RZ, 0x1 ;  /* 0x00000001ff1d7424 */ /* 0x000fe200078e00ff */
[----:B------:R-:W-:Y:S01]  /*20ff0*/  LOP3.LUT R3, R36, 0x1f8, RZ, 0xc0, !PT ;  /* 0x000001f824037812 */ /* 0x000fe200078ec0ff */
[----:B------:R-:W-:Y:S01]  /*21000*/  IMAD.SHL.U32 R34, R2, 0x8, RZ ;  /* 0x0000000802227824 */ /* 0x000fe200078e00ff */
[----:B------:R-:W-:Y:S01]  /*21010*/  SHF.R.U32.HI R2, RZ, 0x3, R2 ;  /* 0x00000003ff027819 */ /* 0x000fe20000011602 */
[----:B------:R-:W-:Y:S01]  /*21020*/  IMAD.MOV.U32 R27, RZ, RZ, RZ ;  /* 0x000000ffff1b7224 */ /* 0x000fe200078e00ff */
[----:B------:R-:W-:Y:S01]  /*21030*/  LOP3.LUT R3, R3, 0x38, R0, 0x78, !PT ;  /* 0x0000003803037812 */ /* 0x000fe200078e7800 */
[----:B------:R-:W-:Y:S01]  /*21040*/  IMAD.SHL.U32 R0, R0, 0x10, RZ ;  /* 0x0000001000007824 */ /* 0x000fe200078e00ff */
[----:B------:R-:W-:Y:S01]  /*21050*/  LOP3.LUT R36, R36, 0x38, RZ, 0xc0, !PT ;  /* 0x0000003824247812 */ /* 0x000fe200078ec0ff */
[----:B------:R-:W-:Y:S01]  /*21060*/  IMAD.MOV.U32 R30, RZ, RZ, 0x1 ;  /* 0x00000001ff1e7424 */ /* 0x000fe200078e00ff */
[----:B------:R-:W-:Y:S01]  /*21070*/  LOP3.LUT R34, R3, 0x200, R34, 0xf8, !PT ;  /* 0x0000020003227812 */ /* 0x000fe200078ef822 */
[----:B------:R-:W-:Y:S01]  /*21080*/  IMAD.MOV.U32 R28, RZ, RZ, RZ ;  /* 0x000000ffff1c7224 */ /* 0x000fe200078e00ff */
[----:B------:R-:W-:Y:S01]  /*21090*/  LOP3.LUT R0, R2, 0x70, R0, 0xf8, !PT ;  /* 0x0000007002007812 */ /* 0x000fe200078ef800 */
[----:B------:R-:W-:Y:S01]  /*210a0*/  ULDC.64 UR38, c[0x0][0x198] ;  /* 0x0000660000267ab9 */ /* 0x000fe20000000a00 */
[C---:B------:R-:W-:Y:S01]  /*210b0*/  LOP3.LUT R3, R36.reuse, 0x40, RZ, 0xfc, !PT ;  /* 0x0000004024037812 */ /* 0x040fe200078efcff */
[----:B------:R-:W-:Y:S01]  /*210c0*/  ULOP3.LUT UR37, UR60, 0x2, URZ, 0xfc, !UPT ;  /* 0x000000023c257892 */ /* 0x000fe2000f8efc3f */
[C---:B------:R-:W-:Y:S01]  /*210d0*/  LOP3.LUT R2, R36.reuse, 0x80, RZ, 0xfc, !PT ;  /* 0x0000008024027812 */ /* 0x040fe200078efcff */
[----:B------:R-:W-:Y:S01]  /*210e0*/  ULDC UR36, c[0x0][0xc] ;  /* 0x0000030000247ab9 */ /* 0x000fe20000000800 */
[----:B------:R-:W-:Y:S01]  /*210f0*/  LOP3.LUT R0, R36, 0xc0, RZ, 0xfc, !PT ;  /* 0x000000c024007812 */ /* 0x000fe200078efcff */
[----:B0-----:R-:W-:-:S06]  /*21100*/  ULEA UR4, UR5, UR4, 0x18 ;  /* 0x0000000405047291 */ /* 0x001fcc000f8ec03f */
[----:B------:R-:W-:-:S05]  /*21110*/  IMAD.U32 R22, RZ, RZ, UR4 ;  /* 0x00000004ff167e24 */ /* 0x000fca000f8e00ff */
[----:B--2---:R-:W-:-:S07]  /*21120*/  LEA R37, R34, R22, 0x1 ;  /* 0x0000001622257211 */ /* 0x004fce00078e08ff */
.L_x_793:
[----:B0-----:R-:W0:Y:S01]  /*21130*/  LDC.64 R2, c[0x0][0xc88] ;  /* 0x00032200ff027b82 */ /* 0x001e220000000a00 */
[----:B------:R-:W-:Y:S01]  /*21140*/  ULDC.64 UR4, c[0x0][0x208] ;  /* 0x0000820000047ab9 */ /* 0x000fe20000000a00 */
[----:B0-----:R-:W-:-:S05]  /*21150*/  IMAD.WIDE R2, R19, 0x4, R2 ;  /* 0x0000000413027825 */ /* 0x001fca00078e0202 */
[----:B--2---:R-:W2:Y:S01]  /*21160*/  LDG.E R31, desc[UR4][R2.64] ;  /* 0x00000004021f7981 */ /* 0x004ea2000c1e1900 */
[----:B------:R-:W-:Y:S05]  /*21170*/  YIELD ;  /* 0x0000000000007946 */ /* 0x000fea0003800000 */
[----:B------:R-:W-:Y:S01]  /*21180*/  ULDC.64 UR4, c[0x0][0xa28] ;  /* 0x00028a0000047ab9 */ /* 0x000fe20000000a00 */
[----:B------:R-:W-:Y:S01]  /*21190*/  ULDC.64 UR8, c[0x0][0xa18] ;  /* 0x0002860000087ab9 */ /* 0x000fe20000000a00 */
[----:B------:R-:W-:Y:S01]  /*211a0*/  ISETP.NE.U32.AND P0, PT, RZ, UR4, PT ;  /* 0x00000004ff007c0c */ /* 0x000fe2000bf05070 */
[----:B------:R-:W-:Y:S01]  /*211b0*/  IMAD.MOV.U32 R9, RZ, RZ, RZ ;  /* 0x000000ffff097224 */ /* 0x000fe200078e00ff */
[----:B------:R-:W-:Y:S01]  /*211c0*/  ULDC.64 UR10, c[0x0][0x208] ;  /* 0x00008200000a7ab9 */ /* 0x000fe20000000a00 */
[----:B------:R-:W-:Y:S01]  /*211d0*/  ULDC.64 UR6, c[0x0][0xa10] ;  /* 0x0002840000067ab9 */ /* 0x000fe20000000a00 */
[----:B------:R-:W-:-:S02]  /*211e0*/  ISETP.NE.AND.EX P0, PT, RZ, UR5, PT, P0 ;  /* 0x00000005ff007c0c */ /* 0x000fc4000bf05300 */
[----:B------:R-:W-:-:S04]  /*211f0*/  ISETP.NE.U32.AND P2, PT, RZ, UR8, PT ;  /* 0x00000008ff007c0c */ /* 0x000fc8000bf45070 */
[----:B------:R-:W-:Y:S02]  /*21200*/  ISETP.NE.AND.EX P2, PT, RZ, UR9, PT, P2 ;  /* 0x00000009ff007c0c */ /* 0x000fe4000bf45320 */
[----:B--2---:R-:W-:-:S05]  /*21210*/  SHF.R.S32.HI R0, RZ, 0x1f, R31 ;  /* 0x0000001fff007819 */ /* 0x004fca000001141f */
[C---:B------:R-:W-:Y:S01]  /*21220*/  @P0 LEA R2, P1, R31.reuse, UR4, 0x2 ;  /* 0x000000041f020c11 */ /* 0x040fe2000f8210ff */
[C---:B------:R-:W-:Y:S01]  /*21230*/  IMAD.SHL.U32 R24, R31.reuse, 0x4, RZ ;  /* 0x000000041f187824 */ /* 0x040fe200078e00ff */
[C-C-:B------:R-:W-:Y:S01]  /*21240*/  SHF.L.U64.HI R25, R31.reuse, 0x2, R0.reuse ;  /* 0x000000021f197819 */ /* 0x140fe20000010200 */
[----:B------:R0:W-:Y:S01]  /*21250*/  STL [R1+0x1c], R0 ;  /* 0x00001c0001007387 */ /* 0x0001e20000100800 */
[----:B------:R-:W-:Y:S01]  /*21260*/  @P0 LEA.HI.X R3, R31, UR5, R0, 0x2, P1 ;  /* 0x000000051f030c11 */ /* 0x000fe200088f1400 */
[----:B------:R-:W-:-:S04]  /*21270*/  ULDC.64 UR4, c[0x0][0xa00] ;  /* 0x0002800000047ab9 */ /* 0x000fc80000000a00 */
[----:B------:R1:W2:Y:S01]  /*21280*/  @P0 LDG.E R9, desc[UR10][R2.64] ;  /* 0x0000000a02090981 */ /* 0x0002a2000c1e1900 */
[----:B------:R-:W-:Y:S01]  /*21290*/  ISETP.NE.U32.AND P0, PT, RZ, UR4, PT ;  /* 0x00000004ff007c0c */ /* 0x000fe2000bf05070 */
[----:B------:R-:W-:Y:S01]  /*212a0*/  IMAD.MOV.U32 R35, RZ, RZ, RZ ;  /* 0x000000ffff237224 */ /* 0x000fe200078e00ff */
[----:B------:R-:W-:Y:S01]  /*212b0*/  ISETP.NE.U32.AND P1, PT, RZ, UR6, PT ;  /* 0x00000006ff007c0c */ /* 0x000fe2000bf25070 */
[----:B0-----:R-:W-:Y:S01]  /*212c0*/  IMAD.MOV.U32 R0, RZ, RZ, RZ ;  /* 0x000000ffff007224 */ /* 0x001fe200078e00ff */
[----:B------:R-:W-:Y:S02]  /*212d0*/  ISETP.NE.AND.EX P0, PT, RZ, UR5, PT, P0 ;  /* 0x00000005ff007c0c */ /* 0x000fe4000bf05300 */
[----:B------:R-:W-:Y:S02]  /*212e0*/  ISETP.NE.AND.EX P1, PT, RZ, UR7, PT, P1 ;  /* 0x00000007ff007c0c */ /* 0x000fe4000bf25310 */
[C---:B------:R-:W-:Y:S02]  /*212f0*/  IADD3 R4, P4, R24.reuse, UR6, RZ ;  /* 0x0000000618047c10 */ /* 0x040fe4000ff9e0ff */
[----:B-1----:R-:W-:Y:S01]  /*21300*/  IADD3 R2, P3, R24, UR4, RZ ;  /* 0x0000000418027c10 */ /* 0x002fe2000ff7e0ff */
[----:B------:R-:W-:Y:S01]  /*21310*/  ULDC UR4, c[0x0][0x288] ;  /* 0x0000a20000047ab9 */ /* 0x000fe20000000800 */
[----:B------:R-:W-:-:S02]  /*21320*/  IADD3.X R5, R25, UR7, RZ, P4, !PT ;  /* 0x0000000719057c10 */ /* 0x000fc4000a7fe4ff */
[C---:B------:R-:W-:Y:S02]  /*21330*/  IADD3.X R3, R25.reuse, UR5, RZ, P3, !PT ;  /* 0x0000000519037c10 */ /* 0x040fe40009ffe4ff */
[----:B------:R-:W-:Y:S01]  /*21340*/  @P2 IADD3 R6, P3, R24, UR8, RZ ;  /* 0x0000000818062c10 */ /* 0x000fe2000ff7e0ff */
[----:B------:R-:W-:Y:S01]  /*21350*/  IMAD.U32 R8, RZ, RZ, UR4 ;  /* 0x00000004ff087e24 */ /* 0x000fe2000f8e00ff */
[----:B------:R-:W-:Y:S01]  /*21360*/  ULDC.64 UR4, c[0x0][0x418] ;  /* 0x0001060000047ab9 */ /* 0x000fe20000000a00 */
[----:B------:R-:W5:Y:S01]  /*21370*/  @P0 LDG.E R35, desc[UR10][R2.64] ;  /* 0x0000000a02230981 */ /* 0x000f62000c1e1900 */
[----:B------:R-:W-:-:S03]  /*21380*/  @P2 IADD3.X R7, R25, UR9, RZ, P3, !PT ;  /* 0x0000000919072c10 */ /* 0x000fc60009ffe4ff */
[----:B------:R-:W5:Y:S04]  /*21390*/  @P1 LDG.E R0, desc[UR10][R4.64] ;  /* 0x0000000a04001981 */ /* 0x000f68000c1e1900 */
[----:B------:R0:W3:Y:S01]  /*213a0*/  @P2 LDG.E R8, desc[UR10][R6.64] ;  /* 0x0000000a06082981 */ /* 0x0000e2000c1e1900 */
[----:B------:R-:W-:-:S03]  /*213b0*/  UISETP.NE.U32.AND UP0, UPT, UR4, URZ, UPT ;  /* 0x0000003f0400728c */ /* 0x000fc6000bf05070 */
[----:B------:R-:W-:Y:S01]  /*213c0*/  ULDC UR4, c[0x0][0x424] ;  /* 0x0001090000047ab9 */ /* 0x000fe20000000800 */
[----:B------:R-:W-:-:S03]  /*213d0*/  UISETP.NE.AND.EX UP0, UPT, UR5, URZ, UPT, UP0 ;  /* 0x0000003f0500728c */ /* 0x000fc6000bf05300 */
[----:B------:R-:W-:Y:S01]  /*213e0*/  ULDC UR5, c[0x0][0x2f0] ;  /* 0x0000bc0000057ab9 */ /* 0x000fe20000000800 */
[----:B------:R-:W-:-:S04]  /*213f0*/  USEL UR4, UR4, 0x1, UP0 ;  /* 0x0000000104047887 */ /* 0x000fc80008000000 */
[----:B------:R-:W-:-:S03]  /*21400*/  UIMAD UR4, UR4, UR5, URZ ;  /* 0x00000005040472a4 */ /* 0x000fc6000f8e023f */
[----:B------:R-:W-:Y:S02]  /*21410*/  ULDC UR5, c[0x0][0x348] ;  /* 0x0000d20000057ab9 */ /* 0x000fe40000000800 */
[----:B0-----:R-:W-:Y:S01]  /*21420*/  IMAD.U32 R6, RZ, RZ, UR5 ;  /* 0x00000005ff067e24 */ /* 0x001fe2000f8e00ff */
[----:B--2---:R-:W-:Y:S04]  /*21430*/  STL [R1+0x10], R9 ;  /* 0x0000100901007387 */ /* 0x004fe80000100800 */
[----:B---3--:R0:W-:Y:S02]  /*21440*/  STL [R1+0x28], R8 ;  /* 0x0000280801007387 */ /* 0x0081e40000100800 */
[----:B0-----:R-:W-:Y:S01]  /*21450*/  IMAD.U32 R8, RZ, RZ, UR4 ;  /* 0x00000004ff087e24 */ /* 0x001fe2000f8e00ff */
[----:B------:R-:W-:Y:S06]  /*21460*/  @P2 BRA `(.L_x_685) ;  /* 0x0000000000182947 */ /* 0x000fec0003800000 */
[----:B------:R-:W-:Y:S05]  /*21470*/  @!P0 BRA `(.L_x_685) ;  /* 0x0000000000148947 */ /* 0x000fea0003800000 */
[----:B------:R-:W-:Y:S02]  /*21480*/  ULDC.64 UR4, c[0x0][0x208] ;  /* 0x0000820000047ab9 */ /* 0x000fe40000000a00 */
[----:B------:R-:W2:Y:S04]  /*21490*/  LDG.E R10, desc[UR4][R2.64] ;  /* 0x00000004020a7981 */ /* 0x000ea8000c1e1900 */
[----:B------:R-:W2:Y:S02]  /*214a0*/  LDG.E R7, desc[UR4][R2.64+0x4] ;  /* 0x0000040402077981 */ /* 0x000ea4000c1e1900 */
[----:B--2---:R-:W-:-:S05]  /*214b0*/  IMAD.IADD R2, R7, 0x1, -R10 ;  /* 0x0000000107027824 */ /* 0x004fca00078e0a0a */
[----:B------:R0:W-:Y:S02]  /*214c0*/  STL [R1+0x28], R2 ;  /* 0x0000280201007387 */ /* 0x0001e40000100800 */
.L_x_685:
[----:B------:R-:W-:Y:S01]  /*214d0*/  ULDC.64 UR4, c[0x0][0xa20] ;  /* 0x0002880000047ab9 */ /* 0x000fe20000000a00 */
[----:B------:R-:W-:Y:S01]  /*214e0*/  IMAD.MOV.U32 R33, RZ, RZ, R31 ;  /* 0x000000ffff217224 */ /* 0x000fe200078e001f */
[----:B------:R-:W-:-:S04]  /*214f0*/  ISETP.NE.U32.AND P0, PT, RZ, UR4, PT ;  /* 0x00000004ff007c0c */ /* 0x000fc8000bf05070 */
[----:B------:R-:W-:-:S13]  /*21500*/  ISETP.NE.AND.EX P0, PT, RZ, UR5, PT, P0 ;  /* 0x00000005ff007c0c */ /* 0x000fda000bf05300 */
[----:B------:R-:W-:Y:S05]  /*21510*/  @!P0 BRA `(.L_x_686) ;  /* 0x0000000000148947 */ /* 0x000fea0003800000 */
[----:B0-----:R-:W-:Y:S01]  /*21520*/  IADD3 R2, P0, R24, UR4, RZ ;  /* 0x0000000418027c10 */ /* 0x001fe2000ff1e0ff */
[----:B------:R-:W-:-:S03]  /*21530*/  ULDC.64 UR6, c[0x0][0x208] ;  /* 0x0000820000067ab9 */ /* 0x000fc60000000a00 */
[----:B------:R-:W-:-:S05]  /*21540*/  IADD3.X R3, R25, UR5, RZ, P0, !PT ;  /* 0x0000000519037c10 */ /* 0x000fca00087fe4ff */
[----:B------:R1:W5:Y:S01]  /*21550*/  LDG.E R8, desc[UR6][R2.64] ;  /* 0x0000000602087981 */ /* 0x000362000c1e1900 */
[----:B------:R-:W-:Y:S05]  /*21560*/  BRA `(.L_x_687) ;  /* 0x0000000000287947 */ /* 0x000fea0003800000 */
.L_x_686:
[----:B------:R-:W-:Y:S02]  /*21570*/  ULDC.64 UR4, c[0x0][0xa08] ;  /* 0x0002820000047ab9 */ /* 0x000fe40000000a00 */
[----:B------:R-:W-:-:S04]  /*21580*/  ISETP.NE.U32.AND P0, PT, RZ, UR4, PT ;  /* 0x00000004ff007c0c */ /* 0x000fc8000bf05070 */
[----:B------:R-:W-:-:S13]  /*21590*/  ISETP.NE.AND.EX P0, PT, RZ, UR5, PT, P0 ;  /* 0x00000005ff007c0c */ /* 0x000fda000bf05300 */
[----:B------:R-:W-:Y:S05]  /*215a0*/  @!P0 BRA `(.L_x_687) ;  /* 0x0000000000188947 */ /* 0x000fea0003800000 */
[----:B0-----:R-:W0:Y:S01]  /*215b0*/  LDC.64 R2, c[0x0][0xa08] ;  /* 0x00028200ff027b82 */ /* 0x001e220000000a00 */
[----:B------:R-:W-:Y:S01]  /*215c0*/  ULDC.64 UR4, c[0x0][0x208] ;  /* 0x0000820000047ab9 */ /* 0x000fe20000000a00 */
[----:B0-----:R-:W-:-:S05]  /*215d0*/  IMAD.WIDE R2, R33, 0x4, R2 ;  /* 0x0000000421027825 */ /* 0x001fca00078e0202 */
[----:B------:R-:W2:Y:S04]  /*215e0*/  LDG.E R8, desc[UR4][R2.64] ;  /* 0x0000000402087981 */ /* 0x000ea8000c1e1900 */
[----:B------:R-:W2:Y:S02]  /*215f0*/  LDG.E R7, desc[UR4][R2.64+0x4] ;  /* 0x0000040402077981 */ /* 0x000ea4000c1e1900 */
[----:B--2---:R-:W-:-:S07]  /*21600*/  IMAD.IADD R8, R7, 0x1, -R8 ;  /* 0x0000000107087824 */ /* 0x004fce00078e0a08 */
.L_x_687:
[----:B------:R-:W-:Y:S02]  /*21610*/  ULDC.64 UR4, c[0x0][0x208] ;  /* 0x0000820000047ab9 */ /* 0x000fe40000000a00 */
[----:B-1----:R-:W2:Y:S04]  /*21620*/  @P1 LDG.E R3, desc[UR4][R4.64] ;  /* 0x0000000404031981 */ /* 0x002ea8000c1e1900 */
[----:B0-----:R-:W2:Y:S01]  /*21630*/  @P1 LDG.E R2, desc[UR4][R4.64+0x4] ;  /* 0x0000040404021981 */ /* 0x001ea2000c1e1900 */
[----:B------:R-:W-:Y:S01]  /*21640*/  BSSY B0, `(.L_x_688) ;  /* 0x0000197000007945 */ /* 0x000fe20003800000 */
[----:B--2---:R-:W-:Y:S02]  /*21650*/  @P1 IMAD.IADD R6, R2, 0x1, -R3 ;  /* 0x0000000102061824 */ /* 0x004fe400078e0a03 */
[----:B-----5:R-:W-:-:S04]  /*21660*/  IMAD.IADD R3, R8, 0x1, -R9 ;  /* 0x0000000108037824 */ /* 0x020fc800078e0a09 */
[----:B------:R-:W-:-:S05]  /*21670*/  IMAD.IADD R2, R3, 0x1, R6 ;  /* 0x0000000103027824 */ /* 0x000fca00078e0206 */
[----:B------:R0:W-:Y:S02]  /*21680*/  STL [R1+0xc], R2 ;  /* 0x00000c0201007387 */ /* 0x0001e40000100800 */
[----:B0-----:R-:W-:-:S04]  /*21690*/  VIADD R2, R2, 0x4f ;  /* 0x0000004f02027836 */ /* 0x001fc80000000000 */
[----:B------:R-:W-:-:S05]  /*216a0*/  IMAD.HI R2, R2, 0x66666667, RZ ;  /* 0x6666666702027827 */ /* 0x000fca00078e02ff */
[----:B------:R-:W-:-:S04]  /*216b0*/  SHF.R.U32.HI R7, RZ, 0x1f, R2 ;  /* 0x0000001fff077819 */ /* 0x000fc80000011602 */
[----:B------:R-:W-:-:S05]  /*216c0*/  LEA.HI.SX32 R4, R2, R7, 0x1b ;  /* 0x0000000702047211 */ /* 0x000fca00078fdaff */
[--C-:B------:R-:W-:Y:S01]  /*216d0*/  IMAD R7, R4, 0x50, -R3.reuse ;  /* 0x0000005004077824 */ /* 0x100fe200078e0a03 */
[----:B------:R0:W-:Y:S01]  /*216e0*/  STL [R1+0x2c], R4 ;  /* 0x00002c0401007387 */ /* 0x0001e20000100800 */
[----:B------:R-:W-:-:S03]  /*216f0*/  IMAD.MOV R3, RZ, RZ, -R3 ;  /* 0x000000ffff037224 */ /* 0x000fc600078e0a03 */
[----:B------:R-:W-:Y:S02]  /*21700*/  VIMNMX R7, R7, R6, PT ;  /* 0x0000000607077248 */ /* 0x000fe40003fe0100 */
[----:B0-----:R-:W-:-:S04]  /*21710*/  VIMNMX R4, RZ, R3, !PT ;  /* 0x00000003ff047248 */ /* 0x001fc80007fe0100 */
[----:B------:R-:W-:Y:S01]  /*21720*/  ISETP.GT.AND P0, PT, R7, R4, PT ;  /* 0x000000040700720c */ /* 0x000fe20003f04270 */
[----:B------:R-:W-:-:S05]  /*21730*/  IMAD.WIDE.U32 R4, R4, -0x33333333, RZ ;  /* 0xcccccccd04047825 */ /* 0x000fca00078e00ff */
[----:B------:R-:W-:-:S05]  /*21740*/  SHF.R.U32.HI R4, RZ, 0x6, R5 ;  /* 0x00000006ff047819 */ /* 0x000fca0000011605 */
[----:B------:R-:W-:Y:S02]  /*21750*/  IMAD.MOV.U32 R3, RZ, RZ, R4 ;  /* 0x000000ffff037224 */ /* 0x000fe400078e0004 */
[----:B------:R-:W-:-:S05]  /*21760*/  @P0 IADD3 R2, R7, 0x4f, RZ ;  /* 0x0000004f07020810 */ /* 0x000fca0007ffe0ff */
[----:B------:R-:W-:-:S05]  /*21770*/  @P0 IMAD.HI R2, R2, 0x66666667, RZ ;  /* 0x6666666702020827 */ /* 0x000fca00078e02ff */
[----:B------:R-:W-:-:S04]  /*21780*/  @P0 SHF.R.U32.HI R5, RZ, 0x1f, R2 ;  /* 0x0000001fff050819 */ /* 0x000fc80000011602 */
[----:B------:R-:W-:Y:S02]  /*21790*/  @P0 LEA.HI.SX32 R3, R2, R5, 0x1b ;  /* 0x0000000502030211 */ /* 0x000fe400078fdaff */
[----:B------:R-:W-:Y:S02]  /*217a0*/  PLOP3.LUT P0, PT, PT, PT, PT, 0x80, 0x0 ;  /* 0x000000000000781c */ /* 0x000fe40003f0f070 */
[----:B------:R-:W-:-:S13]  /*217b0*/  ISETP.GT.AND P2, PT, R3, R4, PT ;  /* 0x000000040300720c */ /* 0x000fda0003f44270 */
[----:B------:R-:W-:Y:S05]  /*217c0*/  @!P2 BRA `(.L_x_689) ;  /* 0x0000001400f8a947 */ /* 0x000fea0003800000 */
[----:B------:R-:W-:Y:S01]  /*217d0*/  UMOV UR4, 0xffffffff ;  /* 0xffffffff00047882 */ /* 0x000fe20000000000 */
[----:B------:R-:W-:Y:S02]  /*217e0*/  SEL R2, R33, RZ, !P1 ;  /* 0x000000ff21027207 */ /* 0x000fe40004800000 */
[----:B------:R-:W-:Y:S05]  /*217f0*/  BRA.DIV UR4, `(.L_x_690) ;  /* 0x0000007204347947 */ /* 0x000fea000b800000 */
[----:B------:R-:W0:Y:S02]  /*21800*/  S2R R5, SR_TID.X ;  /* 0x0000000000057919 */ /* 0x000e240000002100 */
[----:B0-----:R-:W-:-:S04]  /*21810*/  SHF.R.U32.HI R5, RZ, 0x5, R5 ;  /* 0x00000005ff057819 */ /* 0x001fc80000011605 */
[----:B------:R-:W-:-:S05]  /*21820*/  LOP3.LUT R5, R5, 0x3, RZ, 0xc0, !PT ;  /* 0x0000000305057812 */ /* 0x000fca00078ec0ff */
[----:B------:R0:W1:Y:S02]  /*21830*/  SHFL.IDX PT, R14, R5, RZ, 0x1f ;  /* 0x00001fff050e7589 */ /* 0x00006400000e0000 */
.L_x_861:
[----:B-1----:R-:W-:Y:S02]  /*21840*/  ISETP.NE.AND P0, PT, R14, RZ, PT ;  /* 0x000000ff0e00720c */ /* 0x002fe40003f05270 */
[----:B------:R-:W-:-:S11]  /*21850*/  PLOP3.LUT P6, PT, PT, PT, PT, 0x8, 0x0 ;  /* 0x000000000000781c */ /* 0x000fd60003fce170 */
[----:B------:R-:W-:Y:S05]  /*21860*/  @P0 BRA `(.L_x_691) ;  /* 0x00000000000c0947 */ /* 0x000fea0003800000 */
[----:B------:R-:W-:-:S03]  /*21870*/  UMOV UR4, 0xffffffff ;  /* 0xffffffff00047882 */ /* 0x000fc60000000000 */
[----:B------:R-:W-:Y:S05]  /*21880*/  BRA.DIV UR4, `(.L_x_692) ;  /* 0x0000007204447947 */ /* 0x000fea000b800000 */
[----:B------:R-:W-:-:S13]  /*21890*/  ELECT P6, URZ, PT ;  /* 0x00000000003f782f */ /* 0x000fda00038c0000 */
.L_x_691:
[----:B0-----:R-:W2:Y:S01]  /*218a0*/  LDL R5, [R1+0x30] ;  /* 0x0000300001057983 */ /* 0x001ea20000100800 */
[----:B------:R-:W-:Y:S01]  /*218b0*/  BSSY B1, `(.L_x_693) ;  /* 0x0000008000017945 */ /* 0x000fe20003800000 */
[----:B--2---:R-:W-:-:S05]  /*218c0*/  VIADD R5, R5, 0x1 ;  /* 0x0000000105057836 */ /* 0x004fca0000000000 */
[----:B------:R-:W-:-:S04]  /*218d0*/  LEA.HI R6, R5, R5, RZ, 0x1 ;  /* 0x0000000505067211 */ /* 0x000fc800078f08ff */
[----:B------:R-:W-:-:S05]  /*218e0*/  LOP3.LUT R6, R6, 0xfffffffe, RZ, 0xc0, !PT ;  /* 0xfffffffe06067812 */ /* 0x000fca00078ec0ff */
[----:B------:R-:W-:-:S05]  /*218f0*/  IMAD.IADD R5, R5, 0x1, -R6 ;  /* 0x0000000105057824 */ /* 0x000fca00078e0a06 */
[----:B------:R-:W-:-:S04]  /*21900*/  SHF.L.U32 R5, R5, 0x1f, RZ ;  /* 0x0000001f05057819 */ /* 0x000fc800000006ff */
[----:B------:R-:W0:Y:S02]  /*21910*/  SYNCS.PHASECHK.TRANS64.TRYWAIT P0, [R22+URZ+0x38820], R5 ;  /* 0x03882005160075a7 */ /* 0x000e24000800017f */
[----:B0-----:R-:W-:Y:S05]  /*21920*/  @!P0 BRA `(.L_x_694) ;  /* 0x00000070003c8947 */ /* 0x001fea0003800000 */
.L_x_864:
[----:B------:R-:W-:Y:S05]  /*21930*/  BSYNC B1 ;  /* 0x0000000000017941 */ /* 0x000fea0003800000 */
.L_x_693:
[----:B------:R-:W-:Y:S04]  /*21940*/  BSSY B1, `(.L_x_695) ;  /* 0x00000aa000017945 */ /* 0x000fe80003800000 */
[----:B------:R-:W-:Y:S05]  /*21950*/  @!P6 BRA `(.L_x_696) ;  /* 0x0000000800a0e947 */ /* 0x000fea0003800000 */
[----:B------:R-:W-:Y:S01]  /*21960*/  IMAD R9, R28, 0x8, R22 ;  /* 0x000000081c097824 */ /* 0x000fe200078e0216 */
[----:B------:R-:W-:Y:S01]  /*21970*/  SHF.L.U32 R8, R30, 0x1f, RZ ;  /* 0x0000001f1e087819 */ /* 0x000fe200000006ff */
[----:B------:R-:W1:Y:S01]  /*21980*/  S2R R6, SR_TID.X ;  /* 0x0000000000067919 */ /* 0x000e620000002100 */
[----:B------:R-:W-:Y:S02]  /*21990*/  BSSY B2, `(.L_x_697) ;  /* 0x0000005000027945 */ /* 0x000fe40003800000 */
[----:B------:R-:W2:Y:S01]  /*219a0*/  SYNCS.PHASECHK.TRANS64.TRYWAIT P0, [R9+URZ+0x388a0], R8 ;  /* 0x0388a008090075a7 */ /* 0x000ea2000800017f */
[----:B-1----:R-:W-:-:S04]  /*219b0*/  LOP3.LUT R6, R6, 0x7f, RZ, 0xc0, !PT ;  /* 0x0000007f06067812 */ /* 0x002fc800078ec0ff */
[----:B------:R-:W-:Y:S01]  /*219c0*/  ISETP.NE.AND P1, PT, R6, RZ, PT ;  /* 0x000000ff0600720c */ /* 0x000fe20003f25270 */
[----:B--2---:R-:W-:-:S12]  /*219d0*/  @!P0 BRA `(.L_x_698) ;  /* 0x0000007000248947 */ /* 0x004fd80003800000 */
.L_x_865:
[----:B------:R-:W-:Y:S05]  /*219e0*/  BSYNC B2 ;  /* 0x0000000000027941 */ /* 0x000fea0003800000 */
.L_x_697:
[----:B------:R-:W-:Y:S04]  /*219f0*/  BSSY B2, `(.L_x_699) ;  /* 0x0000009000027945 */ /* 0x000fe80003800000 */
[----:B------:R-:W-:Y:S05]  /*21a00*/  @P1 BRA `(.L_x_700) ;  /* 0x00000000001c1947 */ /* 0x000fea0003800000 */
[----:B------:R-:W2:Y:S01]  /*21a10*/  S2R R6, SR_TID.X ;  /* 0x0000000000067919 */ /* 0x000ea20000002100 */
[----:B0-----:R-:W-:-:S04]  /*21a20*/  IMAD.MOV.U32 R5, RZ, RZ, 0xa000 ;  /* 0x0000a000ff057424 */ /* 0x001fc800078e00ff */
[----:B------:R3:W-:Y:S01]  /*21a30*/  SYNCS.ARRIVE.TRANS64 RZ, [R9+URZ+0x38890], R5 ;  /* 0x0388900509ff79a7 */ /* 0x0007e2000800003f */
[----:B--2---:R-:W-:-:S04]  /*21a40*/  LOP3.LUT R6, R6, 0x1f, RZ, 0xc0, !PT ;  /* 0x0000001f06067812 */ /* 0x004fc800078ec0ff */
[----:B------:R-:W-:-:S13]  /*21a50*/  ISETP.NE.AND P0, PT, R6, RZ, PT ;  /* 0x000000ff0600720c */ /* 0x000fda0003f05270 */
[----:B---3--:R-:W-:Y:S05]  /*21a60*/  @!P0 BRA `(.L_x_700) ;  /* 0x0000000000048947 */ /* 0x008fea0003800000 */
[----:B------:R-:W-:Y:S01]  /*21a70*/  BPT.TRAP 0x1 ;  /* 0x000000040000795c */ /* 0x000fe20000300000 */
.L_x_700:
[----:B------:R-:W-:Y:S05]  /*21a80*/  BSYNC B2 ;  /* 0x0000000000027941 */ /* 0x000fea0003800000 */
.L_x_699:
[----:B------:R-:W-:Y:S01]  /*21a90*/  IMAD.MOV.U32 R15, RZ, RZ, RZ ;  /* 0x000000ffff0f7224 */ /* 0x000fe200078e00ff */
[----:B------:R-:W-:Y:S01]  /*21aa0*/  UIADD3 UR4, UP0, UR38, 0x570, URZ ;  /* 0x0000057026047890 */ /* 0x000fe2000ff1e03f */
[----:B------:R-:W-:Y:S01]  /*21ab0*/  IMAD R6, R3, 0x50, R0 ;  /* 0x0000005003067824 */ /* 0x000fe200078e0200 */
[----:B------:R-:W-:Y:S01]  /*21ac0*/  PLOP3.LUT P0, PT, PT, PT, PT, 0x80, 0x0 ;  /* 0x000000000000781c */ /* 0x000fe20003f0f070 */
[----:B------:R-:W-:Y:S01]  /*21ad0*/  IMAD R7, R28, 0xa000, R22 ;  /* 0x0000a0001c077824 */ /* 0x000fe200078e0216 */
[----:B------:R-:W-:Y:S01]  /*21ae0*/  R2UR UR10, R15 ;  /* 0x000000000f0a72ca */ /* 0x000fe200000e0000 */
[----:B------:R-:W-:Y:S01]  /*21af0*/  VIADD R6, R6, 0xffffffb0 ;  /* 0xffffffb006067836 */ /* 0x000fe20000000000 */
[----:B------:R-:W-:Y:S01]  /*21b00*/  UIADD3.X UR5, URZ, UR39, URZ, UP0, !UPT ;  /* 0x000000273f057290 */ /* 0x000fe200087fe43f */
[----:B0-----:R-:W-:Y:S01]  /*21b10*/  VIADD R5, R9, 0x38890 ;  /* 0x0003889009057836 */ /* 0x001fe20000000000 */
[----:B------:R-:W-:Y:S01]  /*21b20*/  UMOV UR6, 0x0 ;  /* 0x0000000000067882 */ /* 0x000fe20000000000 */
[----:B------:R-:W-:Y:S01]  /*21b30*/  VIADD R10, R7, 0x24400 ;  /* 0x00024400070a7836 */ /* 0x000fe20000000000 */
[----:B------:R-:W-:-:S09]  /*21b40*/  UMOV UR7, 0x12f00000 ;  /* 0x12f0000000077882 */ /* 0x000fd20000000000 */
.L_x_701:
[----:B------:R-:W-:-:S13]  /*21b50*/  @P0 ELECT P2, URZ, PT ;  /* 0x00000000003f082f */ /* 0x000fda0003840000 */
[----:B------:R-:W-:Y:S02]  /*21b60*/  @P2 R2UR UR13, R2 ;  /* 0x00000000020d22ca */ /* 0x000fe400000e0000 */
[----:B------:R-:W-:Y:S02]  /*21b70*/  @P2 R2UR UR12, R18 ;  /* 0x00000000120c22ca */ /* 0x000fe400000e0000 */
[----:B------:R-:W-:Y:S02]  /*21b80*/  @P2 R2UR UR11, R6 ;  /* 0x00000000060b22ca */ /* 0x000fe400000e0000 */
[----:B------:R-:W-:Y:S02]  /*21b90*/  @P2 R2UR UR9, R5 ;  /* 0x00000000050922ca */ /* 0x000fe400000e0000 */
[----:B------:R-:W-:Y:S02]  /*21ba0*/  @P2 R2UR UR8, R10 ;  /* 0x000000000a0822ca */ /* 0x000fe400000e0000 */
[----:B------:R-:W-:-:S02]  /*21bb0*/  @P2 PLOP3.LUT P0, PT, P2, PT, PT, 0x8, 0x0 ;  /* 0x000000000000281c */ /* 0x000fc4000170e170 */
[----:B------:R-:W-:-:S09]  /*21bc0*/  PLOP3.LUT P2, PT, PT, PT, PT, 0x8, 0x0 ;  /* 0x000000000000781c */ /* 0x000fd20003f4e170 */
[----:B------:R0:W-:Y:S02]  /*21bd0*/  UTMALDG.4D [UR8], [UR4], desc[UR6] ;  /* 0x00000608040075b4 */ /* 0x0001e40008019000 */
[----:B0-----:R-:W-:Y:S05]  /*21be0*/  @P0 BRA.U.ANY `(.L_x_701) ;  /* 0xfffffffd00d80947 */ /* 0x001fea000393ffff */
[----:B------:R-:W-:Y:S01]  /*21bf0*/  IMAD.MOV.U32 R14, RZ, RZ, 0x40 ;  /* 0x00000040ff0e7424 */ /* 0x000fe200078e00ff */
[----:B------:R-:W-:Y:S01]  /*21c00*/  PLOP3.LUT P0, PT, PT, PT, PT, 0x80, 0x0 ;  /* 0x000000000000781c */ /* 0x000fe20003f0f070 */
[----:B------:R-:W-:Y:S01]  /*21c10*/  VIADD R10, R7, 0x26c00 ;  /* 0x00026c00070a7836 */ /* 0x000fe20000000000 */
[----:B------:R-:W-:Y:S01]  /*21c20*/  UMOV UR6, 0x0 ;  /* 0x0000000000067882 */ /* 0x000fe20000000000 */
[----:B------:R-:W-:Y:S01]  /*21c30*/  UMOV UR7, 0x12f00000 ;  /* 0x12f0000000077882 */ /* 0x000fe20000000000 */
[----:B------:R-:W-:-:S15]  /*21c40*/  R2UR UR10, R14 ;  /* 0x000000000e0a72ca */ /* 0x000fde00000e0000 */
.L_x_702:
        /* <DEDUP_REMOVED lines=16> */
.L_x_703:
        /* <DEDUP_REMOVED lines=16> */
.L_x_704:
        /* <DEDUP_REMOVED lines=10> */
[----:B------:R-:W0:Y:S01]  /*21ef0*/  SYNCS.PHASECHK.TRANS64.TRYWAIT P0, [R9+URZ+0x388c0], R8 ;  /* 0x0388c008090075a7 */ /* 0x000e22000800017f */
[----:B------:R-:W-:Y:S04]  /*21f00*/  BSSY B2, `(.L_x_705) ;  /* 0x0000002000027945 */ /* 0x000fe80003800000 */
[----:B0-----:R-:W-:Y:S05]  /*21f10*/  @!P0 BRA `(.L_x_706) ;  /* 0x0000006800e88947 */ /* 0x001fea0003800000 */
.L_x_866:
[----:B------:R-:W-:Y:S05]  /*21f20*/  BSYNC B2 ;  /* 0x0000000000027941 */ /* 0x000fea0003800000 */
.L_x_705:
[----:B------:R-:W-:Y:S01]  /*21f30*/  BSSY B2, `(.L_x_707) ;  /* 0x000000b000027945 */ /* 0x000fe20003800000 */
[----:B------:R-:W-:Y:S01]  /*21f40*/  MOV R10, 0x0 ;  /* 0x00000000000a7802 */ /* 0x000fe20000000f00 */
[----:B------:R-:W-:Y:S02]  /*21f50*/  IMAD.MOV.U32 R11, RZ, RZ, 0x12f00000 ;  /* 0x12f00000ff0b7424 */ /* 0x000fe400078e00ff */
[----:B------:R-:W-:Y:S05]  /*21f60*/  @P1 BRA `(.L_x_708) ;  /* 0x00000000001c1947 */ /* 0x000fea0003800000 */
[----:B------:R-:W2:Y:S01]  /*21f70*/  S2R R20, SR_TID.X ;  /* 0x0000000000147919 */ /* 0x000ea20000002100 */
[----:B------:R-:W-:-:S04]  /*21f80*/  IMAD.MOV.U32 R5, RZ, RZ, 0xa000 ;  /* 0x0000a000ff057424 */ /* 0x000fc800078e00ff */
[----:B------:R3:W-:Y:S01]  /*21f90*/  SYNCS.ARRIVE.TRANS64 RZ, [R9+URZ+0x388b0], R5 ;  /* 0x0388b00509ff79a7 */ /* 0x0007e2000800003f */
[----:B--2---:R-:W-:-:S04]  /*21fa0*/  LOP3.LUT R20, R20, 0x1f, RZ, 0xc0, !PT ;  /* 0x0000001f14147812 */ /* 0x004fc800078ec0ff */
[----:B------:R-:W-:-:S13]  /*21fb0*/  ISETP.NE.AND P0, PT, R20, RZ, PT ;  /* 0x000000ff1400720c */ /* 0x000fda0003f05270 */
[----:B---3--:R-:W-:Y:S05]  /*21fc0*/  @!P0 BRA `(.L_x_708) ;  /* 0x0000000000048947 */ /* 0x008fea0003800000 */
[----:B------:R-:W-:Y:S01]  /*21fd0*/  BPT.TRAP 0x1 ;  /* 0x000000040000795c */ /* 0x000fe20000300000 */
.L_x_708:
[----:B------:R-:W-:Y:S05]  /*21fe0*/  BSYNC B2 ;  /* 0x0000000000027941 */ /* 0x000fea0003800000 */
.L_x_707:
[----:B------:R-:W-:Y:S01]  /*21ff0*/  R2UR UR10, R15 ;  /* 0x000000000f0a72ca */ /* 0x000fe200000e0000 */
[----:B------:R-:W-:Y:S01]  /*22000*/  UIADD3 UR4, UP0, UR38, 0x670, URZ ;  /* 0x0000067026047890 */ /* 0x000fe2000ff1e03f */
[----:B------:R-:W-:Y:S01]  /*22010*/  R2UR UR6, R10 ;  /* 0x000000000a0672ca */ /* 0x000fe200000e0000 */
[----:B01----:R-:W-:Y:S01]  /*22020*/  VIADD R9, R9, 0x388b0 ;  /* 0x000388b009097836 */ /* 0x003fe20000000000 */
[----:B------:R-:W-:Y:S01]  /*22030*/  R2UR UR7, R11 ;  /* 0x000000000b0772ca */ /* 0x000fe200000e0000 */
[----:B------:R-:W-:Y:S01]  /*22040*/  VIADD R5, R7, 0x400 ;  /* 0x0000040007057836 */ /* 0x000fe20000000000 */
[----:B------:R-:W-:Y:S01]  /*22050*/  PLOP3.LUT P0, PT, PT, PT, PT, 0x80, 0x0 ;  /* 0x000000000000781c */ /* 0x000fe20003f0f070 */
[----:B------:R-:W-:-:S12]  /*22060*/  UIADD3.X UR5, URZ, UR39, URZ, UP0, !UPT ;  /* 0x000000273f057290 */ /* 0x000fd800087fe43f */
.L_x_709:
        /* <DEDUP_REMOVED lines=10> */
[----:B------:R-:W-:Y:S01]  /*22110*/  R2UR UR10, R14 ;  /* 0x000000000e0a72ca */ /* 0x000fe200000e0000 */
[----:B------:R-:W-:Y:S01]  /*22120*/  VIADD R5, R7, 0x2c00 ;  /* 0x00002c0007057836 */ /* 0x000fe20000000000 */
[----:B------:R-:W-:Y:S02]  /*22130*/  R2UR UR6, R10 ;  /* 0x000000000a0672ca */ /* 0x000fe400000e0000 */
[----:B------:R-:W-:Y:S02]  /*22140*/  R2UR UR7, R11 ;  /* 0x000000000b0772ca */ /* 0x000fe400000e0000 */
[----:B------:R-:W-:-:S13]  /*22150*/  PLOP3.LUT P0, PT, PT, PT, PT, 0x80, 0x0 ;  /* 0x000000000000781c */ /* 0x000fda0003f0f070 */
.L_x_710:
        /* <DEDUP_REMOVED lines=15> */
.L_x_711:
        /* <DEDUP_REMOVED lines=15> */
.L_x_712:
        /* <DEDUP_REMOVED lines=9> */
[----:B-1----:R-:W-:Y:S05]  /*223d0*/  @P0 BRA.U.ANY `(.L_x_712) ;  /* 0xfffffffd00d80947 */ /* 0x002fea000393ffff */
.L_x_696:
[----:B------:R-:W-:Y:S05]  /*223e0*/  BSYNC B1 ;  /* 0x0000000000017941 */ /* 0x000fea0003800000 */
.L_x_695:
[----:B------:R-:W-:Y:S01]  /*223f0*/  VIADD R9, R3, 0xfffffffe ;  /* 0xfffffffe03097836 */ /* 0x000fe20000000000 */
[----:B------:R-:W-:Y:S01]  /*22400*/  PLOP3.LUT P0, PT, PT, PT, PT, 0x8, 0x0 ;  /* 0x000000000000781c */ /* 0x000fe20003f0e170 */
[----:B------:R-:W-:-:S03]  /*22410*/  VIADD R28, R28, 0x1 ;  /* 0x000000011c1c7836 */ /* 0x000fc60000000000 */
[----:B------:R-:W-:Y:S02]  /*22420*/  ISETP.GE.AND P2, PT, R9, R4, PT ;  /* 0x000000040900720c */ /* 0x000fe40003f46270 */
[----:B------:R-:W-:-:S04]  /*22430*/  ISETP.NE.AND P1, PT, R28, 0x2, PT ;  /* 0x000000021c00780c */ /* 0x000fc80003f25270 */
[----:B------:R-:W-:Y:S02]  /*22440*/  SEL R3, RZ, 0x1, P1 ;  /* 0x00000001ff037807 */ /* 0x000fe40000800000 */
[----:B------:R-:W-:Y:S02]  /*22450*/  SEL R28, R28, RZ, P1 ;  /* 0x000000ff1c1c7207 */ /* 0x000fe40000800000 */
[----:B------:R-:W-:-:S03]  /*22460*/  LOP3.LUT R30, R30, R3, RZ, 0x3c, !PT ;  /* 0x000000031e1e7212 */ /* 0x000fc600078e3cff */
[----:B------:R-:W-:Y:S05]  /*22470*/  @!P2 BRA `(.L_x_689) ;  /* 0x0000000800cca947 */ /* 0x000fea0003800000 */
.L_x_731:
[----:B------:R-:W-:Y:S05]  /*22480*/  YIELD ;  /* 0x0000000000007946 */ /* 0x000fea0003800000 */
        /* <DEDUP_REMOVED lines=10> */
.L_x_867:
[----:B------:R-:W-:Y:S05]  /*22530*/  BSYNC B2 ;  /* 0x0000000000027941 */ /* 0x000fea0003800000 */
.L_x_715:
[----:B------:R-:W-:Y:S04]  /*22540*/  BSSY B2, `(.L_x_717) ;  /* 0x0000009000027945 */ /* 0x000fe80003800000 */
[----:B------:R-:W-:Y:S05]  /*22550*/  @P2 BRA `(.L_x_718) ;  /* 0x00000000001c2947 */ /* 0x000fea0003800000 */
[----:B0-----:R-:W0:Y:S01]  /*22560*/  S2R R5, SR_TID.X ;  /* 0x0000000000057919 */ /* 0x001e220000002100 */
[----:B------:R-:W-:-:S04]  /*22570*/  IMAD.MOV.U32 R3, RZ, RZ, 0xa000 ;  /* 0x0000a000ff037424 */ /* 0x000fc800078e00ff */
[----:B------:R2:W-:Y:S01]  /*22580*/  SYNCS.ARRIVE.TRANS64 RZ, [R8+URZ+0x38890], R3 ;  /* 0x0388900308ff79a7 */ /* 0x0005e2000800003f */
[----:B0-----:R-:W-:-:S04]  /*22590*/  LOP3.LUT R5, R5, 0x1f, RZ, 0xc0, !PT ;  /* 0x0000001f05057812 */ /* 0x001fc800078ec0ff */
[----:B------:R-:W-:-:S13]  /*225a0*/  ISETP.NE.AND P1, PT, R5, RZ, PT ;  /* 0x000000ff0500720c */ /* 0x000fda0003f25270 */
[----:B--2---:R-:W-:Y:S05]  /*225b0*/  @!P1 BRA `(.L_x_718) ;  /* 0x0000000000049947 */ /* 0x004fea0003800000 */
[----:B------:R-:W-:Y:S01]  /*225c0*/  BPT.TRAP 0x1 ;  /* 0x000000040000795c */ /* 0x000fe20000300000 */
.L_x_718:
[----:B------:R-:W-:Y:S05]  /*225d0*/  BSYNC B2 ;  /* 0x0000000000027941 */ /* 0x000fea0003800000 */
.L_x_717:
[----:B------:R-:W-:Y:S01]  /*225e0*/  IMAD.MOV.U32 R12, RZ, RZ, RZ ;  /* 0x000000ffff0c7224 */ /* 0x000fe200078e00ff */
[----:B------:R-:W-:Y:S01]  /*225f0*/  UIADD3 UR4, UP0, UR38, 0x570, URZ ;  /* 0x0000057026047890 */ /* 0x000fe2000ff1e03f */
[----:B------:R-:W-:Y:S01]  /*22600*/  IMAD R6, R28, 0xa000, R22 ;  /* 0x0000a0001c067824 */ /* 0x000fe200078e0216 */
[----:B------:R-:W-:Y:S01]  /*22610*/  PLOP3.LUT P1, PT, PT, PT, PT, 0x80, 0x0 ;  /* 0x000000000000781c */ /* 0x000fe20003f2f070 */
[----:B0-----:R-:W-:Y:S01]  /*22620*/  IMAD R5, R9, 0x50, R0 ;  /* 0x0000005009057824 */ /* 0x001fe200078e0200 */
[----:B------:R-:W-:Y:S01]  /*22630*/  R2UR UR10, R12 ;  /* 0x000000000c0a72ca */ /* 0x000fe200000e0000 */
[----:B------:R-:W-:Y:S01]  /*22640*/  VIADD R3, R8, 0x38890 ;  /* 0x0003889008037836 */ /* 0x000fe20000000000 */
[----:B------:R-:W-:Y:S01]  /*22650*/  UIADD3.X UR5, URZ, UR39, URZ, UP0, !UPT ;  /* 0x000000273f057290 */ /* 0x000fe200087fe43f */
[----:B------:R-:W-:Y:S01]  /*22660*/  VIADD R10, R6, 0x24400 ;  /* 0x00024400060a7836 */ /* 0x000fe20000000000 */
[----:B------:R-:W-:Y:S01]  /*22670*/  UMOV UR6, 0x0 ;  /* 0x0000000000067882 */ /* 0x000fe20000000000 */
[----:B------:R-:W-:-:S10]  /*22680*/  UMOV UR7, 0x12f00000 ;  /* 0x12f0000000077882 */ /* 0x000fd40000000000 */
.L_x_719:
        /* <DEDUP_REMOVED lines=12> */
[----:B------:R-:W-:Y:S01]  /*22750*/  UMOV UR6, 0x0 ;  /* 0x0000000000067882 */ /* 0x000fe20000000000 */
[----:B------:R-:W-:Y:S01]  /*22760*/  IADD3 R10, R6, 0x26c00, RZ ;  /* 0x00026c00060a7810 */ /* 0x000fe20007ffe0ff */
[----:B------:R-:W-:Y:S01]  /*22770*/  UMOV UR7, 0x12f00000 ;  /* 0x12f0000000077882 */ /* 0x000fe20000000000 */
[----:B------:R-:W-:-:S15]  /*22780*/  R2UR UR10, R15 ;  /* 0x000000000f0a72ca */ /* 0x000fde00000e0000 */
.L_x_720:
        /* <DEDUP_REMOVED lines=16> */
.L_x_721:
        /* <DEDUP_REMOVED lines=16> */
.L_x_722:
        /* <DEDUP_REMOVED lines=13> */
.L_x_868:
[----:B------:R-:W-:Y:S05]  /*22a60*/  BSYNC B2 ;  /* 0x0000000000027941 */ /* 0x000fea0003800000 */
.L_x_723:
[----:B------:R-:W-:Y:S01]  /*22a70*/  BSSY B2, `(.L_x_725) ;  /* 0x000000b000027945 */ /* 0x000fe20003800000 */
[----:B------:R-:W-:Y:S02]  /*22a80*/  IMAD.MOV.U32 R10, RZ, RZ, 0x0 ;  /* 0x00000000ff0a7424 */ /* 0x000fe400078e00ff */
[----:B------:R-:W-:Y:S01]  /*22a90*/  IMAD.MOV.U32 R11, RZ, RZ, 0x12f00000 ;  /* 0x12f00000ff0b7424 */ /* 0x000fe200078e00ff */
[----:B------:R-:W-:Y:S06]  /*22aa0*/  @P2 BRA `(.L_x_726) ;  /* 0x00000000001c2947 */ /* 0x000fec0003800000 */
[----:B------:R-:W2:Y:S01]  /*22ab0*/  S2R R20, SR_TID.X ;  /* 0x0000000000147919 */ /* 0x000ea20000002100 */
[----:B------:R-:W-:-:S04]  /*22ac0*/  IMAD.MOV.U32 R3, RZ, RZ, 0xa000 ;  /* 0x0000a000ff037424 */ /* 0x000fc800078e00ff */
[----:B------:R3:W-:Y:S01]  /*22ad0*/  SYNCS.ARRIVE.TRANS64 RZ, [R8+URZ+0x388b0], R3 ;  /* 0x0388b00308ff79a7 */ /* 0x0007e2000800003f */
[----:B--2---:R-:W-:-:S04]  /*22ae0*/  LOP3.LUT R20, R20, 0x1f, RZ, 0xc0, !PT ;  /* 0x0000001f14147812 */ /* 0x004fc800078ec0ff */
[----:B------:R-:W-:-:S13]  /*22af0*/  ISETP.NE.AND P1, PT, R20, RZ, PT ;  /* 0x000000ff1400720c */ /* 0x000fda0003f25270 */
[----:B---3--:R-:W-:Y:S05]  /*22b00*/  @!P1 BRA `(.L_x_726) ;  /* 0x0000000000049947 */ /* 0x008fea0003800000 */
[----:B------:R-:W-:Y:S01]  /*22b10*/  BPT.TRAP 0x1 ;  /* 0x000000040000795c */ /* 0x000fe20000300000 */
.L_x_726:
[----:B------:R-:W-:Y:S05]  /*22b20*/  BSYNC B2 ;  /* 0x0000000000027941 */ /* 0x000fea0003800000 */
.L_x_725:
        /* <DEDUP_REMOVED lines=8> */
.L_x_727:
        /* <DEDUP_REMOVED lines=15> */
.L_x_728:
        /* <DEDUP_REMOVED lines=15> */
.L_x_729:
        /* <DEDUP_REMOVED lines=15> */
.L_x_730:
        /* <DEDUP_REMOVED lines=10> */
.L_x_714:
[----:B------:R-:W-:Y:S05]  /*22f20*/  BSYNC B1 ;  /* 0x0000000000017941 */ /* 0x000fea0003800000 */
.L_x_713:
[C---:B------:R-:W-:Y:S01]  /*22f30*/  ISETP.GT.AND P2, PT, R9.reuse, R4, PT ;  /* 0x000000040900720c */ /* 0x040fe20003f44270 */
[----:B------:R-:W-:Y:S02]  /*22f40*/  VIADD R28, R28, 0x1 ;  /* 0x000000011c1c7836 */ /* 0x000fe40000000000 */
[----:B------:R-:W-:-:S03]  /*22f50*/  VIADD R9, R9, 0xffffffff ;  /* 0xffffffff09097836 */ /* 0x000fc60000000000 */
[----:B------:R-:W-:-:S04]  /*22f60*/  ISETP.NE.AND P1, PT, R28, 0x2, PT ;  /* 0x000000021c00780c */ /* 0x000fc80003f25270 */
[----:B------:R-:W-:Y:S02]  /*22f70*/  SEL R3, RZ, 0x1, P1 ;  /* 0x00000001ff037807 */ /* 0x000fe40000800000 */
[----:B------:R-:W-:Y:S02]  /*22f80*/  SEL R28, R28, RZ, P1 ;  /* 0x000000ff1c1c7207 */ /* 0x000fe40000800000 */
[----:B------:R-:W-:Y:S01]  /*22f90*/  LOP3.LUT R30, R30, R3, RZ, 0x3c, !PT ;  /* 0x000000031e1e7212 */ /* 0x000fe200078e3cff */
[----:B------:R-:W-:Y:S06]  /*22fa0*/  @P2 BRA `(.L_x_731) ;  /* 0xfffffff400342947 */ /* 0x000fec000383ffff */
.L_x_689:
[----:B------:R-:W-:Y:S05]  /*22fb0*/  BSYNC B0 ;  /* 0x0000000000007941 */ /* 0x000fea0003800000 */
.L_x_688:
[----:B------:R-:W2:Y:S01]  /*22fc0*/  LDL R32, [R1+0xc] ;  /* 0x00000c0001207983 */ /* 0x000ea20000100800 */
[----:B------:R-:W-:Y:S05]  /*22fd0*/  @!P0 WARPSYNC.ALL ;  /* 0x0000000000008948 */ /* 0x000fea0003800000 */
[----:B------:R-:W-:Y:S06]  /*22fe0*/  @!P0 BAR.SYNC.DEFER_BLOCKING 0xc, 0x180 ;  /* 0x0306000000008b1d */ /* 0x000fec0000010000 */
[----:B------:R-:W-:Y:S01]  /*22ff0*/  BSSY B7, `(.L_x_732) ;  /* 0x000039d000077945 */ /* 0x000fe20003800000 */
[----:B--2---:R-:W-:-:S13]  /*23000*/  ISETP.GT.AND P0, PT, R32, RZ, PT ;  /* 0x000000ff2000720c */ /* 0x004fda0003f04270 */
[----:B------:R-:W-:Y:S05]  /*23010*/  @P0 BRA `(.L_x_733) ;  /* 0x0000000000480947 */ /* 0x000fea0003800000 */
[----:B------:R-:W1:Y:S02]  /*23020*/  S2R R3, SR_TID.X ;  /* 0x0000000000037919 */ /* 0x000e640000002100 */
[----:B-1----:R-:W-:-:S04]  /*23030*/  LOP3.LUT R3, R3, 0x7f, RZ, 0xc0, !PT ;  /* 0x0000007f03037812 */ /* 0x002fc800078ec0ff */
[----:B------:R-:W-:-:S13]  /*23040*/  ISETP.NE.AND P0, PT, R3, RZ, PT ;  /* 0x000000ff0300720c */ /* 0x000fda0003f05270 */
[----:B------:R-:W-:Y:S05]  /*23050*/  @P0 BRA `(.L_x_734) ;  /* 0x0000003800580947 */ /* 0x000fea0003800000 */
[----:B0-----:R-:W0:Y:S01]  /*23060*/  S2R R5, SR_LANEID ;  /* 0x0000000000057919 */ /* 0x001e220000000000 */
[----:B------:R-:W-:Y:S01]  /*23070*/  VOTEU.ANY UR4, UPT, PT ;  /* 0x0000000000047886 */ /* 0x000fe200038e0100 */
[----:B------:R-:W1:Y:S01]  /*23080*/  LDC.64 R2, c[0x0][0xc60] ;  /* 0x00031800ff027b82 */ /* 0x000e620000000a00 */
[----:B------:R-:W0:Y:S01]  /*23090*/  FLO.U32 R0, UR4 ;  /* 0x0000000400007d00 */ /* 0x000e2200080e0000 */
[----:B------:R-:W-:Y:S01]  /*230a0*/  ULDC.64 UR6, c[0x0][0x208] ;  /* 0x0000820000067ab9 */ /* 0x000fe20000000a00 */
[----:B0-----:R-:W-:-:S06]  /*230b0*/  ISETP.EQ.U32.AND P0, PT, R0, R5, PT ;  /* 0x000000050000720c */ /* 0x001fcc0003f02070 */
[----:B------:R-:W1:Y:S07]  /*230c0*/  POPC R5, UR4 ;  /* 0x0000000400057d09 */ /* 0x000e6e0008000000 */
[----:B-1----:R-:W2:Y:S01]  /*230d0*/  @P0 ATOMG.E.ADD.STRONG.GPU PT, R3, desc[UR6][R2.64], R5 ;  /* 0x00000005020309a8 */ /* 0x002ea200081ee1c6 */
[----:B------:R-:W0:Y:S02]  /*230e0*/  S2R R4, SR_LTMASK ;  /* 0x0000000000047919 */ /* 0x000e240000003900 */
[----:B0-----:R-:W-:-:S04]  /*230f0*/  LOP3.LUT R4, R4, UR4, RZ, 0xc0, !PT ;  /* 0x0000000404047c12 */ /* 0x001fc8000f8ec0ff */
[----:B------:R-:W0:Y:S01]  /*23100*/  POPC R7, R4 ;  /* 0x0000000400077309 */ /* 0x000e220000000000 */
[----:B--2---:R-:W0:Y:S02]  /*23110*/  SHFL.IDX PT, R0, R3, R0, 0x1f ;  /* 0x00001f0003007589 */ /* 0x004e2400000e0000 */
[----:B0-----:R-:W-:Y:S01]  /*23120*/  IADD3 R16, R0, UR36, R7 ;  /* 0x0000002400107c10 */ /* 0x001fe2000fffe007 */
[----:B------:R-:W-:Y:S06]  /*23130*/  BRA `(.L_x_734) ;  /* 0x0000003800207947 */ /* 0x000fec0003800000 */
.L_x_733:
        /* <DEDUP_REMOVED lines=8> */
[----:B------:R-:W-:Y:S01]  /*231c0*/  MOV R4, UR6 ;  /* 0x0000000600047c02 */ /* 0x000fe20008000f00 */
[----:B0-----:R-:W-:Y:S01]  /*231d0*/  IMAD.U32 R5, RZ, RZ, UR7 ;  /* 0x00000007ff057e24 */ /* 0x001fe2000f8e00ff */
[----:B------:R-:W0:Y:S01]  /*231e0*/  LDC.64 R2, c[0x4][R2] ;  /* 0x0100000002027b82 */ /* 0x000e220000000a00 */
[----:B------:R-:W-:Y:S02]  /*231f0*/  IMAD.U32 R6, RZ, RZ, UR8 ;  /* 0x00000008ff067e24 */ /* 0x000fe4000f8e00ff */
[----:B------:R-:W-:Y:S02]  /*23200*/  IMAD.U32 R7, RZ, RZ, UR9 ;  /* 0x00000009ff077e24 */ /* 0x000fe4000f8e00ff */
[----:B------:R-:W-:-:S02]  /*23210*/  IMAD.U32 R10, RZ, RZ, UR4 ;  /* 0x00000004ff0a7e24 */ /* 0x000fc4000f8e00ff */
[----:B------:R-:W-:Y:S02]  /*23220*/  IMAD.U32 R11, RZ, RZ, UR5 ;  /* 0x00000005ff0b7e24 */ /* 0x000fe4000f8e00ff */
[----:B------:R-:W-:Y:S02]  /*23230*/  IMAD.MOV.U32 R8, RZ, RZ, 0x70 ;  /* 0x00000070ff087424 */ /* 0x000fe400078e00ff */
[----:B------:R-:W-:Y:S02]  /*23240*/  IMAD.MOV.U32 R12, RZ, RZ, 0x1 ;  /* 0x00000001ff0c7424 */ /* 0x000fe400078e00ff */
[----:B------:R-:W-:-:S07]  /*23250*/  IMAD.MOV.U32 R13, RZ, RZ, RZ ;  /* 0x000000ffff0d7224 */ /* 0x000fce00078e00ff */
[----:B------:R-:W-:-:S07]  /*23260*/  LEPC R20, `(.L_x_736) ;  /* 0x000000001014794e */ /* 0x000fce0000000000 */
[----:B0-----:R-:W-:Y:S05]  /*23270*/  CALL.ABS.NOINC R2 ;  /* 0x0000000002007343 */ /* 0x001fea0003c00000 */
.L_x_736:
[----:B------:R-:W-:Y:S05]  /*23280*/  BSYNC B6 ;  /* 0x0000000000067941 */ /* 0x000fea0003800000 */
.L_x_735:
        /* <DEDUP_REMOVED lines=9> */
[----:B------:R-:W-:Y:S01]  /*23320*/  IMAD.U32 R4, RZ, RZ, UR6 ;  /* 0x00000006ff047e24 */ /* 0x000fe2000f8e00ff */
[----:B------:R-:W-:Y:S01]  /*23330*/  MOV R8, 0x70 ;  /* 0x0000007000087802 */ /* 0x000fe20000000f00 */
[----:B0-----:R-:W-:Y:S02]  /*23340*/  IMAD.U32 R5, RZ, RZ, UR7 ;  /* 0x00000007ff057e24 */ /* 0x001fe4000f8e00ff */
[----:B------:R-:W-:Y:S02]  /*23350*/  IMAD.U32 R6, RZ, RZ, UR8 ;  /* 0x00000008ff067e24 */ /* 0x000fe4000f8e00ff */
[----:B------:R-:W-:-:S02]  /*23360*/  IMAD.U32 R7, RZ, RZ, UR9 ;  /* 0x00000009ff077e24 */ /* 0x000fc4000f8e00ff */
[----:B------:R-:W-:Y:S02]  /*23370*/  IMAD.U32 R10, RZ, RZ, UR4 ;  /* 0x00000004ff0a7e24 */ /* 0x000fe4000f8e00ff */
[----:B------:R-:W-:Y:S02]  /*23380*/  IMAD.U32 R11, RZ, RZ, UR5 ;  /* 0x00000005ff0b7e24 */ /* 0x000fe4000f8e00ff */
[----:B------:R-:W-:Y:S02]  /*23390*/  IMAD.MOV.U32 R12, RZ, RZ, 0x1 ;  /* 0x00000001ff0c7424 */ /* 0x000fe400078e00ff */
[----:B-1----:R-:W-:-:S07]  /*233a0*/  IMAD.MOV.U32 R13, RZ, RZ, RZ ;  /* 0x000000ffff0d7224 */ /* 0x002fce00078e00ff */
[----:B------:R-:W-:-:S07]  /*233b0*/  LEPC R20, `(.L_x_739) ;  /* 0x000000001014794e */ /* 0x000fce0000000000 */
[----:B--2---:R-:W-:Y:S05]  /*233c0*/  CALL.ABS.NOINC R2 ;  /* 0x0000000002007343 */ /* 0x004fea0003c00000 */
.L_x_739:
[----:B------:R0:W1:Y:S01]  /*233d0*/  LDC.64 R2, c[0x4][R26] ;  /* 0x010000001a027b82 */ /* 0x0000620000000a00 */
[----:B------:R-:W-:Y:S01]  /*233e0*/  ULDC.64 UR4, c[0x4][0xa8] ;  /* 0x01002a0000047ab9 */ /* 0x000fe20000000a00 */
[----:B------:R-:W-:Y:S01]  /*233f0*/  ULDC.64 UR6, c[0x4][0xb0] ;  /* 0x01002c0000067ab9 */ /* 0x000fe20000000a00 */
[----:B------:R-:W-:Y:S01]  /*23400*/  ULDC.64 UR8, c[0x4][0x18] ;  /* 0x0100060000087ab9 */ /* 0x000fe20000000a00 */
[----:B------:R-:W-:Y:S02]  /*23410*/  IMAD.U32 R4, RZ, RZ, UR4 ;  /* 0x00000004ff047e24 */ /* 0x000fe4000f8e00ff */
[----:B------:R-:W-:Y:S02]  /*23420*/  IMAD.U32 R5, RZ, RZ, UR5 ;  /* 0x00000005ff057e24 */ /* 0x000fe4000f8e00ff */
[----:B------:R-:W-:Y:S02]  /*23430*/  IMAD.U32 R6, RZ, RZ, UR6 ;  /* 0x00000006ff067e24 */ /* 0x000fe4000f8e00ff */
[----:B------:R-:W-:-:S02]  /*23440*/  IMAD.U32 R7, RZ, RZ, UR7 ;  /* 0x00000007ff077e24 */ /* 0x000fc4000f8e00ff */
[----:B------:R-:W-:Y:S02]  /*23450*/  IMAD.U32 R10, RZ, RZ, UR8 ;  /* 0x00000008ff0a7e24 */ /* 0x000fe4000f8e00ff */
[----:B------:R-:W-:Y:S02]  /*23460*/  IMAD.U32 R11, RZ, RZ, UR9 ;  /* 0x00000009ff0b7e24 */ /* 0x000fe4000f8e00ff */
[----:B------:R-:W-:Y:S02]  /*23470*/  IMAD.MOV.U32 R8, RZ, RZ, 0x70 ;  /* 0x00000070ff087424 */ /* 0x000fe400078e00ff */
[----:B------:R-:W-:Y:S02]  /*23480*/  IMAD.MOV.U32 R12, RZ, RZ, 0x1 ;  /* 0x00000001ff0c7424 */ /* 0x000fe400078e00ff */
[----:B0-----:R-:W-:-:S07]  /*23490*/  IMAD.MOV.U32 R13, RZ, RZ, RZ ;  /* 0x000000ffff0d7224 */ /* 0x001fce00078e00ff */
[----:B------:R-:W-:-:S07]  /*234a0*/  LEPC R20, `(.L_x_738) ;  /* 0x000000001014794e */ /* 0x000fce0000000000 */
[----:B-1----:R-:W-:Y:S05]  /*234b0*/  CALL.ABS.NOINC R2 ;  /* 0x0000000002007343 */ /* 0x002fea0003c00000 */
.L_x_738:
[----:B------:R-:W-:Y:S05]  /*234c0*/  BSYNC B6 ;  /* 0x0000000000067941 */ /* 0x000fea0003800000 */
.L_x_737:
[----:B------:R-:W2:Y:S01]  /*234d0*/  LDL R21, [R1+0x2c] ;  /* 0x00002c0001157983 */ /* 0x000ea20000100800 */
[----:B------:R-:W-:-:S03]  /*234e0*/  ULDC.64 UR4, c[0x0][0x9f8] ;  /* 0x00027e0000047ab9 */ /* 0x000fc60000000a00 */
[----:B------:R-:W3:Y:S01]  /*234f0*/  LDL R2, [R1+0x10] ;  /* 0x0000100001027983 */ /* 0x000ee20000100800 */
[----:B------:R-:W-:Y:S01]  /*23500*/  ISETP.NE.U32.AND P0, PT, RZ, UR4, PT ;  /* 0x00000004ff007c0c */ /* 0x000fe2000bf05070 */
[----:B------:R-:W-:Y:S01]  /*23510*/  ULDC.64 UR6, c[0x0][0x208] ;  /* 0x0000820000067ab9 */ /* 0x000fe20000000a00 */
[----:B------:R-:W1:Y:S01]  /*23520*/  LDC R0, c[0x0][0x430] ;  /* 0x00010c00ff007b82 */ /* 0x000e620000000800 */
[----:B------:R-:W4:Y:S01]  /*23530*/  S2R R20, SR_TID.X ;  /* 0x0000000000147919 */ /* 0x000f220000002100 */
[----:B------:R-:W-:-:S13]  /*23540*/  ISETP.NE.AND.EX P0, PT, RZ, UR5, PT, P0 ;  /* 0x00000005ff007c0c */ /* 0x000fda000bf05300 */
[----:B------:R-:W-:Y:S01]  /*23550*/  @P0 IADD3 R24, P1, R24, UR4, RZ ;  /* 0x0000000418180c10 */ /* 0x000fe2000ff3e0ff */
[----:B------:R-:W-:-:S03]  /*23560*/  ULDC UR4, c[0x0][0x2f4] ;  /* 0x0000bd0000047ab9 */ /* 0x000fc60000000800 */
[----:B------:R-:W-:-:S05]  /*23570*/  @P0 IADD3.X R25, R25, UR5, RZ, P1, !PT ;  /* 0x0000000519190c10 */ /* 0x000fca0008ffe4ff */
[----:B------:R-:W3:Y:S01]  /*23580*/  @P0 LDG.E R33, desc[UR6][R24.64] ;  /* 0x0000000618210981 */ /* 0x000ee2000c1e1900 */
[----:B----4-:R-:W-:-:S04]  /*23590*/  LOP3.LUT R20, R20, 0x7f, RZ, 0xc0, !PT ;  /* 0x0000007f14147812 */ /* 0x010fc800078ec0ff */
[----:B------:R-:W-:Y:S02]  /*235a0*/  SHF.R.U32.HI R26, RZ, 0x3, R20 ;  /* 0x00000003ff1a7819 */ /* 0x000fe40000011614 */
[----:B------:R-:W4:Y:S01]  /*235b0*/  S2R R20, SR_TID.X ;  /* 0x0000000000147919 */ /* 0x000f220000002100 */
[----:B-1----:R-:W-:-:S13]  /*235c0*/  ISETP.NE.AND P1, PT, R0, 0x1, PT ;  /* 0x000000010000780c */ /* 0x002fda0003f25270 */
[----:B------:R-:W1:Y:S08]  /*235d0*/  @P1 LDC R7, c[0x0][0x434] ;  /* 0x00010d00ff071b82 */ /* 0x000e700000000800 */
[----:B0-----:R-:W0:Y:S01]  /*235e0*/  @P1 LDC R5, c[0x0][0x438] ;  /* 0x00010e00ff051b82 */ /* 0x001e220000000800 */
[----:B----4-:R-:W-:-:S05]  /*235f0*/  IMAD.SHL.U32 R20, R20, 0x10, RZ ;  /* 0x0000001014147824 */ /* 0x010fca00078e00ff */
[----:B------:R-:W-:Y:S02]  /*23600*/  LOP3.LUT R20, R26, 0x70, R20, 0xf8, !PT ;  /* 0x000000701a147812 */ /* 0x000fe400078ef814 */
[----:B------:R-:W-:Y:S02]  /*23610*/  LOP3.LUT R23, R23, 0xfffffffe, RZ, 0xc0, !PT ;  /* 0xfffffffe17177812 */ /* 0x000fe400078ec0ff */
[----:B------:R-:W-:Y:S01]  /*23620*/  LOP3.LUT R9, R36, 0x80, RZ, 0xfc, !PT ;  /* 0x0000008024097812 */ /* 0x000fe200078efcff */
[----:B------:R-:W-:Y:S01]  /*23630*/  UMOV UR5, 0xffffffff ;  /* 0xffffffff00057882 */ /* 0x000fe20000000000 */
[----:B--2---:R-:W-:-:S04]  /*23640*/  VIADD R26, R21, 0xffffffff ;  /* 0xffffffff151a7836 */ /* 0x004fc80000000000 */
[----:B------:R-:W-:-:S05]  /*23650*/  IMAD R6, R26, 0x50, R20 ;  /* 0x000000501a067824 */ /* 0x000fca00078e0214 */
[----:B------:R-:W-:-:S04]  /*23660*/  ISETP.GE.AND P0, PT, R6, R32, PT ;  /* 0x000000200600720c */ /* 0x000fc80003f06270 */
[----:B------:R-:W-:Y:S01]  /*23670*/  ISETP.GT.U32.OR P0, PT, R20, 0x4f, P0 ;  /* 0x0000004f1400780c */ /* 0x000fe20000704470 */
[----:B---3--:R-:W-:-:S04]  /*23680*/  IMAD.IADD R6, R6, 0x1, R2 ;  /* 0x0000000106067824 */ /* 0x008fc800078e0202 */
[----:B-1----:R-:W-:-:S08]  /*23690*/  @P1 IMAD.HI.U32 R7, R6, R7, RZ ;  /* 0x0000000706071227 */ /* 0x002fd000078e00ff */
[----:B------:R-:W1:Y:S01]  /*236a0*/  @!P0 LDC.64 R2, c[0x0][0x428] ;  /* 0x00010a00ff028b82 */ /* 0x000e620000000a00 */
[----:B------:R-:W-:Y:S01]  /*236b0*/  IMAD.MOV.U32 R4, RZ, RZ, R6 ;  /* 0x000000ffff047224 */ /* 0x000fe200078e0006 */
[----:B0-----:R-:W-:-:S04]  /*236c0*/  @P1 SHF.R.U32.HI R4, RZ, R5, R7 ;  /* 0x00000005ff041219 */ /* 0x001fc80000011607 */
[----:B------:R-:W-:Y:S02]  /*236d0*/  IADD3 R5, -R4, RZ, RZ ;  /* 0x000000ff04057210 */ /* 0x000fe40007ffe1ff */
[----:B------:R-:W-:-:S03]  /*236e0*/  SHF.R.S32.HI R8, RZ, 0x1f, R33 ;  /* 0x0000001fff087819 */ /* 0x000fc60000011421 */
[----:B------:R-:W-:Y:S01]  /*236f0*/  IMAD R0, R0, R5, R6 ;  /* 0x0000000500007224 */ /* 0x000fe200078e0206 */
[--C-:B------:R-:W-:Y:S01]  /*23700*/  @!P0 SHF.R.S32.HI R5, RZ, 0x1f, R4.reuse ;  /* 0x0000001fff058819 */ /* 0x100fe20000011404 */
[-C--:B-1----:R-:W-:Y:S02]  /*23710*/  @!P0 IMAD R6, R8, R2.reuse, RZ ;  /* 0x0000000208068224 */ /* 0x082fe400078e02ff */
[----:B------:R-:W-:-:S04]  /*23720*/  @!P0 IMAD.WIDE.U32 R4, R33, R2, R4 ;  /* 0x0000000221048225 */ /* 0x000fc800078e0004 */
[----:B------:R-:W-:Y:S02]  /*23730*/  @!P0 IMAD R6, R33, R3, R6 ;  /* 0x0000000321068224 */ /* 0x000fe400078e0206 */
[----:B------:R-:W0:Y:S02]  /*23740*/  @!P0 LDC.64 R2, c[0x0][0x418] ;  /* 0x00010600ff028b82 */ /* 0x000e240000000a00 */
[----:B------:R-:W-:Y:S02]  /*23750*/  @!P0 IMAD.IADD R6, R5, 0x1, R6 ;  /* 0x0000000105068824 */ /* 0x000fe400078e0206 */
[----:B------:R-:W-:Y:S01]  /*23760*/  IMAD.U32 R7, RZ, RZ, UR37 ;  /* 0x00000025ff077e24 */ /* 0x000fe2000f8e00ff */
[----:B0-----:R-:W-:-:S04]  /*23770*/  @!P0 LEA R2, P1, R4, R2, 0x2 ;  /* 0x0000000204028211 */ /* 0x001fc800078210ff */
[----:B------:R-:W-:Y:S01]  /*23780*/  @!P0 LEA.HI.X R3, R4, R3, R6, 0x2, P1 ;  /* 0x0000000304038211 */ /* 0x000fe200008f1406 */
[----:B------:R-:W-:-:S06]  /*23790*/  IMAD.MOV.U32 R4, RZ, RZ, RZ ;  /* 0x000000ffff047224 */ /* 0x000fcc00078e00ff */
[----:B------:R0:W5:Y:S01]  /*237a0*/  @!P0 LDG.E R4, desc[UR6][R2.64] ;  /* 0x0000000602048981 */ /* 0x000162000c1e1900 */
[----:B------:R-:W-:Y:S02]  /*237b0*/  ISETP.GT.U32.AND P0, PT, R20, 0x4f, PT ;  /* 0x0000004f1400780c */ /* 0x000fe40003f04070 */
[----:B------:R-:W-:Y:S01]  /*237c0*/  ISETP.NE.AND P2, PT, R7, 0x3, PT ;  /* 0x000000030700780c */ /* 0x000fe20003f45270 */
[----:B------:R1:W-:Y:S10]  /*237d0*/  STL [R1+0x14], R8 ;  /* 0x0000140801007387 */ /* 0x0003f40000100800 */
[----:B------:R-:W-:-:S02]  /*237e0*/  @P0 LOP3.LUT R23, R23, 0x1, RZ, 0xfc, !PT ;  /* 0x0000000117170812 */ /* 0x000fc400078efcff */
[C---:B------:R-:W-:Y:S02]  /*237f0*/  ISETP.GE.AND P0, PT, R36.reuse, UR4, PT ;  /* 0x0000000424007c0c */ /* 0x040fe4000bf06270 */
[----:B------:R-:W-:Y:S02]  /*23800*/  LOP3.LUT R23, R23, 0xffffffdf, RZ, 0xc0, !PT ;  /* 0xffffffdf17177812 */ /* 0x000fe400078ec0ff */
[----:B-1----:R-:W-:Y:S02]  /*23810*/  LOP3.LUT R8, R36, 0x40, RZ, 0xfc, !PT ;  /* 0x0000004024087812 */ /* 0x002fe400078efcff */
[----:B------:R-:W-:Y:S02]  /*23820*/  @P2 LOP3.LUT R23, R23, 0x20, RZ, 0xfc, !PT ;  /* 0x0000002017172812 */ /* 0x000fe400078efcff */
[----:B------:R-:W-:Y:S02]  /*23830*/  ISETP.GE.AND P3, PT, R8, UR4, PT ;  /* 0x0000000408007c0c */ /* 0x000fe4000bf66270 */
[----:B------:R-:W-:-:S04]  /*23840*/  LOP3.LUT R23, R23, 0xffffffef, RZ, 0xc0, !PT ;  /* 0xffffffef17177812 */ /* 0x000fc800078ec0ff */
[----:B------:R-:W-:-:S04]  /*23850*/  @P0 LOP3.LUT R23, R23, 0x10, RZ, 0xfc, !PT ;  /* 0x0000001017170812 */ /* 0x000fc800078efcff */
[----:B------:R-:W-:Y:S02]  /*23860*/  LOP3.LUT R23, R23, 0xfffffff7, RZ, 0xc0, !PT ;  /* 0xfffffff717177812 */ /* 0x000fe400078ec0ff */
[----:B------:R-:W-:Y:S02]  /*23870*/  LOP3.LUT R8, R36, 0xc0, RZ, 0xfc, !PT ;  /* 0x000000c024087812 */ /* 0x000fe400078efcff */
[----:B------:R-:W-:Y:S02]  /*23880*/  ISETP.GE.AND P1, PT, R9, UR4, PT ;  /* 0x0000000409007c0c */ /* 0x000fe4000bf26270 */
[----:B------:R-:W-:Y:S02]  /*23890*/  @P3 LOP3.LUT R23, R23, 0x8, RZ, 0xfc, !PT ;  /* 0x0000000817173812 */ /* 0x000fe400078efcff */
[----:B------:R-:W-:Y:S02]  /*238a0*/  ISETP.GE.AND P0, PT, R8, UR4, PT ;  /* 0x0000000408007c0c */ /* 0x000fe4000bf06270 */
[----:B------:R-:W-:-:S04]  /*238b0*/  LOP3.LUT R23, R23, 0xfffffffd, RZ, 0xc0, !PT ;  /* 0xfffffffd17177812 */ /* 0x000fc800078ec0ff */
[----:B------:R-:W-:-:S04]  /*238c0*/  LOP3.LUT R23, R23, 0xfffffffb, RZ, 0xc0, !PT ;  /* 0xfffffffb17177812 */ /* 0x000fc800078ec0ff */
[----:B------:R-:W-:-:S04]  /*238d0*/  @P1 LOP3.LUT R23, R23, 0x4, RZ, 0xfc, !PT ;  /* 0x0000000417171812 */ /* 0x000fc800078efcff */
[----:B------:R-:W-:Y:S01]  /*238e0*/  @P0 LOP3.LUT R23, R23, 0x2, RZ, 0xfc, !PT ;  /* 0x0000000217170812 */ /* 0x000fe200078efcff */
[----:B0-----:R-:W-:Y:S06]  /*238f0*/  BRA.DIV UR5, `(.L_x_740) ;  /* 0x0000005205ac7947 */ /* 0x001fec000b800000 */
.L_x_871:
[----:B------:R-:W-:Y:S01]  /*23900*/  SHF.R.S32.HI R32, RZ, 0x1f, R18 ;  /* 0x0000001fff207819 */ /* 0x000fe20000011412 */
[----:B------:R-:W-:Y:S06]  /*23910*/  @!P2 BRA `(.L_x_741) ;  /* 0x000000000004a947 */ /* 0x000fec0003800000 */
[----:B------:R-:W-:Y:S01]  /*23920*/  BPT.TRAP 0x1 ;  /* 0x000000040000795c */ /* 0x000fe20000300000 */
.L_x_741:
        /* <DEDUP_REMOVED lines=20> */
[----:B------:R-:W-:Y:S01]  /*23a70*/  LEA.HI.X R25, R2, UR5, R5, 0x1, P0 ;  /* 0x0000000502197c11 */ /* 0x000fe200080f0c05 */
[----:B------:R-:W-:Y:S01]  /*23a80*/  IMAD R5, R27, 0x8, R22 ;  /* 0x000000081b057824 */ /* 0x000fe200078e0216 */
[----:B------:R-:W-:-:S04]  /*23a90*/  SHF.L.U32 R2, R29, 0x1f, RZ ;  /* 0x0000001f1d027819 */ /* 0x000fc800000006ff */
[----:B------:R-:W0:Y:S02]  /*23aa0*/  SYNCS.PHASECHK.TRANS64.TRYWAIT P0, [R5+URZ+0x38840], R2 ;  /* 0x03884002050075a7 */ /* 0x000e24000800017f */
[----:B0-----:R-:W-:Y:S05]  /*23ab0*/  @!P0 BRA `(.L_x_743) ;  /* 0x0000005000708947 */ /* 0x001fea0003800000 */
.L_x_872:
[----:B------:R-:W-:Y:S05]  /*23ac0*/  BSYNC B0 ;  /* 0x0000000000007941 */ /* 0x000fea0003800000 */
.L_x_742:
[----:B------:R-:W2:Y:S01]  /*23ad0*/  LDL R9, [R1+0xc] ;  /* 0x00000c0001097983 */ /* 0x000ea20000100800 */
        /* <DEDUP_REMOVED lines=32> */
[C---:B------:R-:W-:Y:S01]  /*23ce0*/  LOP3.LUT P3, RZ, R23.reuse, 0x4, RZ, 0xc0, !PT ;  /* 0x0000000417ff7812 */ /* 0x040fe2000786c0ff */
[----:B------:R-:W-:Y:S01]  /*23cf0*/  ULDC.64 UR4, c[0x0][0x208] ;  /* 0x0000820000047ab9 */ /* 0x000fe20000000a00 */
[----:B------:R-:W-:Y:S01]  /*23d00*/  LOP3.LUT P2, RZ, R23, 0x2, RZ, 0xc0, !PT ;  /* 0x0000000217ff7812 */ /* 0x000fe2000784c0ff */
[----:B------:R-:W-:Y:S01]  /*23d10*/  SHFL.IDX PT, R8, R6, 0x1, 0x181f ;  /* 0x00381f0006087f89 */ /* 0x000fe200000e0000 */
[----:B0-----:R-:W-:-:S05]  /*23d20*/  @P0 LEA R3, P1, R36, R3, 0x1 ;  /* 0x0000000324030211 */ /* 0x001fca00078208ff */
[----:B-1----:R-:W-:Y:S01]  /*23d30*/  @P0 IMAD.X R2, RZ, RZ, R2, P1 ;  /* 0x000000ffff020224 */ /* 0x002fe200008e0602 */
[----:B------:R-:W-:-:S04]  /*23d40*/  ISETP.GE.AND P1, PT, R4, 0x11, PT ;  /* 0x000000110400780c */ /* 0x000fc80003f26270 */
[----:B------:R-:W-:-:S04]  /*23d50*/  @P0 LOP3.LUT R3, R3, R2, RZ, 0x3c, !PT ;  /* 0x0000000203030212 */ /* 0x000fc800078e3cff */
[----:B------:R-:W-:-:S04]  /*23d60*/  @P0 LOP3.LUT R2, R3, R2, RZ, 0x3c, !PT ;  /* 0x0000000203020212 */ /* 0x000fc800078e3cff */
[----:B------:R-:W-:Y:S01]  /*23d70*/  @P0 LOP3.LUT R3, R3, R2, RZ, 0x3c, !PT ;  /* 0x0000000203030212 */ /* 0x000fe200078e3cff */
[----:B------:R-:W-:-:S04]  /*23d80*/  @P1 IMAD R21, R7, 0x2, R22 ;  /* 0x0000000207151824 */ /* 0x000fc800078e0216 */
[----:B------:R-:W-:Y:S04]  /*23d90*/  @P0 LDGSTS.E.BYPASS.LTC128B.128 [R9+0x24400], desc[UR4][R2.64], !P5 ;  /* 0x2440000002090fae */ /* 0x000fe8000e901d44 */
[----:B------:R-:W-:Y:S04]  /*23da0*/  @P0 LDGSTS.E.BYPASS.LTC128B.128 [R9+0x26c00], desc[UR4][R2.64+0x80], !P4 ;  /* 0x26c0008002090fae */ /* 0x000fe8000e101d44 */
[----:B------:R-:W-:Y:S04]  /*23db0*/  @P0 LDGSTS.E.BYPASS.LTC128B.128 [R9+0x29400], desc[UR4][R2.64+0x100], !P3 ;  /* 0x2940010002090fae */ /* 0x000fe8000d901d44 */
[----:B------:R0:W-:Y:S04]  /*23dc0*/  @P0 LDGSTS.E.BYPASS.LTC128B.128 [R9+0x2bc00], desc[UR4][R2.64+0x180], !P2 ;  /* 0x2bc0018002090fae */ /* 0x0001e8000d101d44 */
[----:B0-----:R-:W0:Y:S02]  /*23dd0*/  SHFL.IDX PT, R2, R0, 0x1, 0x181f ;  /* 0x00381f0000027f89 */ /* 0x001e2400000e0000 */
        /* <DEDUP_REMOVED lines=10> */
[----:B0-----:R-:W-:-:S04]  /*23e80*/  @P1 LEA R2, P0, R36, R2, 0x1 ;  /* 0x0000000224021211 */ /* 0x001fc800078008ff */
[----:B------:R-:W-:Y:S02]  /*23e90*/  @P1 IADD3.X R3, RZ, R8, RZ, P0, !PT ;  /* 0x00000008ff031210 */ /* 0x000fe400007fe4ff */
        /* <DEDUP_REMOVED lines=16> */
.L_x_884:
[----:B------:R-:W-:Y:S01]  /*23fa0*/  ISETP.GE.AND P0, PT, R4, 0x41, PT ;  /* 0x000000410400780c */ /* 0x000fe20003f06270 */
[----:B------:R-:W-:-:S12]  /*23fb0*/  BSSY B0, `(.L_x_745) ;  /* 0x0000011000007945 */ /* 0x000fd80003800000 */
[----:B------:R-:W-:Y:S05]  /*23fc0*/  @!P0 BRA `(.L_x_746) ;  /* 0x00000000003c8947 */ /* 0x000fea0003800000 */
[----:B------:R-:W-:Y:S01]  /*23fd0*/  LOP3.LUT P4, RZ, R23, 0x10, RZ, 0xc0, !PT ;  /* 0x0000001017ff7812 */ /* 0x000fe2000788c0ff */
[----:B------:R-:W-:Y:S01]  /*23fe0*/  IMAD R7, R7, 0x2, R22 ;  /* 0x0000000207077824 */ /* 0x000fe200078e0216 */
[C---:B------:R-:W-:Y:S01]  /*23ff0*/  LOP3.LUT P3, RZ, R23.reuse, 0x8, RZ, 0xc0, !PT ;  /* 0x0000000817ff7812 */ /* 0x040fe2000786c0ff */
[----:B------:R-:W-:Y:S01]  /*24000*/  ULDC.64 UR4, c[0x0][0x208] ;  /* 0x0000820000047ab9 */ /* 0x000fe20000000a00 */
        /* <DEDUP_REMOVED lines=11> */
.L_x_746:
[----:B------:R-:W-:Y:S05]  /*240c0*/  BSYNC B0 ;  /* 0x0000000000007941 */ /* 0x000fea0003800000 */
.L_x_745:
[----:B------:R-:W-:Y:S01]  /*240d0*/  NOP ;  /* 0x0000000000007918 */ /* 0x000fe20000000000 */
[----:B------:R-:W-:-:S13]  /*240e0*/  PLOP3.LUT P0, PT, PT, PT, PT, 0x80, 0x0 ;  /* 0x000000000000781c */ /* 0x000fda0003f0f070 */
.L_x_747:
[----:B------:R-:W-:Y:S02]  /*240f0*/  PLOP3.LUT P1, PT, P1, P0, PT, 0xa2, 0x0 ;  /* 0x000000000000781c */ /* 0x000fe40000f21472 */
[----:B------:R-:W-:-:S08]  /*24100*/  @P0 R2UR P1, UR4, R5 ;  /* 0x00000000050402ca */ /* 0x000fd00000020000 */
[----:B------:R-:W-:-:S05]  /*24110*/  @P0 PLOP3.LUT P0, PT, P1, PT, PT, 0x80, 0x0 ;  /* 0x000000000000081c */ /* 0x000fca0000f0f070 */
[----:B------:R-:W-:Y:S01]  /*24120*/  @!P1 SYNCS.ARRIVE.TRANS64.RED.A0T1 RZ, [UR4+0x38830], RZ ;  /* 0x038830ffffff99a7 */ /* 0x000fe20008200404 */
[----:B------:R-:W-:Y:S07]  /*24130*/  @!P1 ARRIVES.LDGSTSBAR.64.TRANSCNT [UR4+0x38830] ;  /* 0x03883000ff0099b0 */ /* 0x000fee0008000a84 */
[----:B------:R-:W-:Y:S05]  /*24140*/  @P0 BRA.U.ANY `(.L_x_747) ;  /* 0xfffffffd00e80947 */ /* 0x000fea000393ffff */
[----:B------:R-:W-:Y:S01]  /*24150*/  NOP ;  /* 0x0000000000007918 */ /* 0x000fe20000000000 */
[----:B------:R-:W-:-:S05]  /*24160*/  IMAD.U32 R0, RZ, RZ, UR37 ;  /* 0x00000025ff007e24 */ /* 0x000fca000f8e00ff */
[----:B------:R-:W-:-:S13]  /*24170*/  ISETP.NE.AND P2, PT, R0, 0x3, PT ;  /* 0x000000030000780c */ /* 0x000fda0003f45270 */
[----:B------:R-:W-:Y:S05]  /*24180*/  @!P2 BRA `(.L_x_748) ;  /* 0x000000000004a947 */ /* 0x000fea0003800000 */
[----:B------:R-:W-:Y:S01]  /*24190*/  BPT.TRAP 0x1 ;  /* 0x000000040000795c */ /* 0x000fe20000300000 */
.L_x_748:
[----:B------:R3:W5:Y:S01]  /*241a0*/  LDL.LU R0, [R1+0x1c] ;  /* 0x00001c0001007983 */ /* 0x0007620000300800 */
[----:B------:R3:W-:Y:S02]  /*241b0*/  SYNCS.ARRIVE.TRANS64.A1T0 RZ, [R5+URZ+0x38830], RZ ;  /* 0x038830ff05ff79a7 */ /* 0x0007e4000810003f */
[----:B------:R-:W-:Y:S05]  /*241c0*/  WARPSYNC.ALL ;  /* 0x0000000000007948 */ /* 0x000fea0003800000 */
[----:B------:R-:W-:Y:S01]  /*241d0*/  ULDC.64 UR4, c[0x0][0xa00] ;  /* 0x0002800000047ab9 */ /* 0x000fe20000000a00 */
[----:B------:R-:W-:Y:S01]  /*241e0*/  BSSY B6, `(.L_x_749) ;  /* 0x0000021000067945 */ /* 0x000fe20003800000 */
[----:B------:R-:W-:Y:S01]  /*241f0*/  BAR.SYNC.DEFER_BLOCKING 0x8, 0x180 ;  /* 0x0206000000007b1d */ /* 0x000fe20000010000 */
[----:B------:R-:W-:-:S04]  /*24200*/  ISETP.NE.U32.AND P0, PT, RZ, UR4, PT ;  /* 0x00000004ff007c0c */ /* 0x000fc8000bf05070 */
[----:B------:R-:W-:Y:S01]  /*24210*/  ISETP.NE.AND.EX P0, PT, RZ, UR5, PT, P0 ;  /* 0x00000005ff007c0c */ /* 0x000fe2000bf05300 */
[----:B------:R-:W-:Y:S02]  /*24220*/  ULDC.64 UR4, c[0x0][0x298] ;  /* 0x0000a60000047ab9 */ /* 0x000fe40000000a00 */
[----:B---3--:R-:W-:Y:S01]  /*24230*/  IMAD.WIDE.U32 R4, R35, UR4, RZ ;  /* 0x0000000423047c25 */ /* 0x008fe2000f8e00ff */
[----:B------:R-:W-:Y:S02]  /*24240*/  SEL R31, R31, RZ, !P0 ;  /* 0x000000ff1f1f7207 */ /* 0x000fe40004000000 */
[----:B01---5:R-:W-:Y:S02]  /*24250*/  SEL R2, R0, RZ, !P0 ;  /* 0x000000ff00027207 */ /* 0x023fe40004000000 */
[----:B------:R-:W-:-:S03]  /*24260*/  SHF.R.S32.HI R0, RZ, 0x1f, R35 ;  /* 0x0000001fff007819 */ /* 0x000fc60000011423 */
[----:B------:R0:W-:Y:S02]  /*24270*/  STL [R1+0x1c], R2 ;  /* 0x00001c0201007387 */ /* 0x0001e40000100800 */
[----:B------:R-:W-:Y:S02]  /*24280*/  IMAD R0, R0, UR4, RZ ;  /* 0x0000000400007c24 */ /* 0x000fe4000f8e02ff */
[----:B------:R1:W-:Y:S02]  /*24290*/  STL.64 [R1+0x20], R4 ;  /* 0x0000200401007387 */ /* 0x0003e40000100a00 */
[----:B------:R-:W-:Y:S02]  /*242a0*/  IMAD R0, R35, UR5, R0 ;  /* 0x0000000523007c24 */ /* 0x000fe4000f8e0200 */
[----:B0-----:R-:W-:Y:S02]  /*242b0*/  VIADD R2, R22, 0x14400 ;  /* 0x0001440016027836 */ /* 0x001fe40000000000 */
[----:B------:R-:W-:-:S03]  /*242c0*/  IMAD.IADD R35, R5, 0x1, R0 ;  /* 0x0000000105237824 */ /* 0x000fc600078e0200 */
[----:B------:R-:W-:-:S13]  /*242d0*/  LOP3.LUT P0, RZ, R2, 0x3ff, RZ, 0xc0, !PT ;  /* 0x000003ff02ff7812 */ /* 0x000fda000780c0ff */
[----:B-1----:R-:W-:Y:S05]  /*242e0*/  @!P0 BRA `(.L_x_750) ;  /* 0x0000000000408947 */ /* 0x002fea0003800000 */
[----:B------:R-:W-:Y:S01]  /*242f0*/  MOV R2, 0x0 ;  /* 0x0000000000027802 */ /* 0x000fe20000000f00 */
[----:B------:R-:W-:Y:S01]  /*24300*/  ULDC.64 UR4, c[0x4][0xa8] ;  /* 0x01002a0000047ab9 */ /* 0x000fe20000000a00 */
[----:B------:R-:W-:Y:S01]  /*24310*/  ULDC.64 UR6, c[0x4][0xb0] ;  /* 0x01002c0000067ab9 */ /* 0x000fe20000000a00 */
[----:B------:R-:W-:Y:S01]  /*24320*/  ULDC.64 UR8, c[0x4][0x20] ;  /* 0x0100080000087ab9 */ /* 0x000fe20000000a00 */
[----:B------:R-:W-:Y:S01]  /*24330*/  IMAD.U32 R4, RZ, RZ, UR4 ;  /* 0x00000004ff047e24 */ /* 0x000fe2000f8e00ff */
[----:B------:R-:W-:Y:S01]  /*24340*/  MOV R12, 0x1 ;  /* 0x00000001000c7802 */ /* 0x000fe20000000f00 */
[----:B------:R-:W0:Y:S01]  /*24350*/  LDC.64 R2, c[0x4][R2] ;  /* 0x0100000002027b82 */ /* 0x000e220000000a00 */
[----:B------:R-:W-:Y:S02]  /*24360*/  IMAD.U32 R5, RZ, RZ, UR5 ;  /* 0x00000005ff057e24 */ /* 0x000fe4000f8e00ff */
        /* <DEDUP_REMOVED lines=8> */
.L_x_750:
[----:B------:R-:W-:Y:S05]  /*243f0*/  BSYNC B6 ;  /* 0x0000000000067941 */ /* 0x000fea0003800000 */
.L_x_749:
[----:B------:R-:W3:Y:S01]  /*24400*/  LDL.LU R20, [R1+0x1c] ;  /* 0x00001c0001147983 */ /* 0x000ee20000300800 */
[----:B------:R-:W-:Y:S01]  /*24410*/  ULDC.64 UR4, c[0x0][0x2d8] ;  /* 0x0000b60000047ab9 */ /* 0x000fe20000000a00 */
[----:B--2---:R-:W0:Y:S02]  /*24420*/  LDC R8, c[0x0][0x448] ;  /* 0x00011200ff087b82 */ /* 0x004e240000000800 */
[----:B------:R-:W2:Y:S01]  /*24430*/  LDL.LU.64 R2, [R1+0x20] ;  /* 0x0000200001027983 */ /* 0x000ea20000300a00 */
[----:B------:R-:W-:-:S03]  /*24440*/  IMAD R0, R32, UR4, RZ ;  /* 0x0000000420007c24 */ /* 0x000fc6000f8e02ff */
[----:B------:R1:W5:Y:S01]  /*24450*/  LDL R10, [R1+0x28] ;  /* 0x00002800010a7983 */ /* 0x0003620000100800 */
[----:B------:R-:W-:Y:S01]  /*24460*/  IMAD R0, R18, UR5, R0 ;  /* 0x0000000512007c24 */ /* 0x000fe2000f8e0200 */
[----:B0-----:R-:W-:-:S13]  /*24470*/  ISETP.NE.AND P0, PT, R8, 0x1, PT ;  /* 0x000000010800780c */ /* 0x001fda0003f05270 */
[----:B------:R-:W0:Y:S08]  /*24480*/  @P0 LDC R5, c[0x0][0x44c] ;  /* 0x00011300ff050b82 */ /* 0x000e300000000800 */
[----:B------:R-:W4:Y:S01]  /*24490*/  @P0 LDC R4, c[0x0][0x450] ;  /* 0x00011400ff040b82 */ /* 0x000f220000000800 */
[C---:B------:R-:W-:Y:S02]  /*244a0*/  LOP3.LUT R12, R36.reuse, 0x40, RZ, 0xfc, !PT ;  /* 0x00000040240c7812 */ /* 0x040fe400078efcff */
[----:B------:R-:W-:-:S02]  /*244b0*/  LOP3.LUT R9, R36, 0x80, RZ, 0xfc, !PT ;  /* 0x0000008024097812 */ /* 0x000fc400078efcff */
[----:B------:R-:W-:Y:S01]  /*244c0*/  LOP3.LUT R11, R36, 0xc0, RZ, 0xfc, !PT ;  /* 0x000000c0240b7812 */ /* 0x000fe200078efcff */
[----:B--2---:R-:W-:Y:S02]  /*244d0*/  IMAD.MOV.U32 R3, RZ, RZ, R35 ;  /* 0x000000ffff037224 */ /* 0x004fe400078e0023 */
[----:B------:R-:W-:Y:S01]  /*244e0*/  IMAD.WIDE.U32 R2, R18, UR4, R2 ;  /* 0x0000000412027c25 */ /* 0x000fe2000f8e0002 */
[----:B------:R-:W-:-:S03]  /*244f0*/  ULDC.64 UR4, c[0x0][0x2e0] ;  /* 0x0000b80000047ab9 */ /* 0x000fc60000000a00 */
[----:B------:R-:W-:Y:S02]  /*24500*/  IMAD.IADD R3, R3, 0x1, R0 ;  /* 0x0000000103037824 */ /* 0x000fe400078e0200 */
[----:B---3--:R-:W-:Y:S02]  /*24510*/  IMAD R0, R20, UR4, RZ ;  /* 0x0000000414007c24 */ /* 0x008fe4000f8e02ff */
[----:B------:R-:W2:Y:S01]  /*24520*/  S2R R20, SR_TID.X ;  /* 0x0000000000147919 */ /* 0x000ea20000002100 */
[----:B------:R-:W-:-:S04]  /*24530*/  IMAD.WIDE.U32 R2, R31, UR4, R2 ;  /* 0x000000041f027c25 */ /* 0x000fc8000f8e0002 */
[----:B------:R-:W-:Y:S01]  /*24540*/  IMAD R0, R31, UR5, R0 ;  /* 0x000000051f007c24 */ /* 0x000fe2000f8e0200 */
[----:B------:R-:W-:-:S03]  /*24550*/  ULDC.64 UR4, c[0x0][0x2d0] ;  /* 0x0000b40000047ab9 */ /* 0x000fc60000000a00 */
[----:B------:R-:W-:Y:S02]  /*24560*/  IMAD.IADD R3, R3, 0x1, R0 ;  /* 0x0000000103037824 */ /* 0x000fe400078e0200 */
[----:B------:R-:W-:Y:S01]  /*24570*/  IMAD.SHL.U32 R0, R17, 0x80, RZ ;  /* 0x0000008011007824 */ /* 0x000fe200078e00ff */
[----:B--2---:R-:W-:-:S04]  /*24580*/  LOP3.LUT R20, R20, 0x7f, RZ, 0xc0, !PT ;  /* 0x0000007f14147812 */ /* 0x004fc800078ec0ff */
[----:B------:R-:W-:Y:S02]  /*24590*/  SHF.R.U32.HI R21, RZ, 0x3, R20 ;  /* 0x00000003ff157819 */ /* 0x000fe40000011614 */
[----:B------:R-:W2:Y:S02]  /*245a0*/  S2R R20, SR_TID.X ;  /* 0x0000000000147919 */ /* 0x000ea40000002100 */
[----:B--2---:R-:W-:-:S05]  /*245b0*/  IMAD.SHL.U32 R20, R20, 0x10, RZ ;  /* 0x0000001014147824 */ /* 0x004fca00078e00ff */
[----:B------:R-:W-:-:S04]  /*245c0*/  LOP3.LUT R20, R21, 0x70, R20, 0xf8, !PT ;  /* 0x0000007015147812 */ /* 0x000fc800078ef814 */
[----:B------:R-:W-:-:S05]  /*245d0*/  LOP3.LUT R6, R20, R0, RZ, 0xfc, !PT ;  /* 0x0000000014067212 */ /* 0x000fca00078efcff */
[----:B0-----:R-:W-:-:S04]  /*245e0*/  @P0 IMAD.HI.U32 R7, R6, R5, RZ ;  /* 0x0000000506070227 */ /* 0x001fc800078e00ff */
[----:B------:R-:W-:Y:S01]  /*245f0*/  IMAD.MOV.U32 R5, RZ, RZ, R6 ;  /* 0x000000ffff057224 */ /* 0x000fe200078e0006 */
[----:B----4-:R-:W-:Y:S01]  /*24600*/  @P0 SHF.R.U32.HI R5, RZ, R4, R7 ;  /* 0x00000004ff050219 */ /* 0x010fe20000011607 */
        /* <DEDUP_REMOVED lines=27> */
[----:B-----5:R-:W-:Y:S01]  /*247c0*/  IMAD R6, R10, R8, RZ ;  /* 0x000000080a067224 */ /* 0x020fe200078e02ff */
[----:B------:R-:W-:Y:S01]  /*247d0*/  ULDC.64 UR4, c[0x0][0x208] ;  /* 0x0000820000047ab9 */ /* 0x000fe20000000a00 */
[----:B------:R-:W-:Y:S01]  /*247e0*/  IMAD.IADD R0, R9, 0x1, R0 ;  /* 0x0000000109007824 */ /* 0x000fe200078e0200 */
[----:B------:R-:W1:Y:S04]  /*247f0*/  SHFL.IDX PT, R2, R4, RZ, 0x181f ;  /* 0x00181fff04027589 */ /* 0x000e6800000e0000 */
[----:B------:R-:W-:Y:S01]  /*24800*/  ISETP.GE.AND P1, PT, R0, R6, PT ;  /* 0x000000060000720c */ /* 0x000fe20003f26270 */
[----:B------:R-:W-:-:S12]  /*24810*/  SHFL.IDX PT, R14, R5, 0x7, 0x181f ;  /* 0x00f81f00050e7f89 */ /* 0x000fd800000e0000 */
[----:B0-----:R-:W-:-:S05]  /*24820*/  @!P1 LEA R7, P5, R36, R3, 0x1 ;  /* 0x0000000324079211 */ /* 0x001fca00078a08ff */
[----:B-1----:R-:W-:Y:S02]  /*24830*/  @!P1 IMAD.X R3, RZ, RZ, R2, P5 ;  /* 0x000000ffff039224 */ /* 0x002fe400028e0602 */
[----:B------:R-:W-:Y:S02]  /*24840*/  @!P1 IMAD.MOV.U32 R2, RZ, RZ, R7 ;  /* 0x000000ffff029224 */ /* 0x000fe400078e0007 */
[----:B------:R-:W-:-:S03]  /*24850*/  VIADD R7, R0, 0x10 ;  /* 0x0000001000077836 */ /* 0x000fc60000000000 */
[----:B------:R-:W-:Y:S04]  /*24860*/  @!P1 LDGSTS.E.BYPASS.LTC128B.128 [R37+0x14400], desc[UR4][R2.64], !P4 ;  /* 0x1440000002259fae */ /* 0x000fe8000e101d44 */
[----:B------:R-:W-:Y:S04]  /*24870*/  @!P1 LDGSTS.E.BYPASS.LTC128B.128 [R37+0x18400], desc[UR4][R2.64+0x80], !P3 ;  /* 0x1840008002259fae */ /* 0x000fe8000d901d44 */
[----:B------:R-:W-:Y:S04]  /*24880*/  @!P1 LDGSTS.E.BYPASS.LTC128B.128 [R37+0x1c400], desc[UR4][R2.64+0x100], !P2 ;  /* 0x1c40010002259fae */ /* 0x000fe8000d101d44 */
[----:B------:R0:W-:Y:S01]  /*24890*/  @!P1 LDGSTS.E.BYPASS.LTC128B.128 [R37+0x20400], desc[UR4][R2.64+0x180], !P0 ;  /* 0x2040018002259fae */ /* 0x0001e2000c101d44 */
[----:B------:R-:W-:-:S03]  /*248a0*/  ISETP.GE.AND P1, PT, R7, R6, PT ;  /* 0x000000060700720c */ /* 0x000fc60003f26270 */
[----:B0-----:R-:W0:Y:S04]  /*248b0*/  SHFL.IDX PT, R3, R5, 0x1, 0x181f ;  /* 0x00381f0005037f89 */ /* 0x001e2800000e0000 */
[----:B------:R-:W1:Y:S06]  /*248c0*/  SHFL.IDX PT, R2, R4, 0x1, 0x181f ;  /* 0x00381f0004027f89 */ /* 0x000e6c00000e0000 */
[----:B0-----:R-:W-:-:S05]  /*248d0*/  @!P1 LEA R7, P5, R36, R3, 0x1 ;  /* 0x0000000324079211 */ /* 0x001fca00078a08ff */
[----:B-1----:R-:W-:Y:S01]  /*248e0*/  @!P1 IMAD.X R8, RZ, RZ, R2, P5 ;  /* 0x000000ffff089224 */ /* 0x002fe200028e0602 */
[----:B------:R-:W-:Y:S01]  /*248f0*/  @!P1 MOV R2, R7 ;  /* 0x0000000700029202 */ /* 0x000fe20000000f00 */
[----:B------:R-:W-:Y:S02]  /*24900*/  VIADD R7, R0, 0x20 ;  /* 0x0000002000077836 */ /* 0x000fe40000000000 */
[----:B------:R-:W-:-:S05]  /*24910*/  @!P1 IMAD.MOV.U32 R3, RZ, RZ, R8 ;  /* 0x000000ffff039224 */ /* 0x000fca00078e0008 */
        /* <DEDUP_REMOVED lines=8> */
[----:B-1----:R-:W-:Y:S02]  /*249a0*/  @!P1 IMAD.X R8, RZ, RZ, R2, P5 ;  /* 0x000000ffff089224 */ /* 0x002fe400028e0602 */
[----:B------:R-:W-:Y:S02]  /*249b0*/  @!P1 IMAD.MOV.U32 R2, RZ, RZ, R7 ;  /* 0x000000ffff029224 */ /* 0x000fe400078e0007 */
        /* <DEDUP_REMOVED lines=53> */
[----:B------:R0:W-:Y:S02]  /*24d10*/  @!P1 LDGSTS.E.BYPASS.LTC128B.128 [R37+0x23400], desc[UR4][R2.64+0x180], !P0 ;  /* 0x2340018002259fae */ /* 0x0001e4000c101d44 */
.L_x_901:
[----:B0-----:R-:W-:Y:S01]  /*24d20*/  VIADD R3, R0, 0x70 ;  /* 0x0000007000037836 */ /* 0x001fe20000000000 */
[----:B------:R-:W-:Y:S04]  /*24d30*/  BSSY B0, `(.L_x_752) ;  /* 0x000000d000007945 */ /* 0x000fe80003800000 */
[----:B------:R-:W-:-:S13]  /*24d40*/  ISETP.GE.AND P1, PT, R3, R6, PT ;  /* 0x000000060300720c */ /* 0x000fda0003f26270 */
[----:B------:R-:W-:Y:S05]  /*24d50*/  @P1 BRA `(.L_x_753) ;  /* 0x0000000000281947 */ /* 0x000fea0003800000 */
[----:B------:R-:W-:Y:S01]  /*24d60*/  LEA R2, P1, R36, R14, 0x1 ;  /* 0x0000000e24027211 */ /* 0x000fe200078208ff */
[----:B------:R-:W-:-:S04]  /*24d70*/  ULDC.64 UR4, c[0x0][0x208] ;  /* 0x0000820000047ab9 */ /* 0x000fc80000000a00 */
[----:B-1----:R-:W-:-:S05]  /*24d80*/  IMAD.X R3, RZ, RZ, R7, P1 ;  /* 0x000000ffff037224 */ /* 0x002fca00008e0607 */
[----:B------:R-:W-:Y:S01]  /*24d90*/  @!PT LDS RZ, [RZ] ;  /* 0x00000000fffff984 */ /* 0x000fe20000000800 */
[----:B------:R-:W-:Y:S01]  /*24da0*/  @!PT LDS RZ, [RZ] ;  /* 0x00000000fffff984 */ /* 0x000fe20000000800 */
[----:B------:R-:W-:Y:S01]  /*24db0*/  @!PT LDS RZ, [RZ] ;  /* 0x00000000fffff984 */ /* 0x000fe20000000800 */
[----:B------:R0:W-:Y:S04]  /*24dc0*/  LDGSTS.E.BYPASS.LTC128B.128 [R37+0x17c00], desc[UR4][R2.64], !P4 ;  /* 0x17c0000002257fae */ /* 0x0001e8000e101d44 */
[----:B------:R0:W-:Y:S04]  /*24dd0*/  LDGSTS.E.BYPASS.LTC128B.128 [R37+0x1bc00], desc[UR4][R2.64+0x80], !P3 ;  /* 0x1bc0008002257fae */ /* 0x0001e8000d901d44 */
[----:B------:R0:W-:Y:S04]  /*24de0*/  LDGSTS.E.BYPASS.LTC128B.128 [R37+0x1fc00], desc[UR4][R2.64+0x100], !P2 ;  /* 0x1fc0010002257fae */ /* 0x0001e8000d101d44 */
[----:B------:R0:W-:Y:S02]  /*24df0*/  LDGSTS.E.BYPASS.LTC128B.128 [R37+0x23c00], desc[UR4][R2.64+0x180], !P0 ;  /* 0x23c0018002257fae */ /* 0x0001e4000c101d44 */
.L_x_753:
[----:B------:R-:W-:Y:S05]  /*24e00*/  BSYNC B0 ;  /* 0x0000000000007941 */ /* 0x000fea0003800000 */
.L_x_752:
[----:B------:R-:W-:Y:S01]  /*24e10*/  NOP ;  /* 0x0000000000007918 */ /* 0x000fe20000000000 */
[----:B------:R-:W-:-:S13]  /*24e20*/  PLOP3.LUT P0, PT, PT, PT, PT, 0x80, 0x0 ;  /* 0x000000000000781c */ /* 0x000fda0003f0f070 */
.L_x_754:
[----:B------:R-:W-:Y:S02]  /*24e30*/  PLOP3.LUT P1, PT, P1, P0, PT, 0xa2, 0x0 ;  /* 0x000000000000781c */ /* 0x000fe40000f21472 */
[----:B------:R-:W-:-:S08]  /*24e40*/  @P0 R2UR P1, UR4, R22 ;  /* 0x00000000160402ca */ /* 0x000fd00000020000 */
[----:B------:R-:W-:-:S05]  /*24e50*/  @P0 PLOP3.LUT P0, PT, P1, PT, PT, 0x80, 0x0 ;  /* 0x000000000000081c */ /* 0x000fca0000f0f070 */
[----:B------:R-:W-:Y:S01]  /*24e60*/  @!P1 SYNCS.ARRIVE.TRANS64.RED.A0T1 RZ, [UR4+0x38800], RZ ;  /* 0x038800ffffff99a7 */ /* 0x000fe20008200404 */
[----:B------:R-:W-:Y:S07]  /*24e70*/  @!P1 ARRIVES.LDGSTSBAR.64.TRANSCNT [UR4+0x38800] ;  /* 0x03880000ff0099b0 */ /* 0x000fee0008000a84 */
[----:B------:R-:W-:Y:S05]  /*24e80*/  @P0 BRA.U.ANY `(.L_x_754) ;  /* 0xfffffffd00e80947 */ /* 0x000fea000393ffff */
[----:B0-----:R-:W2:Y:S02]  /*24e90*/  LDL.LU R2, [R1+0x30] ;  /* 0x0000300001027983 */ /* 0x001ea40000300800 */
[----:B--2---:R-:W-:-:S05]  /*24ea0*/  VIADD R2, R2, 0x1 ;  /* 0x0000000102027836 */ /* 0x004fca0000000000 */
        /* <DEDUP_REMOVED lines=8> */
[----:B------:R-:W2:Y:S03]  /*24f30*/  SYNCS.PHASECHK.TRANS64.TRYWAIT P0, [R22+URZ+0x38820], R3 ;  /* 0x03882003160075a7 */ /* 0x000ea6000800017f */
[----:B0-2---:R-:W-:Y:S05]  /*24f40*/  @!P0 BRA `(.L_x_756) ;  /* 0x0000005000248947 */ /* 0x005fea0003800000 */
.L_x_902:
[----:B------:R-:W-:Y:S05]  /*24f50*/  BSYNC B0 ;  /* 0x0000000000007941 */ /* 0x000fea0003800000 */
.L_x_755:
[----:B------:R-:W2:Y:S01]  /*24f60*/  LDL R0, [R1+0xc] ;  /* 0x00000c0001007983 */ /* 0x000ea20000100800 */
[----:B------:R-:W-:Y:S01]  /*24f70*/  BSSY B0, `(.L_x_757) ;  /* 0x0000120000007945 */ /* 0x000fe20003800000 */
[----:B--2---:R-:W-:-:S13]  /*24f80*/  ISETP.GE.AND P0, PT, R0, 0x51, PT ;  /* 0x000000510000780c */ /* 0x004fda0003f06270 */
[----:B------:R-:W-:Y:S05]  /*24f90*/  @!P0 BRA `(.L_x_758) ;  /* 0x0000001000748947 */ /* 0x000fea0003800000 */
[----:B------:R-:W2:Y:S01]  /*24fa0*/  LDL.LU R0, [R1+0x2c] ;  /* 0x00002c0001007983 */ /* 0x000ea20000300800 */
[C---:B------:R-:W-:Y:S01]  /*24fb0*/  LOP3.LUT R5, R36.reuse, 0x40, RZ, 0xfc, !PT ;  /* 0x0000004024057812 */ /* 0x040fe200078efcff */
[----:B------:R-:W-:Y:S01]  /*24fc0*/  ULDC UR4, c[0x0][0x2f4] ;  /* 0x0000bd0000047ab9 */ /* 0x000fe20000000800 */
[C---:B------:R-:W-:Y:S01]  /*24fd0*/  LOP3.LUT R4, R36.reuse, 0x80, RZ, 0xfc, !PT ;  /* 0x0000008024047812 */ /* 0x040fe200078efcff */
[----:B------:R-:W-:Y:S01]  /*24fe0*/  IMAD.MOV.U32 R17, RZ, RZ, R29 ;  /* 0x000000ffff117224 */ /* 0x000fe200078e001d */
[C---:B------:R-:W-:Y:S01]  /*24ff0*/  LOP3.LUT R2, R36.reuse, 0xc0, RZ, 0xfc, !PT ;  /* 0x000000c024027812 */ /* 0x040fe200078efcff */
[----:B-1----:R-:W-:Y:S01]  /*25000*/  IMAD.MOV.U32 R7, RZ, RZ, R27 ;  /* 0x000000ffff077224 */ /* 0x002fe200078e001b */
[----:B------:R-:W-:Y:S01]  /*25010*/  ISETP.GE.AND P4, PT, R36, UR4, PT ;  /* 0x0000000424007c0c */ /* 0x000fe2000bf86270 */
[----:B------:R-:W-:Y:S01]  /*25020*/  IMAD.MOV.U32 R31, RZ, RZ, R26 ;  /* 0x000000ffff1f7224 */ /* 0x000fe200078e001a */
[----:B------:R-:W-:Y:S02]  /*25030*/  ISETP.GE.AND P3, PT, R5, UR4, PT ;  /* 0x0000000405007c0c */ /* 0x000fe4000bf66270 */
[----:B------:R-:W-:-:S02]  /*25040*/  ISETP.GE.AND P2, PT, R4, UR4, PT ;  /* 0x0000000404007c0c */ /* 0x000fc4000bf46270 */
[----:B------:R-:W-:Y:S01]  /*25050*/  ISETP.GE.AND P1, PT, R2, UR4, PT ;  /* 0x0000000402007c0c */ /* 0x000fe2000bf26270 */
[----:B--2---:R-:W-:-:S12]  /*25060*/  VIADD R0, R0, 0xfffffffe ;  /* 0xfffffffe00007836 */ /* 0x004fd80000000000 */
.L_x_771:
[----:B------:R-:W2:Y:S01]  /*25070*/  LDL R5, [R1+0x10] ;  /* 0x0000100001057983 */ /* 0x000ea20000100800 */
[----:B------:R-:W1:Y:S03]  /*25080*/  LDC R11, c[0x0][0x430] ;  /* 0x00010c00ff0b7b82 */ /* 0x000e660000000800 */
[----:B------:R-:W3:Y:S01]  /*25090*/  LDL R8, [R1+0x14] ;  /* 0x0000140001087983 */ /* 0x000ee20000100800 */
[----:B------:R-:W4:Y:S01]  /*250a0*/  S2R R2, SR_TID.X ;  /* 0x0000000000027919 */ /* 0x000f220000002100 */
[----:B------:R-:W4:Y:S01]  /*250b0*/  S2R R4, SR_TID.X ;  /* 0x0000000000047919 */ /* 0x000f220000002100 */
[----:B-1----:R-:W-:-:S13]  /*250c0*/  ISETP.NE.AND P0, PT, R11, 0x1, PT ;  /* 0x000000010b00780c */ /* 0x002fda0003f05270 */
[----:B0-----:R-:W0:Y:S01]  /*250d0*/  @P0 LDC R3, c[0x0][0x434] ;  /* 0x00010d00ff030b82 */ /* 0x001e220000000800 */
[----:B----4-:R-:W-:Y:S01]  /*250e0*/  LOP3.LUT R2, R2, 0x7f, RZ, 0xc0, !PT ;  /* 0x0000007f02027812 */ /* 0x010fe200078ec0ff */
[----:B------:R-:W-:-:S03]  /*250f0*/  IMAD.SHL.U32 R4, R4, 0x10, RZ ;  /* 0x0000001004047824 */ /* 0x000fc600078e00ff */
[----:B------:R-:W-:-:S04]  /*25100*/  SHF.R.U32.HI R2, RZ, 0x3, R2 ;  /* 0x00000003ff027819 */ /* 0x000fc80000011602 */
[----:B------:R-:W-:Y:S02]  /*25110*/  LOP3.LUT R4, R2, 0x70, R4, 0xf8, !PT ;  /* 0x0000007002047812 */ /* 0x000fe400078ef804 */
[----:B------:R-:W1:Y:S02]  /*25120*/  @P0 LDC R2, c[0x0][0x438] ;  /* 0x00010e00ff020b82 */ /* 0x000e640000000800 */
[----:B------:R-:W-:Y:S01]  /*25130*/  ISETP.GT.U32.AND P5, PT, R4, 0x4f, PT ;  /* 0x0000004f0400780c */ /* 0x000fe20003fa4070 */
[----:B------:R-:W-:Y:S01]  /*25140*/  IMAD.U32 R12, RZ, RZ, UR37 ;  /* 0x00000025ff0c7e24 */ /* 0x000fe2000f8e00ff */
[----:B------:R-:W-:Y:S01]  /*25150*/  ULDC.64 UR4, c[0x0][0x208] ;  /* 0x0000820000047ab9 */ /* 0x000fe20000000a00 */
[----:B------:R-:W-:Y:S02]  /*25160*/  VIADD R27, R7, 0x1 ;  /* 0x00000001071b7836 */ /* 0x000fe40000000000 */
[----:B------:R-:W-:Y:S02]  /*25170*/  IMAD.MOV.U32 R26, RZ, RZ, R0 ;  /* 0x000000ffff1a7224 */ /* 0x000fe400078e0000 */
[----:B--2---:R-:W-:-:S04]  /*25180*/  IMAD R6, R0, 0x50, R5 ;  /* 0x0000005000067824 */ /* 0x004fc800078e0205 */
[----:B------:R-:W-:Y:S02]  /*25190*/  IMAD.IADD R6, R4, 0x1, R6 ;  /* 0x0000000104067824 */ /* 0x000fe400078e0206 */
[----:B------:R-:W2:Y:S02]  /*251a0*/  @!P5 LDC.64 R4, c[0x0][0x428] ;  /* 0x00010a00ff04db82 */ /* 0x000ea40000000a00 */
[----:B0-----:R-:W-:Y:S01]  /*251b0*/  @P0 IMAD.HI.U32 R3, R6, R3, RZ ;  /* 0x0000000306030227 */ /* 0x001fe200078e00ff */
[----:B------:R-:W-:-:S04]  /*251c0*/  MOV R10, R6 ;  /* 0x00000006000a7202 */ /* 0x000fc80000000f00 */
[----:B-1----:R-:W-:-:S04]  /*251d0*/  @P0 SHF.R.U32.HI R10, RZ, R2, R3 ;  /* 0x00000002ff0a0219 */ /* 0x002fc80000011603 */
[--C-:B------:R-:W-:Y:S01]  /*251e0*/  @!P5 SHF.R.S32.HI R3, RZ, 0x1f, R10.reuse ;  /* 0x0000001fff03d819 */ /* 0x100fe2000001140a */
[----:B------:R-:W-:-:S04]  /*251f0*/  @!P5 IMAD.MOV.U32 R2, RZ, RZ, R10 ;  /* 0x000000ffff02d224 */ /* 0x000fc800078e000a */
[----:B--2---:R-:W-:-:S04]  /*25200*/  @!P5 IMAD.WIDE.U32 R2, R33, R4, R2 ;  /* 0x000000042102d225 */ /* 0x004fc800078e0002 */
[----:B---3--:R-:W-:Y:S02]  /*25210*/  @!P5 IMAD R4, R8, R4, RZ ;  /* 0x000000040804d224 */ /* 0x008fe400078e02ff */
[----:B------:R-:W0:Y:S02]  /*25220*/  @!P5 LDC.64 R8, c[0x0][0x418] ;  /* 0x00010600ff08db82 */ /* 0x000e240000000a00 */
[----:B------:R-:W-:-:S04]  /*25230*/  @!P5 IMAD R5, R33, R5, R4 ;  /* 0x000000052105d224 */ /* 0x000fc800078e0204 */
[----:B------:R-:W-:Y:S02]  /*25240*/  @!P5 IMAD.IADD R3, R5, 0x1, R3 ;  /* 0x000000010503d824 */ /* 0x000fe400078e0203 */
[----:B------:R-:W-:Y:S01]  /*25250*/  IMAD.MOV.U32 R4, RZ, RZ, RZ ;  /* 0x000000ffff047224 */ /* 0x000fe200078e00ff */
[----:B0-----:R-:W-:-:S04]  /*25260*/  @!P5 LEA R8, P0, R2, R8, 0x2 ;  /* 0x000000080208d211 */ /* 0x001fc800078010ff */
[----:B------:R-:W-:-:S05]  /*25270*/  @!P5 LEA.HI.X R9, R2, R9, R3, 0x2, P0 ;  /* 0x000000090209d211 */ /* 0x000fca00000f1403 */
[----:B------:R0:W5:Y:S01]  /*25280*/  @!P5 LDG.E R4, desc[UR4][R8.64] ;  /* 0x000000040804d981 */ /* 0x000162000c1e1900 */
[----:B------:R-:W-:Y:S02]  /*25290*/  ISETP.NE.AND P5, PT, R12, 0x3, PT ;  /* 0x000000030c00780c */ /* 0x000fe40003fa5270 */
[----:B------:R-:W-:Y:S01]  /*252a0*/  ISETP.NE.AND P0, PT, R27, 0x2, PT ;  /* 0x000000021b00780c */ /* 0x000fe20003f05270 */
[----:B------:R-:W-:Y:S01]  /*252b0*/  IMAD.MOV R5, RZ, RZ, -R10 ;  /* 0x000000ffff057224 */ /* 0x000fe200078e0a0a */
[----:B------:R-:W-:Y:S05]  /*252c0*/  YIELD ;  /* 0x0000000000007946 */ /* 0x000fea0003800000 */
[----:B------:R-:W-:Y:S01]  /*252d0*/  SEL R29, RZ, 0x1, P0 ;  /* 0x00000001ff1d7807 */ /* 0x000fe20000000000 */
[----:B------:R-:W-:Y:S01]  /*252e0*/  IMAD R5, R11, R5, R6 ;  /* 0x000000050b057224 */ /* 0x000fe200078e0206 */
[----:B------:R-:W-:-:S02]  /*252f0*/  SEL R27, R27, RZ, P0 ;  /* 0x000000ff1b1b7207 */ /* 0x000fc40000000000 */
[----:B------:R-:W-:Y:S01]  /*25300*/  LOP3.LUT R29, R17, R29, RZ, 0x3c, !PT ;  /* 0x0000001d111d7212 */ /* 0x000fe200078e3cff */
[----:B0-----:R-:W-:Y:S06]  /*25310*/  @!P5 BRA `(.L_x_759) ;  /* 0x000000000004d947 */ /* 0x001fec0003800000 */
[----:B------:R-:W-:Y:S01]  /*25320*/  BPT.TRAP 0x1 ;  /* 0x000000040000795c */ /* 0x000fe20000300000 */
.L_x_759:
[----:B------:R-:W-:Y:S01]  /*25330*/  IMAD R6, R27, 0x8, R22 ;  /* 0x000000081b067824 */ /* 0x000fe200078e0216 */
[----:B------:R-:W-:Y:S01]  /*25340*/  SHF.L.U32 R3, R29, 0x1f, RZ ;  /* 0x0000001f1d037819 */ /* 0x000fe200000006ff */
[----:B------:R-:W-:Y:S03]  /*25350*/  BSSY B1, `(.L_x_760) ;  /* 0x0000003000017945 */ /* 0x000fe60003800000 */
[----:B------:R-:W0:Y:S02]  /*25360*/  SYNCS.PHASECHK.TRANS64.TRYWAIT P0, [R6+URZ+0x38840], R3 ;  /* 0x03884003060075a7 */ /* 0x000e24000800017f */
[----:B0-----:R-:W-:Y:S05]  /*25370*/  @!P0 BRA `(.L_x_761) ;  /* 0x0000004c002c8947 */ /* 0x001fea0003800000 */
.L_x_903:
[----:B------:R-:W-:Y:S05]  /*25380*/  BSYNC B1 ;  /* 0x0000000000017941 */ /* 0x000fea0003800000 */
.L_x_760:
        /* <DEDUP_REMOVED lines=26> */
[----:B------:R-:W-:Y:S01]  /*25530*/  IMAD.SHL.U32 R0, R36, 0x2, RZ ;  /* 0x0000000224007824 */ /* 0x000fe200078e00ff */
[----:B------:R-:W-:Y:S01]  /*25540*/  ULDC.64 UR4, c[0x0][0x208] ;  /* 0x0000820000047ab9 */ /* 0x000fe20000000a00 */
        /* <DEDUP_REMOVED lines=42> */
.L_x_915:
[----:B------:R-:W-:Y:S01]  /*257f0*/  LOP3.LUT R23, R23, 0xffffff7f, RZ, 0xc0, !PT ;  /* 0xffffff7f17177812 */ /* 0x000fe200078ec0ff */
[----:B------:R-:W-:Y:S01]  /*25800*/  ULDC.64 UR4, c[0x0][0x208] ;  /* 0x0000820000047ab9 */ /* 0x000fe20000000a00 */
        /* <DEDUP_REMOVED lines=16> */
.L_x_763:
[----:B------:R-:W-:Y:S02]  /*25910*/  PLOP3.LUT P5, PT, P5, P0, PT, 0xa2, 0x0 ;  /* 0x000000000000781c */ /* 0x000fe40002fa1472 */
[----:B------:R-:W-:-:S08]  /*25920*/  @P0 R2UR P5, UR4, R6 ;  /* 0x00000000060402ca */ /* 0x000fd000000a0000 */
[----:B------:R-:W-:-:S05]  /*25930*/  @P0 PLOP3.LUT P0, PT, P5, PT, PT, 0x80, 0x0 ;  /* 0x000000000000081c */ /* 0x000fca0002f0f070 */
[----:B------:R-:W-:Y:S01]  /*25940*/  @!P5 SYNCS.ARRIVE.TRANS64.RED.A0T1 RZ, [UR4+0x38830], RZ ;  /* 0x038830ffffffd9a7 */ /* 0x000fe20008200404 */
[----:B------:R-:W-:Y:S07]  /*25950*/  @!P5 ARRIVES.LDGSTSBAR.64.TRANSCNT [UR4+0x38830] ;  /* 0x03883000ff00d9b0 */ /* 0x000fee0008000a84 */
[----:B------:R-:W-:Y:S05]  /*25960*/  @P0 BRA.U.ANY `(.L_x_763) ;  /* 0xfffffffd00e80947 */ /* 0x000fea000393ffff */
[----:B------:R-:W-:Y:S01]  /*25970*/  NOP ;  /* 0x0000000000007918 */ /* 0x000fe20000000000 */
[----:B-1----:R-:W-:-:S05]  /*25980*/  IMAD.U32 R2, RZ, RZ, UR37 ;  /* 0x00000025ff027e24 */ /* 0x002fca000f8e00ff */
[----:B------:R-:W-:-:S13]  /*25990*/  ISETP.NE.AND P6, PT, R2, 0x3, PT ;  /* 0x000000030200780c */ /* 0x000fda0003fc5270 */
[----:B------:R-:W-:Y:S05]  /*259a0*/  @!P6 BRA `(.L_x_764) ;  /* 0x000000000004e947 */ /* 0x000fea0003800000 */
[----:B------:R-:W-:Y:S01]  /*259b0*/  BPT.TRAP 0x1 ;  /* 0x000000040000795c */ /* 0x000fe20000300000 */
.L_x_764:
[----:B------:R1:W-:Y:S01]  /*259c0*/  SYNCS.ARRIVE.TRANS64.A1T0 RZ, [R6+URZ+0x38830], RZ ;  /* 0x038830ff06ff79a7 */ /* 0x0003e2000810003f */
[----:B------:R-:W-:Y:S05]  /*259d0*/  @!P6 BRA `(.L_x_765) ;  /* 0x000000000004e947 */ /* 0x000fea0003800000 */
[----:B------:R-:W-:Y:S01]  /*259e0*/  BPT.TRAP 0x1 ;  /* 0x000000040000795c */ /* 0x000fe20000300000 */
.L_x_765:
[----:B------:R-:W-:Y:S01]  /*259f0*/  SHF.L.U32 R2, R17, 0x1f, RZ ;  /* 0x0000001f11027819 */ /* 0x000fe200000006ff */
[----:B-1----:R-:W-:Y:S01]  /*25a00*/  IMAD R6, R7, 0x8, R22 ;  /* 0x0000000807067824 */ /* 0x002fe200078e0216 */
[----:B------:R-:W-:Y:S03]  /*25a10*/  BSSY B1, `(.L_x_766) ;  /* 0x0000003000017945 */ /* 0x000fe60003800000 */
[----:B------:R-:W1:Y:S02]  /*25a20*/  SYNCS.PHASECHK.TRANS64.TRYWAIT P0, [R6+URZ+0x38860], R2 ;  /* 0x03886002060075a7 */ /* 0x000e64000800017f */
[----:B-1----:R-:W-:Y:S05]  /*25a30*/  @!P0 BRA `(.L_x_767) ;  /* 0x0000004c00648947 */ /* 0x002fea0003800000 */
.L_x_916:
[----:B------:R-:W-:Y:S05]  /*25a40*/  BSYNC B1 ;  /* 0x0000000000017941 */ /* 0x000fea0003800000 */
.L_x_766:
[----:B0-----:R-:W2:Y:S01]  /*25a50*/  LDL R8, [R1+0xc] ;  /* 0x00000c0001087983 */ /* 0x001ea20000100800 */
        /* <DEDUP_REMOVED lines=9> */
[----:B------:R-:W-:Y:S01]  /*25af0*/  IMAD R7, R7, 0x2, R22 ;  /* 0x0000000207077824 */ /* 0x000fe200078e0216 */
[----:B------:R-:W-:Y:S02]  /*25b00*/  ULDC.64 UR4, c[0x0][0x208] ;  /* 0x0000820000047ab9 */ /* 0x000fe40000000a00 */
[----:B------:R-:W1:Y:S01]  /*25b10*/  SHFL.IDX PT, R3, R25, RZ, 0x181f ;  /* 0x00181fff19037589 */ /* 0x000e6200000e0000 */
[----:B0-----:R-:W-:-:S05]  /*25b20*/  IADD3 R2, P0, R2, R0, RZ ;  /* 0x0000000002027210 */ /* 0x001fca0007f1e0ff */
[----:B-1----:R-:W-:Y:S01]  /*25b30*/  IMAD.X R3, RZ, RZ, R3, P0 ;  /* 0x000000ffff037224 */ /* 0x002fe200000e0603 */
[----:B------:R-:W-:-:S13]  /*25b40*/  ISETP.LT.OR P0, PT, R8, 0x1, P4 ;  /* 0x000000010800780c */ /* 0x000fda0002701670 */
[----:B------:R-:W-:Y:S01]  /*25b50*/  @!PT LDS RZ, [RZ] ;  /* 0x00000000fffff984 */ /* 0x000fe20000000800 */
        /* <DEDUP_REMOVED lines=44> */
[----:B0-2---:R0:W1:Y:S02]  /*25e20*/  SHFL.IDX PT, R2, R24, 0x4, 0x181f ;  /* 0x00981f0018027f89 */ /* 0x00506400000e0000 */
.L_x_928:
[----:B-1----:R-:W-:Y:S01]  /*25e30*/  IADD3 R2, P0, R2, R0, RZ ;  /* 0x0000000002027210 */ /* 0x002fe20007f1e0ff */
[----:B------:R-:W-:-:S04]  /*25e40*/  ULDC.64 UR4, c[0x0][0x208] ;  /* 0x0000820000047ab9 */ /* 0x000fc80000000a00 */
[----:B------:R-:W-:Y:S01]  /*25e50*/  IMAD.X R3, RZ, RZ, R25, P0 ;  /* 0x000000ffff037224 */ /* 0x000fe200000e0619 */
        /* <DEDUP_REMOVED lines=11> */
[----:B------:R-:W-:Y:S02]  /*25f10*/  ULDC.64 UR4, c[0x0][0x328] ;  /* 0x0000ca0000047ab9 */ /* 0x000fe40000000a00 */
[----:B------:R-:W-:Y:S01]  /*25f20*/  IMAD R20, R20, UR4, RZ ;  /* 0x0000000414147c24 */ /* 0x000fe2000f8e02ff */
[----:B------:R-:W-:-:S03]  /*25f30*/  NOP ;  /* 0x0000000000007918 */ /* 0x000fc60000000000 */
[C---:B------:R-:W-:Y:S02]  /*25f40*/  IMAD R9, R5.reuse, UR5, R20 ;  /* 0x0000000505097c24 */ /* 0x040fe4000f8e0214 */
[----:B-1----:R-:W-:Y:S01]  /*25f50*/  IMAD.WIDE.U32 R2, R5, UR4, RZ ;  /* 0x0000000405027c25 */ /* 0x002fe2000f8e00ff */
        /* <DEDUP_REMOVED lines=12> */
[----:B0-----:R-:W-:-:S04]  /*26020*/  LEA R24, P0, R2, UR4, 0x1 ;  /* 0x0000000402187c11 */ /* 0x001fc8000f8008ff */
[----:B------:R-:W-:Y:S02]  /*26030*/  LEA.HI.X R25, R2, UR5, R3, 0x1, P0 ;  /* 0x0000000502197c11 */ /* 0x000fe400080f0c03 */
[----:B------:R-:W-:-:S13]  /*26040*/  PLOP3.LUT P0, PT, PT, PT, PT, 0x80, 0x0 ;  /* 0x000000000000781c */ /* 0x000fda0003f0f070 */
.L_x_769:
        /* <DEDUP_REMOVED lines=11> */
.L_x_770:
[C---:B------:R-:W-:Y:S01]  /*26100*/  ISETP.GT.AND P0, PT, R26.reuse, RZ, PT ;  /* 0x000000ff1a00720c */ /* 0x040fe20003f04270 */
[----:B------:R2:W-:Y:S01]  /*26110*/  SYNCS.ARRIVE.TRANS64.A1T0 RZ, [R6+URZ+0x38850], RZ ;  /* 0x038850ff06ff79a7 */ /* 0x0005e2000810003f */
[----:B------:R-:W-:Y:S01]  /*26120*/  IADD3 R0, R26, -0x1, RZ ;  /* 0xffffffff1a007810 */ /* 0x000fe20007ffe0ff */
[----:B------:R-:W-:Y:S02]  /*26130*/  IMAD.MOV.U32 R17, RZ, RZ, R29 ;  /* 0x000000ffff117224 */ /* 0x000fe400078e001d */
[----:B------:R-:W-:Y:S02]  /*26140*/  IMAD.MOV.U32 R7, RZ, RZ, R27 ;  /* 0x000000ffff077224 */ /* 0x000fe400078e001b */
[----:B------:R-:W-:-:S06]  /*26150*/  IMAD.MOV.U32 R31, RZ, RZ, R26 ;  /* 0x000000ffff1f7224 */ /* 0x000fcc00078e001a */
[----:B--2---:R-:W-:Y:S05]  /*26160*/  @P0 BRA `(.L_x_771) ;  /* 0xffffffec00c00947 */ /* 0x004fea000383ffff */
.L_x_758:
[----:B------:R-:W-:Y:S05]  /*26170*/  BSYNC B0 ;  /* 0x0000000000007941 */ /* 0x000fea0003800000 */
.L_x_757:
[----:B------:R-:W2:Y:S01]  /*26180*/  S2R R2, SR_TID.X ;  /* 0x0000000000027919 */ /* 0x000ea20000002100 */
[----:B------:R-:W-:Y:S01]  /*26190*/  BSSY B0, `(.L_x_772) ;  /* 0x0000011000007945 */ /* 0x000fe20003800000 */
[----:B--2---:R-:W-:-:S04]  /*261a0*/  LOP3.LUT R2, R2, 0x7f, RZ, 0xc0, !PT ;  /* 0x0000007f02027812 */ /* 0x004fc800078ec0ff */
[----:B------:R-:W-:-:S13]  /*261b0*/  ISETP.NE.AND P0, PT, R2, RZ, PT ;  /* 0x000000ff0200720c */ /* 0x000fda0003f05270 */
[----:B------:R-:W-:Y:S05]  /*261c0*/  @P0 BRA `(.L_x_773) ;  /* 0x0000000000340947 */ /* 0x000fea0003800000 */
[----:B------:R-:W2:Y:S01]  /*261d0*/  S2R R5, SR_LANEID ;  /* 0x0000000000057919 */ /* 0x000ea20000000000 */
[----:B------:R-:W-:Y:S01]  /*261e0*/  VOTEU.ANY UR4, UPT, PT ;  /* 0x0000000000047886 */ /* 0x000fe200038e0100 */
[----:B0-----:R-:W0:Y:S01]  /*261f0*/  LDC.64 R2, c[0x0][0xc60] ;  /* 0x00031800ff027b82 */ /* 0x001e220000000a00 */
[----:B------:R-:W2:Y:S01]  /*26200*/  FLO.U32 R0, UR4 ;  /* 0x0000000400007d00 */ /* 0x000ea200080e0000 */
[----:B------:R-:W-:Y:S01]  /*26210*/  ULDC.64 UR6, c[0x0][0x208] ;  /* 0x0000820000067ab9 */ /* 0x000fe20000000a00 */
[----:B--2---:R-:W-:-:S06]  /*26220*/  ISETP.EQ.U32.AND P0, PT, R0, R5, PT ;  /* 0x000000050000720c */ /* 0x004fcc0003f02070 */
[----:B------:R-:W0:Y:S07]  /*26230*/  POPC R5, UR4 ;  /* 0x0000000400057d09 */ /* 0x000e2e0008000000 */
[----:B0-----:R-:W2:Y:S01]  /*26240*/  @P0 ATOMG.E.ADD.STRONG.GPU PT, R3, desc[UR6][R2.64], R5 ;  /* 0x00000005020309a8 */ /* 0x001ea200081ee1c6 */
[----:B------:R-:W0:Y:S02]  /*26250*/  S2R R4, SR_LTMASK ;  /* 0x0000000000047919 */ /* 0x000e240000003900 */
[----:B0-----:R-:W-:-:S04]  /*26260*/  LOP3.LUT R4, R4, UR4, RZ, 0xc0, !PT ;  /* 0x0000000404047c12 */ /* 0x001fc8000f8ec0ff */
[----:B-1----:R-:W0:Y:S01]  /*26270*/  POPC R7, R4 ;  /* 0x0000000400077309 */ /* 0x002e220000000000 */
[----:B--2---:R-:W0:Y:S02]  /*26280*/  SHFL.IDX PT, R0, R3, R0, 0x1f ;  /* 0x00001f0003007589 */ /* 0x004e2400000e0000 */
[----:B0-----:R-:W-:-:S07]  /*26290*/  IADD3 R16, R0, UR36, R7 ;  /* 0x0000002400107c10 */ /* 0x001fce000fffe007 */
.L_x_773:
[----:B------:R-:W-:Y:S05]  /*262a0*/  BSYNC B0 ;  /* 0x0000000000007941 */ /* 0x000fea0003800000 */
.L_x_772:
[----:B------:R-:W-:-:S05]  /*262b0*/  IMAD.U32 R0, RZ, RZ, UR37 ;  /* 0x00000025ff007e24 */ /* 0x000fca000f8e00ff */
[----:B------:R-:W-:-:S13]  /*262c0*/  ISETP.NE.AND P0, PT, R0, 0x3, PT ;  /* 0x000000030000780c */ /* 0x000fda0003f05270 */
[----:B------:R-:W-:Y:S05]  /*262d0*/  @!P0 BRA `(.L_x_774) ;  /* 0x0000000000048947 */ /* 0x000fea0003800000 */
[----:B------:R-:W-:Y:S01]  /*262e0*/  BPT.TRAP 0x1 ;  /* 0x000000040000795c */ /* 0x000fe20000300000 */
.L_x_774:
[----:B------:R-:W2:Y:S01]  /*262f0*/  LDL.LU R0, [R1+0xc] ;  /* 0x00000c0001007983 */ /* 0x000ea20000300800 */
[----:B------:R-:W-:Y:S01]  /*26300*/  IMAD R4, R27, 0x8, R22 ;  /* 0x000000081b047824 */ /* 0x000fe200078e0216 */
[----:B0-----:R-:W-:Y:S01]  /*26310*/  SHF.L.U32 R3, R29, 0x1f, RZ ;  /* 0x0000001f1d037819 */ /* 0x001fe200000006ff */
[----:B------:R-:W-:Y:S03]  /*26320*/  BSSY B0, `(.L_x_775) ;  /* 0x0000004000007945 */ /* 0x000fe60003800000 */
[----:B------:R-:W0:Y:S01]  /*26330*/  SYNCS.PHASECHK.TRANS64.TRYWAIT P0, [R4+URZ+0x38860], R3 ;  /* 0x03886003040075a7 */ /* 0x000e22000800017f */
[----:B--2---:R-:W-:Y:S01]  /*26340*/  IMAD R5, R26, -0x50, R0 ;  /* 0xffffffb01a057824 */ /* 0x004fe200078e0200 */
[----:B0-----:R-:W-:Y:S06]  /*26350*/  @!P0 BRA `(.L_x_776) ;  /* 0x0000004c00108947 */ /* 0x001fec0003800000 */
.L_x_929:
[----:B------:R-:W-:Y:S05]  /*26360*/  BSYNC B0 ;  /* 0x0000000000007941 */ /* 0x000fea0003800000 */
.L_x_775:
[----:B------:R-:W2:Y:S01]  /*26370*/  S2R R0, SR_TID.X ;  /* 0x0000000000007919 */ /* 0x000ea20000002100 */
[----:B------:R-:W-:Y:S01]  /*26380*/  UMOV UR4, 0xffffffff ;  /* 0xffffffff00047882 */ /* 0x000fe20000000000 */
[----:B-1----:R-:W-:Y:S01]  /*26390*/  IMAD R7, R27, 0x5000, R34 ;  /* 0x000050001b077824 */ /* 0x002fe200078e0222 */
[----:B--2---:R-:W-:-:S04]  /*263a0*/  LOP3.LUT R0, R0, 0x7f, RZ, 0xc0, !PT ;  /* 0x0000007f00007812 */ /* 0x004fc800078ec0ff */
[----:B------:R-:W-:-:S05]  /*263b0*/  SHF.R.U32.HI R0, RZ, 0x3, R0 ;  /* 0x00000003ff007819 */ /* 0x000fca0000011600 */
[----:B------:R-:W-:Y:S01]  /*263c0*/  IMAD.IADD R5, R5, 0x1, -R0 ;  /* 0x0000000105057824 */ /* 0x000fe200078e0a00 */
[----:B------:R-:W-:Y:S06]  /*263d0*/  BRA.DIV UR4, `(.L_x_777) ;  /* 0x0000004e04047947 */ /* 0x000fec000b800000 */
[----:B------:R-:W1:Y:S01]  /*263e0*/  SHFL.IDX PT, R14, R24, RZ, 0x181f ;  /* 0x00181fff180e7589 */ /* 0x000e6200000e0000 */
[----:B------:R-:W-:Y:S01]  /*263f0*/  ULDC UR4, c[0x0][0x2f4] ;  /* 0x0000bd0000047ab9 */ /* 0x000fe20000000800 */
[C---:B------:R-:W-:Y:S01]  /*26400*/  IMAD.SHL.U32 R8, R36.reuse, 0x2, RZ ;  /* 0x0000000224087824 */ /* 0x040fe200078e00ff */
[C---:B------:R-:W-:Y:S01]  /*26410*/  ISETP.GE.AND P3, PT, R36.reuse, UR4, PT ;  /* 0x0000000424007c0c */ /* 0x040fe2000bf66270 */
[----:B0-----:R-:W0:Y:S01]  /*26420*/  SHFL.IDX PT, R3, R25, RZ, 0x181f ;  /* 0x00181fff19037589 */ /* 0x001e2200000e0000 */
[----:B------:R-:W-:Y:S01]  /*26430*/  LOP3.LUT R2, R36, 0x40, RZ, 0xfc, !PT ;  /* 0x0000004024027812 */ /* 0x000fe200078efcff */
[----:B------:R-:W-:Y:S01]  /*26440*/  IMAD R0, R7, 0x2, R22 ;  /* 0x0000000207007824 */ /* 0x000fe200078e0216 */
[----:B------:R-:W-:Y:S01]  /*26450*/  ISETP.LT.OR P4, PT, R5, 0x1, P3 ;  /* 0x000000010500780c */ /* 0x000fe20001f81670 */
[----:B------:R-:W-:Y:S01]  /*26460*/  ULDC.64 UR6, c[0x0][0x208] ;  /* 0x0000820000067ab9 */ /* 0x000fe20000000a00 */
[----:B------:R-:W-:Y:S02]  /*26470*/  ISETP.GE.AND P2, PT, R2, UR4, PT ;  /* 0x0000000402007c0c */ /* 0x000fe4000bf46270 */
[----:B------:R-:W-:-:S04]  /*26480*/  LOP3.LUT R2, R36, 0x80, RZ, 0xfc, !PT ;  /* 0x0000008024027812 */ /* 0x000fc800078efcff */
[----:B------:R-:W-:Y:S02]  /*26490*/  ISETP.GE.AND P1, PT, R2, UR4, PT ;  /* 0x0000000402007c0c */ /* 0x000fe4000bf26270 */
[----:B------:R-:W-:Y:S02]  /*264a0*/  LOP3.LUT R2, R36, 0xc0, RZ, 0xfc, !PT ;  /* 0x000000c024027812 */ /* 0x000fe400078efcff */
[----:B-1----:R-:W-:Y:S02]  /*264b0*/  IADD3 R6, P0, R14, R8, RZ ;  /* 0x000000080e067210 */ /* 0x002fe40007f1e0ff */
[----:B------:R-:W1:Y:S03]  /*264c0*/  SHFL.IDX PT, R14, R24, 0x1, 0x181f ;  /* 0x00381f00180e7f89 */ /* 0x000e6600000e0000 */
[----:B0-----:R-:W-:Y:S01]  /*264d0*/  IMAD.X R7, RZ, RZ, R3, P0 ;  /* 0x000000ffff077224 */ /* 0x001fe200000e0603 */
[C---:B------:R-:W-:Y:S01]  /*264e0*/  ISETP.LT.OR P0, PT, R5.reuse, 0x1, P2 ;  /* 0x000000010500780c */ /* 0x040fe20001701670 */
[----:B------:R-:W0:Y:S04]  /*264f0*/  SHFL.IDX PT, R3, R25, 0x1, 0x181f ;  /* 0x00381f0019037f89 */ /* 0x000e2800000e0000 */
[----:B------:R-:W-:Y:S01]  /*26500*/  LDGSTS.E.BYPASS.LTC128B.128 [R0+0x400], desc[UR6][R6.64], !P4 ;  /* 0x0040000006007fae */ /* 0x000fe2000e101d46 */
[----:B------:R-:W-:-:S07]  /*26510*/  ISETP.LT.OR P4, PT, R5, 0x1, P1 ;  /* 0x000000010500780c */ /* 0x000fce0000f81670 */
[----:B------:R-:W-:Y:S01]  /*26520*/  LDGSTS.E.BYPASS.LTC128B.128 [R0+0x2c00], desc[UR6][R6.64+0x80], !P0 ;  /* 0x02c0008006007fae */ /* 0x000fe2000c101d46 */
[----:B------:R-:W-:-:S05]  /*26530*/  ISETP.GE.AND P0, PT, R2, UR4, PT ;  /* 0x0000000402007c0c */ /* 0x000fca000bf06270 */
[----:B------:R-:W-:Y:S01]  /*26540*/  LDGSTS.E.BYPASS.LTC128B.128 [R0+0x5400], desc[UR6][R6.64+0x100], !P4 ;  /* 0x0540010006007fae */ /* 0x000fe2000e101d46 */
[----:B------:R-:W-:-:S13]  /*26550*/  ISETP.LT.OR P4, PT, R5, 0x1, P0 ;  /* 0x000000010500780c */ /* 0x000fda0000781670 */
[----:B------:R2:W-:Y:S01]  /*26560*/  LDGSTS.E.BYPASS.LTC128B.128 [R0+0x7c00], desc[UR6][R6.64+0x180], !P4 ;  /* 0x07c0018006007fae */ /* 0x0005e2000e101d46 */
[----:B-1----:R-:W-:-:S03]  /*26570*/  IADD3 R2, P4, R14, R8, RZ ;  /* 0x000000080e027210 */ /* 0x002fc60007f9e0ff */
[----:B------:R-:W1:Y:S02]  /*26580*/  SHFL.IDX PT, R14, R24, 0x2, 0x181f ;  /* 0x00581f00180e7f89 */ /* 0x000e6400000e0000 */
[----:B0-----:R-:W-:Y:S01]  /*26590*/  IMAD.X R3, RZ, RZ, R3, P4 ;  /* 0x000000ffff037224 */ /* 0x001fe200020e0603 */
[----:B------:R-:W-:Y:S01]  /*265a0*/  ISETP.LT.OR P4, PT, R5, 0x11, P3 ;  /* 0x000000110500780c */ /* 0x000fe20001f81670 */
[----:B--2---:R-:W0:-:S12]  /*265b0*/  SHFL.IDX PT, R7, R25, 0x2, 0x181f ;  /* 0x00581f0019077f89 */ /* 0x004e1800000e0000 */
[----:B------:R-:W-:Y:S01]  /*265c0*/  LDGSTS.E.BYPASS.LTC128B.128 [R0+0xc00], desc[UR6][R2.64], !P4 ;  /* 0x00c0000002007fae */ /* 0x000fe2000e101d46 */
[----:B------:R-:W-:-:S13]  /*265d0*/  ISETP.LT.OR P4, PT, R5, 0x11, P2 ;  /* 0x000000110500780c */ /* 0x000fda0001781670 */
[----:B------:R-:W-:Y:S01]  /*265e0*/  LDGSTS.E.BYPASS.LTC128B.128 [R0+0x3400], desc[UR6][R2.64+0x80], !P4 ;  /* 0x0340008002007fae */ /* 0x000fe2000e101d46 */
[----:B------:R-:W-:-:S13]  /*265f0*/  ISETP.LT.OR P4, PT, R5, 0x11, P1 ;  /* 0x000000110500780c */ /* 0x000fda0000f81670 */
[----:B------:R-:W-:Y:S01]  /*26600*/  LDGSTS.E.BYPASS.LTC128B.128 [R0+0x5c00], desc[UR6][R2.64+0x100], !P4 ;  /* 0x05c0010002007fae */ /* 0x000fe2000e101d46 */
[----:B------:R-:W-:-:S13]  /*26610*/  ISETP.LT.OR P4, PT, R5, 0x11, P0 ;  /* 0x000000110500780c */ /* 0x000fda0000781670 */
[----:B------:R2:W-:Y:S01]  /*26620*/  LDGSTS.E.BYPASS.LTC128B.128 [R0+0x8400], desc[UR6][R2.64+0x180], !P4 ;  /* 0x0840018002007fae */ /* 0x0005e2000e101d46 */
[----:B-1----:R-:W-:-:S03]  /*26630*/  IADD3 R6, P4, R14, R8, RZ ;  /* 0x000000080e067210 */ /* 0x002fc60007f9e0ff */
[----:B------:R-:W1:Y:S02]  /*26640*/  SHFL.IDX PT, R14, R24, 0x3, 0x181f ;  /* 0x00781f00180e7f89 */ /* 0x000e6400000e0000 */
[----:B0-----:R-:W-:Y:S01]  /*26650*/  IMAD.X R7, RZ, RZ, R7, P4 ;  /* 0x000000ffff077224 */ /* 0x001fe200020e0607 */
[C---:B------:R-:W-:Y:S01]  /*26660*/  ISETP.LT.OR P4, PT, R5.reuse, 0x21, P3 ;  /* 0x000000210500780c */ /* 0x040fe20001f81670 */
[----:B--2---:R-:W0:Y:S04]  /*26670*/  SHFL.IDX PT, R3, R25, 0x3, 0x181f ;  /* 0x00781f0019037f89 */ /* 0x004e2800000e0000 */
[----:B------:R-:W2:Y:S08]  /*26680*/  SHFL.IDX PT, R25, R25, 0x4, 0x181f ;  /* 0x00981f0019197f89 */ /* 0x000eb000000e0000 */
[----:B------:R3:W-:Y:S01]  /*26690*/  LDGSTS.E.BYPASS.LTC128B.128 [R0+0x1400], desc[UR6][R6.64], !P4 ;  /* 0x0140000006007fae */ /* 0x0007e2000e101d46 */
[----:B------:R-:W-:-:S13]  /*266a0*/  ISETP.LT.OR P4, PT, R5, 0x21, P2 ;  /* 0x000000210500780c */ /* 0x000fda0001781670 */
[----:B------:R3:W-:Y:S01]  /*266b0*/  LDGSTS.E.BYPASS.LTC128B.128 [R0+0x3c00], desc[UR6][R6.64+0x80], !P4 ;  /* 0x03c0008006007fae */ /* 0x0007e2000e101d46 */
[----:B------:R-:W-:-:S13]  /*266c0*/  ISETP.LT.OR P4, PT, R5, 0x21, P1 ;  /* 0x000000210500780c */ /* 0x000fda0000f81670 */
[----:B------:R3:W-:Y:S01]  /*266d0*/  LDGSTS.E.BYPASS.LTC128B.128 [R0+0x6400], desc[UR6][R6.64+0x100], !P4 ;  /* 0x0640010006007fae */ /* 0x0007e2000e101d46 */
[----:B------:R-:W-:-:S13]  /*266e0*/  ISETP.LT.OR P4, PT, R5, 0x21, P0 ;  /* 0x000000210500780c */ /* 0x000fda0000781670 */
[----:B------:R3:W-:Y:S01]  /*266f0*/  LDGSTS.E.BYPASS.LTC128B.128 [R0+0x8c00], desc[UR6][R6.64+0x180], !P4 ;  /* 0x08c0018006007fae */ /* 0x0007e2000e101d46 */
[----:B-1----:R-:W-:-:S03]  /*26700*/  IADD3 R2, P4, R14, R8, RZ ;  /* 0x000000080e027210 */ /* 0x002fc60007f9e0ff */
[----:B------:R3:W1:Y:S02]  /*26710*/  SHFL.IDX PT, R14, R24, 0x4, 0x181f ;  /* 0x00981f00180e7f89 */ /* 0x00066400000e0000 */
        /* <DEDUP_REMOVED lines=8> */
[----:B-12---:R3:W-:Y:S02]  /*267a0*/  LDGSTS.E.BYPASS.LTC128B.128 [R0+0x9400], desc[UR6][R2.64+0x180], !P4 ;  /* 0x0940018002007fae */ /* 0x0067e4000e101d46 */
.L_x_941:
[C---:B------:R-:W-:Y:S01]  /*267b0*/  ISETP.LT.OR P3, PT, R5.reuse, 0x41, P3 ;  /* 0x000000410500780c */ /* 0x040fe20001f61670 */
[----:B------:R-:W-:Y:S01]  /*267c0*/  ULDC.64 UR4, c[0x0][0x208] ;  /* 0x0000820000047ab9 */ /* 0x000fe20000000a00 */
[C---:B------:R-:W-:Y:S02]  /*267d0*/  ISETP.LT.OR P2, PT, R5.reuse, 0x41, P2 ;  /* 0x000000410500780c */ /* 0x040fe40001741670 */
[C---:B------:R-:W-:Y:S02]  /*267e0*/  ISETP.LT.OR P1, PT, R5.reuse, 0x41, P1 ;  /* 0x000000410500780c */ /* 0x040fe40000f21670 */
[----:B---3--:R-:W-:Y:S02]  /*267f0*/  IADD3 R2, P4, R14, R8, RZ ;  /* 0x000000080e027210 */ /* 0x008fe40007f9e0ff */
        /* <DEDUP_REMOVED lines=11> */
.L_x_778:
[----:B------:R-:W-:Y:S02]  /*268b0*/  PLOP3.LUT P1, PT, P1, P0, PT, 0xa2, 0x0 ;  /* 0x000000000000781c */ /* 0x000fe40000f21472 */
[----:B------:R-:W-:-:S08]  /*268c0*/  @P0 R2UR P1, UR4, R4 ;  /* 0x00000000040402ca */ /* 0x000fd00000020000 */
[----:B------:R-:W-:-:S05]  /*268d0*/  @P0 PLOP3.LUT P0, PT, P1, PT, PT, 0x80, 0x0 ;  /* 0x000000000000081c */ /* 0x000fca0000f0f070 */
[----:B------:R-:W-:Y:S01]  /*268e0*/  @!P1 SYNCS.ARRIVE.TRANS64.RED.A0T1 RZ, [UR4+0x38850], RZ ;  /* 0x038850ffffff99a7 */ /* 0x000fe20008200404 */
[----:B------:R-:W-:Y:S07]  /*268f0*/  @!P1 ARRIVES.LDGSTSBAR.64.TRANSCNT [UR4+0x38850] ;  /* 0x03885000ff0099b0 */ /* 0x000fee0008000a84 */
[----:B------:R-:W-:Y:S05]  /*26900*/  @P0 BRA.U.ANY `(.L_x_778) ;  /* 0xfffffffd00e80947 */ /* 0x000fea000393ffff */
[----:B------:R-:W-:Y:S01]  /*26910*/  NOP ;  /* 0x0000000000007918 */ /* 0x000fe20000000000 */
[----:B0-----:R-:W-:-:S05]  /*26920*/  IMAD.U32 R0, RZ, RZ, UR37 ;  /* 0x00000025ff007e24 */ /* 0x001fca000f8e00ff */
[----:B------:R-:W-:-:S13]  /*26930*/  ISETP.NE.AND P2, PT, R0, 0x3, PT ;  /* 0x000000030000780c */ /* 0x000fda0003f45270 */
[----:B------:R-:W-:Y:S05]  /*26940*/  @!P2 BRA `(.L_x_779) ;  /* 0x000000000004a947 */ /* 0x000fea0003800000 */
[----:B------:R-:W-:Y:S01]  /*26950*/  BPT.TRAP 0x1 ;  /* 0x000000040000795c */ /* 0x000fe20000300000 */
.L_x_779:
[----:B------:R0:W-:Y:S01]  /*26960*/  SYNCS.ARRIVE.TRANS64.A1T0 RZ, [R4+URZ+0x38850], RZ ;  /* 0x038850ff04ff79a7 */ /* 0x0001e2000810003f */
[----:B------:R-:W-:-:S05]  /*26970*/  VIADD R27, R27, 0x1 ;  /* 0x000000011b1b7836 */ /* 0x000fca0000000000 */
[----:B------:R-:W-:-:S04]  /*26980*/  ISETP.NE.AND P0, PT, R27, 0x2, PT ;  /* 0x000000021b00780c */ /* 0x000fc80003f05270 */
[----:B------:R-:W-:Y:S02]  /*26990*/  SEL R0, RZ, 0x1, P0 ;  /* 0x00000001ff007807 */ /* 0x000fe40000000000 */
[----:B------:R-:W-:Y:S02]  /*269a0*/  SEL R27, R27, RZ, P0 ;  /* 0x000000ff1b1b7207 */ /* 0x000fe40000000000 */
[----:B0-----:R-:W-:-:S07]  /*269b0*/  LOP3.LUT R29, R29, R0, RZ, 0x3c, !PT ;  /* 0x000000001d1d7212 */ /* 0x001fce00078e3cff */
.L_x_734:
[----:B------:R-:W-:Y:S05]  /*269c0*/  BSYNC B7 ;  /* 0x0000000000077941 */ /* 0x000fea0003800000 */
.L_x_732:
[----:B------:R-:W-:-:S13]  /*269d0*/  LOP3.LUT P0, RZ, R23, 0x40, RZ, 0xc0, !PT ;  /* 0x0000004017ff7812 */ /* 0x000fda000780c0ff */
[----:B------:R-:W-:Y:S05]  /*269e0*/  @!P0 BRA `(.L_x_780) ;  /* 0x0000000000248947 */ /* 0x000fea0003800000 */
[----:B------:R-:W-:Y:S05]  /*269f0*/  WARPSYNC.ALL ;  /* 0x0000000000007948 */ /* 0x000fea0003800000 */
[----:B------:R-:W1:Y:S08]  /*26a00*/  S2UR UR5, SR_CgaCtaId ;  /* 0x00000000000579c3 */ /* 0x000e700000008800 */
[----:B------:R-:W-:Y:S06]  /*26a10*/  BAR.SYNC.DEFER_BLOCKING 0x5, 0x180 ;  /* 0x0146000000007b1d */ /* 0x000fec0000010000 */
[----:B------:R-:W-:-:S02]  /*26a20*/  UMOV UR4, 0x400 ;  /* 0x0000040000047882 */ /* 0x000fc40000000000 */
[----:B-1----:R-:W-:-:S06]  /*26a30*/  ULEA UR4, UR5, UR4, 0x18 ;  /* 0x0000000405047291 */ /* 0x002fcc000f8ec03f */
[----:B0-----:R-:W-:-:S05]  /*26a40*/  MOV R22, UR4 ;  /* 0x0000000400167c02 */ /* 0x001fca0008000f00 */
[----:B------:R0:W1:Y:S01]  /*26a50*/  LDS.128 R16, [R22+0x388d0] ;  /* 0x0388d00016107984 */ /* 0x0000620000000c00 */
[----:B------:R-:W-:Y:S06]  /*26a60*/  BAR.ARV 0x4, 0x180 ;  /* 0x0106000000007b1d */ /* 0x000fec0000002000 */
[----:B------:R-:W-:Y:S05]  /*26a70*/  BRA `(.L_x_781) ;  /* 0x0000000800487947 */ /* 0x000fea0003800000 */
.L_x_780:
[----:B------:R-:W1:Y:S01]  /*26a80*/  S2R R8, SR_TID.X ;  /* 0x0000000000087919 */ /* 0x000e620000002100 */
[----:B------:R-:W-:Y:S01]  /*26a90*/  UMOV UR4, 0xffffffff ;  /* 0xffffffff00047882 */ /* 0x000fe20000000000 */
[----:B-1----:R-:W-:-:S04]  /*26aa0*/  LOP3.LUT R8, R8, 0x1f, RZ, 0xc0, !PT ;  /* 0x0000001f08087812 */ /* 0x002fc800078ec0ff */
[----:B------:R-:W-:Y:S01]  /*26ab0*/  ISETP.NE.AND P0, PT, R8, 0x1f, PT ;  /* 0x0000001f0800780c */ /* 0x000fe20003f05270 */
[----:B------:R-:W-:-:S12]  /*26ac0*/  BRA.DIV UR4, `(.L_x_782) ;  /* 0x0000004e04387947 */ /* 0x000fd8000b800000 */
[----:B0-----:R-:W-:Y:S01]  /*26ad0*/  IMAD.IADD R5, R19, 0x1, R8 ;  /* 0x0000000113057824 */ /* 0x001fe200078e0208 */
[----:B------:R-:W-:Y:S01]  /*26ae0*/  ULDC UR4, c[0x0][0xc3c] ;  /* 0x00030f0000047ab9 */ /* 0x000fe20000000800 */
[----:B------:R-:W-:-:S03]  /*26af0*/  ULDC.64 UR6, c[0x0][0x208] ;  /* 0x0000820000067ab9 */ /* 0x000fc60000000a00 */
[----:B------:R-:W-:-:S13]  /*26b00*/  ISETP.GE.OR P1, PT, R5, UR4, !P0 ;  /* 0x0000000405007c0c */ /* 0x000fda000c726670 */
[----:B------:R-:W0:Y:S02]  /*26b10*/  @!P1 LDC.64 R2, c[0x0][0xc80] ;  /* 0x00032000ff029b82 */ /* 0x000e240000000a00 */
[----:B0-----:R-:W-:-:S06]  /*26b20*/  @!P1 IMAD.WIDE R2, R5, 0x4, R2 ;  /* 0x0000000405029825 */ /* 0x001fcc00078e0202 */
[----:B------:R-:W2:Y:S01]  /*26b30*/  @!P1 LDG.E R2, desc[UR6][R2.64] ;  /* 0x0000000602029981 */ /* 0x000ea2000c1e1900 */
[----:B------:R-:W-:Y:S01]  /*26b40*/  IMAD.MOV.U32 R4, RZ, RZ, RZ ;  /* 0x000000ffff047224 */ /* 0x000fe200078e00ff */
        /* <DEDUP_REMOVED lines=8> */
[----:B0-----:R-:W-:-:S05]  /*26bd0*/  SEL R5, R14, RZ, P1 ;  /* 0x000000ff0e057207 */ /* 0x001fca0000800000 */
[----:B------:R-:W-:Y:S02]  /*26be0*/  IMAD.IADD R6, R4, 0x1, R5 ;  /* 0x0000000104067824 */ /* 0x000fe400078e0205 */
        /* <DEDUP_REMOVED lines=14> */
.L_x_951:
[----:B------:R-:W-:Y:S02]  /*26cd0*/  ULDC UR4, c[0x0][0xc38] ;  /* 0x00030e0000047ab9 */ /* 0x000fe40000000800 */
[----:B------:R-:W-:-:S04]  /*26ce0*/  IMAD.U32 R7, RZ, RZ, UR4 ;  /* 0x00000004ff077e24 */ /* 0x000fc8000f8e00ff */
[----:B-1----:R-:W-:-:S04]  /*26cf0*/  IMAD R3, R14, R7, RZ ;  /* 0x000000070e037224 */ /* 0x002fc800078e02ff */
[----:B------:R-:W-:-:S05]  /*26d00*/  IMAD.IADD R6, R0, 0x1, R3 ;  /* 0x0000000100067824 */ /* 0x000fca00078e0203 */
[----:B------:R-:W-:-:S13]  /*26d10*/  ISETP.GT.AND P6, PT, R6, R5, PT ;  /* 0x000000050600720c */ /* 0x000fda0003fc4270 */
[----:B------:R-:W-:Y:S05]  /*26d20*/  @P6 BRA `(.L_x_783) ;  /* 0x0000000000a06947 */ /* 0x000fea0003800000 */
.L_x_788:
[----:B------:R-:W1:Y:S01]  /*26d30*/  LDC R0, c[0x0][0xc3c] ;  /* 0x00030f00ff007b82 */ /* 0x000e620000000800 */
[----:B------:R-:W-:-:S05]  /*26d40*/  VIADD R19, R19, 0x1f ;  /* 0x0000001f13137836 */ /* 0x000fca0000000000 */
[----:B-1----:R-:W-:-:S13]  /*26d50*/  ISETP.GE.AND P6, PT, R19, R0, PT ;  /* 0x000000001300720c */ /* 0x002fda0003fc6270 */
[----:B------:R-:W-:Y:S05]  /*26d60*/  @P6 BRA `(.L_x_784) ;  /* 0x0000000400486947 */ /* 0x000fea0003800000 */
[----:B0-----:R-:W0:Y:S01]  /*26d70*/  S2R R2, SR_TID.X ;  /* 0x0000000000027919 */ /* 0x001e220000002100 */
[----:B------:R-:W-:Y:S01]  /*26d80*/  BSSY B0, `(.L_x_785) ;  /* 0x000000a000007945 */ /* 0x000fe20003800000 */
[----:B------:R-:W-:Y:S01]  /*26d90*/  IMAD.MOV.U32 R4, RZ, RZ, RZ ;  /* 0x000000ffff047224 */ /* 0x000fe200078e00ff */
[----:B0-----:R-:W-:-:S05]  /*26da0*/  LOP3.LUT R2, R2, 0x1f, RZ, 0xc0, !PT ;  /* 0x0000001f02027812 */ /* 0x001fca00078ec0ff */
[----:B------:R-:W-:-:S05]  /*26db0*/  IMAD.IADD R7, R19, 0x1, R2 ;  /* 0x0000000113077824 */ /* 0x000fca00078e0202 */
[----:B------:R-:W-:-:S13]  /*26dc0*/  ISETP.GE.OR P6, PT, R7, R0, !P0 ;  /* 0x000000000700720c */ /* 0x000fda00047c6670 */
[----:B------:R-:W-:Y:S05]  /*26dd0*/  @P6 BRA `(.L_x_786) ;  /* 0x0000000000106947 */ /* 0x000fea0003800000 */
[----:B------:R-:W0:Y:S01]  /*26de0*/  LDC.64 R2, c[0x0][0xc80] ;  /* 0x00032000ff027b82 */ /* 0x000e220000000a00 */
[----:B------:R-:W-:Y:S01]  /*26df0*/  ULDC.64 UR4, c[0x0][0x208] ;  /* 0x0000820000047ab9 */ /* 0x000fe20000000a00 */
[----:B0-----:R-:W-:-:S05]  /*26e00*/  IMAD.WIDE R2, R7, 0x4, R2 ;  /* 0x0000000407027825 */ /* 0x001fca00078e0202 */
[----:B------:R0:W5:Y:S02]  /*26e10*/  LDG.E R4, desc[UR4][R2.64] ;  /* 0x0000000402047981 */ /* 0x000164000c1e1900 */
.L_x_786:
[----:B------:R-:W-:Y:S05]  /*26e20*/  BSYNC B0 ;  /* 0x0000000000007941 */ /* 0x000fea0003800000 */
.L_x_785:
[----:B------:R-:W-:-:S03]  /*26e30*/  UMOV UR4, 0xffffffff ;  /* 0xffffffff00047882 */ /* 0x000fc60000000000 */
[----:B------:R-:W-:Y:S05]  /*26e40*/  BRA.DIV UR4, `(.L_x_787) ;  /* 0x0000004e04807947 */ /* 0x000fea000b800000 */
[----:B-----5:R-:W1:Y:S02]  /*26e50*/  SHFL.UP PT, R14, R4, 0x1, RZ ;  /* 0x04200000040e7989 */ /* 0x020e6400000e00ff */
[----:B-1----:R-:W-:-:S05]  /*26e60*/  SEL R13, R14, RZ, P1 ;  /* 0x000000ff0e0d7207 */ /* 0x002fca0000800000 */
[----:B------:R-:W-:-:S05]  /*26e70*/  IMAD.IADD R13, R4, 0x1, R13 ;  /* 0x00000001040d7824 */ /* 0x000fca00078e020d */
[----:B------:R-:W1:Y:S02]  /*26e80*/  SHFL.UP PT, R14, R13, 0x2, RZ ;  /* 0x044000000d0e7989 */ /* 0x000e6400000e00ff */
[----:B-1----:R-:W-:-:S05]  /*26e90*/  SEL R0, R14, RZ, P2 ;  /* 0x000000ff0e007207 */ /* 0x002fca0001000000 */
[----:B------:R-:W-:-:S05]  /*26ea0*/  IMAD.IADD R0, R13, 0x1, R0 ;  /* 0x000000010d007824 */ /* 0x000fca00078e0200 */
[----:B------:R-:W0:Y:S02]  /*26eb0*/  SHFL.UP PT, R14, R0, 0x4, RZ ;  /* 0x04800000000e7989 */ /* 0x000e2400000e00ff */
[----:B0-----:R-:W-:-:S04]  /*26ec0*/  SEL R3, R14, RZ, P3 ;  /* 0x000000ff0e037207 */ /* 0x001fc80001800000 */
[----:B------:R-:W-:-:S05]  /*26ed0*/  IADD3 R2, R0, R3, RZ ;  /* 0x0000000300027210 */ /* 0x000fca0007ffe0ff */
[----:B------:R-:W0:Y:S02]  /*26ee0*/  SHFL.UP PT, R14, R2, 0x8, RZ ;  /* 0x05000000020e7989 */ /* 0x000e2400000e00ff */
[----:B0-----:R-:W-:-:S05]  /*26ef0*/  SEL R3, R14, RZ, P4 ;  /* 0x000000ff0e037207 */ /* 0x001fca0002000000 */
[----:B------:R-:W-:-:S05]  /*26f00*/  IMAD.IADD R3, R2, 0x1, R3 ;  /* 0x0000000102037824 */ /* 0x000fca00078e0203 */
[----:B------:R-:W0:Y:S02]  /*26f10*/  SHFL.UP PT, R14, R3, 0x10, RZ ;  /* 0x06000000030e7989 */ /* 0x000e2400000e00ff */
[----:B0-----:R-:W-:-:S05]  /*26f20*/  SEL R14, R14, RZ, P5 ;  /* 0x000000ff0e0e7207 */ /* 0x001fca0002800000 */
[----:B------:R-:W-:-:S05]  /*26f30*/  IMAD.IADD R2, R3, 0x1, R14 ;  /* 0x0000000103027824 */ /* 0x000fca00078e020e */
[----:B------:R0:W1:Y:S02]  /*26f40*/  SHFL.IDX PT, R14, R2, 0x1f, 0x1f ;  /* 0x03e01f00020e7f89 */ /* 0x00006400000e0000 */
.L_x_959:
[----:B------:R-:W-:Y:S02]  /*26f50*/  ULDC UR4, c[0x0][0xc38] ;  /* 0x00030e0000047ab9 */ /* 0x000fe40000000800 */
[----:B------:R-:W-:-:S04]  /*26f60*/  IMAD.U32 R7, RZ, RZ, UR4 ;  /* 0x00000004ff077e24 */ /* 0x000fc8000f8e00ff */
[----:B-1----:R-:W-:-:S04]  /*26f70*/  IMAD R3, R14, R7, RZ ;  /* 0x000000070e037224 */ /* 0x002fc800078e02ff */
[----:B------:R-:W-:-:S05]  /*26f80*/  IMAD.IADD R6, R3, 0x1, R6 ;  /* 0x0000000103067824 */ /* 0x000fca00078e0206 */
[----:B------:R-:W-:-:S13]  /*26f90*/  ISETP.GT.AND P6, PT, R6, R5, PT ;  /* 0x000000050600720c */ /* 0x000fda0003fc4270 */
[----:B------:R-:W-:Y:S05]  /*26fa0*/  @!P6 BRA `(.L_x_788) ;  /* 0xfffffffc0060e947 */ /* 0x000fea000383ffff */
.L_x_783:
        /* <DEDUP_REMOVED lines=8> */
.L_x_963:
[----:B------:R-:W-:Y:S01]  /*27030*/  ISETP.NE.AND P0, PT, R3, RZ, PT ;  /* 0x000000ff0300720c */ /* 0x000fe20003f05270 */
[----:B------:R-:W-:-:S12]  /*27040*/  IMAD.MOV.U32 R14, RZ, RZ, RZ ;  /* 0x000000ffff0e7224 */ /* 0x000fd800078e00ff */
[----:B------:R-:W-:Y:S05]  /*27050*/  @!P0 BRA `(.L_x_790) ;  /* 0x0000000000108947 */ /* 0x000fea0003800000 */
[----:B------:R-:W-:Y:S01]  /*27060*/  UMOV UR4, 0xffffffff ;  /* 0xffffffff00047882 */ /* 0x000fe20000000000 */
[----:B------:R-:W-:Y:S02]  /*27070*/  VIADD R12, R0, 0xffffffff ;  /* 0xffffffff000c7836 */ /* 0x000fe40000000000 */
[----:B------:R-:W-:Y:S05]  /*27080*/  BRA.DIV UR4, `(.L_x_791) ;  /* 0x0000004e04f47947 */ /* 0x000fea000b800000 */
[----:B------:R3:W4:Y:S02]  /*27090*/  SHFL.IDX PT, R14, R2, R12, 0x1f ;  /* 0x00001f0c020e7589 */ /* 0x00072400000e0000 */
.L_x_790:
[----:B--2---:R-:W-:Y:S01]  /*270a0*/  IABS R8, R4 ;  /* 0x0000000400087213 */ /* 0x004fe20000000000 */
[----:B----4-:R-:W-:Y:S02]  /*270b0*/  IMAD R16, R14, R7, R6 ;  /* 0x000000070e107224 */ /* 0x010fe400078e0206 */
[----:B------:R-:W-:Y:S01]  /*270c0*/  IMAD.IADD R19, R0, 0x1, R19 ;  /* 0x0000000100137824 */ /* 0x000fe200078e0213 */
[----:B------:R-:W2:Y:S08]  /*270d0*/  I2F.RP R9, R8 ;  /* 0x0000000800097306 */ /* 0x000eb00000209400 */
[----:B--2---:R-:W0:Y:S02]  /*270e0*/  MUFU.RCP R9, R9 ;  /* 0x0000000900097308 */ /* 0x004e240000001000 */
[----:B0--3--:R-:W-:-:S06]  /*270f0*/  VIADD R2, R9, 0xffffffe ;  /* 0x0ffffffe09027836 */ /* 0x009fcc0000000000 */
[----:B------:R0:W2:Y:S02]  /*27100*/  F2I.FTZ.U32.TRUNC.NTZ R3, R2 ;  /* 0x0000000200037305 */ /* 0x0000a4000021f000 */
[----:B0-----:R-:W-:Y:S02]  /*27110*/  IMAD.MOV.U32 R2, RZ, RZ, RZ ;  /* 0x000000ffff027224 */ /* 0x001fe400078e00ff */
[----:B--2---:R-:W-:-:S04]  /*27120*/  IMAD.MOV R7, RZ, RZ, -R3 ;  /* 0x000000ffff077224 */ /* 0x004fc800078e0a03 */
[----:B------:R-:W-:-:S04]  /*27130*/  IMAD R7, R7, R8, RZ ;  /* 0x0000000807077224 */ /* 0x000fc800078e02ff */
[----:B------:R-:W-:-:S04]  /*27140*/  IMAD.HI.U32 R3, R3, R7, R2 ;  /* 0x0000000703037227 */ /* 0x000fc800078e0002 */
[----:B------:R-:W-:Y:S01]  /*27150*/  IMAD.IADD R7, R5, 0x1, -R16 ;  /* 0x0000000105077824 */ /* 0x000fe200078e0a10 */
[----:B------:R-:W-:-:S04]  /*27160*/  IABS R5, R4 ;  /* 0x0000000400057213 */ /* 0x000fc80000000000 */
[----:B------:R-:W-:Y:S01]  /*27170*/  IABS R2, R7 ;  /* 0x0000000700027213 */ /* 0x000fe20000000000 */
[----:B------:R-:W-:-:S04]  /*27180*/  IMAD.MOV R5, RZ, RZ, -R5 ;  /* 0x000000ffff057224 */ /* 0x000fc800078e0a05 */
        /* <DEDUP_REMOVED lines=9> */
[----:B------:R-:W-:-:S05]  /*27220*/  @P0 VIADD R3, R3, 0x1 ;  /* 0x0000000103030836 */ /* 0x000fca0000000000 */
[----:B------:R-:W-:Y:S02]  /*27230*/  @!P2 IADD3 R3, -R3, RZ, RZ ;  /* 0x000000ff0303a210 */ /* 0x000fe40007ffe1ff */
[----:B------:R-:W-:-:S05]  /*27240*/  @!P1 LOP3.LUT R3, RZ, R4, RZ, 0x33, !PT ;  /* 0x00000004ff039212 */ /* 0x000fca00078e33ff */
[--C-:B------:R-:W-:Y:S02]  /*27250*/  IMAD.MOV R17, RZ, RZ, -R3.reuse ;  /* 0x000000ffff117224 */ /* 0x100fe400078e0a03 */
[----:B------:R-:W-:Y:S02]  /*27260*/  IMAD.MOV.U32 R18, RZ, RZ, R3 ;  /* 0x000000ffff127224 */ /* 0x000fe400078e0003 */
[----:B------:R-:W-:Y:S01]  /*27270*/  IMAD R17, R4, R17, R7 ;  /* 0x0000001104117224 */ /* 0x000fe200078e0207 */
[----:B------:R-:W-:Y:S06]  /*27280*/  BRA `(.L_x_792) ;  /* 0x00000000001c7947 */ /* 0x000fec0003800000 */
.L_x_784:
[----:B------:R-:W-:Y:S01]  /*27290*/  UMOV UR4, URZ ;  /* 0x0000003f00047c82 */ /* 0x000fe20008000000 */
[----:B------:R-:W-:Y:S01]  /*272a0*/  UMOV UR5, URZ ;  /* 0x0000003f00057c82 */ /* 0x000fe20008000000 */
[----:B------:R-:W-:Y:S01]  /*272b0*/  ULDC UR6, c[0x0][0xc3c] ;  /* 0x00030f0000067ab9 */ /* 0x000fe20000000800 */
[----:B------:R-:W-:Y:S02]  /*272c0*/  IMAD.MOV.U32 R16, RZ, RZ, R5 ;  /* 0x000000ffff107224 */ /* 0x000fe400078e0005 */
[----:B------:R-:W-:Y:S02]  /*272d0*/  IMAD.U32 R17, RZ, RZ, UR4 ;  /* 0x00000004ff117e24 */ /* 0x000fe4000f8e00ff */
[----:B------:R-:W-:Y:S02]  /*272e0*/  IMAD.U32 R18, RZ, RZ, UR5 ;  /* 0x00000005ff127e24 */ /* 0x000fe4000f8e00ff */
[----:B------:R-:W-:-:S07]  /*272f0*/  IMAD.U32 R19, RZ, RZ, UR6 ;  /* 0x00000006ff137e24 */ /* 0x000fce000f8e00ff */
.L_x_792:
        /* <DEDUP_REMOVED lines=10> */
.L_x_781:
[----:B------:R-:W-:Y:S02]  /*273a0*/  ULDC UR4, c[0x0][0xc3c] ;  /* 0x00030f0000047ab9 */ /* 0x000fe40000000800 */
[----:B-1----:R-:W-:-:S13]  /*273b0*/  ISETP.GE.AND P0, PT, R19, UR4, PT ;  /* 0x0000000413007c0c */ /* 0x002fda000bf06270 */
[----:B------:R-:W-:Y:S05]  /*273c0*/  @!P0 BRA `(.L_x_793) ;  /* 0xffffff9c00588947 */ /* 0x000fea000383ffff */
[----:B------:R-:W-:Y:S05]  /*273d0*/  BSYNC B8 ;  /* 0x0000000000087941 */ /* 0x000fea0003800000 */
.L_x_684:
[----:B------:R-:W3:Y:S01]  /*273e0*/  LDL.LU R0, [R1+0x30] ;  /* 0x0000300001007983 */ /* 0x000ee20000300800 */
[----:B------:R-:W-:Y:S01]  /*273f0*/  BSSY B0, `(.L_x_794) ;  /* 0x000000b000007945 */ /* 0x000fe20003800000 */
[----:B------:R-:W4:Y:S01]  /*27400*/  S2R R5, SR_CgaCtaId ;  /* 0x0000000000057919 */ /* 0x000f220000008800 */
[----:B---3--:R-:W-:-:S05]  /*27410*/  VIADD R0, R0, 0x1 ;  /* 0x0000000100007836 */ /* 0x008fca0000000000 */
[----:B01----:R-:W-:-:S04]  /*27420*/  LEA.HI R2, R0, R0, RZ, 0x1 ;  /* 0x0000000000027211 */ /* 0x003fc800078f08ff */
[----:B------:R-:W-:Y:S02]  /*27430*/  LOP3.LUT R3, R2, 0xfffffffe, RZ, 0xc0, !PT ;  /* 0xfffffffe02037812 */ /* 0x000fe400078ec0ff */
[----:B------:R-:W-:-:S03]  /*27440*/  MOV R2, 0x400 ;  /* 0x0000040000027802 */ /* 0x000fc60000000f00 */
[----:B------:R-:W-:Y:S01]  /*27450*/  IMAD.IADD R0, R0, 0x1, -R3 ;  /* 0x0000000100007824 */ /* 0x000fe200078e0a03 */
[----:B----4-:R-:W-:-:S04]  /*27460*/  LEA R5, R5, R2, 0x18 ;  /* 0x0000000205057211 */ /* 0x010fc800078ec0ff */
[----:B------:R-:W-:-:S04]  /*27470*/  SHF.L.U32 R0, R0, 0x1f, RZ ;  /* 0x0000001f00007819 */ /* 0x000fc800000006ff */
[----:B------:R-:W0:Y:S02]  /*27480*/  SYNCS.PHASECHK.TRANS64.TRYWAIT P0, [R5+URZ+0x38820], R0 ;  /* 0x03882000050075a7 */ /* 0x000e24000800017f */
[----:B0-----:R-:W-:Y:S05]  /*27490*/  @!P0 BRA `(.L_x_795) ;  /* 0x0000004c00148947 */ /* 0x001fea0003800000 */
.L_x_966:
[----:B------:R-:W-:Y:S05]  /*274a0*/  BSYNC B0 ;  /* 0x0000000000007941 */ /* 0x000fea0003800000 */
.L_x_794:
[----:B------:R-:W-:-:S03]  /*274b0*/  UMOV UR4, 0xffffffff ;  /* 0xffffffff00047882 */ /* 0x000fc60000000000 */
[----:B------:R-:W-:Y:S05]  /*274c0*/  BRA.DIV UR4, `(.L_x_796) ;  /* 0x0000004e041c7947 */ /* 0x000fea000b800000 */
[----:B0-----:R-:W0:Y:S02]  /*274d0*/  S2R R0, SR_TID.X ;  /* 0x0000000000007919 */ /* 0x001e240000002100 */
[----:B0-----:R-:W-:-:S04]  /*274e0*/  SHF.R.U32.HI R0, RZ, 0x5, R0 ;  /* 0x00000005ff007819 */ /* 0x001fc80000011600 */
[----:B------:R-:W-:-:S05]  /*274f0*/  LOP3.LUT R0, R0, 0x3, RZ, 0xc0, !PT ;  /* 0x0000000300007812 */ /* 0x000fca00078ec0ff */
[----:B------:R0:W1:Y:S02]  /*27500*/  SHFL.IDX PT, R14, R0, RZ, 0x1f ;  /* 0x00001fff000e7589 */ /* 0x00006400000e0000 */
.L_x_969:
[----:B-1----:R-:W-:-:S13]  /*27510*/  ISETP.NE.AND P0, PT, R14, RZ, PT ;  /* 0x000000ff0e00720c */ /* 0x002fda0003f05270 */
[----:B------:R-:W-:Y:S05]  /*27520*/  @P0 BRA `(.L_x_436) ;  /* 0x0000000000880947 */ /* 0x000fea0003800000 */
[----:B------:R-:W-:-:S03]  /*27530*/  UMOV UR4, 0xffffffff ;  /* 0xffffffff00047882 */ /* 0x000fc60000000000 */
[----:B------:R-:W-:Y:S05]  /*27540*/  BRA.DIV UR4, `(.L_x_797) ;  /* 0x0000004e04307947 */ /* 0x000fea000b800000 */
[----:B------:R-:W-:-:S13]  /*27550*/  ELECT P6, URZ, PT ;  /* 0x00000000003f782f */ /* 0x000fda00038c0000 */
.L_x_972:
[----:B------:R-:W-:Y:S05]  /*27560*/  @!P6 BRA `(.L_x_436) ;  /* 0x000000000078e947 */ /* 0x000fea0003800000 */
[----:B------:R-:W-:-:S06]  /*27570*/  ULOP3.LUT UR4, UR60, 0x2, URZ, 0xfc, !UPT ;  /* 0x000000023c047892 */ /* 0x000fcc000f8efc3f */
[----:B0-----:R-:W-:-:S05]  /*27580*/  IMAD.U32 R0, RZ, RZ, UR4 ;  /* 0x00000004ff007e24 */ /* 0x001fca000f8e00ff */
[----:B------:R-:W-:-:S13]  /*27590*/  ISETP.NE.AND P0, PT, R0, 0x3, PT ;  /* 0x000000030000780c */ /* 0x000fda0003f05270 */
[----:B------:R-:W-:Y:S05]  /*275a0*/  @!P0 BRA `(.L_x_798) ;  /* 0x0000000000048947 */ /* 0x000fea0003800000 */
[----:B------:R-:W-:Y:S01]  /*275b0*/  BPT.TRAP 0x1 ;  /* 0x000000040000795c */ /* 0x000fe20000300000 */
.L_x_798:
[----:B------:R-:W-:Y:S01]  /*275c0*/  IMAD R3, R27, 0x8, R5 ;  /* 0x000000081b037824 */ /* 0x000fe200078e0205 */
[----:B------:R-:W-:Y:S01]  /*275d0*/  SHF.L.U32 R2, R29, 0x1f, RZ ;  /* 0x0000001f1d027819 */ /* 0x000fe200000006ff */
[----:B------:R-:W-:-:S03]  /*275e0*/  VIADD R27, R27, 0x1 ;  /* 0x000000011b1b7836 */ /* 0x000fc60000000000 */
[----:B------:R-:W0:Y:S02]  /*275f0*/  SYNCS.PHASECHK.TRANS64.TRYWAIT P1, [R3+URZ+0x38840], R2 ;  /* 0x03884002030075a7 */ /* 0x000e24000802017f */
[----:B------:R-:W-:-:S04]  /*27600*/  ISETP.NE.AND P2, PT, R27, 0x2, PT ;  /* 0x000000021b00780c */ /* 0x000fc80003f45270 */
[----:B------:R-:W-:Y:S01]  /*27610*/  SEL R0, RZ, 0x1, P2 ;  /* 0x00000001ff007807 */ /* 0x000fe20001000000 */
[----:B0-----:R-:W-:Y:S08]  /*27620*/  @!P1 BRA `(.L_x_799) ;  /* 0x0000004c00189947 */ /* 0x001ff00003800000 */
.L_x_973:
[----:B------:R-:W-:Y:S02]  /*27630*/  SEL R27, R27, RZ, P2 ;  /* 0x000000ff1b1b7207 */ /* 0x000fe40001000000 */
[----:B------:R-:W-:Y:S01]  /*27640*/  LOP3.LUT R0, R29, R0, RZ, 0x3c, !PT ;  /* 0x000000001d007212 */ /* 0x000fe200078e3cff */
[----:B------:R-:W-:Y:S06]  /*27650*/  @!P0 BRA `(.L_x_800) ;  /* 0x0000000000048947 */ /* 0x000fec0003800000 */
[----:B------:R-:W-:Y:S01]  /*27660*/  BPT.TRAP 0x1 ;  /* 0x000000040000795c */ /* 0x000fe20000300000 */
.L_x_800:
[----:B------:R-:W-:Y:S01]  /*27670*/  IMAD R27, R27, 0x8, R5 ;  /* 0x000000081b1b7824 */ /* 0x000fe200078e0205 */
[----:B------:R-:W-:-:S04]  /*27680*/  SHF.L.U32 R0, R0, 0x1f, RZ ;  /* 0x0000001f00007819 */ /* 0x000fc800000006ff */
[----:B------:R-:W1:Y:S02]  /*27690*/  SYNCS.PHASECHK.TRANS64.TRYWAIT P1, [R27+URZ+0x38840], R0 ;  /* 0x038840001b0075a7 */ /* 0x000e64000802017f */
[----:B-1----:R-:W-:Y:S05]  /*276a0*/  @!P1 BRA `(.L_x_801) ;  /* 0x0000004c000c9947 */ /* 0x002fea0003800000 */
.L_x_974:
[----:B------:R-:W-:Y:S05]  /*276b0*/  @!P0 BRA `(.L_x_802) ;  /* 0x0000000000048947 */ /* 0x000fea0003800000 */
[----:B------:R-:W-:Y:S01]  /*276c0*/  BPT.TRAP 0x1 ;  /* 0x000000040000795c */ /* 0x000fe20000300000 */
.L_x_802:
[----:B------:R-:W3:Y:S02]  /*276d0*/  SYNCS.PHASECHK.TRANS64.TRYWAIT P1, [R3+URZ+0x38860], R2 ;  /* 0x03886002030075a7 */ /* 0x000ee4000802017f */
[----:B---3--:R-:W-:Y:S05]  /*276e0*/  @!P1 BRA `(.L_x_803) ;  /* 0x0000004c00109947 */ /* 0x008fea0003800000 */
.L_x_975:
[----:B------:R-:W-:Y:S05]  /*276f0*/  @!P0 BRA `(.L_x_804) ;  /* 0x0000000000048947 */ /* 0x000fea0003800000 */
[----:B------:R-:W-:Y:S01]  /*27700*/  BPT.TRAP 0x1 ;  /* 0x000000040000795c */ /* 0x000fe20000300000 */
.L_x_804:
[----:B----4-:R4:W0:Y:S02]  /*27710*/  SYNCS.PHASECHK.TRANS64.TRYWAIT P0, [R27+URZ+0x38860], R0 ;  /* 0x038860001b0075a7 */ /* 0x010824000800017f */
[----:B0-----:R-:W-:Y:S05]  /*27720*/  @!P0 NANOSLEEP.SYNCS 0x989680 ;  /* 0x009896800000895d */ /* 0x001fea0003900000 */
[----:B------:R-:W0:Y:S02]  /*27730*/  @!P0 SYNCS.PHASECHK.TRANS64 P0, [R27+URZ+0x38860], R0 ;  /* 0x038860001b0085a7 */ /* 0x000e24000800007f */
[----:B0-----:R-:W-:Y:S05]  /*27740*/  @!P0 BRA `(.L_x_804) ;  /* 0xfffffffc00f08947 */ /* 0x001fea000383ffff */
.L_x_436:
[----:B------:R-:W-:Y:S05]  /*27750*/  BSYNC B9 ;  /* 0x0000000000097941 */ /* 0x000fea0003800000 */
.L_x_433:
[----:B------:R-:W-:Y:S05]  /*27760*/  EXIT ;  /* 0x000000000000794d */ /* 0x000fea0003800000 */
.L_x_456:
[----:B0-----:R0:W1:Y:S02]  /*27770*/  SYNCS.PHASECHK.TRANS64.TRYWAIT P6, [R89+URZ+0x38890], R90 ;  /* 0x0388905a590075a7 */ /* 0x00106400080c017f */
[----:B-1----:R-:W-:Y:S05]  /*27780*/  @!P6 NANOSLEEP.SYNCS 0x989680 ;  /* 0x009896800000e95d */ /* 0x002fea0003900000 */
[----:B------:R-:W1:Y:S02]  /*27790*/  @!P6 SYNCS.PHASECHK.TRANS64 P6, [R89+URZ+0x38890], R90 ;  /* 0x0388905a5900e5a7 */ /* 0x000e6400080c007f */
[----:B-1----:R-:W-:Y:S05]  /*277a0*/  @!P6 BRA `(.L_x_456) ;  /* 0xfffffffc00f0e947 */ /* 0x002fea000383ffff */
[----:B------:R-:W-:Y:S05]  /*277b0*/  BRA `(.L_x_805) ;  /* 0xfffffdbc000c7947 */ /* 0x000fea000383ffff */
.L_x_457:
[----:B------:R-:W-:Y:S01]  /*277c0*/  BSSY B1, `(.L_x_806) ;  /* 0x0000008000017945 */ /* 0x000fe20003800000 */
[----:B------:R-:W-:Y:S01]  /*277d0*/  IMAD.MOV.U32 R13, RZ, RZ, R117 ;  /* 0x000000ffff0d7224 */ /* 0x000fe200078e0075 */
[----:B------:R-:W-:Y:S01]  /*277e0*/  MOV R11, 0x181f ;  /* 0x0000181f000b7802 */ /* 0x000fe20000000f00 */
[----:B------:R-:W-:Y:S02]  /*277f0*/  IMAD.MOV.U32 R12, RZ, RZ, RZ ;  /* 0x000000ffff0c7224 */ /* 0x000fe400078e00ff */
[----:B------:R-:W-:-:S07]  /*27800*/  IMAD.MOV.U32 R15, RZ, RZ, -0x1 ;  /* 0xffffffffff0f7424 */ /* 0x000fce00078e00ff */
[----:B0-----:R-:W-:Y:S05]  /*27810*/  WARPSYNC.COLLECTIVE R15, `(.L_x_807) ;  /* 0x000000000f087348 */ /* 0x001fea0003c00000 */
[----:B------:R1:W2:Y:S02]  /*27820*/  SHFL.IDX P6, R14, R13, R12, R11 ;  /* 0x0000000c0d0e7389 */ /* 0x0002a400000c000b */
[----:B012---:R-:W-:Y:S01]  /*27830*/  ENDCOLLECTIVE ;  /* 0x000000000000791b */ /* 0x007fe20003800000 */
.L_x_807:
[----:B------:R-:W-:Y:S05]  /*27840*/  BSYNC B1 ;  /* 0x0000000000017941 */ /* 0x000fea0003800000 */
.L_x_806:
[----:B------:R-:W-:Y:S02]  /*27850*/  IMAD.MOV.U32 R13, RZ, RZ, R118 ;  /* 0x000000ffff0d7224 */ /* 0x000fe400078e0076 */
[----:B------:R-:W-:Y:S02]  /*27860*/  IMAD.MOV.U32 R12, RZ, RZ, RZ ;  /* 0x000000ffff0c7224 */ /* 0x000fe400078e00ff */
[----:B------:R-:W-:Y:S02]  /*27870*/  IMAD.MOV.U32 R11, RZ, RZ, 0x181f ;  /* 0x0000181fff0b7424 */ /* 0x000fe400078e00ff */
[----:B------:R-:W-:Y:S02]  /*27880*/  IMAD.MOV.U32 R15, RZ, RZ, -0x1 ;  /* 0xffffffffff0f7424 */ /* 0x000fe400078e00ff */
[----:B------:R-:W-:-:S07]  /*27890*/  IMAD.MOV.U32 R83, RZ, RZ, R14 ;  /* 0x000000ffff537224 */ /* 0x000fce00078e000e */
[----:B------:R-:W-:Y:S05]  /*278a0*/  WARPSYNC.COLLECTIVE R15, `(.L_x_808) ;  /* 0x000000000f087348 */ /* 0x000fea0003c00000 */
[----:B------:R0:W1:Y:S02]  /*278b0*/  SHFL.IDX P6, R14, R13, R12, R11 ;  /* 0x0000000c0d0e7389 */ /* 0x00006400000c000b */
[----:B01----:R-:W-:Y:S01]  /*278c0*/  ENDCOLLECTIVE ;  /* 0x000000000000791b */ /* 0x003fe20003800000 */
.L_x_808:
[----:B------:R-:W-:Y:S01]  /*278d0*/  IMAD.MOV.U32 R82, RZ, RZ, R14 ;  /* 0x000000ffff527224 */ /* 0x000fe200078e000e */
[----:B------:R-:W-:Y:S06]  /*278e0*/  BRA `(.L_x_809) ;  /* 0xfffffdb800d47947 */ /* 0x000fec000383ffff */
.L_x_474:
[----:B------:R-:W-:Y:S01]  /*278f0*/  BSSY B1, `(.L_x_810) ;  /* 0x0000008000017945 */ /* 0x000fe20003800000 */
[----:B0---4-:R-:W-:Y:S02]  /*27900*/  IMAD.MOV.U32 R13, RZ, RZ, R117 ;  /* 0x000000ffff0d7224 */ /* 0x011fe400078e0075 */
[----:B------:R-:W-:Y:S02]  /*27910*/  IMAD.MOV.U32 R12, RZ, RZ, 0x1 ;  /* 0x00000001ff0c7424 */ /* 0x000fe400078e00ff */
[----:B------:R-:W-:Y:S02]  /*27920*/  IMAD.MOV.U32 R11, RZ, RZ, 0x181f ;  /* 0x0000181fff0b7424 */ /* 0x000fe400078e00ff */
[----:B------:R-:W-:-:S07]  /*27930*/  IMAD.MOV.U32 R15, RZ, RZ, -0x1 ;  /* 0xffffffffff0f7424 */ /* 0x000fce00078e00ff */
[----:B-123--:R-:W-:Y:S05]  /*27940*/  WARPSYNC.COLLECTIVE R15, `(.L_x_811) ;  /* 0x000000000f087348 */ /* 0x00efea0003c00000 */
[----:B------:R0:W4:Y:S02]  /*27950*/  SHFL.IDX P6, R14, R13, R12, R11 ;  /* 0x0000000c0d0e7389 */ /* 0x00012400000c000b */
[----:B01234-:R-:W-:Y:S01]  /*27960*/  ENDCOLLECTIVE ;  /* 0x000000000000791b */ /* 0x01ffe20003800000 */
.L_x_811:
[----:B------:R-:W-:Y:S05]  /*27970*/  BSYNC B1 ;  /* 0x0000000000017941 */ /* 0x000fea0003800000 */
.L_x_810:
[----:B------:R-:W-:Y:S01]  /*27980*/  IMAD.MOV.U32 R13, RZ, RZ, R118 ;  /* 0x000000ffff0d7224 */ /* 0x000fe200078e0076 */
[----:B------:R-:W-:Y:S01]  /*27990*/  MOV R15, 0xffffffff ;  /* 0xffffffff000f7802 */ /* 0x000fe20000000f00 */
[----:B------:R-:W-:Y:S02]  /*279a0*/  IMAD.MOV.U32 R12, RZ, RZ, 0x1 ;  /* 0x00000001ff0c7424 */ /* 0x000fe400078e00ff */
[----:B------:R-:W-:Y:S02]  /*279b0*/  IMAD.MOV.U32 R11, RZ, RZ, 0x181f ;  /* 0x0000181fff0b7424 */ /* 0x000fe400078e00ff */
[----:B------:R-:W-:-:S07]  /*279c0*/  IMAD.MOV.U32 R67, RZ, RZ, R14 ;  /* 0x000000ffff437224 */ /* 0x000fce00078e000e */
[----:B------:R-:W-:Y:S05]  /*279d0*/  WARPSYNC.COLLECTIVE R15, `(.L_x_812) ;  /* 0x000000000f087348 */ /* 0x000fea0003c00000 */
[----:B------:R0:W1:Y:S02]  /*279e0*/  SHFL.IDX P6, R14, R13, R12, R11 ;  /* 0x0000000c0d0e7389 */ /* 0x00006400000c000b */
[----:B01----:R-:W-:Y:S01]  /*279f0*/  ENDCOLLECTIVE ;  /* 0x000000000000791b */ /* 0x003fe20003800000 */
.L_x_812:
[----:B------:R-:W-:Y:S01]  /*27a00*/  IMAD.MOV.U32 R66, RZ, RZ, R14 ;  /* 0x000000ffff427224 */ /* 0x000fe200078e000e */
[----:B------:R-:W-:Y:S06]  /*27a10*/  BRA `(.L_x_813) ;  /* 0xfffffdc800447947 */ /* 0x000fec000383ffff */
.L_x_491:
        /* <DEDUP_REMOVED lines=8> */
.L_x_815:
[----:B------:R-:W-:Y:S05]  /*27aa0*/  BSYNC B1 ;  /* 0x0000000000017941 */ /* 0x000fea0003800000 */
.L_x_814:
[----:B------:R-:W-:Y:S02]  /*27ab0*/  IMAD.MOV.U32 R13, RZ, RZ, R118 ;  /* 0x000000ffff0d7224 */ /* 0x000fe400078e0076 */
[----:B------:R-:W-:Y:S02]  /*27ac0*/  IMAD.MOV.U32 R12, RZ, RZ, 0x2 ;  /* 0x00000002ff0c7424 */ /* 0x000fe400078e00ff */
[----:B------:R-:W-:Y:S02]  /*27ad0*/  IMAD.MOV.U32 R11, RZ, RZ, 0x181f ;  /* 0x0000181fff0b7424 */ /* 0x000fe400078e00ff */
[----:B------:R-:W-:Y:S02]  /*27ae0*/  IMAD.MOV.U32 R15, RZ, RZ, -0x1 ;  /* 0xffffffffff0f7424 */ /* 0x000fe400078e00ff */
[----:B------:R-:W-:-:S07]  /*27af0*/  IMAD.MOV.U32 R117, RZ, RZ, R14 ;  /* 0x000000ffff757224 */ /* 0x000fce00078e000e */
[----:B------:R-:W-:Y:S05]  /*27b00*/  WARPSYNC.COLLECTIVE R15, `(.L_x_816) ;  /* 0x000000000f087348 */ /* 0x000fea0003c00000 */
[----:B------:R0:W1:Y:S02]  /*27b10*/  SHFL.IDX P6, R14, R13, R12, R11 ;  /* 0x0000000c0d0e7389 */ /* 0x00006400000c000b */
[----:B01----:R-:W-:Y:S01]  /*27b20*/  ENDCOLLECTIVE ;  /* 0x000000000000791b */ /* 0x003fe20003800000 */
.L_x_816:
[----:B------:R-:W-:Y:S01]  /*27b30*/  IMAD.MOV.U32 R118, RZ, RZ, R14 ;  /* 0x000000ffff767224 */ /* 0x000fe200078e000e */
[----:B------:R-:W-:Y:S06]  /*27b40*/  BRA `(.L_x_817) ;  /* 0xfffffdd400b87947 */ /* 0x000fec000383ffff */
.L_x_515:
[----:B-1----:R1:W2:Y:S02]  /*27b50*/  SYNCS.PHASECHK.TRANS64.TRYWAIT P6, [R89+URZ+0x38890], R90 ;  /* 0x0388905a590075a7 */ /* 0x0022a400080c017f */
[----:B--2---:R-:W-:Y:S05]  /*27b60*/  @!P6 NANOSLEEP.SYNCS 0x989680 ;  /* 0x009896800000e95d */ /* 0x004fea0003900000 */
[----:B------:R-:W2:Y:S02]  /*27b70*/  @!P6 SYNCS.PHASECHK.TRANS64 P6, [R89+URZ+0x38890], R90 ;  /* 0x0388905a5900e5a7 */ /* 0x000ea400080c007f */
[----:B--2---:R-:W-:Y:S05]  /*27b80*/  @!P6 BRA `(.L_x_515) ;  /* 0xfffffffc00f0e947 */ /* 0x004fea000383ffff */
[----:B------:R-:W-:Y:S05]  /*27b90*/  BRA `(.L_x_818) ;  /* 0xfffffdf000b47947 */ /* 0x000fea000383ffff */
.L_x_516:
[----:B------:R-:W-:Y:S01]  /*27ba0*/  BSSY B1, `(.L_x_819) ;  /* 0x0000008000017945 */ /* 0x000fe20003800000 */
[----:B------:R-:W-:Y:S02]  /*27bb0*/  IMAD.MOV.U32 R13, RZ, RZ, R117 ;  /* 0x000000ffff0d7224 */ /* 0x000fe400078e0075 */
[----:B------:R-:W-:Y:S02]  /*27bc0*/  IMAD.MOV.U32 R12, RZ, RZ, RZ ;  /* 0x000000ffff0c7224 */ /* 0x000fe400078e00ff */
[----:B------:R-:W-:Y:S02]  /*27bd0*/  IMAD.MOV.U32 R11, RZ, RZ, 0x181f ;  /* 0x0000181fff0b7424 */ /* 0x000fe400078e00ff */
[----:B------:R-:W-:-:S07]  /*27be0*/  IMAD.MOV.U32 R15, RZ, RZ, -0x1 ;  /* 0xffffffffff0f7424 */ /* 0x000fce00078e00ff */
[----:B-1----:R-:W-:Y:S05]  /*27bf0*/  WARPSYNC.COLLECTIVE R15, `(.L_x_820) ;  /* 0x000000000f087348 */ /* 0x002fea0003c00000 */
[----:B------:R0:W2:Y:S02]  /*27c00*/  SHFL.IDX P6, R14, R13, R12, R11 ;  /* 0x0000000c0d0e7389 */ /* 0x0000a400000c000b */
[----:B012---:R-:W-:Y:S01]  /*27c10*/  ENDCOLLECTIVE ;  /* 0x000000000000791b */ /* 0x007fe20003800000 */
.L_x_820:
[----:B------:R-:W-:Y:S05]  /*27c20*/  BSYNC B1 ;  /* 0x0000000000017941 */ /* 0x000fea0003800000 */
.L_x_819:
[----:B------:R-:W-:Y:S01]  /*27c30*/  IMAD.MOV.U32 R13, RZ, RZ, R118 ;  /* 0x000000ffff0d7224 */ /* 0x000fe200078e0076 */
[----:B------:R-:W-:Y:S01]  /*27c40*/  MOV R123, R14 ;  /* 0x0000000e007b7202 */ /* 0x000fe20000000f00 */
[----:B------:R-:W-:Y:S02]  /*27c50*/  IMAD.MOV.U32 R12, RZ, RZ, RZ ;  /* 0x000000ffff0c7224 */ /* 0x000fe400078e00ff */
[----:B------:R-:W-:Y:S02]  /*27c60*/  IMAD.MOV.U32 R11, RZ, RZ, 0x181f ;  /* 0x0000181fff0b7424 */ /* 0x000fe400078e00ff */
[----:B------:R-:W-:-:S07]  /*27c70*/  IMAD.MOV.U32 R15, RZ, RZ, -0x1 ;  /* 0xffffffffff0f7424 */ /* 0x000fce00078e00ff */
[----:B------:R-:W-:Y:S05]  /*27c80*/  WARPSYNC.COLLECTIVE R15, `(.L_x_821) ;  /* 0x000000000f087348 */ /* 0x000fea0003c00000 */
[----:B------:R0:W1:Y:S02]  /*27c90*/  SHFL.IDX P6, R14, R13, R12, R11 ;  /* 0x0000000c0d0e7389 */ /* 0x00006400000c000b */
[----:B01----:R-:W-:Y:S01]  /*27ca0*/  ENDCOLLECTIVE ;  /* 0x000000000000791b */ /* 0x003fe20003800000 */
.L_x_821:
[----:B------:R-:W-:Y:S01]  /*27cb0*/  IMAD.MOV.U32 R122, RZ, RZ, R14 ;  /* 0x000000ffff7a7224 */ /* 0x000fe200078e000e */
[----:B------:R-:W-:Y:S06]  /*27cc0*/  BRA `(.L_x_822) ;  /* 0xfffffdf000807947 */ /* 0x000fec000383ffff */
.L_x_525:
[----:B------:R-:W-:Y:S01]  /*27cd0*/  BSSY B1, `(.L_x_823) ;  /* 0x0000008000017945 */ /* 0x000fe20003800000 */
[----:B---34-:R-:W-:Y:S02]  /*27ce0*/  IMAD.MOV.U32 R13, RZ, RZ, R117 ;  /* 0x000000ffff0d7224 */ /* 0x018fe400078e0075 */
[----:B------:R-:W-:Y:S02]  /*27cf0*/  IMAD.MOV.U32 R12, RZ, RZ, 0x1 ;  /* 0x00000001ff0c7424 */ /* 0x000fe400078e00ff */
[----:B--2---:R-:W-:Y:S02]  /*27d00*/  IMAD.MOV.U32 R11, RZ, RZ, 0x181f ;  /* 0x0000181fff0b7424 */ /* 0x004fe400078e00ff */
[----:B------:R-:W-:-:S07]  /*27d10*/  IMAD.MOV.U32 R15, RZ, RZ, -0x1 ;  /* 0xffffffffff0f7424 */ /* 0x000fce00078e00ff */
[----:B01----:R-:W-:Y:S05]  /*27d20*/  WARPSYNC.COLLECTIVE R15, `(.L_x_824) ;  /* 0x000000000f087348 */ /* 0x003fea0003c00000 */
[----:B------:R2:W3:Y:S02]  /*27d30*/  SHFL.IDX P6, R14, R13, R12, R11 ;  /* 0x0000000c0d0e7389 */ /* 0x0004e400000c000b */
[----:B0123--:R-:W-:Y:S01]  /*27d40*/  ENDCOLLECTIVE ;  /* 0x000000000000791b */ /* 0x00ffe20003800000 */
.L_x_824:
[----:B------:R-:W-:Y:S05]  /*27d50*/  BSYNC B1 ;  /* 0x0000000000017941 */ /* 0x000fea0003800000 */
.L_x_823:
        /* <DEDUP_REMOVED lines=8> */
.L_x_825:
[----:B------:R-:W-:Y:S01]  /*27de0*/  IMAD.MOV.U32 R36, RZ, RZ, R14 ;  /* 0x000000ffff247224 */ /* 0x000fe200078e000e */
[----:B------:R-:W-:Y:S06]  /*27df0*/  BRA `(.L_x_826) ;  /* 0xfffffe0000447947 */ /* 0x000fec000383ffff */
.L_x_534:
[----:B------:R-:W-:Y:S01]  /*27e00*/  BSSY B1, `(.L_x_827) ;  /* 0x0000008000017945 */ /* 0x000fe20003800000 */
[----:B--2-4-:R-:W-:Y:S01]  /*27e10*/  MOV R13, R117 ;  /* 0x00000075000d7202 */ /* 0x014fe20000000f00 */
[----:B------:R-:W-:Y:S02]  /*27e20*/  IMAD.MOV.U32 R12, RZ, RZ, 0x2 ;  /* 0x00000002ff0c7424 */ /* 0x000fe400078e00ff */
[----:B0-----:R-:W-:Y:S02]  /*27e30*/  IMAD.MOV.U32 R11, RZ, RZ, 0x181f ;  /* 0x0000181fff0b7424 */ /* 0x001fe400078e00ff */
[----:B------:R-:W-:-:S07]  /*27e40*/  IMAD.MOV.U32 R15, RZ, RZ, -0x1 ;  /* 0xffffffffff0f7424 */ /* 0x000fce00078e00ff */
[----:B-1-3--:R-:W-:Y:S05]  /*27e50*/  WARPSYNC.COLLECTIVE R15, `(.L_x_828) ;  /* 0x000000000f087348 */ /* 0x00afea0003c00000 */
[----:B------:R0:W2:Y:S02]  /*27e60*/  SHFL.IDX P6, R14, R13, R12, R11 ;  /* 0x0000000c0d0e7389 */ /* 0x0000a400000c000b */
[----:B0123--:R-:W-:Y:S01]  /*27e70*/  ENDCOLLECTIVE ;  /* 0x000000000000791b */ /* 0x00ffe20003800000 */
.L_x_828:
[----:B------:R-:W-:Y:S05]  /*27e80*/  BSYNC B1 ;  /* 0x0000000000017941 */ /* 0x000fea0003800000 */
.L_x_827:
        /* <DEDUP_REMOVED lines=8> */
.L_x_829:
[----:B------:R-:W-:Y:S01]  /*27f10*/  IMAD.MOV.U32 R36, RZ, RZ, R14 ;  /* 0x000000ffff247224 */ /* 0x000fe200078e000e */
[----:B------:R-:W-:Y:S06]  /*27f20*/  BRA `(.L_x_830) ;  /* 0xfffffe1000347947 */ /* 0x000fec000383ffff */
.L_x_543:
[----:B0-----:R0:W1:Y:S02]  /*27f30*/  SYNCS.PHASECHK.TRANS64.TRYWAIT P3, [R89+URZ+0x38890], R90 ;  /* 0x0388905a590075a7 */ /* 0x001064000806017f */
[----:B-1----:R-:W-:Y:S05]  /*27f40*/  @!P3 NANOSLEEP.SYNCS 0x989680 ;  /* 0x009896800000b95d */ /* 0x002fea0003900000 */
[----:B------:R-:W1:Y:S02]  /*27f50*/  @!P3 SYNCS.PHASECHK.TRANS64 P3, [R89+URZ+0x38890], R90 ;  /* 0x0388905a5900b5a7 */ /* 0x000e64000806007f */
[----:B-1----:R-:W-:Y:S05]  /*27f60*/  @!P3 BRA `(.L_x_543) ;  /* 0xfffffffc00f0b947 */ /* 0x002fea000383ffff */
[----:B------:R-:W-:Y:S05]  /*27f70*/  BRA `(.L_x_831) ;  /* 0xfffffe2000787947 */ /* 0x000fea000383ffff */
.L_x_544:
        /* <DEDUP_REMOVED lines=8> */
.L_x_833:
[----:B------:R-:W-:Y:S05]  /*28000*/  BSYNC B1 ;  /* 0x0000000000017941 */ /* 0x000fea0003800000 */
.L_x_832:
[----:B------:R-:W-:Y:S01]  /*28010*/  IMAD.MOV.U32 R13, RZ, RZ, R40 ;  /* 0x000000ffff0d7224 */ /* 0x000fe200078e0028 */
[----:B------:R-:W-:Y:S01]  /*28020*/  MOV R12, RZ ;  /* 0x000000ff000c7202 */ /* 0x000fe20000000f00 */
[----:B------:R-:W-:Y:S02]  /*28030*/  IMAD.MOV.U32 R11, RZ, RZ, 0x181f ;  /* 0x0000181fff0b7424 */ /* 0x000fe400078e00ff */
[----:B------:R-:W-:Y:S02]  /*28040*/  IMAD.MOV.U32 R15, RZ, RZ, -0x1 ;  /* 0xffffffffff0f7424 */ /* 0x000fe400078e00ff */
[----:B------:R-:W-:-:S07]  /*28050*/  IMAD.MOV.U32 R33, RZ, RZ, R14 ;  /* 0x000000ffff217224 */ /* 0x000fce00078e000e */
[----:B------:R-:W-:Y:S05]  /*28060*/  WARPSYNC.COLLECTIVE R15, `(.L_x_834) ;  /* 0x000000000f087348 */ /* 0x000fea0003c00000 */
[----:B------:R0:W1:Y:S02]  /*28070*/  SHFL.IDX P6, R14, R13, R12, R11 ;  /* 0x0000000c0d0e7389 */ /* 0x00006400000c000b */
[----:B01----:R-:W-:Y:S01]  /*28080*/  ENDCOLLECTIVE ;  /* 0x000000000000791b */ /* 0x003fe20003800000 */
.L_x_834:
[----:B------:R-:W-:Y:S01]  /*28090*/  IMAD.MOV.U32 R32, RZ, RZ, R14 ;  /* 0x000000ffff207224 */ /* 0x000fe200078e000e */
[----:B------:R-:W-:Y:S06]  /*280a0*/  BRA `(.L_x_835) ;  /* 0xfffffe20009c7947 */ /* 0x000fec000383ffff */
.L_x_547:
[----:B------:R-:W-:Y:S01]  /*280b0*/  BSSY B1, `(.L_x_836) ;  /* 0x0000008000017945 */ /* 0x000fe20003800000 */
[----:B----4-:R-:W-:Y:S02]  /*280c0*/  IMAD.MOV.U32 R13, RZ, RZ, R41 ;  /* 0x000000ffff0d7224 */ /* 0x010fe400078e0029 */
[----:B------:R-:W-:Y:S02]  /*280d0*/  IMAD.MOV.U32 R12, RZ, RZ, 0x1 ;  /* 0x00000001ff0c7424 */ /* 0x000fe400078e00ff */
[----:B------:R-:W-:Y:S02]  /*280e0*/  IMAD.MOV.U32 R11, RZ, RZ, 0x181f ;  /* 0x0000181fff0b7424 */ /* 0x000fe400078e00ff */
[----:B------:R-:W-:-:S07]  /*280f0*/  IMAD.MOV.U32 R15, RZ, RZ, -0x1 ;  /* 0xffffffffff0f7424 */ /* 0x000fce00078e00ff */
[----:B0123--:R-:W-:Y:S05]  /*28100*/  WARPSYNC.COLLECTIVE R15, `(.L_x_837) ;  /* 0x000000000f087348 */ /* 0x00ffea0003c00000 */
[----:B------:R4:W0:Y:S02]  /*28110*/  SHFL.IDX P6, R14, R13, R12, R11 ;  /* 0x0000000c0d0e7389 */ /* 0x00082400000c000b */
[----:B01234-:R-:W-:Y:S01]  /*28120*/  ENDCOLLECTIVE ;  /* 0x000000000000791b */ /* 0x01ffe20003800000 */
.L_x_837:
[----:B------:R-:W-:Y:S05]  /*28130*/  BSYNC B1 ;  /* 0x0000000000017941 */ /* 0x000fea0003800000 */
.L_x_836:
        /* <DEDUP_REMOVED lines=8> */
.L_x_838:
[----:B------:R-:W-:Y:S01]  /*281c0*/  IMAD.MOV.U32 R32, RZ, RZ, R14 ;  /* 0x000000ffff207224 */ /* 0x000fe200078e000e */
[----:B------:R-:W-:Y:S06]  /*281d0*/  BRA `(.L_x_839) ;  /* 0xfffffe2000c47947 */ /* 0x000fec000383ffff */
.L_x_550:
[----:B------:R-:W-:Y:S01]  /*281e0*/  BSSY B1, `(.L_x_840) ;  /* 0x0000008000017945 */ /* 0x000fe20003800000 */
[----:B---3--:R-:W-:Y:S01]  /*281f0*/  IMAD.MOV.U32 R13, RZ, RZ, R41 ;  /* 0x000000ffff0d7224 */ /* 0x008fe200078e0029 */
[----:B------:R-:W-:Y:S01]  /*28200*/  MOV R11, 0x181f ;  /* 0x0000181f000b7802 */ /* 0x000fe20000000f00 */
[----:B------:R-:W-:Y:S02]  /*28210*/  IMAD.MOV.U32 R12, RZ, RZ, 0x2 ;  /* 0x00000002ff0c7424 */ /* 0x000fe400078e00ff */
[----:B------:R-:W-:-:S07]  /*28220*/  IMAD.MOV.U32 R15, RZ, RZ, -0x1 ;  /* 0xffffffffff0f7424 */ /* 0x000fce00078e00ff */
[----:B012-4-:R-:W-:Y:S05]  /*28230*/  WARPSYNC.COLLECTIVE R15, `(.L_x_841) ;  /* 0x000000000f087348 */ /* 0x017fea0003c00000 */
[----:B------:R3:W0:Y:S02]  /*28240*/  SHFL.IDX P6, R14, R13, R12, R11 ;  /* 0x0000000c0d0e7389 */ /* 0x00062400000c000b */
[----:B01234-:R-:W-:Y:S01]  /*28250*/  ENDCOLLECTIVE ;  /* 0x000000000000791b */ /* 0x01ffe20003800000 */
.L_x_841:
[----:B------:R-:W-:Y:S05]  /*28260*/  BSYNC B1 ;  /* 0x0000000000017941 */ /* 0x000fea0003800000 */
.L_x_840:
        /* <DEDUP_REMOVED lines=8> */
.L_x_842:
[----:B------:R-:W-:Y:S01]  /*282f0*/  IMAD.MOV.U32 R32, RZ, RZ, R14 ;  /* 0x000000ffff207224 */ /* 0x000fe200078e000e */
[----:B------:R-:W-:Y:S06]  /*28300*/  BRA `(.L_x_843) ;  /* 0xfffffe2000f07947 */ /* 0x000fec000383ffff */
.L_x_554:
[----:B------:R0:W0:Y:S02]  /*28310*/  SYNCS.PHASECHK.TRANS64.TRYWAIT P0, [R89+URZ+0x388b0], R90 ;  /* 0x0388b05a590075a7 */ /* 0x000024000800017f */
[----:B0-----:R-:W-:Y:S05]  /*28320*/  @!P0 NANOSLEEP.SYNCS 0x989680 ;  /* 0x009896800000895d */ /* 0x001fea0003900000 */
[----:B------:R-:W0:Y:S02]  /*28330*/  @!P0 SYNCS.PHASECHK.TRANS64 P0, [R89+URZ+0x388b0], R90 ;  /* 0x0388b05a590085a7 */ /* 0x000e24000800007f */
[----:B0-----:R-:W-:Y:S05]  /*28340*/  @!P0 BRA `(.L_x_554) ;  /* 0xfffffffc00f08947 */ /* 0x001fea000383ffff */
[----:B------:R-:W-:Y:S05]  /*28350*/  BRA `(.L_x_844) ;  /* 0xfffffe2400987947 */ /* 0x000fea000383ffff */
.L_x_574:
[----:B------:R-:W-:Y:S01]  /*28360*/  BSSY B1, `(.L_x_845) ;  /* 0x0000008000017945 */ /* 0x000fe20003800000 */
[----:B------:R-:W-:Y:S02]  /*28370*/  IMAD.MOV.U32 R13, RZ, RZ, R24 ;  /* 0x000000ffff0d7224 */ /* 0x000fe400078e0018 */
[----:B------:R-:W-:Y:S02]  /*28380*/  IMAD.MOV.U32 R12, RZ, RZ, RZ ;  /* 0x000000ffff0c7224 */ /* 0x000fe400078e00ff */
[----:B------:R-:W-:Y:S02]  /*28390*/  IMAD.MOV.U32 R11, RZ, RZ, 0x181f ;  /* 0x0000181fff0b7424 */ /* 0x000fe400078e00ff */
[----:B------:R-:W-:-:S07]  /*283a0*/  IMAD.MOV.U32 R15, RZ, RZ, -0x1 ;  /* 0xffffffffff0f7424 */ /* 0x000fce00078e00ff */
[----:B------:R-:W-:Y:S05]  /*283b0*/  WARPSYNC.COLLECTIVE R15, `(.L_x_846) ;  /* 0x000000000f087348 */ /* 0x000fea0003c00000 */
[----:B------:R0:W1:Y:S02]  /*283c0*/  SHFL.IDX P6, R14, R13, R12, R11 ;  /* 0x0000000c0d0e7389 */ /* 0x00006400000c000b */
[----:B01----:R-:W-:Y:S01]  /*283d0*/  ENDCOLLECTIVE ;  /* 0x000000000000791b */ /* 0x003fe20003800000 */
.L_x_846:
[----:B------:R-:W-:Y:S05]  /*283e0*/  BSYNC B1 ;  /* 0x0000000000017941 */ /* 0x000fea0003800000 */
.L_x_845:
[----:B------:R-:W-:Y:S01]  /*283f0*/  IMAD.MOV.U32 R13, RZ, RZ, R2 ;  /* 0x000000ffff0d7224 */ /* 0x000fe200078e0002 */
[----:B------:R-:W-:Y:S01]  /*28400*/  MOV R15, 0xffffffff ;  /* 0xffffffff000f7802 */ /* 0x000fe20000000f00 */
[----:B------:R-:W-:Y:S02]  /*28410*/  IMAD.MOV.U32 R12, RZ, RZ, RZ ;  /* 0x000000ffff0c7224 */ /* 0x000fe400078e00ff */
[----:B------:R-:W-:Y:S02]  /*28420*/  IMAD.MOV.U32 R11, RZ, RZ, 0x181f ;  /* 0x0000181fff0b7424 */ /* 0x000fe400078e00ff */
[----:B------:R-:W-:-:S07]  /*28430*/  IMAD.MOV.U32 R3, RZ, RZ, R14 ;  /* 0x000000ffff037224 */ /* 0x000fce00078e000e */
[----:B------:R-:W-:Y:S05]  /*28440*/  WARPSYNC.COLLECTIVE R15, `(.L_x_847) ;  /* 0x000000000f087348 */ /* 0x000fea0003c00000 */
[----:B------:R0:W1:Y:S02]  /*28450*/  SHFL.IDX P6, R14, R13, R12, R11 ;  /* 0x0000000c0d0e7389 */ /* 0x00006400000c000b */
[----:B01----:R-:W-:Y:S01]  /*28460*/  ENDCOLLECTIVE ;  /* 0x000000000000791b */ /* 0x003fe20003800000 */
.L_x_847:
[----:B------:R-:W-:Y:S02]  /*28470*/  IMAD.MOV.U32 R13, RZ, RZ, R26 ;  /* 0x000000ffff0d7224 */ /* 0x000fe400078e001a */
[----:B------:R-:W-:-:S07]  /*28480*/  IMAD.MOV.U32 R2, RZ, RZ, R14 ;  /* 0x000000ffff027224 */ /* 0x000fce00078e000e */
[----:B------:R-:W-:Y:S05]  /*28490*/  WARPSYNC.COLLECTIVE R15, `(.L_x_848) ;  /* 0x000000000f087348 */ /* 0x000fea0003c00000 */
[----:B------:R0:W1:Y:S02]  /*284a0*/  SHFL.IDX P6, R14, R13, R12, R11 ;  /* 0x0000000c0d0e7389 */ /* 0x00006400000c000b */
[----:B01----:R-:W-:Y:S01]  /*284b0*/  ENDCOLLECTIVE ;  /* 0x000000000000791b */ /* 0x003fe20003800000 */
.L_x_848:
[----:B------:R-:W-:Y:S02]  /*284c0*/  IMAD.MOV.U32 R13, RZ, RZ, R25 ;  /* 0x000000ffff0d7224 */ /* 0x000fe400078e0019 */
[----:B------:R-:W-:-:S07]  /*284d0*/  IMAD.MOV.U32 R5, RZ, RZ, R14 ;  /* 0x000000ffff057224 */ /* 0x000fce00078e000e */
[----:B------:R-:W-:Y:S05]  /*284e0*/  WARPSYNC.COLLECTIVE R15, `(.L_x_849) ;  /* 0x000000000f087348 */ /* 0x000fea0003c00000 */
[----:B------:R0:W1:Y:S02]  /*284f0*/  SHFL.IDX P6, R14, R13, R12, R11 ;  /* 0x0000000c0d0e7389 */ /* 0x00006400000c000b */
[----:B01----:R-:W-:Y:S01]  /*28500*/  ENDCOLLECTIVE ;  /* 0x000000000000791b */ /* 0x003fe20003800000 */
.L_x_849:
[----:B------:R-:W-:Y:S05]  /*28510*/  BRA `(.L_x_850) ;  /* 0xfffffe3400ec7947 */ /* 0x000fea000383ffff */
.L_x_578:
[----:B0-----:R0:W1:Y:S02]  /*28520*/  SYNCS.PHASECHK.TRANS64.TRYWAIT P0, [R22+URZ+0x38800], R3 ;  /* 0x03880003160075a7 */ /* 0x001064000800017f */
[----:B-1----:R-:W-:Y:S05]  /*28530*/  @!P0 NANOSLEEP.SYNCS 0x989680 ;  /* 0x009896800000895d */ /* 0x002fea0003900000 */
[----:B------:R-:W1:Y:S02]  /*28540*/  @!P0 SYNCS.PHASECHK.TRANS64 P0, [R22+URZ+0x38800], R3 ;  /* 0x03880003160085a7 */ /* 0x000e64000800007f */
[----:B-1----:R-:W-:Y:S05]  /*28550*/  @!P0 BRA `(.L_x_578) ;  /* 0xfffffffc00f08947 */ /* 0x002fea000383ffff */
[----:B------:R-:W-:Y:S05]  /*28560*/  BRA `(.L_x_851) ;  /* 0xfffffe3c00a47947 */ /* 0x000fea000383ffff */
.L_x_610:
        /* <DEDUP_REMOVED lines=8> */
.L_x_853:
[----:B------:R-:W-:Y:S05]  /*285f0*/  BSYNC B1 ;  /* 0x0000000000017941 */ /* 0x000fea0003800000 */
.L_x_852:
        /* <DEDUP_REMOVED lines=8> */
.L_x_854:
[----:B------:R-:W-:Y:S02]  /*28680*/  IMAD.MOV.U32 R13, RZ, RZ, R26 ;  /* 0x000000ffff0d7224 */ /* 0x000fe400078e001a */
[----:B------:R-:W-:-:S07]  /*28690*/  IMAD.MOV.U32 R2, RZ, RZ, R14 ;  /* 0x000000ffff027224 */ /* 0x000fce00078e000e */
[----:B------:R-:W-:Y:S05]  /*286a0*/  WARPSYNC.COLLECTIVE R15, `(.L_x_855) ;  /* 0x000000000f087348 */ /* 0x000fea0003c00000 */
[----:B------:R0:W1:Y:S02]  /*286b0*/  SHFL.IDX P6, R14, R13, R12, R11 ;  /* 0x0000000c0d0e7389 */ /* 0x00006400000c000b */
[----:B01----:R-:W-:Y:S01]  /*286c0*/  ENDCOLLECTIVE ;  /* 0x000000000000791b */ /* 0x003fe20003800000 */
.L_x_855:
[----:B------:R-:W-:Y:S01]  /*286d0*/  IMAD.MOV.U32 R13, RZ, RZ, R25 ;  /* 0x000000ffff0d7224 */ /* 0x000fe200078e0019 */
[----:B------:R-:W-:-:S07]  /*286e0*/  MOV R3, R14 ;  /* 0x0000000e00037202 */ /* 0x000fce0000000f00 */
[----:B------:R-:W-:Y:S05]  /*286f0*/  WARPSYNC.COLLECTIVE R15, `(.L_x_856) ;  /* 0x000000000f087348 */ /* 0x000fea0003c00000 */
[----:B------:R0:W1:Y:S02]  /*28700*/  SHFL.IDX P6, R14, R13, R12, R11 ;  /* 0x0000000c0d0e7389 */ /* 0x00006400000c000b */
[----:B01----:R-:W-:Y:S01]  /*28710*/  ENDCOLLECTIVE ;  /* 0x000000000000791b */ /* 0x003fe20003800000 */
.L_x_856:
[----:B------:R-:W-:Y:S01]  /*28720*/  IMAD.MOV.U32 R20, RZ, RZ, R14 ;  /* 0x000000ffff147224 */ /* 0x000fe200078e000e */
[----:B------:R-:W-:Y:S06]  /*28730*/  BRA `(.L_x_857) ;  /* 0xfffffe6800087947 */ /* 0x000fec000383ffff */
.L_x_614:
[----:B0-----:R0:W1:Y:S02]  /*28740*/  SYNCS.PHASECHK.TRANS64.TRYWAIT P0, [R22+URZ+0x38800], R15 ;  /* 0x0388000f160075a7 */ /* 0x001064000800017f */
[----:B-1----:R-:W-:Y:S05]  /*28750*/  @!P0 NANOSLEEP.SYNCS 0x989680 ;  /* 0x009896800000895d */ /* 0x002fea0003900000 */
[----:B------:R-:W1:Y:S02]  /*28760*/  @!P0 SYNCS.PHASECHK.TRANS64 P0, [R22+URZ+0x38800], R15 ;  /* 0x0388000f160085a7 */ /* 0x000e64000800007f */
[----:B-1----:R-:W-:Y:S05]  /*28770*/  @!P0 BRA `(.L_x_614) ;  /* 0xfffffffc00f08947 */ /* 0x002fea000383ffff */
[----:B------:R-:W-:Y:S05]  /*28780*/  BRA `(.L_x_858) ;  /* 0xfffffe6c00847947 */ /* 0x000fea000383ffff */
.L_x_632:
[----:B-1----:R1:W0:Y:S02]  /*28790*/  SYNCS.PHASECHK.TRANS64.TRYWAIT P1, [R0+URZ+0x38830], R3 ;  /* 0x03883003000075a7 */ /* 0x002224000802017f */
[----:B0-----:R-:W-:Y:S05]  /*287a0*/  @!P1 NANOSLEEP.SYNCS 0x989680 ;  /* 0x009896800000995d */ /* 0x001fea0003900000 */
[----:B------:R-:W0:Y:S02]  /*287b0*/  @!P1 SYNCS.PHASECHK.TRANS64 P1, [R0+URZ+0x38830], R3 ;  /* 0x03883003000095a7 */ /* 0x000e24000802007f */
[----:B0-----:R-:W-:Y:S05]  /*287c0*/  @!P1 BRA `(.L_x_632) ;  /* 0xfffffffc00f09947 */ /* 0x001fea000383ffff */
[----:B------:R-:W-:Y:S05]  /*287d0*/  BRA `(.L_x_631) ;  /* 0xfffffea0007c7947 */ /* 0x000fea000383ffff */
.L_x_640:
[----:B0-----:R0:W2:Y:S02]  /*287e0*/  SYNCS.PHASECHK.TRANS64.TRYWAIT P1, [R9+URZ+0x38830], R6 ;  /* 0x03883006090075a7 */ /* 0x0010a4000802017f */
[----:B--2---:R-:W-:Y:S05]  /*287f0*/  @!P1 NANOSLEEP.SYNCS 0x989680 ;  /* 0x009896800000995d */ /* 0x004fea0003900000 */
[----:B------:R-:W2:Y:S02]  /*28800*/  @!P1 SYNCS.PHASECHK.TRANS64 P1, [R9+URZ+0x38830], R6 ;  /* 0x03883006090095a7 */ /* 0x000ea4000802007f */
[----:B--2---:R-:W-:Y:S05]  /*28810*/  @!P1 BRA `(.L_x_640) ;  /* 0xfffffffc00f09947 */ /* 0x004fea000383ffff */
[----:B------:R-:W-:Y:S05]  /*28820*/  BRA `(.L_x_639) ;  /* 0xfffffef000187947 */ /* 0x000fea000383ffff */
.L_x_645:
[----:B-1----:R1:W2:Y:S02]  /*28830*/  SYNCS.PHASECHK.TRANS64.TRYWAIT P1, [R6+URZ+0x38850], R0 ;  /* 0x03885000060075a7 */ /* 0x0022a4000802017f */
[----:B--2---:R-:W-:Y:S05]  /*28840*/  @!P1 NANOSLEEP.SYNCS 0x989680 ;  /* 0x009896800000995d */ /* 0x004fea0003900000 */
[----:B------:R-:W2:Y:S02]  /*28850*/  @!P1 SYNCS.PHASECHK.TRANS64 P1, [R6+URZ+0x38850], R0 ;  /* 0x03885000060095a7 */ /* 0x000ea4000802007f */
[----:B--2---:R-:W-:Y:S05]  /*28860*/  @!P1 BRA `(.L_x_645) ;  /* 0xfffffffc00f09947 */ /* 0x004fea000383ffff */
[----:B------:R-:W-:Y:S05]  /*28870*/  BRA `(.L_x_644) ;  /* 0xffffff2400dc7947 */ /* 0x000fea000383ffff */
.L_x_653:
[----:B-1----:R1:W2:Y:S02]  /*28880*/  SYNCS.PHASECHK.TRANS64.TRYWAIT P1, [R8+URZ+0x38850], R7 ;  /* 0x03885007080075a7 */ /* 0x0022a4000802017f */
[----:B--2---:R-:W-:Y:S05]  /*28890*/  @!P1 NANOSLEEP.SYNCS 0x989680 ;  /* 0x009896800000995d */ /* 0x004fea0003900000 */
[----:B------:R-:W2:Y:S02]  /*288a0*/  @!P1 SYNCS.PHASECHK.TRANS64 P1, [R8+URZ+0x38850], R7 ;  /* 0x03885007080095a7 */ /* 0x000ea4000802007f */
[----:B--2---:R-:W-:Y:S05]  /*288b0*/  @!P1 BRA `(.L_x_653) ;  /* 0xfffffffc00f09947 */ /* 0x004fea000383ffff */
[----:B------:R-:W-:Y:S05]  /*288c0*/  BRA `(.L_x_652) ;  /* 0xffffff4000207947 */ /* 0x000fea000383ffff */
.L_x_690:
[----:B------:R-:W0:Y:S01]  /*288d0*/  S2R R9, SR_TID.X ;  /* 0x0000000000097919 */ /* 0x000e220000002100 */
[----:B------:R-:W-:Y:S01]  /*288e0*/  BSSY B1, `(.L_x_859) ;  /* 0x000000a000017945 */ /* 0x000fe20003800000 */
[----:B------:R-:W-:Y:S02]  /*288f0*/  IMAD.MOV.U32 R12, RZ, RZ, RZ ;  /* 0x000000ffff0c7224 */ /* 0x000fe400078e00ff */
[----:B------:R-:W-:Y:S02]  /*28900*/  IMAD.MOV.U32 R11, RZ, RZ, 0x1f ;  /* 0x0000001fff0b7424 */ /* 0x000fe400078e00ff */
[----:B------:R-:W-:Y:S01]  /*28910*/  IMAD.MOV.U32 R15, RZ, RZ, -0x1 ;  /* 0xffffffffff0f7424 */ /* 0x000fe200078e00ff */
[----:B0-----:R-:W-:-:S04]  /*28920*/  SHF.R.U32.HI R9, RZ, 0x5, R9 ;  /* 0x00000005ff097819 */ /* 0x001fc80000011609 */
[----:B------:R-:W-:-:S05]  /*28930*/  LOP3.LUT R9, R9, 0x3, RZ, 0xc0, !PT ;  /* 0x0000000309097812 */ /* 0x000fca00078ec0ff */
[----:B------:R-:W-:-:S07]  /*28940*/  IMAD.MOV.U32 R13, RZ, RZ, R9 ;  /* 0x000000ffff0d7224 */ /* 0x000fce00078e0009 */
[----:B------:R-:W-:Y:S05]  /*28950*/  WARPSYNC.COLLECTIVE R15, `(.L_x_860) ;  /* 0x000000000f087348 */ /* 0x000fea0003c00000 */
[----:B------:R0:W1:Y:S02]  /*28960*/  SHFL.IDX P6, R14, R13, R12, R11 ;  /* 0x0000000c0d0e7389 */ /* 0x00006400000c000b */
[----:B01----:R-:W-:Y:S01]  /*28970*/  ENDCOLLECTIVE ;  /* 0x000000000000791b */ /* 0x003fe20003800000 */
.L_x_860:
[----:B------:R-:W-:Y:S05]  /*28980*/  BSYNC B1 ;  /* 0x0000000000017941 */ /* 0x000fea0003800000 */
.L_x_859:
[----:B------:R-:W-:Y:S05]  /*28990*/  BRA `(.L_x_861) ;  /* 0xffffff8c00a87947 */ /* 0x000fea000383ffff */
.L_x_692:
[----:B------:R-:W-:Y:S01]  /*289a0*/  BSSY B1, `(.L_x_862) ;  /* 0x0000006000017945 */ /* 0x000fe20003800000 */
[----:B------:R-:W-:-:S07]  /*289b0*/  IMAD.MOV.U32 R15, RZ, RZ, -0x1 ;  /* 0xffffffffff0f7424 */ /* 0x000fce00078e00ff */
[----:B0-----:R-:W-:Y:S05]  /*289c0*/  WARPSYNC.COLLECTIVE R15, `(.L_x_863) ;  /* 0x000000000f0c7348 */ /* 0x001fea0003c00000 */
[----:B------:R-:W-:Y:S02]  /*289d0*/  ELECT P6, UR62, PT ;  /* 0x00000000003e782f */ /* 0x000fe400038c0000 */
[----:B------:R-:W-:Y:S01]  /*289e0*/  MOV R14, UR62 ;  /* 0x0000003e000e7c02 */ /* 0x000fe20008000f00 */
[----:B0-----:R-:W-:Y:S10]  /*289f0*/  ENDCOLLECTIVE ;  /* 0x000000000000791b */ /* 0x001ff40003800000 */
.L_x_863:
[----:B------:R-:W-:Y:S05]  /*28a00*/  BSYNC B1 ;  /* 0x0000000000017941 */ /* 0x000fea0003800000 */
.L_x_862:
[----:B------:R-:W-:Y:S05]  /*28a10*/  BRA `(.L_x_691) ;  /* 0xffffff8c00a07947 */ /* 0x000fea000383ffff */
.L_x_694:
[----:B0-----:R0:W1:Y:S02]  /*28a20*/  SYNCS.PHASECHK.TRANS64.TRYWAIT P0, [R22+URZ+0x38820], R5 ;  /* 0x03882005160075a7 */ /* 0x001064000800017f */
[----:B-1----:R-:W-:Y:S05]  /*28a30*/  @!P0 NANOSLEEP.SYNCS 0x989680 ;  /* 0x009896800000895d */ /* 0x002fea0003900000 */
[----:B------:R-:W1:Y:S02]  /*28a40*/  @!P0 SYNCS.PHASECHK.TRANS64 P0, [R22+URZ+0x38820], R5 ;  /* 0x03882005160085a7 */ /* 0x000e64000800007f */
[----:B-1----:R-:W-:Y:S05]  /*28a50*/  @!P0 BRA `(.L_x_694) ;  /* 0xfffffffc00f08947 */ /* 0x002fea000383ffff */
[----:B------:R-:W-:Y:S05]  /*28a60*/  BRA `(.L_x_864) ;  /* 0xffffff8c00b07947 */ /* 0x000fea000383ffff */
.L_x_698:
[----:B-1----:R1:W2:Y:S02]  /*28a70*/  SYNCS.PHASECHK.TRANS64.TRYWAIT P0, [R9+URZ+0x388a0], R8 ;  /* 0x0388a008090075a7 */ /* 0x0022a4000800017f */
[----:B--2---:R-:W-:Y:S05]  /*28a80*/  @!P0 NANOSLEEP.SYNCS 0x989680 ;  /* 0x009896800000895d */ /* 0x004fea0003900000 */
[----:B------:R-:W2:Y:S02]  /*28a90*/  @!P0 SYNCS.PHASECHK.TRANS64 P0, [R9+URZ+0x388a0], R8 ;  /* 0x0388a008090085a7 */ /* 0x000ea4000800007f */
[----:B--2---:R-:W-:Y:S05]  /*28aa0*/  @!P0 BRA `(.L_x_698) ;  /* 0xfffffffc00f08947 */ /* 0x004fea000383ffff */
[----:B------:R-:W-:Y:S05]  /*28ab0*/  BRA `(.L_x_865) ;  /* 0xffffff8c00c87947 */ /* 0x000fea000383ffff */
.L_x_706:
[----:B0-----:R0:W2:Y:S02]  /*28ac0*/  SYNCS.PHASECHK.TRANS64.TRYWAIT P0, [R9+URZ+0x388c0], R8 ;  /* 0x0388c008090075a7 */ /* 0x0010a4000800017f */
[----:B--2---:R-:W-:Y:S05]  /*28ad0*/  @!P0 NANOSLEEP.SYNCS 0x989680 ;  /* 0x009896800000895d */ /* 0x004fea0003900000 */
[----:B------:R-:W2:Y:S02]  /*28ae0*/  @!P0 SYNCS.PHASECHK.TRANS64 P0, [R9+URZ+0x388c0], R8 ;  /* 0x0388c008090085a7 */ /* 0x000ea4000800007f */
[----:B--2---:R-:W-:Y:S05]  /*28af0*/  @!P0 BRA `(.L_x_706) ;  /* 0xfffffffc00f08947 */ /* 0x004fea000383ffff */
[----:B------:R-:W-:Y:S05]  /*28b00*/  BRA `(.L_x_866) ;  /* 0xffffff9400047947 */ /* 0x000fea000383ffff */
.L_x_716:
[----:B-1----:R1:W2:Y:S02]  /*28b10*/  SYNCS.PHASECHK.TRANS64.TRYWAIT P1, [R8+URZ+0x388a0], R7 ;  /* 0x0388a007080075a7 */ /* 0x0022a4000802017f */
[----:B--2---:R-:W-:Y:S05]  /*28b20*/  @!P1 NANOSLEEP.SYNCS 0x989680 ;  /* 0x009896800000995d */ /* 0x004fea0003900000 */
[----:B------:R-:W2:Y:S02]  /*28b30*/  @!P1 SYNCS.PHASECHK.TRANS64 P1, [R8+URZ+0x388a0], R7 ;  /* 0x0388a007080095a7 */ /* 0x000ea4000802007f */
[----:B--2---:R-:W-:Y:S05]  /*28b40*/  @!P1 BRA `(.L_x_716) ;  /* 0xfffffffc00f09947 */ /* 0x004fea000383ffff */
[----:B------:R-:W-:Y:S05]  /*28b50*/  BRA `(.L_x_867) ;  /* 0xffffff9800747947 */ /* 0x000fea000383ffff */
.L_x_724:
[----:B0-----:R0:W2:Y:S02]  /*28b60*/  SYNCS.PHASECHK.TRANS64.TRYWAIT P1, [R8+URZ+0x388c0], R7 ;  /* 0x0388c007080075a7 */ /* 0x0010a4000802017f */
[----:B--2---:R-:W-:Y:S05]  /*28b70*/  @!P1 NANOSLEEP.SYNCS 0x989680 ;  /* 0x009896800000995d */ /* 0x004fea0003900000 */
[----:B------:R-:W2:Y:S02]  /*28b80*/  @!P1 SYNCS.PHASECHK.TRANS64 P1, [R8+URZ+0x388c0], R7 ;  /* 0x0388c007080095a7 */ /* 0x000ea4000802007f */
[----:B--2---:R-:W-:Y:S05]  /*28b90*/  @!P1 BRA `(.L_x_724) ;  /* 0xfffffffc00f09947 */ /* 0x004fea000383ffff */
[----:B------:R-:W-:Y:S05]  /*28ba0*/  BRA `(.L_x_868) ;  /* 0xffffff9c00ac7947 */ /* 0x000fea000383ffff */
.L_x_740:
        /* <DEDUP_REMOVED lines=8> */
[----:B-----5:R-:W-:Y:S05]  /*28c30*/  WARPSYNC.COLLECTIVE R15, `(.L_x_870) ;  /* 0x000000000f087348 */ /* 0x020fea0003c00000 */
[----:B------:R0:W1:Y:S02]  /*28c40*/  SHFL.IDX P6, R14, R13, R12, R11 ;  /* 0x0000000c0d0e7389 */ /* 0x00006400000c000b */
[----:B01---5:R-:W-:Y:S01]  /*28c50*/  ENDCOLLECTIVE ;  /* 0x000000000000791b */ /* 0x023fe20003800000 */
.L_x_870:
[----:B------:R-:W-:Y:S05]  /*28c60*/  BSYNC B0 ;  /* 0x0000000000007941 */ /* 0x000fea0003800000 */
.L_x_869:
[----:B------:R-:W-:Y:S05]  /*28c70*/  BRA `(.L_x_871) ;  /* 0xffffffac00207947 */ /* 0x000fea000383ffff */
.L_x_743:
[----:B0-----:R0:W1:Y:S02]  /*28c80*/  SYNCS.PHASECHK.TRANS64.TRYWAIT P0, [R5+URZ+0x38840], R2 ;  /* 0x03884002050075a7 */ /* 0x001064000800017f */
[----:B-1----:R-:W-:Y:S05]  /*28c90*/  @!P0 NANOSLEEP.SYNCS 0x989680 ;  /* 0x009896800000895d */ /* 0x002fea0003900000 */
[----:B------:R-:W1:Y:S02]  /*28ca0*/  @!P0 SYNCS.PHASECHK.TRANS64 P0, [R5+URZ+0x38840], R2 ;  /* 0x03884002050085a7 */ /* 0x000e64000800007f */
[----:B-1----:R-:W-:Y:S05]  /*28cb0*/  @!P0 BRA `(.L_x_743) ;  /* 0xfffffffc00f08947 */ /* 0x002fea000383ffff */
[----:B------:R-:W-:Y:S05]  /*28cc0*/  BRA `(.L_x_872) ;  /* 0xffffffac007c7947 */ /* 0x000fea000383ffff */
.L_x_744:
        /* <DEDUP_REMOVED lines=8> */
.L_x_874:
[----:B------:R-:W-:Y:S05]  /*28d50*/  BSYNC B0 ;  /* 0x0000000000007941 */ /* 0x000fea0003800000 */
.L_x_873:
[----:B------:R-:W-:Y:S01]  /*28d60*/  IMAD.MOV.U32 R13, RZ, RZ, R0 ;  /* 0x000000ffff0d7224 */ /* 0x000fe200078e0000 */
[----:B------:R-:W-:Y:S01]  /*28d70*/  MOV R2, R14 ;  /* 0x0000000e00027202 */ /* 0x000fe20000000f00 */
[----:B------:R-:W-:Y:S01]  /*28d80*/  IMAD.MOV.U32 R12, RZ, RZ, RZ ;  /* 0x000000ffff0c7224 */ /* 0x000fe200078e00ff */
[C---:B------:R-:W-:Y:S01]  /*28d90*/  LOP3.LUT P5, RZ, R23.reuse, 0x10, RZ, 0xc0, !PT ;  /* 0x0000001017ff7812 */ /* 0x040fe200078ac0ff */
[----:B------:R-:W-:Y:S01]  /*28da0*/  IMAD.MOV.U32 R11, RZ, RZ, 0x181f ;  /* 0x0000181fff0b7424 */ /* 0x000fe200078e00ff */
[C---:B------:R-:W-:Y:S01]  /*28db0*/  LOP3.LUT P4, RZ, R23.reuse, 0x8, RZ, 0xc0, !PT ;  /* 0x0000000817ff7812 */ /* 0x040fe2000788c0ff */
[----:B------:R-:W-:Y:S01]  /*28dc0*/  IMAD.MOV.U32 R15, RZ, RZ, -0x1 ;  /* 0xffffffffff0f7424 */ /* 0x000fe200078e00ff */
[----:B------:R-:W-:Y:S01]  /*28dd0*/  LOP3.LUT P3, RZ, R23, 0x4, RZ, 0xc0, !PT ;  /* 0x0000000417ff7812 */ /* 0x000fe2000786c0ff */
[----:B------:R-:W-:Y:S01]  /*28de0*/  @P0 IMAD R9, R7, 0x2, R22 ;  /* 0x0000000207090824 */ /* 0x000fe200078e0216 */
[----:B------:R-:W-:-:S13]  /*28df0*/  LOP3.LUT P2, RZ, R23, 0x2, RZ, 0xc0, !PT ;  /* 0x0000000217ff7812 */ /* 0x000fda000784c0ff */
[----:B------:R-:W-:Y:S05]  /*28e00*/  WARPSYNC.COLLECTIVE R15, `(.L_x_875) ;  /* 0x000000000f087348 */ /* 0x000fea0003c00000 */
[----:B------:R0:W1:Y:S02]  /*28e10*/  SHFL.IDX P6, R14, R13, R12, R11 ;  /* 0x0000000c0d0e7389 */ /* 0x00006400000c000b */
[----:B01----:R-:W-:Y:S01]  /*28e20*/  ENDCOLLECTIVE ;  /* 0x000000000000791b */ /* 0x003fe20003800000 */
.L_x_875:
[----:B------:R-:W-:Y:S01]  /*28e30*/  ULDC.64 UR4, c[0x0][0x208] ;  /* 0x0000820000047ab9 */ /* 0x000fe20000000a00 */
[----:B------:R-:W-:Y:S02]  /*28e40*/  IMAD.MOV.U32 R13, RZ, RZ, R6 ;  /* 0x000000ffff0d7224 */ /* 0x000fe400078e0006 */
[----:B------:R-:W-:Y:S02]  /*28e50*/  IMAD.MOV.U32 R12, RZ, RZ, 0x1 ;  /* 0x00000001ff0c7424 */ /* 0x000fe400078e00ff */
[----:B------:R-:W-:-:S05]  /*28e60*/  IMAD.MOV.U32 R3, RZ, RZ, R14 ;  /* 0x000000ffff037224 */ /* 0x000fca00078e000e */
[----:B------:R-:W-:-:S05]  /*28e70*/  @P0 LEA R3, P1, R36, R3, 0x1 ;  /* 0x0000000324030211 */ /* 0x000fca00078208ff */
[----:B------:R-:W-:Y:S01]  /*28e80*/  @P0 IMAD.X R2, RZ, RZ, R2, P1 ;  /* 0x000000ffff020224 */ /* 0x000fe200008e0602 */
[----:B------:R-:W-:-:S04]  /*28e90*/  ISETP.GE.AND P1, PT, R4, 0x11, PT ;  /* 0x000000110400780c */ /* 0x000fc80003f26270 */
[----:B------:R-:W-:-:S04]  /*28ea0*/  @P0 LOP3.LUT R3, R3, R2, RZ, 0x3c, !PT ;  /* 0x0000000203030212 */ /* 0x000fc800078e3cff */
[----:B------:R-:W-:-:S04]  /*28eb0*/  @P0 LOP3.LUT R2, R3, R2, RZ, 0x3c, !PT ;  /* 0x0000000203020212 */ /* 0x000fc800078e3cff */
[----:B------:R-:W-:Y:S01]  /*28ec0*/  @P0 LOP3.LUT R3, R3, R2, RZ, 0x3c, !PT ;  /* 0x0000000203030212 */ /* 0x000fe200078e3cff */
[----:B------:R-:W-:-:S04]  /*28ed0*/  @P1 IMAD R21, R7, 0x2, R22 ;  /* 0x0000000207151824 */ /* 0x000fc800078e0216 */
[----:B------:R-:W-:Y:S01]  /*28ee0*/  @!PT LDS RZ, [RZ] ;  /* 0x00000000fffff984 */ /* 0x000fe20000000800 */
[----:B------:R-:W-:Y:S01]  /*28ef0*/  @!PT LDS RZ, [RZ] ;  /* 0x00000000fffff984 */ /* 0x000fe20000000800 */
[----:B------:R-:W-:Y:S01]  /*28f00*/  @!PT LDS RZ, [RZ] ;  /* 0x00000000fffff984 */ /* 0x000fe20000000800 */
[----:B------:R0:W-:Y:S04]  /*28f10*/  @P0 LDGSTS.E.BYPASS.LTC128B.128 [R9+0x24400], desc[UR4][R2.64], !P5 ;  /* 0x2440000002090fae */ /* 0x0001e8000e901d44 */
[----:B------:R0:W-:Y:S04]  /*28f20*/  @P0 LDGSTS.E.BYPASS.LTC128B.128 [R9+0x26c00], desc[UR4][R2.64+0x80], !P4 ;  /* 0x26c0008002090fae */ /* 0x0001e8000e101d44 */
[----:B------:R0:W-:Y:S04]  /*28f30*/  @P0 LDGSTS.E.BYPASS.LTC128B.128 [R9+0x29400], desc[UR4][R2.64+0x100], !P3 ;  /* 0x2940010002090fae */ /* 0x0001e8000d901d44 */
[----:B------:R0:W-:Y:S02]  /*28f40*/  @P0 LDGSTS.E.BYPASS.LTC128B.128 [R9+0x2bc00], desc[UR4][R2.64+0x180], !P2 ;  /* 0x2bc0018002090fae */ /* 0x0001e4000d101d44 */
[----:B0-----:R-:W-:Y:S05]  /*28f50*/  WARPSYNC.COLLECTIVE R15, `(.L_x_876) ;  /* 0x000000000f087348 */ /* 0x001fea0003c00000 */
[----:B------:R1:W2:Y:S02]  /*28f60*/  SHFL.IDX P6, R14, R13, R12, R11 ;  /* 0x0000000c0d0e7389 */ /* 0x0002a400000c000b */
[----:B012---:R-:W-:Y:S01]  /*28f70*/  ENDCOLLECTIVE ;  /* 0x000000000000791b */ /* 0x007fe20003800000 */
.L_x_876:
[----:B------:R-:W-:Y:S02]  /*28f80*/  IMAD.MOV.U32 R13, RZ, RZ, R0 ;  /* 0x000000ffff0d7224 */ /* 0x000fe400078e0000 */
[----:B------:R-:W-:-:S07]  /*28f90*/  IMAD.MOV.U32 R8, RZ, RZ, R14 ;  /* 0x000000ffff087224 */ /* 0x000fce00078e000e */
[----:B------:R-:W-:Y:S05]  /*28fa0*/  WARPSYNC.COLLECTIVE R15, `(.L_x_877) ;  /* 0x000000000f087348 */ /* 0x000fea0003c00000 */
[----:B------:R0:W1:Y:S02]  /*28fb0*/  SHFL.IDX P6, R14, R13, R12, R11 ;  /* 0x0000000c0d0e7389 */ /* 0x00006400000c000b */
[----:B01----:R-:W-:Y:S01]  /*28fc0*/  ENDCOLLECTIVE ;  /* 0x000000000000791b */ /* 0x003fe20003800000 */
.L_x_877:
[----:B------:R-:W-:Y:S01]  /*28fd0*/  ULDC.64 UR4, c[0x0][0x208] ;  /* 0x0000820000047ab9 */ /* 0x000fe20000000a00 */
[----:B------:R-:W-:Y:S01]  /*28fe0*/  IMAD.MOV.U32 R13, RZ, RZ, R6 ;  /* 0x000000ffff0d7224 */ /* 0x000fe200078e0006 */
[----:B------:R-:W-:Y:S01]  /*28ff0*/  MOV R12, 0x2 ;  /* 0x00000002000c7802 */ /* 0x000fe20000000f00 */
[----:B------:R-:W-:-:S05]  /*29000*/  IMAD.MOV.U32 R2, RZ, RZ, R14 ;  /* 0x000000ffff027224 */ /* 0x000fca00078e000e */
[----:B------:R-:W-:-:S05]  /*29010*/  @P1 LEA R2, P0, R36, R2, 0x1 ;  /* 0x0000000224021211 */ /* 0x000fca00078008ff */
[----:B------:R-:W-:-:S05]  /*29020*/  @P1 IMAD.X R3, RZ, RZ, R8, P0 ;  /* 0x000000ffff031224 */ /* 0x000fca00000e0608 */
[----:B------:R-:W-:Y:S01]  /*29030*/  @!PT LDS RZ, [RZ] ;  /* 0x00000000fffff984 */ /* 0x000fe20000000800 */
[----:B------:R-:W-:Y:S01]  /*29040*/  @!PT LDS RZ, [RZ] ;  /* 0x00000000fffff984 */ /* 0x000fe20000000800 */
[----:B------:R-:W-:Y:S01]  /*29050*/  @!PT LDS RZ, [RZ] ;  /* 0x00000000fffff984 */ /* 0x000fe20000000800 */
[----:B------:R0:W-:Y:S04]  /*29060*/  @P1 LDGSTS.E.BYPASS.LTC128B.128 [R21+0x24c00], desc[UR4][R2.64], !P5 ;  /* 0x24c0000002151fae */ /* 0x0001e8000e901d44 */
[----:B------:R0:W-:Y:S04]  /*29070*/  @P1 LDGSTS.E.BYPASS.LTC128B.128 [R21+0x27400], desc[UR4][R2.64+0x80], !P4 ;  /* 0x2740008002151fae */ /* 0x0001e8000e101d44 */
[----:B------:R0:W-:Y:S04]  /*29080*/  @P1 LDGSTS.E.BYPASS.LTC128B.128 [R21+0x29c00], desc[UR4][R2.64+0x100], !P3 ;  /* 0x29c0010002151fae */ /* 0x0001e8000d901d44 */
[----:B------:R0:W-:Y:S01]  /*29090*/  @P1 LDGSTS.E.BYPASS.LTC128B.128 [R21+0x2c400], desc[UR4][R2.64+0x180], !P2 ;  /* 0x2c40018002151fae */ /* 0x0001e2000d101d44 */
[----:B------:R-:W-:-:S13]  /*290a0*/  ISETP.GE.AND P1, PT, R4, 0x21, PT ;  /* 0x000000210400780c */ /* 0x000fda0003f26270 */
[----:B0-----:R-:W-:Y:S05]  /*290b0*/  WARPSYNC.COLLECTIVE R15, `(.L_x_878) ;  /* 0x000000000f087348 */ /* 0x001fea0003c00000 */
[----:B------:R1:W2:Y:S02]  /*290c0*/  SHFL.IDX P6, R14, R13, R12, R11 ;  /* 0x0000000c0d0e7389 */ /* 0x0002a400000c000b */
[----:B012---:R-:W-:Y:S01]  /*290d0*/  ENDCOLLECTIVE ;  /* 0x000000000000791b */ /* 0x007fe20003800000 */
.L_x_878:
[----:B------:R-:W-:Y:S02]  /*290e0*/  @P1 IMAD R9, R7, 0x2, R22 ;  /* 0x0000000207091824 */ /* 0x000fe400078e0216 */
[----:B------:R-:W-:Y:S02]  /*290f0*/  IMAD.MOV.U32 R13, RZ, RZ, R0 ;  /* 0x000000ffff0d7224 */ /* 0x000fe400078e0000 */
[----:B------:R-:W-:-:S07]  /*29100*/  IMAD.MOV.U32 R8, RZ, RZ, R14 ;  /* 0x000000ffff087224 */ /* 0x000fce00078e000e */
[----:B------:R-:W-:Y:S05]  /*29110*/  WARPSYNC.COLLECTIVE R15, `(.L_x_879) ;  /* 0x000000000f087348 */ /* 0x000fea0003c00000 */
[----:B------:R0:W1:Y:S02]  /*29120*/  SHFL.IDX P6, R14, R13, R12, R11 ;  /* 0x0000000c0d0e7389 */ /* 0x00006400000c000b */
[----:B01----:R-:W-:Y:S01]  /*29130*/  ENDCOLLECTIVE ;  /* 0x000000000000791b */ /* 0x003fe20003800000 */
.L_x_879:
[----:B------:R-:W-:Y:S01]  /*29140*/  ULDC.64 UR4, c[0x0][0x208] ;  /* 0x0000820000047ab9 */ /* 0x000fe20000000a00 */
[----:B------:R-:W-:Y:S02]  /*29150*/  IMAD.MOV.U32 R13, RZ, RZ, R6 ;  /* 0x000000ffff0d7224 */ /* 0x000fe400078e0006 */
[----:B------:R-:W-:Y:S02]  /*29160*/  IMAD.MOV.U32 R12, RZ, RZ, 0x3 ;  /* 0x00000003ff0c7424 */ /* 0x000fe400078e00ff */
        /* <DEDUP_REMOVED lines=14> */
.L_x_880:
[----:B------:R-:W-:Y:S02]  /*29250*/  @P1 IMAD R21, R7, 0x2, R22 ;  /* 0x0000000207151824 */ /* 0x000fe400078e0216 */
[----:B------:R-:W-:Y:S02]  /*29260*/  IMAD.MOV.U32 R13, RZ, RZ, R0 ;  /* 0x000000ffff0d7224 */ /* 0x000fe400078e0000 */
[----:B------:R-:W-:-:S07]  /*29270*/  IMAD.MOV.U32 R8, RZ, RZ, R14 ;  /* 0x000000ffff087224 */ /* 0x000fce00078e000e */
[----:B------:R-:W-:Y:S05]  /*29280*/  WARPSYNC.COLLECTIVE R15, `(.L_x_881) ;  /* 0x000000000f087348 */ /* 0x000fea0003c00000 */
[----:B------:R0:W1:Y:S02]  /*29290*/  SHFL.IDX P6, R14, R13, R12, R11 ;  /* 0x0000000c0d0e7389 */ /* 0x00006400000c000b */
[----:B01----:R-:W-:Y:S01]  /*292a0*/  ENDCOLLECTIVE ;  /* 0x000000000000791b */ /* 0x003fe20003800000 */
.L_x_881:
        /* <DEDUP_REMOVED lines=16> */
.L_x_882:
[----:B------:R-:W-:Y:S01]  /*293b0*/  MOV R13, R0 ;  /* 0x00000000000d7202 */ /* 0x000fe20000000f00 */
[----:B------:R-:W-:-:S07]  /*293c0*/  IMAD.MOV.U32 R8, RZ, RZ, R14 ;  /* 0x000000ffff087224 */ /* 0x000fce00078e000e */
[----:B------:R-:W-:Y:S05]  /*293d0*/  WARPSYNC.COLLECTIVE R15, `(.L_x_883) ;  /* 0x000000000f087348 */ /* 0x000fea0003c00000 */
[----:B------:R0:W1:Y:S02]  /*293e0*/  SHFL.IDX P6, R14, R13, R12, R11 ;  /* 0x0000000c0d0e7389 */ /* 0x00006400000c000b */
[----:B01----:R-:W-:Y:S01]  /*293f0*/  ENDCOLLECTIVE ;  /* 0x000000000000791b */ /* 0x003fe20003800000 */
.L_x_883:
[----:B------:R-:W-:Y:S01]  /*29400*/  IMAD.MOV.U32 R0, RZ, RZ, R14 ;  /* 0x000000ffff007224 */ /* 0x000fe200078e000e */
[----:B------:R-:W-:Y:S06]  /*29410*/  BRA `(.L_x_884) ;  /* 0xffffffa800e07947 */ /* 0x000fec000383ffff */
.L_x_751:
[----:B------:R-:W-:Y:S02]  /*29420*/  IMAD.MOV.U32 R13, RZ, RZ, R4 ;  /* 0x000000ffff0d7224 */ /* 0x000fe400078e0004 */
[----:B------:R-:W-:Y:S02]  /*29430*/  IMAD.MOV.U32 R12, RZ, RZ, RZ ;  /* 0x000000ffff0c7224 */ /* 0x000fe400078e00ff */
[----:B------:R-:W-:Y:S02]  /*29440*/  IMAD.MOV.U32 R11, RZ, RZ, 0x181f ;  /* 0x0000181fff0b7424 */ /* 0x000fe400078e00ff */
[----:B------:R-:W-:Y:S02]  /*29450*/  IMAD.MOV.U32 R15, RZ, RZ, -0x1 ;  /* 0xffffffffff0f7424 */ /* 0x000fe400078e00ff */
[----:B-----5:R-:W-:Y:S02]  /*29460*/  IMAD R6, R10, R8, RZ ;  /* 0x000000080a067224 */ /* 0x020fe400078e02ff */
[----:B------:R-:W-:-:S07]  /*29470*/  IMAD.IADD R0, R9, 0x1, R0 ;  /* 0x0000000109007824 */ /* 0x000fce00078e0200 */
[----:B------:R-:W-:Y:S05]  /*29480*/  WARPSYNC.COLLECTIVE R15, `(.L_x_885) ;  /* 0x000000000f087348 */ /* 0x000fea0003c00000 */
[----:B------:R0:W1:Y:S02]  /*29490*/  SHFL.IDX P6, R14, R13, R12, R11 ;  /* 0x0000000c0d0e7389 */ /* 0x00006400000c000b */
[----:B01----:R-:W-:Y:S01]  /*294a0*/  ENDCOLLECTIVE ;  /* 0x000000000000791b */ /* 0x003fe20003800000 */
.L_x_885:
[----:B------:R-:W-:Y:S01]  /*294b0*/  ISETP.GE.AND P1, PT, R0, R6, PT ;  /* 0x000000060000720c */ /* 0x000fe20003f26270 */
[----:B------:R-:W-:Y:S02]  /*294c0*/  IMAD.MOV.U32 R13, RZ, RZ, R5 ;  /* 0x000000ffff0d7224 */ /* 0x000fe400078e0005 */
[----:B------:R-:W-:-:S10]  /*294d0*/  IMAD.MOV.U32 R2, RZ, RZ, R14 ;  /* 0x000000ffff027224 */ /* 0x000fd400078e000e */
[----:B------:R-:W-:Y:S05]  /*294e0*/  WARPSYNC.COLLECTIVE R15, `(.L_x_886) ;  /* 0x000000000f087348 */ /* 0x000fea0003c00000 */
[----:B------:R0:W1:Y:S02]  /*294f0*/  SHFL.IDX P6, R14, R13, R12, R11 ;  /* 0x0000000c0d0e7389 */ /* 0x00006400000c000b */
[----:B01----:R-:W-:Y:S01]  /*29500*/  ENDCOLLECTIVE ;  /* 0x000000000000791b */ /* 0x003fe20003800000 */
.L_x_886:
[----:B------:R-:W-:Y:S01]  /*29510*/  ULDC.64 UR4, c[0x0][0x208] ;  /* 0x0000820000047ab9 */ /* 0x000fe20000000a00 */
[----:B------:R-:W-:Y:S02]  /*29520*/  IMAD.MOV.U32 R13, RZ, RZ, R4 ;  /* 0x000000ffff0d7224 */ /* 0x000fe400078e0004 */
[----:B------:R-:W-:Y:S02]  /*29530*/  IMAD.MOV.U32 R12, RZ, RZ, 0x1 ;  /* 0x00000001ff0c7424 */ /* 0x000fe400078e00ff */
[----:B------:R-:W-:-:S05]  /*29540*/  IMAD.MOV.U32 R3, RZ, RZ, R14 ;  /* 0x000000ffff037224 */ /* 0x000fca00078e000e */
[----:B------:R-:W-:-:S05]  /*29550*/  @!P1 LEA R7, P5, R36, R3, 0x1 ;  /* 0x0000000324079211 */ /* 0x000fca00078a08ff */
[----:B------:R-:W-:Y:S02]  /*29560*/  @!P1 IMAD.X R3, RZ, RZ, R2, P5 ;  /* 0x000000ffff039224 */ /* 0x000fe400028e0602 */
[----:B------:R-:W-:Y:S02]  /*29570*/  @!P1 IMAD.MOV.U32 R2, RZ, RZ, R7 ;  /* 0x000000ffff029224 */ /* 0x000fe400078e0007 */
[----:B------:R-:W-:-:S03]  /*29580*/  VIADD R7, R0, 0x10 ;  /* 0x0000001000077836 */ /* 0x000fc60000000000 */
[----:B------:R-:W-:Y:S01]  /*29590*/  @!PT LDS RZ, [RZ] ;  /* 0x00000000fffff984 */ /* 0x000fe20000000800 */
[----:B------:R-:W-:Y:S01]  /*295a0*/  @!PT LDS RZ, [RZ] ;  /* 0x00000000fffff984 */ /* 0x000fe20000000800 */
[----:B------:R-:W-:Y:S01]  /*295b0*/  @!PT LDS RZ, [RZ] ;  /* 0x00000000fffff984 */ /* 0x000fe20000000800 */
[----:B------:R0:W-:Y:S04]  /*295c0*/  @!P1 LDGSTS.E.BYPASS.LTC128B.128 [R37+0x14400], desc[UR4][R2.64], !P4 ;  /* 0x1440000002259fae */ /* 0x0001e8000e101d44 */
[----:B------:R0:W-:Y:S04]  /*295d0*/  @!P1 LDGSTS.E.BYPASS.LTC128B.128 [R37+0x18400], desc[UR4][R2.64+0x80], !P3 ;  /* 0x1840008002259fae */ /* 0x0001e8000d901d44 */
[----:B------:R0:W-:Y:S04]  /*295e0*/  @!P1 LDGSTS.E.BYPASS.LTC128B.128 [R37+0x1c400], desc[UR4][R2.64+0x100], !P2 ;  /* 0x1c40010002259fae */ /* 0x0001e8000d101d44 */
[----:B------:R0:W-:Y:S01]  /*295f0*/  @!P1 LDGSTS.E.BYPASS.LTC128B.128 [R37+0x20400], desc[UR4][R2.64+0x180], !P0 ;  /* 0x2040018002259fae */ /* 0x0001e2000c101d44 */
[----:B------:R-:W-:-:S13]  /*29600*/  ISETP.GE.AND P1, PT, R7, R6, PT ;  /* 0x000000060700720c */ /* 0x000fda0003f26270 */
[----:B0-----:R-:W-:Y:S05]  /*29610*/  WARPSYNC.COLLECTIVE R15, `(.L_x_887) ;  /* 0x000000000f087348 */ /* 0x001fea0003c00000 */
[----:B------:R1:W2:Y:S02]  /*29620*/  SHFL.IDX P6, R14, R13, R12, R11 ;  /* 0x0000000c0d0e7389 */ /* 0x0002a400000c000b */
[----:B012---:R-:W-:Y:S01]  /*29630*/  ENDCOLLECTIVE ;  /* 0x000000000000791b */ /* 0x007fe20003800000 */
.L_x_887:
[----:B------:R-:W-:Y:S01]  /*29640*/  MOV R13, R5 ;  /* 0x00000005000d7202 */ /* 0x000fe20000000f00 */
[----:B------:R-:W-:-:S07]  /*29650*/  IMAD.MOV.U32 R2, RZ, RZ, R14 ;  /* 0x000000ffff027224 */ /* 0x000fce00078e000e */
[----:B------:R-:W-:Y:S05]  /*29660*/  WARPSYNC.COLLECTIVE R15, `(.L_x_888) ;  /* 0x000000000f087348 */ /* 0x000fea0003c00000 */
[----:B------:R0:W1:Y:S02]  /*29670*/  SHFL.IDX P6, R14, R13, R12, R11 ;  /* 0x0000000c0d0e7389 */ /* 0x00006400000c000b */
[----:B01----:R-:W-:Y:S01]  /*29680*/  ENDCOLLECTIVE ;  /* 0x000000000000791b */ /* 0x003fe20003800000 */
.L_x_888:
[----:B------:R-:W-:Y:S01]  /*29690*/  ULDC.64 UR4, c[0x0][0x208] ;  /* 0x0000820000047ab9 */ /* 0x000fe20000000a00 */
[----:B------:R-:W-:Y:S02]  /*296a0*/  IMAD.MOV.U32 R13, RZ, RZ, R4 ;  /* 0x000000ffff0d7224 */ /* 0x000fe400078e0004 */
[----:B------:R-:W-:Y:S02]  /*296b0*/  IMAD.MOV.U32 R12, RZ, RZ, 0x2 ;  /* 0x00000002ff0c7424 */ /* 0x000fe400078e00ff */
[----:B------:R-:W-:-:S05]  /*296c0*/  IMAD.MOV.U32 R3, RZ, RZ, R14 ;  /* 0x000000ffff037224 */ /* 0x000fca00078e000e */
[----:B------:R-:W-:-:S05]  /*296d0*/  @!P1 LEA R7, P5, R36, R3, 0x1 ;  /* 0x0000000324079211 */ /* 0x000fca00078a08ff */
[----:B------:R-:W-:Y:S02]  /*296e0*/  @!P1 IMAD.X R8, RZ, RZ, R2, P5 ;  /* 0x000000ffff089224 */ /* 0x000fe400028e0602 */
[----:B------:R-:W-:Y:S02]  /*296f0*/  @!P1 IMAD.MOV.U32 R2, RZ, RZ, R7 ;  /* 0x000000ffff029224 */ /* 0x000fe400078e0007 */
        /* <DEDUP_REMOVED lines=13> */
.L_x_889:
[----:B------:R-:W-:Y:S02]  /*297d0*/  IMAD.MOV.U32 R13, RZ, RZ, R5 ;  /* 0x000000ffff0d7224 */ /* 0x000fe400078e0005 */
[----:B------:R-:W-:-:S07]  /*297e0*/  IMAD.MOV.U32 R2, RZ, RZ, R14 ;  /* 0x000000ffff027224 */ /* 0x000fce00078e000e */
[----:B------:R-:W-:Y:S05]  /*297f0*/  WARPSYNC.COLLECTIVE R15, `(.L_x_890) ;  /* 0x000000000f087348 */ /* 0x000fea0003c00000 */
[----:B------:R0:W1:Y:S02]  /*29800*/  SHFL.IDX P6, R14, R13, R12, R11 ;  /* 0x0000000c0d0e7389 */ /* 0x00006400000c000b */
[----:B01----:R-:W-:Y:S01]  /*29810*/  ENDCOLLECTIVE ;  /* 0x000000000000791b */ /* 0x003fe20003800000 */
.L_x_890:
[----:B------:R-:W-:Y:S01]  /*29820*/  ULDC.64 UR4, c[0x0][0x208] ;  /* 0x0000820000047ab9 */ /* 0x000fe20000000a00 */
[----:B------:R-:W-:Y:S01]  /*29830*/  IMAD.MOV.U32 R13, RZ, RZ, R4 ;  /* 0x000000ffff0d7224 */ /* 0x000fe200078e0004 */
[----:B------:R-:W-:Y:S01]  /*29840*/  MOV R12, 0x3 ;  /* 0x00000003000c7802 */ /* 0x000fe20000000f00 */
        /* <DEDUP_REMOVED lines=17> */
.L_x_891:
[----:B------:R-:W-:Y:S02]  /*29960*/  IMAD.MOV.U32 R13, RZ, RZ, R5 ;  /* 0x000000ffff0d7224 */ /* 0x000fe400078e0005 */
[----:B------:R-:W-:-:S07]  /*29970*/  IMAD.MOV.U32 R2, RZ, RZ, R14 ;  /* 0x000000ffff027224 */ /* 0x000fce00078e000e */
[----:B------:R-:W-:Y:S05]  /*29980*/  WARPSYNC.COLLECTIVE R15, `(.L_x_892) ;  /* 0x000000000f087348 */ /* 0x000fea0003c00000 */
[----:B------:R0:W1:Y:S02]  /*29990*/  SHFL.IDX P6, R14, R13, R12, R11 ;  /* 0x0000000c0d0e7389 */ /* 0x00006400000c000b */
[----:B01----:R-:W-:Y:S01]  /*299a0*/  ENDCOLLECTIVE ;  /* 0x000000000000791b */ /* 0x003fe20003800000 */
.L_x_892:
        /* <DEDUP_REMOVED lines=20> */
.L_x_893:
[----:B------:R-:W-:Y:S02]  /*29af0*/  IMAD.MOV.U32 R13, RZ, RZ, R5 ;  /* 0x000000ffff0d7224 */ /* 0x000fe400078e0005 */
[----:B------:R-:W-:-:S07]  /*29b00*/  IMAD.MOV.U32 R2, RZ, RZ, R14 ;  /* 0x000000ffff027224 */ /* 0x000fce00078e000e */
[----:B------:R-:W-:Y:S05]  /*29b10*/  WARPSYNC.COLLECTIVE R15, `(.L_x_894) ;  /* 0x000000000f087348 */ /* 0x000fea0003c00000 */
[----:B------:R0:W1:Y:S02]  /*29b20*/  SHFL.IDX P6, R14, R13, R12, R11 ;  /* 0x0000000c0d0e7389 */ /* 0x00006400000c000b */
[----:B01----:R-:W-:Y:S01]  /*29b30*/  ENDCOLLECTIVE ;  /* 0x000000000000791b */ /* 0x003fe20003800000 */
.L_x_894:
[----:B------:R-:W-:Y:S01]  /*29b40*/  ULDC.64 UR4, c[0x0][0x208] ;  /* 0x0000820000047ab9 */ /* 0x000fe20000000a00 */
[----:B------:R-:W-:Y:S02]  /*29b50*/  IMAD.MOV.U32 R13, RZ, RZ, R4 ;  /* 0x000000ffff0d7224 */ /* 0x000fe400078e0004 */
[----:B------:R-:W-:Y:S02]  /*29b60*/  IMAD.MOV.U32 R12, RZ, RZ, 0x5 ;  /* 0x00000005ff0c7424 */ /* 0x000fe400078e00ff */
[----:B------:R-:W-:-:S05]  /*29b70*/  IMAD.MOV.U32 R3, RZ, RZ, R14 ;  /* 0x000000ffff037224 */ /* 0x000fca00078e000e */
[----:B------:R-:W-:-:S05]  /*29b80*/  @!P1 LEA R7, P5, R36, R3, 0x1 ;  /* 0x0000000324079211 */ /* 0x000fca00078a08ff */
[----:B------:R-:W-:Y:S02]  /*29b90*/  @!P1 IMAD.X R8, RZ, RZ, R2, P5 ;  /* 0x000000ffff089224 */ /* 0x000fe400028e0602 */
[----:B------:R-:W-:Y:S01]  /*29ba0*/  @!P1 IMAD.MOV.U32 R2, RZ, RZ, R7 ;  /* 0x000000ffff029224 */ /* 0x000fe200078e0007 */
[----:B------:R-:W-:Y:S01]  /*29bb0*/  IADD3 R7, R0, 0x50, RZ ;  /* 0x0000005000077810 */ /* 0x000fe20007ffe0ff */
[----:B------:R-:W-:-:S05]  /*29bc0*/  @!P1 IMAD.MOV.U32 R3, RZ, RZ, R8 ;  /* 0x000000ffff039224 */ /* 0x000fca00078e0008 */
        /* <DEDUP_REMOVED lines=11> */
.L_x_895:
[----:B------:R-:W-:Y:S02]  /*29c80*/  IMAD.MOV.U32 R13, RZ, RZ, R5 ;  /* 0x000000ffff0d7224 */ /* 0x000fe400078e0005 */
[----:B------:R-:W-:-:S07]  /*29c90*/  IMAD.MOV.U32 R2, RZ, RZ, R14 ;  /* 0x000000ffff027224 */ /* 0x000fce00078e000e */
[----:B------:R-:W-:Y:S05]  /*29ca0*/  WARPSYNC.COLLECTIVE R15, `(.L_x_896) ;  /* 0x000000000f087348 */ /* 0x000fea0003c00000 */
[----:B------:R0:W1:Y:S02]  /*29cb0*/  SHFL.IDX P6, R14, R13, R12, R11 ;  /* 0x0000000c0d0e7389 */ /* 0x00006400000c000b */
[----:B01----:R-:W-:Y:S01]  /*29cc0*/  ENDCOLLECTIVE ;  /* 0x000000000000791b */ /* 0x003fe20003800000 */
.L_x_896:
        /* <DEDUP_REMOVED lines=20> */
.L_x_897:
[----:B------:R-:W-:Y:S02]  /*29e10*/  IMAD.MOV.U32 R13, RZ, RZ, R5 ;  /* 0x000000ffff0d7224 */ /* 0x000fe400078e0005 */
[----:B------:R-:W-:-:S07]  /*29e20*/  IMAD.MOV.U32 R2, RZ, RZ, R14 ;  /* 0x000000ffff027224 */ /* 0x000fce00078e000e */
[----:B------:R-:W-:Y:S05]  /*29e30*/  WARPSYNC.COLLECTIVE R15, `(.L_x_898) ;  /* 0x000000000f087348 */ /* 0x000fea0003c00000 */
[----:B------:R0:W1:Y:S02]  /*29e40*/  SHFL.IDX P6, R14, R13, R12, R11 ;  /* 0x0000000c0d0e7389 */ /* 0x00006400000c000b */
[----:B01----:R-:W-:Y:S01]  /*29e50*/  ENDCOLLECTIVE ;  /* 0x000000000000791b */ /* 0x003fe20003800000 */
.L_x_898:
[----:B------:R-:W-:Y:S01]  /*29e60*/  ULDC.64 UR4, c[0x0][0x208] ;  /* 0x0000820000047ab9 */ /* 0x000fe20000000a00 */
[----:B------:R-:W-:Y:S02]  /*29e70*/  IMAD.MOV.U32 R13, RZ, RZ, R4 ;  /* 0x000000ffff0d7224 */ /* 0x000fe400078e0004 */
[----:B------:R-:W-:Y:S02]  /*29e80*/  IMAD.MOV.U32 R12, RZ, RZ, 0x7 ;  /* 0x00000007ff0c7424 */ /* 0x000fe400078e00ff */
[----:B------:R-:W-:-:S05]  /*29e90*/  IMAD.MOV.U32 R3, RZ, RZ, R14 ;  /* 0x000000ffff037224 */ /* 0x000fca00078e000e */
[----:B------:R-:W-:-:S05]  /*29ea0*/  @!P1 LEA R7, P5, R36, R3, 0x1 ;  /* 0x0000000324079211 */ /* 0x000fca00078a08ff */
[----:B------:R-:W-:Y:S01]  /*29eb0*/  @!P1 IMAD.X R8, RZ, RZ, R2, P5 ;  /* 0x000000ffff089224 */ /* 0x000fe200028e0602 */
[----:B------:R-:W-:-:S03]  /*29ec0*/  @!P1 MOV R2, R7 ;  /* 0x0000000700029202 */ /* 0x000fc60000000f00 */
[----:B------:R-:W-:-:S05]  /*29ed0*/  @!P1 IMAD.MOV.U32 R3, RZ, RZ, R8 ;  /* 0x000000ffff039224 */ /* 0x000fca00078e0008 */
[----:B------:R-:W-:Y:S01]  /*29ee0*/  @!PT LDS RZ, [RZ] ;  /* 0x00000000fffff984 */ /* 0x000fe20000000800 */
[----:B------:R-:W-:Y:S01]  /*29ef0*/  @!PT LDS RZ, [RZ] ;  /* 0x00000000fffff984 */ /* 0x000fe20000000800 */
[----:B------:R-:W-:Y:S01]  /*29f00*/  @!PT LDS RZ, [RZ] ;  /* 0x00000000fffff984 */ /* 0x000fe20000000800 */
[----:B------:R0:W-:Y:S04]  /*29f10*/  @!P1 LDGSTS.E.BYPASS.LTC128B.128 [R37+0x17400], desc[UR4][R2.64], !P4 ;  /* 0x1740000002259fae */ /* 0x0001e8000e101d44 */
[----:B------:R0:W-:Y:S04]  /*29f20*/  @!P1 LDGSTS.E.BYPASS.LTC128B.128 [R37+0x1b400], desc[UR4][R2.64+0x80], !P3 ;  /* 0x1b40008002259fae */ /* 0x0001e8000d901d44 */
[----:B------:R0:W-:Y:S04]  /*29f30*/  @!P1 LDGSTS.E.BYPASS.LTC128B.128 [R37+0x1f400], desc[UR4][R2.64+0x100], !P2 ;  /* 0x1f40010002259fae */ /* 0x0001e8000d101d44 */
[----:B------:R0:W-:Y:S02]  /*29f40*/  @!P1 LDGSTS.E.BYPASS.LTC128B.128 [R37+0x23400], desc[UR4][R2.64+0x180], !P0 ;  /* 0x2340018002259fae */ /* 0x0001e4000c101d44 */
[----:B0-----:R-:W-:Y:S05]  /*29f50*/  WARPSYNC.COLLECTIVE R15, `(.L_x_899) ;  /* 0x000000000f087348 */ /* 0x001fea0003c00000 */
[----:B------:R1:W2:Y:S02]  /*29f60*/  SHFL.IDX P6, R14, R13, R12, R11 ;  /* 0x0000000c0d0e7389 */ /* 0x0002a400000c000b */
[----:B012---:R-:W-:Y:S01]  /*29f70*/  ENDCOLLECTIVE ;  /* 0x000000000000791b */ /* 0x007fe20003800000 */
.L_x_899:
[----:B------:R-:W-:Y:S02]  /*29f80*/  IMAD.MOV.U32 R13, RZ, RZ, R5 ;  /* 0x000000ffff0d7224 */ /* 0x000fe400078e0005 */
[----:B------:R-:W-:-:S07]  /*29f90*/  IMAD.MOV.U32 R7, RZ, RZ, R14 ;  /* 0x000000ffff077224 */ /* 0x000fce00078e000e */
[----:B------:R-:W-:Y:S05]  /*29fa0*/  WARPSYNC.COLLECTIVE R15, `(.L_x_900) ;  /* 0x000000000f087348 */ /* 0x000fea0003c00000 */
[----:B------:R0:W1:Y:S02]  /*29fb0*/  SHFL.IDX P6, R14, R13, R12, R11 ;  /* 0x0000000c0d0e7389 */ /* 0x00006400000c000b */
[----:B01----:R-:W-:Y:S01]  /*29fc0*/  ENDCOLLECTIVE ;  /* 0x000000000000791b */ /* 0x003fe20003800000 */
.L_x_900:
[----:B------:R-:W-:Y:S05]  /*29fd0*/  BRA `(.L_x_901) ;  /* 0xffffffac00507947 */ /* 0x000fea000383ffff */
.L_x_756:
[----:B0-----:R0:W2:Y:S02]  /*29fe0*/  SYNCS.PHASECHK.TRANS64.TRYWAIT P0, [R22+URZ+0x38820], R3 ;  /* 0x03882003160075a7 */ /* 0x0010a4000800017f */
[----:B--2---:R-:W-:Y:S05]  /*29ff0*/  @!P0 NANOSLEEP.SYNCS 0x989680 ;  /* 0x009896800000895d */ /* 0x004fea0003900000 */
[----:B------:R-:W2:Y:S02]  /*2a000*/  @!P0 SYNCS.PHASECHK.TRANS64 P0, [R22+URZ+0x38820], R3 ;  /* 0x03882003160085a7 */ /* 0x000ea4000800007f */
[----:B--2---:R-:W-:Y:S05]  /*2a010*/  @!P0 BRA `(.L_x_756) ;  /* 0xfffffffc00f08947 */ /* 0x004fea000383ffff */
[----:B------:R-:W-:Y:S05]  /*2a020*/  BRA `(.L_x_902) ;  /* 0xffffffac00c87947 */ /* 0x000fea000383ffff */
.L_x_761:
[----:B0-----:R0:W1:Y:S02]  /*2a030*/  SYNCS.PHASECHK.TRANS64.TRYWAIT P0, [R6+URZ+0x38840], R3 ;  /* 0x03884003060075a7 */ /* 0x001064000800017f */
[----:B-1----:R-:W-:Y:S05]  /*2a040*/  @!P0 NANOSLEEP.SYNCS 0x989680 ;  /* 0x009896800000895d */ /* 0x002fea0003900000 */
[----:B------:R-:W1:Y:S02]  /*2a050*/  @!P0 SYNCS.PHASECHK.TRANS64 P0, [R6+URZ+0x38840], R3 ;  /* 0x03884003060085a7 */ /* 0x000e64000800007f */
[----:B-1----:R-:W-:Y:S05]  /*2a060*/  @!P0 BRA `(.L_x_761) ;  /* 0xfffffffc00f08947 */ /* 0x002fea000383ffff */
[----:B------:R-:W-:Y:S05]  /*2a070*/  BRA `(.L_x_903) ;  /* 0xffffffb000c07947 */ /* 0x000fea000383ffff */
.L_x_762:
        /* <DEDUP_REMOVED lines=8> */
.L_x_905:
[----:B------:R-:W-:Y:S05]  /*2a100*/  BSYNC B1 ;  /* 0x0000000000017941 */ /* 0x000fea0003800000 */
.L_x_904:
[----:B------:R-:W-:Y:S01]  /*2a110*/  IMAD.MOV.U32 R13, RZ, RZ, R8 ;  /* 0x000000ffff0d7224 */ /* 0x000fe200078e0008 */
[----:B------:R-:W-:Y:S01]  /*2a120*/  LOP3.LUT R23, R23, 0xfffffdff, RZ, 0xc0, !PT ;  /* 0xfffffdff17177812 */ /* 0x000fe200078ec0ff */
[----:B------:R-:W-:Y:S01]  /*2a130*/  IMAD.MOV.U32 R12, RZ, RZ, RZ ;  /* 0x000000ffff0c7224 */ /* 0x000fe200078e00ff */
[----:B------:R-:W-:Y:S01]  /*2a140*/  SHF.L.U32 R0, R36, 0x1, RZ ;  /* 0x0000000124007819 */ /* 0x000fe200000006ff */
[----:B------:R-:W-:Y:S01]  /*2a150*/  IMAD.MOV.U32 R11, RZ, RZ, 0x181f ;  /* 0x0000181fff0b7424 */ /* 0x000fe200078e00ff */
[----:B------:R-:W-:Y:S01]  /*2a160*/  @P3 LOP3.LUT R23, R23, 0x200, RZ, 0xfc, !PT ;  /* 0x0000020017173812 */ /* 0x000fe200078efcff */
[----:B------:R-:W-:Y:S02]  /*2a170*/  IMAD.MOV.U32 R15, RZ, RZ, -0x1 ;  /* 0xffffffffff0f7424 */ /* 0x000fe400078e00ff */
[----:B------:R-:W-:Y:S01]  /*2a180*/  IMAD.MOV.U32 R3, RZ, RZ, R14 ;  /* 0x000000ffff037224 */ /* 0x000fe200078e000e */
[----:B------:R-:W-:Y:S01]  /*2a190*/  LOP3.LUT P3, RZ, R23, 0x10, RZ, 0xc0, !PT ;  /* 0x0000001017ff7812 */ /* 0x000fe2000786c0ff */
[----:B------:R-:W-:-:S12]  /*2a1a0*/  IMAD R9, R9, 0x2, R22 ;  /* 0x0000000209097824 */ /* 0x000fd800078e0216 */
[----:B------:R-:W-:Y:S05]  /*2a1b0*/  WARPSYNC.COLLECTIVE R15, `(.L_x_906) ;  /* 0x000000000f087348 */ /* 0x000fea0003c00000 */
[----:B------:R0:W1:Y:S02]  /*2a1c0*/  SHFL.IDX P6, R14, R13, R12, R11 ;  /* 0x0000000c0d0e7389 */ /* 0x00006400000c000b */
[----:B01----:R-:W-:Y:S01]  /*2a1d0*/  ENDCOLLECTIVE ;  /* 0x000000000000791b */ /* 0x003fe20003800000 */
.L_x_906:
[----:B------:R-:W-:Y:S01]  /*2a1e0*/  LOP3.LUT R23, R23, 0xfffffeff, RZ, 0xc0, !PT ;  /* 0xfffffeff17177812 */ /* 0x000fe200078ec0ff */
[----:B------:R-:W-:-:S03]  /*2a1f0*/  ULDC.64 UR4, c[0x0][0x208] ;  /* 0x0000820000047ab9 */ /* 0x000fc60000000a00 */
[----:B------:R-:W-:-:S04]  /*2a200*/  @P2 LOP3.LUT R23, R23, 0x100, RZ, 0xfc, !PT ;  /* 0x0000010017172812 */ /* 0x000fc800078efcff */
[C---:B------:R-:W-:Y:S02]  /*2a210*/  LOP3.LUT P2, RZ, R23.reuse, 0x8, RZ, 0xc0, !PT ;  /* 0x0000000817ff7812 */ /* 0x040fe4000784c0ff */
[----:B------:R-:W-:Y:S01]  /*2a220*/  LOP3.LUT R23, R23, 0xffffff7f, RZ, 0xc0, !PT ;  /* 0xffffff7f17177812 */ /* 0x000fe200078ec0ff */
[----:B------:R-:W-:-:S03]  /*2a230*/  IMAD.MOV.U32 R13, RZ, RZ, R10 ;  /* 0x000000ffff0d7224 */ /* 0x000fc600078e000a */
[----:B------:R-:W-:Y:S01]  /*2a240*/  @P1 LOP3.LUT R23, R23, 0x80, RZ, 0xfc, !PT ;  /* 0x0000008017171812 */ /* 0x000fe200078efcff */
[----:B------:R-:W-:-:S03]  /*2a250*/  IMAD.MOV.U32 R12, RZ, RZ, 0x1 ;  /* 0x00000001ff0c7424 */ /* 0x000fc600078e00ff */
[----:B------:R-:W-:Y:S01]  /*2a260*/  LOP3.LUT P1, RZ, R23, 0x4, RZ, 0xc0, !PT ;  /* 0x0000000417ff7812 */ /* 0x000fe2000782c0ff */
[----:B------:R-:W-:-:S05]  /*2a270*/  IMAD.MOV.U32 R2, RZ, RZ, R14 ;  /* 0x000000ffff027224 */ /* 0x000fca00078e000e */
[----:B------:R-:W-:-:S05]  /*2a280*/  IADD3 R2, P0, R2, R0, RZ ;  /* 0x0000000002027210 */ /* 0x000fca0007f1e0ff */
[----:B------:R-:W-:-:S05]  /*2a290*/  IMAD.X R3, RZ, RZ, R3, P0 ;  /* 0x000000ffff037224 */ /* 0x000fca00000e0603 */
[----:B------:R-:W-:Y:S01]  /*2a2a0*/  @!PT LDS RZ, [RZ] ;  /* 0x00000000fffff984 */ /* 0x000fe20000000800 */
[----:B------:R-:W-:Y:S01]  /*2a2b0*/  @!PT LDS RZ, [RZ] ;  /* 0x00000000fffff984 */ /* 0x000fe20000000800 */
[----:B------:R-:W-:Y:S01]  /*2a2c0*/  @!PT LDS RZ, [RZ] ;  /* 0x00000000fffff984 */ /* 0x000fe20000000800 */
[----:B------:R0:W-:Y:S04]  /*2a2d0*/  LDGSTS.E.BYPASS.LTC128B.128 [R9+0x24400], desc[UR4][R2.64], !P3 ;  /* 0x2440000002097fae */ /* 0x0001e8000d901d44 */
[----:B------:R0:W-:Y:S04]  /*2a2e0*/  LDGSTS.E.BYPASS.LTC128B.128 [R9+0x26c00], desc[UR4][R2.64+0x80], !P2 ;  /* 0x26c0008002097fae */ /* 0x0001e8000d101d44 */
[----:B------:R0:W-:Y:S04]  /*2a2f0*/  LDGSTS.E.BYPASS.LTC128B.128 [R9+0x29400], desc[UR4][R2.64+0x100], !P1 ;  /* 0x2940010002097fae */ /* 0x0001e8000c901d44 */
[----:B------:R0:W-:Y:S02]  /*2a300*/  LDGSTS.E.BYPASS.LTC128B.128 [R9+0x2bc00], desc[UR4][R2.64+0x180], !P5 ;  /* 0x2bc0018002097fae */ /* 0x0001e4000e901d44 */
[----:B0-----:R-:W-:Y:S05]  /*2a310*/  WARPSYNC.COLLECTIVE R15, `(.L_x_907) ;  /* 0x000000000f087348 */ /* 0x001fea0003c00000 */
[----:B------:R1:W2:Y:S02]  /*2a320*/  SHFL.IDX P6, R14, R13, R12, R11 ;  /* 0x0000000c0d0e7389 */ /* 0x0002a400000c000b */
[----:B012---:R-:W-:Y:S01]  /*2a330*/  ENDCOLLECTIVE ;  /* 0x000000000000791b */ /* 0x007fe20003800000 */
.L_x_907:
[----:B------:R-:W-:Y:S02]  /*2a340*/  IMAD.MOV.U32 R13, RZ, RZ, R8 ;  /* 0x000000ffff0d7224 */ /* 0x000fe400078e0008 */
[----:B------:R-:W-:-:S07]  /*2a350*/  IMAD.MOV.U32 R35, RZ, RZ, R14 ;  /* 0x000000ffff237224 */ /* 0x000fce00078e000e */
[----:B------:R-:W-:Y:S05]  /*2a360*/  WARPSYNC.COLLECTIVE R15, `(.L_x_908) ;  /* 0x000000000f087348 */ /* 0x000fea0003c00000 */
[----:B------:R0:W1:Y:S02]  /*2a370*/  SHFL.IDX P6, R14, R13, R12, R11 ;  /* 0x0000000c0d0e7389 */ /* 0x00006400000c000b */
[----:B01----:R-:W-:Y:S01]  /*2a380*/  ENDCOLLECTIVE ;  /* 0x000000000000791b */ /* 0x003fe20003800000 */
.L_x_908:
[----:B------:R-:W-:Y:S01]  /*2a390*/  ULDC.64 UR4, c[0x0][0x208] ;  /* 0x0000820000047ab9 */ /* 0x000fe20000000a00 */
[----:B------:R-:W-:Y:S02]  /*2a3a0*/  IMAD.MOV.U32 R13, RZ, RZ, R10 ;  /* 0x000000ffff0d7224 */ /* 0x000fe400078e000a */
[----:B------:R-:W-:Y:S02]  /*2a3b0*/  IMAD.MOV.U32 R12, RZ, RZ, 0x2 ;  /* 0x00000002ff0c7424 */ /* 0x000fe400078e00ff */
        /* <DEDUP_REMOVED lines=13> */
.L_x_909:
[----:B------:R-:W-:Y:S02]  /*2a490*/  IMAD.MOV.U32 R13, RZ, RZ, R8 ;  /* 0x000000ffff0d7224 */ /* 0x000fe400078e0008 */
[----:B------:R-:W-:-:S07]  /*2a4a0*/  IMAD.MOV.U32 R35, RZ, RZ, R14 ;  /* 0x000000ffff237224 */ /* 0x000fce00078e000e */
[----:B------:R-:W-:Y:S05]  /*2a4b0*/  WARPSYNC.COLLECTIVE R15, `(.L_x_910) ;  /* 0x000000000f087348 */ /* 0x000fea0003c00000 */
[----:B------:R0:W1:Y:S02]  /*2a4c0*/  SHFL.IDX P6, R14, R13, R12, R11 ;  /* 0x0000000c0d0e7389 */ /* 0x00006400000c000b */
[----:B01----:R-:W-:Y:S01]  /*2a4d0*/  ENDCOLLECTIVE ;  /* 0x000000000000791b */ /* 0x003fe20003800000 */
.L_x_910:
[----:B------:R-:W-:Y:S01]  /*2a4e0*/  ULDC.64 UR4, c[0x0][0x208] ;  /* 0x0000820000047ab9 */ /* 0x000fe20000000a00 */
[----:B------:R-:W-:Y:S01]  /*2a4f0*/  IMAD.MOV.U32 R13, RZ, RZ, R10 ;  /* 0x000000ffff0d7224 */ /* 0x000fe200078e000a */
[----:B------:R-:W-:Y:S01]  /*2a500*/  MOV R12, 0x3 ;  /* 0x00000003000c7802 */ /* 0x000fe20000000f00 */
        /* <DEDUP_REMOVED lines=13> */
.L_x_911:
[----:B------:R-:W-:Y:S02]  /*2a5e0*/  IMAD.MOV.U32 R13, RZ, RZ, R8 ;  /* 0x000000ffff0d7224 */ /* 0x000fe400078e0008 */
[----:B------:R-:W-:-:S07]  /*2a5f0*/  IMAD.MOV.U32 R35, RZ, RZ, R14 ;  /* 0x000000ffff237224 */ /* 0x000fce00078e000e */
[----:B------:R-:W-:Y:S05]  /*2a600*/  WARPSYNC.COLLECTIVE R15, `(.L_x_912) ;  /* 0x000000000f087348 */ /* 0x000fea0003c00000 */
[----:B------:R0:W1:Y:S02]  /*2a610*/  SHFL.IDX P6, R14, R13, R12, R11 ;  /* 0x0000000c0d0e7389 */ /* 0x00006400000c000b */
[----:B01----:R-:W-:Y:S01]  /*2a620*/  ENDCOLLECTIVE ;  /* 0x000000000000791b */ /* 0x003fe20003800000 */
.L_x_912:
        /* <DEDUP_REMOVED lines=9> */
[----:B------:R0:W-:Y:S01]  /*2a6c0*/  LDGSTS.E.BYPASS.LTC128B.128 [R9+0x25c00], desc[UR4][R2.64], !P3 ;  /* 0x25c0000002097fae */ /* 0x0001e2000d901d44 */
[----:B------:R-:W-:-:S03]  /*2a6d0*/  LOP3.LUT P3, RZ, R23, 0x200, RZ, 0xc0, !PT ;  /* 0x0000020017ff7812 */ /* 0x000fc6000786c0ff */
[----:B------:R0:W-:Y:S01]  /*2a6e0*/  LDGSTS.E.BYPASS.LTC128B.128 [R9+0x28400], desc[UR4][R2.64+0x80], !P2 ;  /* 0x2840008002097fae */ /* 0x0001e2000d101d44 */
[----:B------:R-:W-:-:S03]  /*2a6f0*/  LOP3.LUT P2, RZ, R23, 0x100, RZ, 0xc0, !PT ;  /* 0x0000010017ff7812 */ /* 0x000fc6000784c0ff */
[----:B------:R0:W-:Y:S01]  /*2a700*/  LDGSTS.E.BYPASS.LTC128B.128 [R9+0x2ac00], desc[UR4][R2.64+0x100], !P1 ;  /* 0x2ac0010002097fae */ /* 0x0001e2000c901d44 */
[----:B------:R-:W-:-:S03]  /*2a710*/  LOP3.LUT P1, RZ, R23, 0x80, RZ, 0xc0, !PT ;  /* 0x0000008017ff7812 */ /* 0x000fc6000782c0ff */
[----:B------:R0:W-:Y:S10]  /*2a720*/  LDGSTS.E.BYPASS.LTC128B.128 [R9+0x2d400], desc[UR4][R2.64+0x180], !P5 ;  /* 0x2d40018002097fae */ /* 0x0001f4000e901d44 */
[----:B0-----:R-:W-:Y:S05]  /*2a730*/  WARPSYNC.COLLECTIVE R15, `(.L_x_913) ;  /* 0x000000000f087348 */ /* 0x001fea0003c00000 */
[----:B------:R1:W2:Y:S02]  /*2a740*/  SHFL.IDX P6, R14, R13, R12, R11 ;  /* 0x0000000c0d0e7389 */ /* 0x0002a400000c000b */
[----:B012---:R-:W-:Y:S01]  /*2a750*/  ENDCOLLECTIVE ;  /* 0x000000000000791b */ /* 0x007fe20003800000 */
.L_x_913:
[----:B------:R-:W-:Y:S02]  /*2a760*/  IMAD.MOV.U32 R13, RZ, RZ, R8 ;  /* 0x000000ffff0d7224 */ /* 0x000fe400078e0008 */
[----:B------:R-:W-:-:S07]  /*2a770*/  IMAD.MOV.U32 R35, RZ, RZ, R14 ;  /* 0x000000ffff237224 */ /* 0x000fce00078e000e */
[----:B------:R-:W-:Y:S05]  /*2a780*/  WARPSYNC.COLLECTIVE R15, `(.L_x_914) ;  /* 0x000000000f087348 */ /* 0x000fea0003c00000 */
[----:B------:R0:W1:Y:S02]  /*2a790*/  SHFL.IDX P6, R14, R13, R12, R11 ;  /* 0x0000000c0d0e7389 */ /* 0x00006400000c000b */
[----:B01----:R-:W-:Y:S01]  /*2a7a0*/  ENDCOLLECTIVE ;  /* 0x000000000000791b */ /* 0x003fe20003800000 */
.L_x_914:
[----:B------:R-:W-:Y:S01]  /*2a7b0*/  IMAD.MOV.U32 R2, RZ, RZ, R14 ;  /* 0x000000ffff027224 */ /* 0x000fe200078e000e */
[----:B------:R-:W-:Y:S06]  /*2a7c0*/  BRA `(.L_x_915) ;  /* 0xffffffb000087947 */ /* 0x000fec000383ffff */
.L_x_767:
[----:B-1----:R1:W2:Y:S02]  /*2a7d0*/  SYNCS.PHASECHK.TRANS64.TRYWAIT P0, [R6+URZ+0x38860], R2 ;  /* 0x03886002060075a7 */ /* 0x0022a4000800017f */
[----:B--2---:R-:W-:Y:S05]  /*2a7e0*/  @!P0 NANOSLEEP.SYNCS 0x989680 ;  /* 0x009896800000895d */ /* 0x004fea0003900000 */
[----:B------:R-:W2:Y:S02]  /*2a7f0*/  @!P0 SYNCS.PHASECHK.TRANS64 P0, [R6+URZ+0x38860], R2 ;  /* 0x03886002060085a7 */ /* 0x000ea4000800007f */
[----:B--2---:R-:W-:Y:S05]  /*2a800*/  @!P0 BRA `(.L_x_767) ;  /* 0xfffffffc00f08947 */ /* 0x004fea000383ffff */
[----:B------:R-:W-:Y:S05]  /*2a810*/  BRA `(.L_x_916) ;  /* 0xffffffb000887947 */ /* 0x000fea000383ffff */
.L_x_768:
        /* <DEDUP_REMOVED lines=8> */
.L_x_918:
[----:B------:R-:W-:Y:S05]  /*2a8a0*/  BSYNC B1 ;  /* 0x0000000000017941 */ /* 0x000fea0003800000 */
.L_x_917:
[----:B------:R-:W-:Y:S01]  /*2a8b0*/  IMAD.MOV.U32 R13, RZ, RZ, R24 ;  /* 0x000000ffff0d7224 */ /* 0x000fe200078e0018 */
[----:B------:R-:W-:Y:S01]  /*2a8c0*/  MOV R12, RZ ;  /* 0x000000ff000c7202 */ /* 0x000fe20000000f00 */
[----:B------:R-:W-:Y:S02]  /*2a8d0*/  IMAD.MOV.U32 R11, RZ, RZ, 0x181f ;  /* 0x0000181fff0b7424 */ /* 0x000fe400078e00ff */
[----:B------:R-:W-:Y:S02]  /*2a8e0*/  IMAD.MOV.U32 R15, RZ, RZ, -0x1 ;  /* 0xffffffffff0f7424 */ /* 0x000fe400078e00ff */
[----:B------:R-:W-:Y:S02]  /*2a8f0*/  IMAD.MOV.U32 R3, RZ, RZ, R14 ;  /* 0x000000ffff037224 */ /* 0x000fe400078e000e */
[----:B------:R-:W-:-:S07]  /*2a900*/  IMAD R7, R7, 0x2, R22 ;  /* 0x0000000207077824 */ /* 0x000fce00078e0216 */
[----:B------:R-:W-:Y:S05]  /*2a910*/  WARPSYNC.COLLECTIVE R15, `(.L_x_919) ;  /* 0x000000000f087348 */ /* 0x000fea0003c00000 */
[----:B------:R0:W1:Y:S02]  /*2a920*/  SHFL.IDX P6, R14, R13, R12, R11 ;  /* 0x0000000c0d0e7389 */ /* 0x00006400000c000b */
[----:B01----:R-:W-:Y:S01]  /*2a930*/  ENDCOLLECTIVE ;  /* 0x000000000000791b */ /* 0x003fe20003800000 */
.L_x_919:
[----:B------:R-:W-:Y:S01]  /*2a940*/  ULDC.64 UR4, c[0x0][0x208] ;  /* 0x0000820000047ab9 */ /* 0x000fe20000000a00 */
[----:B------:R-:W-:Y:S02]  /*2a950*/  IMAD.MOV.U32 R13, RZ, RZ, R25 ;  /* 0x000000ffff0d7224 */ /* 0x000fe400078e0019 */
[----:B------:R-:W-:Y:S02]  /*2a960*/  IMAD.MOV.U32 R12, RZ, RZ, 0x1 ;  /* 0x00000001ff0c7424 */ /* 0x000fe400078e00ff */
[----:B------:R-:W-:-:S05]  /*2a970*/  IMAD.MOV.U32 R2, RZ, RZ, R14 ;  /* 0x000000ffff027224 */ /* 0x000fca00078e000e */
[----:B------:R-:W-:-:S05]  /*2a980*/  IADD3 R2, P0, R2, R0, RZ ;  /* 0x0000000002027210 */ /* 0x000fca0007f1e0ff */
        /* <DEDUP_REMOVED lines=11> */
[----:B------:R0:W-:Y:S02]  /*2aa40*/  LDGSTS.E.BYPASS.LTC128B.128 [R7+0x7c00], desc[UR4][R2.64+0x180], !P0 ;  /* 0x07c0018002077fae */ /* 0x0001e4000c101d44 */
[----:B0-----:R-:W-:Y:S05]  /*2aa50*/  WARPSYNC.COLLECTIVE R15, `(.L_x_920) ;  /* 0x000000000f087348 */ /* 0x001fea0003c00000 */
[----:B------:R1:W2:Y:S02]  /*2aa60*/  SHFL.IDX P6, R14, R13, R12, R11 ;  /* 0x0000000c0d0e7389 */ /* 0x0002a400000c000b */
[----:B012---:R-:W-:Y:S01]  /*2aa70*/  ENDCOLLECTIVE ;  /* 0x000000000000791b */ /* 0x007fe20003800000 */
.L_x_920:
[----:B------:R-:W-:Y:S02]  /*2aa80*/  IMAD.MOV.U32 R13, RZ, RZ, R24 ;  /* 0x000000ffff0d7224 */ /* 0x000fe400078e0018 */
[----:B------:R-:W-:-:S07]  /*2aa90*/  IMAD.MOV.U32 R3, RZ, RZ, R14 ;  /* 0x000000ffff037224 */ /* 0x000fce00078e000e */
[----:B------:R-:W-:Y:S05]  /*2aaa0*/  WARPSYNC.COLLECTIVE R15, `(.L_x_921) ;  /* 0x000000000f087348 */ /* 0x000fea0003c00000 */
[----:B------:R0:W1:Y:S02]  /*2aab0*/  SHFL.IDX P6, R14, R13, R12, R11 ;  /* 0x0000000c0d0e7389 */ /* 0x00006400000c000b */
[----:B01----:R-:W-:Y:S01]  /*2aac0*/  ENDCOLLECTIVE ;  /* 0x000000000000791b */ /* 0x003fe20003800000 */
.L_x_921:
        /* <DEDUP_REMOVED lines=20> */
.L_x_922:
[----:B------:R-:W-:Y:S02]  /*2ac10*/  IMAD.MOV.U32 R13, RZ, RZ, R24 ;  /* 0x000000ffff0d7224 */ /* 0x000fe400078e0018 */
[----:B------:R-:W-:-:S07]  /*2ac20*/  IMAD.MOV.U32 R3, RZ, RZ, R14 ;  /* 0x000000ffff037224 */ /* 0x000fce00078e000e */
[----:B------:R-:W-:Y:S05]  /*2ac30*/  WARPSYNC.COLLECTIVE R15, `(.L_x_923) ;  /* 0x000000000f087348 */ /* 0x000fea0003c00000 */
[----:B------:R0:W1:Y:S02]  /*2ac40*/  SHFL.IDX P6, R14, R13, R12, R11 ;  /* 0x0000000c0d0e7389 */ /* 0x00006400000c000b */
[----:B01----:R-:W-:Y:S01]  /*2ac50*/  ENDCOLLECTIVE ;  /* 0x000000000000791b */ /* 0x003fe20003800000 */
.L_x_923:
[----:B------:R-:W-:Y:S01]  /*2ac60*/  ULDC.64 UR4, c[0x0][0x208] ;  /* 0x0000820000047ab9 */ /* 0x000fe20000000a00 */
[----:B------:R-:W-:Y:S02]  /*2ac70*/  IMAD.MOV.U32 R13, RZ, RZ, R25 ;  /* 0x000000ffff0d7224 */ /* 0x000fe400078e0019 */
[----:B------:R-:W-:Y:S01]  /*2ac80*/  IMAD.MOV.U32 R12, RZ, RZ, 0x3 ;  /* 0x00000003ff0c7424 */ /* 0x000fe200078e00ff */
[----:B------:R-:W-:-:S04]  /*2ac90*/  MOV R2, R14 ;  /* 0x0000000e00027202 */ /* 0x000fc80000000f00 */
        /* <DEDUP_REMOVED lines=16> */
.L_x_924:
[----:B------:R-:W-:Y:S02]  /*2ada0*/  IMAD.MOV.U32 R13, RZ, RZ, R24 ;  /* 0x000000ffff0d7224 */ /* 0x000fe400078e0018 */
[----:B------:R-:W-:-:S07]  /*2adb0*/  IMAD.MOV.U32 R3, RZ, RZ, R14 ;  /* 0x000000ffff037224 */ /* 0x000fce00078e000e */
[----:B------:R-:W-:Y:S05]  /*2adc0*/  WARPSYNC.COLLECTIVE R15, `(.L_x_925) ;  /* 0x000000000f087348 */ /* 0x000fea0003c00000 */
[----:B------:R0:W1:Y:S02]  /*2add0*/  SHFL.IDX P6, R14, R13, R12, R11 ;  /* 0x0000000c0d0e7389 */ /* 0x00006400000c000b */
[----:B01----:R-:W-:Y:S01]  /*2ade0*/  ENDCOLLECTIVE ;  /* 0x000000000000791b */ /* 0x003fe20003800000 */
.L_x_925:
        /* <DEDUP_REMOVED lines=20> */
.L_x_926:
[----:B------:R-:W-:Y:S02]  /*2af30*/  IMAD.MOV.U32 R13, RZ, RZ, R24 ;  /* 0x000000ffff0d7224 */ /* 0x000fe400078e0018 */
[----:B------:R-:W-:-:S07]  /*2af40*/  IMAD.MOV.U32 R25, RZ, RZ, R14 ;  /* 0x000000ffff197224 */ /* 0x000fce00078e000e */
[----:B------:R-:W-:Y:S05]  /*2af50*/  WARPSYNC.COLLECTIVE R15, `(.L_x_927) ;  /* 0x000000000f087348 */ /* 0x000fea0003c00000 */
[----:B------:R0:W1:Y:S02]  /*2af60*/  SHFL.IDX P6, R14, R13, R12, R11 ;  /* 0x0000000c0d0e7389 */ /* 0x00006400000c000b */
[----:B01----:R-:W-:Y:S01]  /*2af70*/  ENDCOLLECTIVE ;  /* 0x000000000000791b */ /* 0x003fe20003800000 */
.L_x_927:
[----:B------:R-:W-:Y:S01]  /*2af80*/  IMAD.MOV.U32 R2, RZ, RZ, R14 ;  /* 0x000000ffff027224 */ /* 0x000fe200078e000e */
[----:B------:R-:W-:Y:S06]  /*2af90*/  BRA `(.L_x_928) ;  /* 0xffffffac00a47947 */ /* 0x000fec000383ffff */
.L_x_776:
[----:B0-----:R0:W2:Y:S02]  /*2afa0*/  SYNCS.PHASECHK.TRANS64.TRYWAIT P0, [R4+URZ+0x38860], R3 ;  /* 0x03886003040075a7 */ /* 0x0010a4000800017f */
[----:B--2---:R-:W-:Y:S05]  /*2afb0*/  @!P0 NANOSLEEP.SYNCS 0x989680 ;  /* 0x009896800000895d */ /* 0x004fea0003900000 */
[----:B------:R-:W2:Y:S02]  /*2afc0*/  @!P0 SYNCS.PHASECHK.TRANS64 P0, [R4+URZ+0x38860], R3 ;  /* 0x03886003040085a7 */ /* 0x000ea4000800007f */
[----:B--2---:R-:W-:Y:S05]  /*2afd0*/  @!P0 BRA `(.L_x_776) ;  /* 0xfffffffc00f08947 */ /* 0x004fea000383ffff */
[----:B------:R-:W-:Y:S05]  /*2afe0*/  BRA `(.L_x_929) ;  /* 0xffffffb000dc7947 */ /* 0x000fea000383ffff */
.L_x_777:
[----:B------:R-:W-:Y:S01]  /*2aff0*/  BSSY B0, `(.L_x_930) ;  /* 0x0000008000007945 */ /* 0x000fe20003800000 */
[----:B------:R-:W-:Y:S01]  /*2b000*/  IMAD.MOV.U32 R13, RZ, RZ, R25 ;  /* 0x000000ffff0d7224 */ /* 0x000fe200078e0019 */
[----:B------:R-:W-:Y:S01]  /*2b010*/  MOV R15, 0xffffffff ;  /* 0xffffffff000f7802 */ /* 0x000fe20000000f00 */
[----:B------:R-:W-:Y:S02]  /*2b020*/  IMAD.MOV.U32 R12, RZ, RZ, RZ ;  /* 0x000000ffff0c7224 */ /* 0x000fe400078e00ff */
[----:B------:R-:W-:-:S07]  /*2b030*/  IMAD.MOV.U32 R11, RZ, RZ, 0x181f ;  /* 0x0000181fff0b7424 */ /* 0x000fce00078e00ff */
[----:B0-----:R-:W-:Y:S05]  /*2b040*/  WARPSYNC.COLLECTIVE R15, `(.L_x_931) ;  /* 0x000000000f087348 */ /* 0x001fea0003c00000 */
[----:B------:R1:W2:Y:S02]  /*2b050*/  SHFL.IDX P6, R14, R13, R12, R11 ;  /* 0x0000000c0d0e7389 */ /* 0x0002a400000c000b */
[----:B012---:R-:W-:Y:S01]  /*2b060*/  ENDCOLLECTIVE ;  /* 0x000000000000791b */ /* 0x007fe20003800000 */
.L_x_931:
[----:B------:R-:W-:Y:S05]  /*2b070*/  BSYNC B0 ;  /* 0x0000000000007941 */ /* 0x000fea0003800000 */
.L_x_930:
[----:B------:R-:W-:Y:S01]  /*2b080*/  IMAD.MOV.U32 R13, RZ, RZ, R24 ;  /* 0x000000ffff0d7224 */ /* 0x000fe200078e0018 */
[C---:B------:R-:W-:Y:S01]  /*2b090*/  LOP3.LUT R0, R36.reuse, 0x40, RZ, 0xfc, !PT ;  /* 0x0000004024007812 */ /* 0x040fe200078efcff */
[----:B------:R-:W-:Y:S01]  /*2b0a0*/  IMAD.MOV.U32 R12, RZ, RZ, RZ ;  /* 0x000000ffff0c7224 */ /* 0x000fe200078e00ff */
[C---:B------:R-:W-:Y:S01]  /*2b0b0*/  LOP3.LUT R6, R36.reuse, 0x80, RZ, 0xfc, !PT ;  /* 0x0000008024067812 */ /* 0x040fe200078efcff */
[----:B------:R-:W-:Y:S02]  /*2b0c0*/  IMAD.MOV.U32 R11, RZ, RZ, 0x181f ;  /* 0x0000181fff0b7424 */ /* 0x000fe400078e00ff */
[----:B------:R-:W-:Y:S02]  /*2b0d0*/  IMAD.MOV.U32 R15, RZ, RZ, -0x1 ;  /* 0xffffffffff0f7424 */ /* 0x000fe400078e00ff */
[----:B------:R-:W-:Y:S02]  /*2b0e0*/  IMAD.MOV.U32 R3, RZ, RZ, R14 ;  /* 0x000000ffff037224 */ /* 0x000fe400078e000e */
[----:B------:R-:W-:-:S07]  /*2b0f0*/  IMAD.SHL.U32 R8, R36, 0x2, RZ ;  /* 0x0000000224087824 */ /* 0x000fce00078e00ff */
[----:B------:R-:W-:Y:S05]  /*2b100*/  WARPSYNC.COLLECTIVE R15, `(.L_x_932) ;  /* 0x000000000f087348 */ /* 0x000fea0003c00000 */
[----:B------:R0:W1:Y:S02]  /*2b110*/  SHFL.IDX P6, R14, R13, R12, R11 ;  /* 0x0000000c0d0e7389 */ /* 0x00006400000c000b */
[----:B01----:R-:W-:Y:S01]  /*2b120*/  ENDCOLLECTIVE ;  /* 0x000000000000791b */ /* 0x003fe20003800000 */
.L_x_932:
[----:B------:R-:W-:Y:S01]  /*2b130*/  ULDC UR4, c[0x0][0x2f4] ;  /* 0x0000bd0000047ab9 */ /* 0x000fe20000000800 */
[----:B------:R-:W-:Y:S01]  /*2b140*/  ULDC.64 UR6, c[0x0][0x208] ;  /* 0x0000820000067ab9 */ /* 0x000fe20000000a00 */
[----:B------:R-:W-:Y:S02]  /*2b150*/  ISETP.GE.AND P3, PT, R36, UR4, PT ;  /* 0x0000000424007c0c */ /* 0x000fe4000bf66270 */
[----:B------:R-:W-:Y:S01]  /*2b160*/  ISETP.GE.AND P2, PT, R0, UR4, PT ;  /* 0x0000000400007c0c */ /* 0x000fe2000bf46270 */
[----:B------:R-:W-:Y:S01]  /*2b170*/  IMAD R0, R7, 0x2, R22 ;  /* 0x0000000207007824 */ /* 0x000fe200078e0216 */
[----:B------:R-:W-:Y:S02]  /*2b180*/  ISETP.LT.OR P4, PT, R5, 0x1, P3 ;  /* 0x000000010500780c */ /* 0x000fe40001f81670 */
[----:B------:R-:W-:Y:S02]  /*2b190*/  ISETP.GE.AND P1, PT, R6, UR4, PT ;  /* 0x0000000406007c0c */ /* 0x000fe4000bf26270 */
[----:B------:R-:W-:Y:S01]  /*2b1a0*/  LOP3.LUT R6, R36, 0xc0, RZ, 0xfc, !PT ;  /* 0x000000c024067812 */ /* 0x000fe200078efcff */
[----:B------:R-:W-:-:S02]  /*2b1b0*/  IMAD.MOV.U32 R13, RZ, RZ, R25 ;  /* 0x000000ffff0d7224 */ /* 0x000fc400078e0019 */
        /* <DEDUP_REMOVED lines=10> */
[----:B------:R-:W-:-:S04]  /*2b260*/  ISETP.GE.AND P0, PT, R6, UR4, PT ;  /* 0x0000000406007c0c */ /* 0x000fc8000bf06270 */
[----:B------:R0:W-:Y:S01]  /*2b270*/  LDGSTS.E.BYPASS.LTC128B.128 [R0+0x5400], desc[UR6][R2.64+0x100], !P4 ;  /* 0x0540010002007fae */ /* 0x0001e2000e101d46 */
[----:B------:R-:W-:-:S13]  /*2b280*/  ISETP.LT.OR P4, PT, R5, 0x1, P0 ;  /* 0x000000010500780c */ /* 0x000fda0000781670 */
[----:B------:R0:W-:Y:S02]  /*2b290*/  LDGSTS.E.BYPASS.LTC128B.128 [R0+0x7c00], desc[UR6][R2.64+0x180], !P4 ;  /* 0x07c0018002007fae */ /* 0x0001e4000e101d46 */
[----:B0-----:R-:W-:Y:S05]  /*2b2a0*/  WARPSYNC.COLLECTIVE R15, `(.L_x_933) ;  /* 0x000000000f087348 */ /* 0x001fea0003c00000 */
[----:B------:R1:W2:Y:S02]  /*2b2b0*/  SHFL.IDX P6, R14, R13, R12, R11 ;  /* 0x0000000c0d0e7389 */ /* 0x0002a400000c000b */
[----:B012---:R-:W-:Y:S01]  /*2b2c0*/  ENDCOLLECTIVE ;  /* 0x000000000000791b */ /* 0x007fe20003800000 */
.L_x_933:
[----:B------:R-:W-:Y:S02]  /*2b2d0*/  IMAD.MOV.U32 R13, RZ, RZ, R24 ;  /* 0x000000ffff0d7224 */ /* 0x000fe400078e0018 */
[----:B------:R-:W-:-:S07]  /*2b2e0*/  IMAD.MOV.U32 R3, RZ, RZ, R14 ;  /* 0x000000ffff037224 */ /* 0x000fce00078e000e */
[----:B------:R-:W-:Y:S05]  /*2b2f0*/  WARPSYNC.COLLECTIVE R15, `(.L_x_934) ;  /* 0x000000000f087348 */ /* 0x000fea0003c00000 */
[----:B------:R0:W1:Y:S02]  /*2b300*/  SHFL.IDX P6, R14, R13, R12, R11 ;  /* 0x0000000c0d0e7389 */ /* 0x00006400000c000b */
[----:B01----:R-:W-:Y:S01]  /*2b310*/  ENDCOLLECTIVE ;  /* 0x000000000000791b */ /* 0x003fe20003800000 */
.L_x_934:
[----:B------:R-:W-:Y:S01]  /*2b320*/  ULDC.64 UR4, c[0x0][0x208] ;  /* 0x0000820000047ab9 */ /* 0x000fe20000000a00 */
[----:B------:R-:W-:Y:S02]  /*2b330*/  IMAD.MOV.U32 R13, RZ, RZ, R25 ;  /* 0x000000ffff0d7224 */ /* 0x000fe400078e0019 */
[----:B------:R-:W-:Y:S01]  /*2b340*/  IMAD.MOV.U32 R12, RZ, RZ, 0x2 ;  /* 0x00000002ff0c7424 */ /* 0x000fe200078e00ff */
        /* <DEDUP_REMOVED lines=16> */
.L_x_935:
[----:B------:R-:W-:Y:S01]  /*2b450*/  IMAD.MOV.U32 R13, RZ, RZ, R24 ;  /* 0x000000ffff0d7224 */ /* 0x000fe200078e0018 */
[----:B------:R-:W-:-:S07]  /*2b460*/  MOV R7, R14 ;  /* 0x0000000e00077202 */ /* 0x000fce0000000f00 */
[----:B------:R-:W-:Y:S05]  /*2b470*/  WARPSYNC.COLLECTIVE R15, `(.L_x_936) ;  /* 0x000000000f087348 */ /* 0x000fea0003c00000 */
[----:B------:R0:W1:Y:S02]  /*2b480*/  SHFL.IDX P6, R14, R13, R12, R11 ;  /* 0x0000000c0d0e7389 */ /* 0x00006400000c000b */
[----:B01----:R-:W-:Y:S01]  /*2b490*/  ENDCOLLECTIVE ;  /* 0x000000000000791b */ /* 0x003fe20003800000 */
.L_x_936:
        /* <DEDUP_REMOVED lines=19> */
.L_x_937:
[----:B------:R-:W-:Y:S02]  /*2b5d0*/  IMAD.MOV.U32 R13, RZ, RZ, R24 ;  /* 0x000000ffff0d7224 */ /* 0x000fe400078e0018 */
[----:B------:R-:W-:-:S07]  /*2b5e0*/  IMAD.MOV.U32 R3, RZ, RZ, R14 ;  /* 0x000000ffff037224 */ /* 0x000fce00078e000e */
[----:B------:R-:W-:Y:S05]  /*2b5f0*/  WARPSYNC.COLLECTIVE R15, `(.L_x_938) ;  /* 0x000000000f087348 */ /* 0x000fea0003c00000 */
[----:B------:R0:W1:Y:S02]  /*2b600*/  SHFL.IDX P6, R14, R13, R12, R11 ;  /* 0x0000000c0d0e7389 */ /* 0x00006400000c000b */
[----:B01----:R-:W-:Y:S01]  /*2b610*/  ENDCOLLECTIVE ;  /* 0x000000000000791b */ /* 0x003fe20003800000 */
.L_x_938:
        /* <DEDUP_REMOVED lines=19> */
.L_x_939:
[----:B------:R-:W-:Y:S02]  /*2b750*/  IMAD.MOV.U32 R13, RZ, RZ, R24 ;  /* 0x000000ffff0d7224 */ /* 0x000fe400078e0018 */
[----:B------:R-:W-:-:S07]  /*2b760*/  IMAD.MOV.U32 R25, RZ, RZ, R14 ;  /* 0x000000ffff197224 */ /* 0x000fce00078e000e */
[----:B------:R-:W-:Y:S05]  /*2b770*/  WARPSYNC.COLLECTIVE R15, `(.L_x_940) ;  /* 0x000000000f087348 */ /* 0x000fea0003c00000 */
[----:B------:R0:W1:Y:S02]  /*2b780*/  SHFL.IDX P6, R14, R13, R12, R11 ;  /* 0x0000000c0d0e7389 */ /* 0x00006400000c000b */
[----:B01----:R-:W-:Y:S01]  /*2b790*/  ENDCOLLECTIVE ;  /* 0x000000000000791b */ /* 0x003fe20003800000 */
.L_x_940:
[----:B------:R-:W-:Y:S05]  /*2b7a0*/  BRA `(.L_x_941) ;  /* 0xffffffb000007947 */ /* 0x000fea000383ffff */
.L_x_782:
        /* <DEDUP_REMOVED lines=8> */
.L_x_943:
[----:B------:R-:W-:Y:S05]  /*2b830*/  BSYNC B0 ;  /* 0x0000000000007941 */ /* 0x000fea0003800000 */
.L_x_942:
[----:B------:R-:W-:Y:S01]  /*2b840*/  IMAD.MOV.U32 R13, RZ, RZ, R16 ;  /* 0x000000ffff0d7224 */ /* 0x000fe200078e0010 */
[----:B------:R-:W-:Y:S01]  /*2b850*/  MOV R5, R14 ;  /* 0x0000000e00057202 */ /* 0x000fe20000000f00 */
[----:B------:R-:W-:Y:S02]  /*2b860*/  IMAD.MOV.U32 R12, RZ, RZ, 0x1 ;  /* 0x00000001ff0c7424 */ /* 0x000fe400078e00ff */
[----:B------:R-:W-:Y:S02]  /*2b870*/  IMAD.MOV.U32 R11, RZ, RZ, 0x1f ;  /* 0x0000001fff0b7424 */ /* 0x000fe400078e00ff */
[----:B------:R-:W-:Y:S02]  /*2b880*/  IMAD.MOV.U32 R15, RZ, RZ, -0x1 ;  /* 0xffffffffff0f7424 */ /* 0x000fe400078e00ff */
[----:B------:R-:W-:-:S07]  /*2b890*/  IMAD.IADD R7, R19, 0x1, R8 ;  /* 0x0000000113077824 */ /* 0x000fce00078e0208 */
[----:B------:R-:W-:Y:S05]  /*2b8a0*/  WARPSYNC.COLLECTIVE R15, `(.L_x_944) ;  /* 0x000000000f087348 */ /* 0x000fea0003c00000 */
[----:B------:R0:W1:Y:S02]  /*2b8b0*/  SHFL.IDX P6, R14, R13, R12, R11 ;  /* 0x0000000c0d0e7389 */ /* 0x00006400000c000b */
[----:B01----:R-:W-:Y:S01]  /*2b8c0*/  ENDCOLLECTIVE ;  /* 0x000000000000791b */ /* 0x003fe20003800000 */
.L_x_944:
[----:B------:R-:W-:Y:S01]  /*2b8d0*/  ULDC UR4, c[0x0][0xc3c] ;  /* 0x00030f0000047ab9 */ /* 0x000fe20000000800 */
[----:B------:R-:W-:Y:S01]  /*2b8e0*/  ULDC.64 UR6, c[0x0][0x208] ;  /* 0x0000820000067ab9 */ /* 0x000fe20000000a00 */
        /* <DEDUP_REMOVED lines=10> */
[C---:B------:R-:W-:Y:S01]  /*2b990*/  ISETP.GE.U32.AND P5, PT, R8.reuse, 0x10, PT ;  /* 0x000000100800780c */ /* 0x040fe20003fa6070 */
[----:B--2---:R-:W-:Y:S01]  /*2b9a0*/  @!P1 IMAD.MOV.U32 R4, RZ, RZ, R2 ;  /* 0x000000ffff049224 */ /* 0x004fe200078e0002 */
[----:B------:R-:W-:-:S03]  /*2b9b0*/  ISETP.NE.AND P1, PT, R8, RZ, PT ;  /* 0x000000ff0800720c */ /* 0x000fc60003f25270 */
[----:B------:R-:W-:-:S10]  /*2b9c0*/  IMAD.MOV.U32 R13, RZ, RZ, R4 ;  /* 0x000000ffff0d7224 */ /* 0x000fd400078e0004 */
[----:B------:R-:W-:Y:S05]  /*2b9d0*/  WARPSYNC.COLLECTIVE R15, `(.L_x_945) ;  /* 0x000000000f087348 */ /* 0x000fea0003c00000 */
[----:B------:R0:W1:Y:S02]  /*2b9e0*/  SHFL.UP P6, R14, R13, R12, R11 ;  /* 0x0400000c0d0e7389 */ /* 0x00006400000c000b */
[----:B01----:R-:W-:Y:S01]  /*2b9f0*/  ENDCOLLECTIVE ;  /* 0x000000000000791b */ /* 0x003fe20003800000 */
.L_x_945:
[----:B------:R-:W-:Y:S01]  /*2ba00*/  IMAD.MOV.U32 R12, RZ, RZ, 0x2 ;  /* 0x00000002ff0c7424 */ /* 0x000fe200078e00ff */
[----:B------:R-:W-:-:S05]  /*2ba10*/  SEL R7, R14, RZ, P1 ;  /* 0x000000ff0e077207 */ /* 0x000fca0000800000 */
[----:B------:R-:W-:-:S04]  /*2ba20*/  IMAD.IADD R6, R4, 0x1, R7 ;  /* 0x0000000104067824 */ /* 0x000fc800078e0207 */
[----:B------:R-:W-:-:S07]  /*2ba30*/  IMAD.MOV.U32 R13, RZ, RZ, R6 ;  /* 0x000000ffff0d7224 */ /* 0x000fce00078e0006 */
[----:B------:R-:W-:Y:S05]  /*2ba40*/  WARPSYNC.COLLECTIVE R15, `(.L_x_946) ;  /* 0x000000000f087348 */ /* 0x000fea0003c00000 */
[----:B------:R0:W1:Y:S02]  /*2ba50*/  SHFL.UP P6, R14, R13, R12, R11 ;  /* 0x0400000c0d0e7389 */ /* 0x00006400000c000b */
[----:B01----:R-:W-:Y:S01]  /*2ba60*/  ENDCOLLECTIVE ;  /* 0x000000000000791b */ /* 0x003fe20003800000 */
.L_x_946:
[----:B------:R-:W-:Y:S02]  /*2ba70*/  MOV R12, 0x4 ;  /* 0x00000004000c7802 */ /* 0x000fe40000000f00 */
[----:B------:R-:W-:-:S05]  /*2ba80*/  SEL R7, R14, RZ, P2 ;  /* 0x000000ff0e077207 */ /* 0x000fca0001000000 */
[----:B------:R-:W-:-:S04]  /*2ba90*/  IMAD.IADD R7, R6, 0x1, R7 ;  /* 0x0000000106077824 */ /* 0x000fc800078e0207 */
[----:B------:R-:W-:-:S07]  /*2baa0*/  IMAD.MOV.U32 R13, RZ, RZ, R7 ;  /* 0x000000ffff0d7224 */ /* 0x000fce00078e0007 */
[----:B------:R-:W-:Y:S05]  /*2bab0*/  WARPSYNC.COLLECTIVE R15, `(.L_x_947) ;  /* 0x000000000f087348 */ /* 0x000fea0003c00000 */
[----:B------:R0:W1:Y:S02]  /*2bac0*/  SHFL.UP P6, R14, R13, R12, R11 ;  /* 0x0400000c0d0e7389 */ /* 0x00006400000c000b */
[----:B01----:R-:W-:Y:S01]  /*2bad0*/  ENDCOLLECTIVE ;  /* 0x000000000000791b */ /* 0x003fe20003800000 */
.L_x_947:
[----:B------:R-:W-:Y:S01]  /*2bae0*/  IMAD.MOV.U32 R12, RZ, RZ, 0x8 ;  /* 0x00000008ff0c7424 */ /* 0x000fe200078e00ff */
[----:B------:R-:W-:-:S05]  /*2baf0*/  SEL R2, R14, RZ, P3 ;  /* 0x000000ff0e027207 */ /* 0x000fca0001800000 */
[----:B------:R-:W-:-:S04]  /*2bb00*/  IMAD.IADD R2, R7, 0x1, R2 ;  /* 0x0000000107027824 */ /* 0x000fc800078e0202 */
[----:B------:R-:W-:-:S07]  /*2bb10*/  IMAD.MOV.U32 R13, RZ, RZ, R2 ;  /* 0x000000ffff0d7224 */ /* 0x000fce00078e0002 */
[----:B------:R-:W-:Y:S05]  /*2bb20*/  WARPSYNC.COLLECTIVE R15, `(.L_x_948) ;  /* 0x000000000f087348 */ /* 0x000fea0003c00000 */
[----:B------:R0:W1:Y:S02]  /*2bb30*/  SHFL.UP P6, R14, R13, R12, R11 ;  /* 0x0400000c0d0e7389 */ /* 0x00006400000c000b */
[----:B01----:R-:W-:Y:S01]  /*2bb40*/  ENDCOLLECTIVE ;  /* 0x000000000000791b */ /* 0x003fe20003800000 */
.L_x_948:
[----:B------:R-:W-:Y:S01]  /*2bb50*/  IMAD.MOV.U32 R12, RZ, RZ, 0x10 ;  /* 0x00000010ff0c7424 */ /* 0x000fe200078e00ff */
[----:B------:R-:W-:-:S05]  /*2bb60*/  SEL R3, R14, RZ, P4 ;  /* 0x000000ff0e037207 */ /* 0x000fca0002000000 */
[----:B------:R-:W-:-:S04]  /*2bb70*/  IMAD.IADD R3, R2, 0x1, R3 ;  /* 0x0000000102037824 */ /* 0x000fc800078e0203 */
[----:B------:R-:W-:-:S07]  /*2bb80*/  IMAD.MOV.U32 R13, RZ, RZ, R3 ;  /* 0x000000ffff0d7224 */ /* 0x000fce00078e0003 */
[----:B------:R-:W-:Y:S05]  /*2bb90*/  WARPSYNC.COLLECTIVE R15, `(.L_x_949) ;  /* 0x000000000f087348 */ /* 0x000fea0003c00000 */
[----:B------:R0:W1:Y:S02]  /*2bba0*/  SHFL.UP P6, R14, R13, R12, R11 ;  /* 0x0400000c0d0e7389 */ /* 0x00006400000c000b */
[----:B01----:R-:W-:Y:S01]  /*2bbb0*/  ENDCOLLECTIVE ;  /* 0x000000000000791b */ /* 0x003fe20003800000 */
.L_x_949:
        /* <DEDUP_REMOVED lines=8> */
.L_x_950:
[----:B------:R-:W-:Y:S05]  /*2bc40*/  BRA `(.L_x_951) ;  /* 0xffffffb000207947 */ /* 0x000fea000383ffff */
.L_x_787:
[----:B------:R-:W-:Y:S01]  /*2bc50*/  BSSY B0, `(.L_x_952) ;  /* 0x0000008000007945 */ /* 0x000fe20003800000 */
[----:B-----5:R-:W-:Y:S02]  /*2bc60*/  IMAD.MOV.U32 R13, RZ, RZ, R4 ;  /* 0x000000ffff0d7224 */ /* 0x020fe400078e0004 */
[----:B------:R-:W-:Y:S02]  /*2bc70*/  IMAD.MOV.U32 R12, RZ, RZ, 0x1 ;  /* 0x00000001ff0c7424 */ /* 0x000fe400078e00ff */
[----:B------:R-:W-:Y:S02]  /*2bc80*/  IMAD.MOV.U32 R11, RZ, RZ, RZ ;  /* 0x000000ffff0b7224 */ /* 0x000fe400078e00ff */
[----:B------:R-:W-:-:S07]  /*2bc90*/  IMAD.MOV.U32 R15, RZ, RZ, -0x1 ;  /* 0xffffffffff0f7424 */ /* 0x000fce00078e00ff */
[----:B0-----:R-:W-:Y:S05]  /*2bca0*/  WARPSYNC.COLLECTIVE R15, `(.L_x_953) ;  /* 0x000000000f087348 */ /* 0x001fea0003c00000 */
[----:B------:R1:W2:Y:S02]  /*2bcb0*/  SHFL.UP P6, R14, R13, R12, R11 ;  /* 0x0400000c0d0e7389 */ /* 0x0002a400000c000b */
[----:B012---:R-:W-:Y:S01]  /*2bcc0*/  ENDCOLLECTIVE ;  /* 0x000000000000791b */ /* 0x007fe20003800000 */
.L_x_953:
[----:B------:R-:W-:Y:S05]  /*2bcd0*/  BSYNC B0 ;  /* 0x0000000000007941 */ /* 0x000fea0003800000 */
.L_x_952:
[----:B------:R-:W-:Y:S01]  /*2bce0*/  SEL R13, R14, RZ, P1 ;  /* 0x000000ff0e0d7207 */ /* 0x000fe20000800000 */
[----:B------:R-:W-:Y:S01]  /*2bcf0*/  IMAD.MOV.U32 R11, RZ, RZ, RZ ;  /* 0x000000ffff0b7224 */ /* 0x000fe200078e00ff */
[----:B------:R-:W-:Y:S01]  /*2bd00*/  MOV R12, 0x2 ;  /* 0x00000002000c7802 */ /* 0x000fe20000000f00 */
[----:B------:R-:W-:Y:S02]  /*2bd10*/  IMAD.MOV.U32 R15, RZ, RZ, -0x1 ;  /* 0xffffffffff0f7424 */ /* 0x000fe400078e00ff */
[----:B------:R-:W-:-:S07]  /*2bd20*/  IMAD.IADD R13, R4, 0x1, R13 ;  /* 0x00000001040d7824 */ /* 0x000fce00078e020d */
[----:B------:R-:W-:Y:S05]  /*2bd30*/  WARPSYNC.COLLECTIVE R15, `(.L_x_954) ;  /* 0x000000000f087348 */ /* 0x000fea0003c00000 */
[----:B------:R0:W1:Y:S02]  /*2bd40*/  SHFL.UP P6, R14, R13, R12, R11 ;  /* 0x0400000c0d0e7389 */ /* 0x00006400000c000b */
[----:B01----:R-:W-:Y:S01]  /*2bd50*/  ENDCOLLECTIVE ;  /* 0x000000000000791b */ /* 0x003fe20003800000 */
.L_x_954:
[----:B------:R-:W-:Y:S01]  /*2bd60*/  IMAD.MOV.U32 R12, RZ, RZ, 0x4 ;  /* 0x00000004ff0c7424 */ /* 0x000fe200078e00ff */
[----:B------:R-:W-:-:S05]  /*2bd70*/  SEL R0, R14, RZ, P2 ;  /* 0x000000ff0e007207 */ /* 0x000fca0001000000 */
[----:B------:R-:W-:-:S04]  /*2bd80*/  IMAD.IADD R0, R13, 0x1, R0 ;  /* 0x000000010d007824 */ /* 0x000fc800078e0200 */
[----:B------:R-:W-:-:S07]  /*2bd90*/  IMAD.MOV.U32 R13, RZ, RZ, R0 ;  /* 0x000000ffff0d7224 */ /* 0x000fce00078e0000 */
[----:B------:R-:W-:Y:S05]  /*2bda0*/  WARPSYNC.COLLECTIVE R15, `(.L_x_955) ;  /* 0x000000000f087348 */ /* 0x000fea0003c00000 */
[----:B------:R0:W1:Y:S02]  /*2bdb0*/  SHFL.UP P6, R14, R13, R12, R11 ;  /* 0x0400000c0d0e7389 */ /* 0x00006400000c000b */
[----:B01----:R-:W-:Y:S01]  /*2bdc0*/  ENDCOLLECTIVE ;  /* 0x000000000000791b */ /* 0x003fe20003800000 */
.L_x_955:
[----:B------:R-:W-:Y:S01]  /*2bdd0*/  IMAD.MOV.U32 R12, RZ, RZ, 0x8 ;  /* 0x00000008ff0c7424 */ /* 0x000fe200078e00ff */
[----:B------:R-:W-:-:S05]  /*2bde0*/  SEL R3, R14, RZ, P3 ;  /* 0x000000ff0e037207 */ /* 0x000fca0001800000 */
[----:B------:R-:W-:-:S04]  /*2bdf0*/  IMAD.IADD R2, R0, 0x1, R3 ;  /* 0x0000000100027824 */ /* 0x000fc800078e0203 */
[----:B------:R-:W-:-:S07]  /*2be00*/  IMAD.MOV.U32 R13, RZ, RZ, R2 ;  /* 0x000000ffff0d7224 */ /* 0x000fce00078e0002 */
[----:B------:R-:W-:Y:S05]  /*2be10*/  WARPSYNC.COLLECTIVE R15, `(.L_x_956) ;  /* 0x000000000f087348 */ /* 0x000fea0003c00000 */
[----:B------:R0:W1:Y:S02]  /*2be20*/  SHFL.UP P6, R14, R13, R12, R11 ;  /* 0x0400000c0d0e7389 */ /* 0x00006400000c000b */
[----:B01----:R-:W-:Y:S01]  /*2be30*/  ENDCOLLECTIVE ;  /* 0x000000000000791b */ /* 0x003fe20003800000 */
.L_x_956:
[----:B------:R-:W-:Y:S01]  /*2be40*/  IMAD.MOV.U32 R12, RZ, RZ, 0x10 ;  /* 0x00000010ff0c7424 */ /* 0x000fe200078e00ff */
[----:B------:R-:W-:-:S05]  /*2be50*/  SEL R3, R14, RZ, P4 ;  /* 0x000000ff0e037207 */ /* 0x000fca0002000000 */
[----:B------:R-:W-:-:S04]  /*2be60*/  IMAD.IADD R3, R2, 0x1, R3 ;  /* 0x0000000102037824 */ /* 0x000fc800078e0203 */
[----:B------:R-:W-:-:S07]  /*2be70*/  IMAD.MOV.U32 R13, RZ, RZ, R3 ;  /* 0x000000ffff0d7224 */ /* 0x000fce00078e0003 */
[----:B------:R-:W-:Y:S05]  /*2be80*/  WARPSYNC.COLLECTIVE R15, `(.L_x_957) ;  /* 0x000000000f087348 */ /* 0x000fea0003c00000 */
[----:B------:R0:W1:Y:S02]  /*2be90*/  SHFL.UP P6, R14, R13, R12, R11 ;  /* 0x0400000c0d0e7389 */ /* 0x00006400000c000b */
[----:B01----:R-:W-:Y:S01]  /*2bea0*/  ENDCOLLECTIVE ;  /* 0x000000000000791b */ /* 0x003fe20003800000 */
.L_x_957:
        /* <DEDUP_REMOVED lines=8> */
.L_x_958:
[----:B------:R-:W-:Y:S05]  /*2bf30*/  BRA `(.L_x_959) ;  /* 0xffffffb000047947 */ /* 0x000fea000383ffff */
.L_x_789:
[----:B------:R-:W-:Y:S01]  /*2bf40*/  BSSY B0, `(.L_x_960) ;  /* 0x0000006000007945 */ /* 0x000fe20003800000 */
[----:B------:R-:W-:Y:S02]  /*2bf50*/  PLOP3.LUT P6, PT, P6, PT, PT, 0x8, 0x0 ;  /* 0x000000000000781c */ /* 0x000fe400037ce170 */
[----:B------:R-:W-:-:S11]  /*2bf60*/  MOV R15, 0xffffffff ;  /* 0xffffffff000f7802 */ /* 0x000fd60000000f00 */
[----:B0-----:R-:W-:Y:S05]  /*2bf70*/  WARPSYNC.COLLECTIVE R15, `(.L_x_961) ;  /* 0x000000000f087348 */ /* 0x001fea0003c00000 */
[----:B------:R-:W-:Y:S01]  /*2bf80*/  VOTE.ANY R14, PT, P6 ;  /* 0x00000000000e7806 */ /* 0x000fe200030e0100 */
[----:B0-----:R-:W-:Y:S06]  /*2bf90*/  ENDCOLLECTIVE ;  /* 0x000000000000791b */ /* 0x001fec0003800000 */
.L_x_961:
[----:B------:R-:W-:Y:S05]  /*2bfa0*/  BSYNC B0 ;  /* 0x0000000000007941 */ /* 0x000fea0003800000 */
.L_x_960:
[----:B------:R-:W-:Y:S02]  /*2bfb0*/  IMAD.MOV.U32 R3, RZ, RZ, R14 ;  /* 0x000000ffff037224 */ /* 0x000fe400078e000e */
[----:B------:R-:W-:Y:S02]  /*2bfc0*/  IMAD.MOV.U32 R13, RZ, RZ, R4 ;  /* 0x000000ffff0d7224 */ /* 0x000fe400078e0004 */
[----:B------:R-:W0:Y:S01]  /*2bfd0*/  POPC R0, R3 ;  /* 0x0000000300007309 */ /* 0x000e220000000000 */
[----:B------:R-:W-:Y:S02]  /*2bfe0*/  IMAD.MOV.U32 R11, RZ, RZ, 0x1f ;  /* 0x0000001fff0b7424 */ /* 0x000fe400078e00ff */
[----:B------:R-:W-:Y:S02]  /*2bff0*/  IMAD.MOV.U32 R15, RZ, RZ, -0x1 ;  /* 0xffffffffff0f7424 */ /* 0x000fe400078e00ff */
[----:B0-----:R-:W-:-:S07]  /*2c000*/  IMAD.MOV.U32 R12, RZ, RZ, R0 ;  /* 0x000000ffff0c7224 */ /* 0x001fce00078e0000 */
[----:B------:R-:W-:Y:S05]  /*2c010*/  WARPSYNC.COLLECTIVE R15, `(.L_x_962) ;  /* 0x000000000f087348 */ /* 0x000fea0003c00000 */
[----:B------:R0:W1:Y:S02]  /*2c020*/  SHFL.IDX P6, R14, R13, R12, R11 ;  /* 0x0000000c0d0e7389 */ /* 0x00006400000c000b */
[----:B01----:R-:W-:Y:S01]  /*2c030*/  ENDCOLLECTIVE ;  /* 0x000000000000791b */ /* 0x003fe20003800000 */
.L_x_962:
[----:B------:R-:W-:Y:S01]  /*2c040*/  IMAD.MOV.U32 R4, RZ, RZ, R14 ;  /* 0x000000ffff047224 */ /* 0x000fe200078e000e */
[----:B------:R-:W-:Y:S06]  /*2c050*/  BRA `(.L_x_963) ;  /* 0xffffffac00f47947 */ /* 0x000fec000383ffff */
.L_x_791:
[----:B------:R-:W-:Y:S01]  /*2c060*/  BSSY B0, `(.L_x_964) ;  /* 0x0000007000007945 */ /* 0x000fe20003800000 */
[----:B------:R-:W-:Y:S02]  /*2c070*/  IMAD.MOV.U32 R13, RZ, RZ, R2 ;  /* 0x000000ffff0d7224 */ /* 0x000fe400078e0002 */
[----:B------:R-:W-:Y:S02]  /*2c080*/  IMAD.MOV.U32 R11, RZ, RZ, 0x1f ;  /* 0x0000001fff0b7424 */ /* 0x000fe400078e00ff */
[----:B------:R-:W-:-:S07]  /*2c090*/  IMAD.MOV.U32 R15, RZ, RZ, -0x1 ;  /* 0xffffffffff0f7424 */ /* 0x000fce00078e00ff */
[----:B012---:R-:W-:Y:S05]  /*2c0a0*/  WARPSYNC.COLLECTIVE R15, `(.L_x_965) ;  /* 0x000000000f087348 */ /* 0x007fea0003c00000 */
[----:B------:R3:W4:Y:S02]  /*2c0b0*/  SHFL.IDX P6, R14, R13, R12, R11 ;  /* 0x0000000c0d0e7389 */ /* 0x00072400000c000b */
[----:B01234-:R-:W-:Y:S01]  /*2c0c0*/  ENDCOLLECTIVE ;  /* 0x000000000000791b */ /* 0x01ffe20003800000 */
.L_x_965:
[----:B------:R-:W-:Y:S05]  /*2c0d0*/  BSYNC B0 ;  /* 0x0000000000007941 */ /* 0x000fea0003800000 */
.L_x_964:
[----:B------:R-:W-:Y:S05]  /*2c0e0*/  BRA `(.L_x_790) ;  /* 0xffffffac00ec7947 */ /* 0x000fea000383ffff */
.L_x_795:
[----:B0-----:R0:W1:Y:S02]  /*2c0f0*/  SYNCS.PHASECHK.TRANS64.TRYWAIT P0, [R5+URZ+0x38820], R0 ;  /* 0x03882000050075a7 */ /* 0x001064000800017f */
[----:B-1----:R-:W-:Y:S05]  /*2c100*/  @!P0 NANOSLEEP.SYNCS 0x989680 ;  /* 0x009896800000895d */ /* 0x002fea0003900000 */
[----:B------:R-:W1:Y:S02]  /*2c110*/  @!P0 SYNCS.PHASECHK.TRANS64 P0, [R5+URZ+0x38820], R0 ;  /* 0x03882000050085a7 */ /* 0x000e64000800007f */
[----:B-1----:R-:W-:Y:S05]  /*2c120*/  @!P0 BRA `(.L_x_795) ;  /* 0xfffffffc00f08947 */ /* 0x002fea000383ffff */
[----:B------:R-:W-:Y:S05]  /*2c130*/  BRA `(.L_x_966) ;  /* 0xffffffb000d87947 */ /* 0x000fea000383ffff */
.L_x_796:
[----:B------:R-:W1:Y:S01]  /*2c140*/  S2R R2, SR_TID.X ;  /* 0x0000000000027919 */ /* 0x000e620000002100 */
[----:B------:R-:W-:Y:S01]  /*2c150*/  BSSY B0, `(.L_x_967) ;  /* 0x000000a000007945 */ /* 0x000fe20003800000 */
[----:B------:R-:W-:Y:S02]  /*2c160*/  IMAD.MOV.U32 R12, RZ, RZ, RZ ;  /* 0x000000ffff0c7224 */ /* 0x000fe400078e00ff */
[----:B------:R-:W-:Y:S02]  /*2c170*/  IMAD.MOV.U32 R11, RZ, RZ, 0x1f ;  /* 0x0000001fff0b7424 */ /* 0x000fe400078e00ff */
[----:B------:R-:W-:Y:S01]  /*2c180*/  IMAD.MOV.U32 R15, RZ, RZ, -0x1 ;  /* 0xffffffffff0f7424 */ /* 0x000fe200078e00ff */
[----:B-1----:R-:W-:-:S04]  /*2c190*/  SHF.R.U32.HI R2, RZ, 0x5, R2 ;  /* 0x00000005ff027819 */ /* 0x002fc80000011602 */
[----:B------:R-:W-:-:S05]  /*2c1a0*/  LOP3.LUT R2, R2, 0x3, RZ, 0xc0, !PT ;  /* 0x0000000302027812 */ /* 0x000fca00078ec0ff */
[----:B------:R-:W-:-:S07]  /*2c1b0*/  IMAD.MOV.U32 R13, RZ, RZ, R2 ;  /* 0x000000ffff0d7224 */ /* 0x000fce00078e0002 */
[----:B0-2---:R-:W-:Y:S05]  /*2c1c0*/  WARPSYNC.COLLECTIVE R15, `(.L_x_968) ;  /* 0x000000000f087348 */ /* 0x005fea0003c00000 */
[----:B------:R1:W3:Y:S02]  /*2c1d0*/  SHFL.IDX P6, R14, R13, R12, R11 ;  /* 0x0000000c0d0e7389 */ /* 0x0002e400000c000b */
[----:B0123--:R-:W-:Y:S01]  /*2c1e0*/  ENDCOLLECTIVE ;  /* 0x000000000000791b */ /* 0x00ffe20003800000 */
.L_x_968:
[----:B------:R-:W-:Y:S05]  /*2c1f0*/  BSYNC B0 ;  /* 0x0000000000007941 */ /* 0x000fea0003800000 */
.L_x_967:
[----:B------:R-:W-:Y:S05]  /*2c200*/  BRA `(.L_x_969) ;  /* 0xffffffb000c07947 */ /* 0x000fea000383ffff */
.L_x_797:
[----:B------:R-:W-:Y:S01]  /*2c210*/  BSSY B0, `(.L_x_970) ;  /* 0x0000006000007945 */ /* 0x000fe20003800000 */
[----:B------:R-:W-:-:S07]  /*2c220*/  IMAD.MOV.U32 R15, RZ, RZ, -0x1 ;  /* 0xffffffffff0f7424 */ /* 0x000fce00078e00ff */
[----:B0-2---:R-:W-:Y:S05]  /*2c230*/  WARPSYNC.COLLECTIVE R15, `(.L_x_971) ;  /* 0x000000000f0c7348 */ /* 0x005fea0003c00000 */
[----:B------:R-:W-:Y:S02]  /*2c240*/  ELECT P6, UR62, PT ;  /* 0x00000000003e782f */ /* 0x000fe400038c0000 */
[----:B------:R-:W-:Y:S01]  /*2c250*/  MOV R14, UR62 ;  /* 0x0000003e000e7c02 */ /* 0x000fe20008000f00 */
[----:B0-2---:R-:W-:Y:S10]  /*2c260*/  ENDCOLLECTIVE ;  /* 0x000000000000791b */ /* 0x005ff40003800000 */
.L_x_971:
[----:B------:R-:W-:Y:S05]  /*2c270*/  BSYNC B0 ;  /* 0x0000000000007941 */ /* 0x000fea0003800000 */
.L_x_970:
[----:B------:R-:W-:Y:S05]  /*2c280*/  BRA `(.L_x_972) ;  /* 0xffffffb000b47947 */ /* 0x000fea000383ffff */
.L_x_799:
[----:B0-----:R0:W1:Y:S02]  /*2c290*/  SYNCS.PHASECHK.TRANS64.TRYWAIT P1, [R3+URZ+0x38840], R2 ;  /* 0x03884002030075a7 */ /* 0x001064000802017f */
[----:B-1----:R-:W-:Y:S05]  /*2c2a0*/  @!P1 NANOSLEEP.SYNCS 0x989680 ;  /* 0x009896800000995d */ /* 0x002fea0003900000 */
[----:B------:R-:W1:Y:S02]  /*2c2b0*/  @!P1 SYNCS.PHASECHK.TRANS64 P1, [R3+URZ+0x38840], R2 ;  /* 0x03884002030095a7 */ /* 0x000e64000802007f */
[----:B-1----:R-:W-:Y:S05]  /*2c2c0*/  @!P1 BRA `(.L_x_799) ;  /* 0xfffffffc00f09947 */ /* 0x002fea000383ffff */
[----:B------:R-:W-:Y:S05]  /*2c2d0*/  BRA `(.L_x_973) ;  /* 0xffffffb000d47947 */ /* 0x000fea000383ffff */
.L_x_801:
[----:B-1----:R1:W3:Y:S02]  /*2c2e0*/  SYNCS.PHASECHK.TRANS64.TRYWAIT P1, [R27+URZ+0x38840], R0 ;  /* 0x038840001b0075a7 */ /* 0x0022e4000802017f */
[----:B---3--:R-:W-:Y:S05]  /*2c2f0*/  @!P1 NANOSLEEP.SYNCS 0x989680 ;  /* 0x009896800000995d */ /* 0x008fea0003900000 */
[----:B------:R-:W3:Y:S02]  /*2c300*/  @!P1 SYNCS.PHASECHK.TRANS64 P1, [R27+URZ+0x38840], R0 ;  /* 0x038840001b0095a7 */ /* 0x000ee4000802007f */
[----:B---3--:R-:W-:Y:S05]  /*2c310*/  @!P1 BRA `(.L_x_801) ;  /* 0xfffffffc00f09947 */ /* 0x008fea000383ffff */
[----:B------:R-:W-:Y:S05]  /*2c320*/  BRA `(.L_x_974) ;  /* 0xffffffb000e07947 */ /* 0x000fea000383ffff */
.L_x_803:
[----:B---3--:R3:W4:Y:S02]  /*2c330*/  SYNCS.PHASECHK.TRANS64.TRYWAIT P1, [R3+URZ+0x38860], R2 ;  /* 0x03886002030075a7 */ /* 0x008724000802017f */
[----:B----4-:R-:W-:Y:S05]  /*2c340*/  @!P1 NANOSLEEP.SYNCS 0x989680 ;  /* 0x009896800000995d */ /* 0x010fea0003900000 */
[----:B------:R-:W4:Y:S02]  /*2c350*/  @!P1 SYNCS.PHASECHK.TRANS64 P1, [R3+URZ+0x38860], R2 ;  /* 0x03886002030095a7 */ /* 0x000f24000802007f */
[----:B----4-:R-:W-:Y:S05]  /*2c360*/  @!P1 BRA `(.L_x_803) ;  /* 0xfffffffc00f09947 */ /* 0x010fea000383ffff */
[----:B------:R-:W-:Y:S05]  /*2c370*/  BRA `(.L_x_975) ;  /* 0xffffffb000dc7947 */ /* 0x000fea000383ffff */
.L_x_976:
        /* <DEDUP_REMOVED lines=16> */
.L_x_3295:


//--------------------- .text._ZN7cutlass13device_kernelIN5flash11enable_sm90INS1_16FlashAttnFwdSm90INS1_25CollectiveMainloopFwdSm90ILi2EN4cute5tupleIJNS5_1CILi1EEES8_S8_EEENS6_IJNS7_ILi128EEENS7_ILi64EEENS7_ILi256EEEEEELi256ENS_10bfloat16_tEfNS_4arch4Sm90ELb0ELb1ELb0ELb0ELb1ELb0ELb0ELb1ELb1ELb1ELb0ELb0EEENS1_21CollectiveEpilogueFwdINS6_IJSA_SC_SB_EEES9_SE_SG_Li256ELb0ELb1ELb0ELb0EEENS1_30DynamicPersistentTileSchedulerILi256ELi128ELb0ELb1ELb1EEEEEEEEEvNT_6ParamsE --------------------------
	.section	.text._ZN7cutlass13device_kernelIN5flash11enable_sm90INS1_16FlashAttnFwdSm90INS1_25CollectiveMainloopFwdSm90ILi2EN4cute5tupleIJNS5_1CILi1EEES8_S8_EEENS6_IJNS7_ILi128EEENS7_ILi64EEENS7_ILi256EEEEEELi256ENS_10bfloat16_tEfNS_4arch4Sm90ELb0ELb1ELb0ELb0ELb1ELb0ELb0ELb1ELb1ELb1ELb0ELb0EEENS1_21CollectiveEpilogueFwdINS6_IJSA_SC_SB_EEES9_SE_SG_Li256ELb0ELb1ELb0ELb0EEENS1_30DynamicPersistentTileSchedulerILi256ELi128ELb0ELb1ELb1EEEEEEEEEvNT_6ParamsE,"ax",@progbits
	.align	128
.text._ZN7cutlass13device_kernelIN5flash11enable_sm90INS1_16FlashAttnFwdSm90INS1_25CollectiveMainloopFwdSm90ILi2EN4cute5tupleIJNS5_1CILi1EEES8_S8_EEENS6_IJNS7_ILi128EEENS7_ILi64EEENS7_ILi256EEEEEELi256ENS_10bfloat16_tEfNS_4arch4Sm90ELb0ELb1ELb0ELb0ELb1ELb0ELb0ELb1ELb1ELb1ELb0ELb0EEENS1_21CollectiveEpilogueFwdINS6_IJSA_SC_SB_EEES9_SE_SG_Li256ELb0ELb1ELb0ELb0EEENS1_30DynamicPersistentTileSchedulerILi256ELi128ELb0ELb1ELb1EEEEEEEEEvNT_6ParamsE:
        .type           _ZN7cutlass13device_kernelIN5flash11enable_sm90INS1_16FlashAttnFwdSm90INS1_25CollectiveMainloopFwdSm90ILi2EN4cute5tupleIJNS5_1CILi1EEES8_S8_EEENS6_IJNS7_ILi128EEENS7_ILi64EEENS7_ILi256EEEEEELi256ENS_10bfloat16_tEfNS_4arch4Sm90ELb0ELb1ELb0ELb0ELb1ELb0ELb0ELb1ELb1ELb1ELb0ELb0EEENS1_21CollectiveEpilogueFwdINS6_IJSA_SC_SB_EEES9_SE_SG_Li256ELb0ELb1ELb0ELb0EEENS1_30DynamicPersistentTileSchedulerILi256ELi128ELb0ELb1ELb1EEEEEEEEEvNT_6ParamsE,@function
        .size           _ZN7cutlass13device_kernelIN5flash11enable_sm90INS1_16FlashAttnFwdSm90INS1_25CollectiveMainloopFwdSm90ILi2EN4cute5tupleIJNS5_1CILi1EEES8_S8_EEENS6_IJNS7_ILi128EEENS7_ILi64EEENS7_ILi256EEEEEELi256ENS_10bfloat16_tEfNS_4arch4Sm90ELb0ELb1ELb0ELb0ELb1ELb0ELb0ELb1ELb1ELb1ELb0ELb0EEENS1_21CollectiveEpilogueFwdINS6_IJSA_SC_SB_EEES9_SE_SG_Li256ELb0ELb1ELb0ELb0EEENS1_30DynamicPersistentTileSchedulerILi256ELi128ELb0ELb1ELb1EEEEEEEEEvNT_6ParamsE,(.L_x_3296 - _ZN7cutlass13device_kernelIN5flash11enable_sm90INS1_16FlashAttnFwdSm90INS1_25CollectiveMainloopFwdSm90ILi2EN4cute5tupleIJNS5_1CILi1EEES8_S8_EEENS6_IJNS7_ILi128EEENS7_ILi64EEENS7_ILi256EEEEEELi256ENS_10bfloat16_tEfNS_4arch4Sm90ELb0ELb1ELb0ELb0ELb1ELb0ELb0ELb1ELb1ELb1ELb0ELb0EEENS1_21CollectiveEpilogueFwdINS6_IJSA_SC_SB_EEES9_SE_SG_Li256ELb0ELb1ELb0ELb0EEENS1_30DynamicPersistentTileSchedulerILi256ELi128ELb0ELb1ELb1EEEEEEEEEvNT_6ParamsE)
        .other          _ZN7cutlass13device_kernelIN5flash11enable_sm90INS1_16FlashAttnFwdSm90INS1_25CollectiveMainloopFwdSm90ILi2EN4cute5tupleIJNS5_1CILi1EEES8_S8_EEENS6_IJNS7_ILi128EEENS7_ILi64EEENS7_ILi256EEEEEELi256ENS_10bfloat16_tEfNS_4arch4Sm90ELb0ELb1ELb0ELb0ELb1ELb0ELb0ELb1ELb1ELb1ELb0ELb0EEENS1_21CollectiveEpilogueFwdINS6_IJSA_SC_SB_EEES9_SE_SG_Li256ELb0ELb1ELb0ELb0EEENS1_30DynamicPersistentTileSchedulerILi256ELi128ELb0ELb1ELb1EEEEEEEEEvNT_6ParamsE,@"STO_CUDA_ENTRY STV_DEFAULT"
_ZN7cutlass13device_kernelIN5flash11enable_sm90INS1_16FlashAttnFwdSm90INS1_25CollectiveMainloopFwdSm90ILi2EN4cute5tupleIJNS5_1CILi1EEES8_S8_EEENS6_IJNS7_ILi128EEENS7_ILi64EEENS7_ILi256EEEEEELi256ENS_10bfloat16_tEfNS_4arch4Sm90ELb0ELb1ELb0ELb0ELb1ELb0ELb0ELb1ELb1ELb1ELb0ELb0EEENS1_21CollectiveEpilogueFwdINS6_IJSA_SC_SB_EEES9_SE_SG_Li256ELb0ELb1ELb0ELb0EEENS1_30DynamicPersistentTileSchedulerILi256ELi128ELb0ELb1ELb1EEEEEEEEEvNT_6ParamsE:
        /* <DEDUP_REMOVED lines=45> */
.L_x_977:
        /* <DEDUP_REMOVED lines=22> */
.L_x_978:
        /* <DEDUP_REMOVED lines=18> */
.L_x_979:
        /* <DEDUP_REMOVED lines=22> */
.L_x_980:
        /* <DEDUP_REMOVED lines=23> */
.L_x_981:
        /* <DEDUP_REMOVED lines=10> */
.L_x_983:
[----:B------:R-:W-:-:S08]  /*08c0*/  NOP ;  /* 0x0000000000007918 */ /* 0x000fd00000000000 */
[----:B------:R-:W1:Y:S02]  /*08d0*/  USETMAXREG.TRY_ALLOC.CTAPOOL UP0, 0xe8 ;  /* 0x000000e8000079c8 */ /* 0x000e640008000600 */
[----:B-1----:R-:W-:-:S13]  /*08e0*/  PLOP3.LUT P0, PT, PT, PT, UP0, 0x80, 0x0 ;  /* 0x000000000000781c */ /* 0x002fda0003f0f008 */
[----:B------:R-:W-:Y:S05]  /*08f0*/  @!P0 BRA `(.L_x_983) ;  /* 0xfffffffc00f08947 */ /* 0x000fea000383ffff */
[----:B------:R-:W1:Y:S08]  /*0900*/  S2UR UR4, SR_CTAID.X ;  /* 0x00000000000479c3 */ /* 0x000e700000002500 */
[----:B------:R-:W-:Y:S08]  /*0910*/  BAR.ARV 0x4, 0x180 ;  /* 0x0106000000007b1d */ /* 0x000ff00000002000 */
[----:B------:R-:W1:Y:S08]  /*0920*/  LDC R0, c[0x0][0xc38] ;  /* 0x00030e00ff007b82 */ /* 0x000e700000000800 */
[----:B------:R-:W-:Y:S06]  /*0930*/  BAR.ARV 0x8, 0x180 ;  /* 0x0206000000007b1d */ /* 0x000fec0000002000 */
[----:B-1----:R-:W-:-:S13]  /*0940*/  ISETP.LE.AND P0, PT, R0, UR4, PT ;  /* 0x0000000400007c0c */ /* 0x002fda000bf03270 */
[----:B------:R-:W-:Y:S05]  /*0950*/  @P0 EXIT ;  /* 0x000000000000094d */ /* 0x000fea0003800000 */
[----:B0-----:R-:W2:Y:S01]  /*0960*/  LDL R2, [R1+0x4] ;  /* 0x0000040001027983 */ /* 0x001ea20000100800 */
[----:B------:R-:W-:Y:S01]  /*0970*/  VIADD R218, R5, 0xffffff80 ;  /* 0xffffff8005da7836 */ /* 0x000fe20000000000 */
[----:B------:R-:W-:Y:S01]  /*0980*/  UMOV UR38, URZ ;  /* 0x0000003f00267c82 */ /* 0x000fe20008000000 */
[----:B------:R-:W-:-:S03]  /*0990*/  UMOV UR39, URZ ;  /* 0x0000003f00277c82 */ /* 0x000fc60008000000 */
[----:B------:R-:W-:-:S04]  /*09a0*/  SHF.R.S32.HI R3, RZ, 0x1f, R218 ;  /* 0x0000001fff037819 */ /* 0x000fc800000114da */
[CC--:B------:R-:W-:Y:S02]  /*09b0*/  LEA.HI R5, R3.reuse, R218.reuse, RZ, 0x7 ;  /* 0x000000da03057211 */ /* 0x0c0fe400078f38ff */
[----:B------:R-:W-:Y:S02]  /*09c0*/  LEA.HI R0, R3, R218, RZ, 0x4 ;  /* 0x000000da03007211 */ /* 0x000fe400078f20ff */
[----:B------:R-:W-:Y:S02]  /*09d0*/  LOP3.LUT R209, R5, 0xffffff80, RZ, 0xc0, !PT ;  /* 0xffffff8005d17812 */ /* 0x000fe400078ec0ff */
[----:B------:R-:W-:Y:S02]  /*09e0*/  SHF.R.S32.HI R9, RZ, 0x4, R0 ;  /* 0x00000004ff097819 */ /* 0x000fe40000011400 */
[----:B------:R-:W-:Y:S01]  /*09f0*/  LOP3.LUT R7, R0, 0x3fffff0, RZ, 0xc0, !PT ;  /* 0x03fffff000077812 */ /* 0x000fe200078ec0ff */
[----:B------:R-:W-:Y:S01]  /*0a00*/  IMAD.IADD R209, R218, 0x1, -R209 ;  /* 0x00000001dad17824 */ /* 0x000fe200078e0ad1 */
[----:B------:R-:W-:-:S02]  /*0a10*/  LEA.HI R0, R0, R9, RZ, 0x1 ;  /* 0x0000000900007211 */ /* 0x000fc400078f08ff */
[----:B------:R-:W-:Y:S01]  /*0a20*/  LEA.HI R10, R3, R218, RZ, 0x2 ;  /* 0x000000da030a7211 */ /* 0x000fe200078f10ff */
[----:B------:R-:W-:Y:S01]  /*0a30*/  IMAD.IADD R7, R218, 0x1, -R7 ;  /* 0x00000001da077824 */ /* 0x000fe200078e0a07 */
[----:B------:R-:W-:Y:S02]  /*0a40*/  SHF.R.S32.HI R4, RZ, 0x1f, R209 ;  /* 0x0000001fff047819 */ /* 0x000fe400000114d1 */
[----:B------:R-:W-:Y:S02]  /*0a50*/  LOP3.LUT R0, R0, 0x1ffffffe, RZ, 0xc0, !PT ;  /* 0x1ffffffe00007812 */ /* 0x000fe400078ec0ff */
[----:B------:R-:W-:Y:S02]  /*0a60*/  LEA.HI R6, R4, R209, RZ, 0x2 ;  /* 0x000000d104067211 */ /* 0x000fe400078f10ff */
[----:B------:R-:W-:Y:S01]  /*0a70*/  SHF.R.S32.HI R210, RZ, 0x7, R5 ;  /* 0x00000007ffd27819 */ /* 0x000fe20000011405 */
[----:B------:R-:W-:Y:S01]  /*0a80*/  IMAD.IADD R0, R9, 0x1, -R0 ;  /* 0x0000000109007824 */ /* 0x000fe200078e0a00 */
[----:B------:R-:W-:-:S02]  /*0a90*/  SHF.R.S32.HI R8, RZ, 0x2, R6 ;  /* 0x00000002ff087819 */ /* 0x000fc40000011406 */
[----:B------:R-:W-:Y:S02]  /*0aa0*/  SHF.R.S32.HI R11, RZ, 0x1f, R6 ;  /* 0x0000001fff0b7819 */ /* 0x000fe40000011406 */
[----:B------:R-:W-:Y:S02]  /*0ab0*/  LOP3.LUT R9, R10, 0xfffffffc, RZ, 0xc0, !PT ;  /* 0xfffffffc0a097812 */ /* 0x000fe400078ec0ff */
[----:B------:R-:W-:Y:S02]  /*0ac0*/  LEA.HI R11, R11, R8, RZ, 0x3 ;  /* 0x000000080b0b7211 */ /* 0x000fe400078f18ff */
[----:B------:R-:W-:Y:S02]  /*0ad0*/  LEA.HI R5, R5, R210, RZ, 0x1 ;  /* 0x000000d205057211 */ /* 0x000fe400078f08ff */
[----:B------:R-:W-:Y:S02]  /*0ae0*/  LOP3.LUT R11, R11, 0xfffffff8, RZ, 0xc0, !PT ;  /* 0xfffffff80b0b7812 */ /* 0x000fe400078ec0ff */
[----:B------:R-:W-:-:S02]  /*0af0*/  LEA.HI R4, R4, R209, RZ, 0x5 ;  /* 0x000000d104047211 */ /* 0x000fc400078f28ff */
[----:B------:R-:W-:Y:S01]  /*0b00*/  LOP3.LUT R6, R6, 0x7ffffffc, RZ, 0xc0, !PT ;  /* 0x7ffffffc06067812 */ /* 0x000fe200078ec0ff */
[----:B------:R-:W-:Y:S01]  /*0b10*/  IMAD.IADD R11, R8, 0x1, -R11 ;  /* 0x00000001080b7824 */ /* 0x000fe200078e0a0b */
[----:B------:R-:W-:-:S03]  /*0b20*/  SHF.R.S32.HI R4, RZ, 0x5, R4 ;  /* 0x00000005ff047819 */ /* 0x000fc60000011404 */
[----:B------:R-:W-:Y:S02]  /*0b30*/  IMAD.IADD R19, R209, 0x1, -R6 ;  /* 0x00000001d1137824 */ /* 0x000fe400078e0a06 */
[----:B------:R-:W-:Y:S01]  /*0b40*/  IMAD R4, R4, 0x10, R11 ;  /* 0x0000001004047824 */ /* 0x000fe200078e020b */
[----:B--2---:R-:W-:Y:S02]  /*0b50*/  R2UR UR5, R2 ;  /* 0x00000000020572ca */ /* 0x004fe400000e0000 */
[CC--:B------:R-:W-:Y:S02]  /*0b60*/  LEA.HI R2, R3.reuse, R218.reuse, RZ, 0x5 ;  /* 0x000000da03027211 */ /* 0x0c0fe400078f28ff */
[----:B------:R-:W-:-:S03]  /*0b70*/  LEA.HI R3, R3, R218, RZ, 0x3 ;  /* 0x000000da03037211 */ /* 0x000fc600078f18ff */
[----:B------:R-:W-:Y:S01]  /*0b80*/  IMAD.SHL.U32 R2, R2, 0x20, RZ ;  /* 0x0000002002027824 */ /* 0x000fe200078e00ff */
[----:B------:R-:W-:-:S04]  /*0b90*/  SHF.R.S32.HI R207, RZ, 0x3, R3 ;  /* 0x00000003ffcf7819 */ /* 0x000fc80000011403 */
[----:B------:R-:W-:Y:S01]  /*0ba0*/  LOP3.LUT R2, R2, 0xfffffc00, RZ, 0xc0, !PT ;  /* 0xfffffc0002027812 */ /* 0x000fe200078ec0ff */
[----:B------:R-:W-:-:S03]  /*0bb0*/  ULOP3.LUT UR6, UR5, 0x1, URZ, 0xfc, !UPT ;  /* 0x0000000105067892 */ /* 0x000fc6000f8efc3f */
[----:B------:R-:W-:Y:S01]  /*0bc0*/  UMOV UR5, URZ ;  /* 0x0000003f00057c82 */ /* 0x000fe20008000000 */
[----:B------:R-:W-:Y:S02]  /*0bd0*/  IMAD R7, R7, 0x40, R2 ;  /* 0x0000004007077824 */ /* 0x000fe400078e0202 */
[----:B------:R-:W-:Y:S01]  /*0be0*/  IMAD.IADD R2, R218, 0x1, -R9 ;  /* 0x00000001da027824 */ /* 0x000fe200078e0a09 */
[----:B------:R-:W-:Y:S01]  /*0bf0*/  LOP3.LUT R9, R5, 0x3fffffe, RZ, 0xc0, !PT ;  /* 0x03fffffe05097812 */ /* 0x000fe200078ec0ff */
[----:B------:R-:W-:Y:S01]  /*0c00*/  IMAD R212, R0, 0x8, R7 ;  /* 0x0000000800d47824 */ /* 0x000fe200078e0207 */
[----:B------:R-:W-:Y:S01]  /*0c10*/  LOP3.LUT R5, R3, 0xfffffff8, RZ, 0xc0, !PT ;  /* 0xfffffff803057812 */ /* 0x000fe200078ec0ff */
[----:B------:R-:W-:Y:S01]  /*0c20*/  IMAD.U32 R213, RZ, RZ, UR6 ;  /* 0x00000006ffd57e24 */ /* 0x000fe2000f8e00ff */
[----:B------:R-:W-:Y:S01]  /*0c30*/  LEA.HI R8, R2, R2, RZ, 0x1 ;  /* 0x0000000202087211 */ /* 0x000fe200078f08ff */
[----:B------:R-:W-:Y:S02]  /*0c40*/  IMAD.IADD R9, R210, 0x1, -R9 ;  /* 0x00000001d2097824 */ /* 0x000fe400078e0a09 */
[----:B------:R-:W-:Y:S01]  /*0c50*/  IMAD.IADD R204, R218, 0x1, -R5 ;  /* 0x00000001dacc7824 */ /* 0x000fe200078e0a05 */
[----:B------:R-:W-:Y:S01]  /*0c60*/  LOP3.LUT R11, R8, 0x1ffffffe, RZ, 0xc0, !PT ;  /* 0x1ffffffe080b7812 */ /* 0x000fe200078ec0ff */
[----:B------:R-:W-:-:S02]  /*0c70*/  IMAD R211, R9, 0x40, R4 ;  /* 0x0000004009d37824 */ /* 0x000fc400078e0204 */
[----:B------:R-:W-:Y:S02]  /*0c80*/  IMAD.SHL.U32 R22, R204, 0x8, RZ ;  /* 0x00000008cc167824 */ /* 0x000fe400078e00ff */
[----:B------:R-:W-:Y:S02]  /*0c90*/  IMAD.IADD R2, R2, 0x1, -R11 ;  /* 0x0000000102027824 */ /* 0x000fe400078e0a0b */
[C---:B------:R-:W-:Y:S01]  /*0ca0*/  VIADD R201, R22.reuse, 0x80 ;  /* 0x0000008016c97836 */ /* 0x040fe20000000000 */
[C---:B------:R-:W-:Y:S01]  /*0cb0*/  IADD3 R202, R22.reuse, 0x40, RZ ;  /* 0x0000004016ca7810 */ /* 0x040fe20007ffe0ff */
[----:B------:R-:W-:Y:S01]  /*0cc0*/  VIADD R203, R22, 0xc0 ;  /* 0x000000c016cb7836 */ /* 0x000fe20000000000 */
[----:B------:R-:W-:Y:S01]  /*0cd0*/  SHF.R.S32.HI R217, RZ, 0x1f, R22 ;  /* 0x0000001fffd97819 */ /* 0x000fe20000011416 */
[----:B------:R-:W-:Y:S01]  /*0ce0*/  IMAD.U32 R208, RZ, RZ, UR5 ;  /* 0x00000005ffd07e24 */ /* 0x000fe2000f8e00ff */
[----:B------:R-:W-:Y:S01]  /*0cf0*/  SHF.R.S32.HI R216, RZ, 0x1f, R202 ;  /* 0x0000001fffd87819 */ /* 0x000fe200000114ca */
[----:B------:R-:W-:Y:S01]  /*0d00*/  IMAD R23, R2, 0x8, R211 ;  /* 0x0000000802177824 */ /* 0x000fe200078e02d3 */
[----:B------:R-:W-:-:S02]  /*0d10*/  SHF.R.S32.HI R215, RZ, 0x1f, R201 ;  /* 0x0000001fffd77819 */ /* 0x000fc400000114c9 */
[----:B------:R-:W-:-:S07]  /*0d20*/  SHF.R.S32.HI R214, RZ, 0x1f, R203 ;  /* 0x0000001fffd67819 */ /* 0x000fce00000114cb */
.L_x_1088:
[----:B------:R-:W-:Y:S01]  /*0d30*/  ULDC UR5, c[0x0][0xc60] ;  /* 0x0003180000057ab9 */ /* 0x000fe20000000800 */
[----:B------:R-:W-:Y:S01]  /*0d40*/  UMOV UR8, UR4 ;  /* 0x0000000400087c82 */ /* 0x000fe20008000000 */
[----:B------:R-:W-:-:S11]  /*0d50*/  UISETP.NE.AND UP0, UPT, UR5, 0x1, UPT ;  /* 0x000000010500788c */ /* 0x000fd6000bf05270 */
[----:B------:R-:W-:Y:S01]  /*0d60*/  @UP0 ULDC UR6, c[0x0][0xc64] ;  /* 0x0003190000060ab9 */ /* 0x000fe20000000800 */
[----:B------:R-:W-:Y:S01]  /*0d70*/  @UP0 ULDC UR9, c[0x0][0xc68] ;  /* 0x00031a0000090ab9 */ /* 0x000fe20000000800 */
[----:B------:R-:W-:-:S04]  /*0d80*/  UIMAD.WIDE.U32 UR6, UR4, UR6, URZ ;  /* 0x00000006040672a5 */ /* 0x000fc8000f8e003f */
[----:B------:R-:W-:-:S03]  /*0d90*/  @UP0 USHF.R.U32.HI UR8, URZ, UR9, UR7 ;  /* 0x000000093f080299 */ /* 0x000fc60008011607 */
[----:B------:R-:W-:Y:S02]  /*0da0*/  ULDC UR6, c[0x0][0xc78] ;  /* 0x00031e0000067ab9 */ /* 0x000fe40000000800 */
[----:B------:R-:W-:Y:S02]  /*0db0*/  UISETP.GE.AND UP0, UPT, UR8, UR6, UPT ;  /* 0x000000060800728c */ /* 0x000fe4000bf06270 */
[----:B------:R-:W-:-:S04]  /*0dc0*/  UIADD3 UR6, -UR8, URZ, URZ ;  /* 0x0000003f08067290 */ /* 0x000fc8000fffe13f */
[----:B------:R-:W-:Y:S01]  /*0dd0*/  PLOP3.LUT P0, PT, PT, PT, UP0, 0x80, 0x0 ;  /* 0x000000000000781c */ /* 0x000fe20003f0f008 */
[----:B------:R-:W-:-:S12]  /*0de0*/  UIMAD UR9, UR5, UR6, UR4 ;  /* 0x00000006050972a4 */ /* 0x000fd8000f8e0204 */
[----:B01234-:R-:W-:Y:S05]  /*0df0*/  @!P0 BRA `(.L_x_984) ;  /* 0x0000000000208947 */ /* 0x01ffea0003800000 */
[----:B------:R-:W-:Y:S01]  /*0e00*/  ULDC UR7, c[0x0][0xc6c] ;  /* 0x00031b0000077ab9 */ /* 0x000fe20000000800 */
[----:B------:R-:W-:Y:S01]  /*0e10*/  UMOV UR6, UR9 ;  /* 0x0000000900067c82 */ /* 0x000fe20008000000 */
[----:B------:R-:W-:-:S11]  /*0e20*/  UISETP.NE.AND UP0, UPT, UR7, 0x1, UPT ;  /* 0x000000010700788c */ /* 0x000fd6000bf05270 */
[----:B------:R-:W-:Y:S02]  /*0e30*/  @UP0 ULDC.64 UR10, c[0x0][0xc70] ;  /* 0x00031c00000a0ab9 */ /* 0x000fe40000000a00 */
[----:B------:R-:W-:-:S04]  /*0e40*/  UIMAD.WIDE.U32 UR4, UR9, UR10, URZ ;  /* 0x0000000a090472a5 */ /* 0x000fc8000f8e003f */
[----:B------:R-:W-:-:S04]  /*0e50*/  @UP0 USHF.R.U32.HI UR6, URZ, UR11, UR5 ;  /* 0x0000000b3f060299 */ /* 0x000fc80008011605 */
[----:B------:R-:W-:Y:S01]  /*0e60*/  UIMAD UR4, UR6, UR7, URZ ;  /* 0x00000007060472a4 */ /* 0x000fe2000f8e023f */
[----:B------:R-:W-:Y:S11]  /*0e70*/  BRA `(.L_x_985) ;  /* 0x00000000001c7947 */ /* 0x000ff60003800000 */
.L_x_984:
[----:B------:R-:W-:Y:S01]  /*0e80*/  ULDC UR7, c[0x0][0xc54] ;  /* 0x0003150000077ab9 */ /* 0x000fe20000000800 */
[----:B------:R-:W-:Y:S01]  /*0e90*/  UMOV UR6, UR9 ;  /* 0x0000000900067c82 */ /* 0x000fe20008000000 */
[----:B------:R-:W-:-:S11]  /*0ea0*/  UISETP.NE.AND UP0, UPT, UR7, 0x1, UPT ;  /* 0x000000010700788c */ /* 0x000fd6000bf05270 */
[----:B------:R-:W-:Y:S02]  /*0eb0*/  @UP0 ULDC.64 UR10, c[0x0][0xc58] ;  /* 0x00031600000a0ab9 */ /* 0x000fe40000000a00 */
[----:B------:R-:W-:-:S04]  /*0ec0*/  UIMAD.WIDE.U32 UR4, UR9, UR10, URZ ;  /* 0x0000000a090472a5 */ /* 0x000fc8000f8e003f */
[----:B------:R-:W-:-:S04]  /*0ed0*/  @UP0 USHF.R.U32.HI UR6, URZ, UR11, UR5 ;  /* 0x0000000b3f060299 */ /* 0x000fc80008011605 */
[----:B------:R-:W-:-:S12]  /*0ee0*/  UIMAD UR4, UR6, UR7, URZ ;  /* 0x00000007060472a4 */ /* 0x000fd8000f8e023f */
.L_x_985:
[----:B------:R-:W-:Y:S01]  /*0ef0*/  ULOP3.LUT UR6, URZ, UR6, URZ, 0x33, !UPT ;  /* 0x000000063f067292 */ /* 0x000fe2000f8e333f */
[----:B------:R-:W-:Y:S01]  /*0f00*/  ULDC UR12, c[0x0][0xc48] ;  /* 0x00031200000c7ab9 */ /* 0x000fe20000000800 */
[----:B------:R-:W-:Y:S01]  /*0f10*/  ULDC UR7, c[0x0][0x448] ;  /* 0x0001120000077ab9 */ /* 0x000fe20000000800 */
[----:B------:R-:W-:Y:S01]  /*0f20*/  ULDC UR5, c[0x0][0xc3c] ;  /* 0x00030f0000057ab9 */ /* 0x000fe20000000800 */
[----:B------:R-:W-:Y:S02]  /*0f30*/  UISETP.NE.AND UP1, UPT, UR12, 0x1, UPT ;  /* 0x000000010c00788c */ /* 0x000fe4000bf25270 */
[----:B------:R-:W-:Y:S02]  /*0f40*/  UISETP.NE.AND UP3, UPT, UR7, 0x1, UPT ;  /* 0x000000010700788c */ /* 0x000fe4000bf65270 */
[----:B------:R-:W-:Y:S01]  /*0f50*/  UIADD3 UR6, UR6, UR5, URZ ;  /* 0x0000000506067290 */ /* 0x000fe2000fffe03f */
[----:B------:R-:W-:Y:S01]  /*0f60*/  ULDC.64 UR10, c[0x0][0x418] ;  /* 0x00010600000a7ab9 */ /* 0x000fe20000000a00 */
[----:B------:R-:W-:-:S02]  /*0f70*/  UIADD3 UR4, UR9, -UR4, URZ ;  /* 0x8000000409047290 */ /* 0x000fc4000fffe03f */
[----:B------:R-:W-:Y:S02]  /*0f80*/  UISETP.NE.U32.AND UP0, UPT, UR10, URZ, UPT ;  /* 0x0000003f0a00728c */ /* 0x000fe4000bf05070 */
[----:B------:R-:W-:Y:S01]  /*0f90*/  USHF.L.U32 UR43, UR6, 0x7, URZ ;  /* 0x00000007062b7899 */ /* 0x000fe2000800063f */
[----:B------:R-:W-:Y:S01]  /*0fa0*/  ULDC UR14, c[0x0][0xc54] ;  /* 0x00031500000e7ab9 */ /* 0x000fe20000000800 */
[----:B------:R-:W-:Y:S02]  /*0fb0*/  UISETP.NE.AND.EX UP0, UPT, UR11, URZ, UPT, UP0 ;  /* 0x0000003f0b00728c */ /* 0x000fe4000bf05300 */
[----:B------:R-:W-:Y:S02]  /*0fc0*/  UIMAD UR14, UR8, UR14, UR4 ;  /* 0x0000000e080e72a4 */ /* 0x000fe4000f8e0204 */
[----:B------:R-:W-:Y:S01]  /*0fd0*/  UIADD3 UR10, UR43, 0x7f, URZ ;  /* 0x0000007f2b0a7890 */ /* 0x000fe2000fffe03f */
[----:B------:R-:W-:Y:S01]  /*0fe0*/  ULDC UR41, c[0x0][0x424] ;  /* 0x0001090000297ab9 */ /* 0x000fe20000000800 */
[----:B------:R-:W-:Y:S01]  /*0ff0*/  ULDC UR48, c[0x0][0x288] ;  /* 0x0000a20000307ab9 */ /* 0x000fe20000000800 */
[----:B------:R-:W-:Y:S01]  /*1000*/  ULDC.64 UR4, c[0x0][0x9e0] ;  /* 0x0002780000047ab9 */ /* 0x000fe20000000a00 */
[----:B------:R-:W-:Y:S01]  /*1010*/  @UP1 ULDC UR6, c[0x0][0xc4c] ;  /* 0x0003130000061ab9 */ /* 0x000fe20000000800 */
[----:B------:R-:W-:Y:S01]  /*1020*/  @UP3 ULDC UR8, c[0x0][0x44c] ;  /* 0x0001130000083ab9 */ /* 0x000fe20000000800 */
[----:B------:R-:W-:-:S02]  /*1030*/  UIADD3 UR11, -UR48, 0x1, URZ ;  /* 0x00000001300b7890 */ /* 0x000fc4000fffe13f */
[----:B------:R-:W-:Y:S02]  /*1040*/  UISETP.GE.AND UP2, UPT, UR5, 0x1, UPT ;  /* 0x000000010500788c */ /* 0x000fe4000bf46270 */
[----:B------:R-:W-:Y:S02]  /*1050*/  USEL UR41, UR41, 0x1, UP0 ;  /* 0x0000000129297887 */ /* 0x000fe40008000000 */
[----:B------:R-:W-:Y:S02]  /*1060*/  UIMAD.WIDE.U32 UR8, UR10, UR8, URZ ;  /* 0x000000080a0872a5 */ /* 0x000fe4000f8e003f */
[----:B------:R-:W-:Y:S01]  /*1070*/  UIMAD.WIDE.U32 UR6, UR14, UR6, URZ ;  /* 0x000000060e0672a5 */ /* 0x000fe2000f8e003f */
[----:B------:R-:W-:Y:S01]  /*1080*/  PLOP3.LUT P0, PT, PT, PT, UP2, 0x40, 0x0 ;  /* 0x000000000000781c */ /* 0x000fe20003f0e828 */
[----:B------:R-:W-:Y:S01]  /*1090*/  ULDC UR13, c[0x0][0x2f0] ;  /* 0x0000bc00000d7ab9 */ /* 0x000fe20000000800 */
[----:B------:R-:W-:Y:S01]  /*10a0*/  @UP1 ULDC UR15, c[0x0][0xc50] ;  /* 0x00031400000f1ab9 */ /* 0x000fe20000000800 */
[----:B------:R-:W-:Y:S01]  /*10b0*/  @UP3 ULDC UR16, c[0x0][0x450] ;  /* 0x0001140000103ab9 */ /* 0x000fe20000000800 */
[----:B------:R-:W-:Y:S01]  /*10c0*/  UMOV UR17, UR14 ;  /* 0x0000000e00117c82 */ /* 0x000fe20008000000 */
[----:B------:R-:W-:-:S02]  /*10d0*/  UIMAD UR11, UR41, UR13, UR11 ;  /* 0x0000000d290b72a4 */ /* 0x000fc4000f8e020b */
[----:B------:R-:W-:Y:S02]  /*10e0*/  @UP3 USHF.R.U32.HI UR10, URZ, UR16, UR9 ;  /* 0x000000103f0a3299 */ /* 0x000fe40008011609 */
[----:B------:R-:W-:Y:S02]  /*10f0*/  @UP1 USHF.R.U32.HI UR17, URZ, UR15, UR7 ;  /* 0x0000000f3f111299 */ /* 0x000fe40008011607 */
[----:B------:R-:W-:Y:S02]  /*1100*/  UIADD3 UR10, UR11, UR10, URZ ;  /* 0x0000000a0b0a7290 */ /* 0x000fe4000fffe03f */
[----:B------:R-:W-:Y:S02]  /*1110*/  UIADD3 UR6, -UR17, URZ, URZ ;  /* 0x0000003f11067290 */ /* 0x000fe4000fffe13f */
[----:B------:R-:W-:Y:S01]  /*1120*/  UIADD3 UR4, UR10, UR4, URZ ;  /* 0x000000040a047290 */ /* 0x000fe2000fffe03f */
[----:B------:R-:W-:Y:S01]  /*1130*/  IMAD.U32 R206, RZ, RZ, UR17 ;  /* 0x00000011ffce7e24 */ /* 0x000fe2000f8e00ff */
[----:B------:R-:W-:-:S02]  /*1140*/  UIMAD UR6, UR12, UR6, UR14 ;  /* 0x000000060c0672a4 */ /* 0x000fc4000f8e020e */
[----:B------:R-:W-:Y:S02]  /*1150*/  UP2UR UR61, UPR, URZ, 0x8 ;  /* 0x000000083f3d7883 */ /* 0x000fe40008000000 */
[----:B------:R-:W-:Y:S01]  /*1160*/  UP2UR UR42, UPR, URZ, 0x4 ;  /* 0x000000043f2a7883 */ /* 0x000fe20008000000 */
[----:B------:R-:W-:Y:S02]  /*1170*/  IMAD.U32 R0, RZ, RZ, UR4 ;  /* 0x00000004ff007e24 */ /* 0x000fe4000f8e00ff */
[----:B------:R-:W-:Y:S01]  /*1180*/  IMAD.U32 R205, RZ, RZ, UR6 ;  /* 0x00000006ffcd7e24 */ /* 0x000fe2000f8e00ff */
[----:B------:R-:W-:Y:S08]  /*1190*/  @P0 BRA `(.L_x_986) ;  /* 0x0000000000400947 */ /* 0x000ff00003800000 */
[----:B------:R-:W-:Y:S01]  /*11a0*/  ISETP.LT.AND P0, PT, RZ, UR10, PT ;  /* 0x0000000aff007c0c */ /* 0x000fe2000bf01270 */
[----:B------:R-:W-:-:S12]  /*11b0*/  UIADD3 UR4, UR10, -0x1, URZ ;  /* 0xffffffff0a047890 */ /* 0x000fd8000fffe03f */
[----:B------:R-:W-:Y:S05]  /*11c0*/  @P0 BRA `(.L_x_987) ;  /* 0x00000000001c0947 */ /* 0x000fea0003800000 */
[----:B------:R-:W-:Y:S02]  /*11d0*/  UISETP.NE.AND UP0, UPT, UR5, 0x1, UPT ;  /* 0x000000010500788c */ /* 0x000fe4000bf05270 */
[----:B------:R-:W-:-:S09]  /*11e0*/  UIADD3 UR4, -UR10, URZ, URZ ;  /* 0x0000003f0a047290 */ /* 0x000fd2000fffe13f */
[----:B------:R-:W-:Y:S02]  /*11f0*/  @UP0 ULDC.64 UR8, c[0x0][0x9e8] ;  /* 0x00027a0000080ab9 */ /* 0x000fe40000000a00 */
[----:B------:R-:W-:-:S04]  /*1200*/  UIMAD.WIDE.U32 UR6, UR4, UR8, URZ ;  /* 0x00000008040672a5 */ /* 0x000fc8000f8e003f */
[----:B------:R-:W-:-:S04]  /*1210*/  @UP0 USHF.R.U32.HI UR4, URZ, UR9, UR7 ;  /* 0x000000093f040299 */ /* 0x000fc80008011607 */
[----:B------:R-:W-:Y:S01]  /*1220*/  ULOP3.LUT UR4, URZ, UR4, URZ, 0x33, !UPT ;  /* 0x000000043f047292 */ /* 0x000fe2000f8e333f */
[----:B------:R-:W-:Y:S11]  /*1230*/  BRA `(.L_x_988) ;  /* 0x0000000000107947 */ /* 0x000ff60003800000 */
.L_x_987:
[----:B------:R-:W-:-:S11]  /*1240*/  UISETP.NE.AND UP0, UPT, UR5, 0x1, UPT ;  /* 0x000000010500788c */ /* 0x000fd6000bf05270 */
[----:B------:R-:W-:Y:S02]  /*1250*/  @UP0 ULDC.64 UR8, c[0x0][0x9e8] ;  /* 0x00027a0000080ab9 */ /* 0x000fe40000000a00 */
[----:B------:R-:W-:-:S04]  /*1260*/  UIMAD.WIDE.U32 UR6, UR4, UR8, URZ ;  /* 0x00000008040672a5 */ /* 0x000fc8000f8e003f */
[----:B------:R-:W-:-:S12]  /*1270*/  @UP0 USHF.R.U32.HI UR4, URZ, UR9, UR7 ;  /* 0x000000093f040299 */ /* 0x000fd80008011607 */
.L_x_988:
[----:B------:R-:W-:-:S06]  /*1280*/  UIMAD UR4, UR4, UR5, UR5 ;  /* 0x00000005040472a4 */ /* 0x000fcc000f8e0205 */
[----:B------:R-:W-:-:S07]  /*1290*/  VIMNMX R0, R0, UR4, PT ;  /* 0x0000000400007c48 */ /* 0x000fce000bfe0100 */
.L_x_986:
[----:B------:R-:W-:Y:S01]  /*12a0*/  UISETP.NE.AND UP0, UPT, UR61, URZ, UPT ;  /* 0x0000003f3d00728c */ /* 0x000fe2000bf05270 */
[----:B------:R-:W-:Y:S01]  /*12b0*/  VIADD R0, R0, 0x3f ;  /* 0x0000003f00007836 */ /* 0x000fe20000000000 */
[----:B------:R-:W-:Y:S01]  /*12c0*/  UMOV UR9, UR43 ;  /* 0x0000002b00097c82 */ /* 0x000fe20008000000 */
[----:B------:R-:W-:Y:S02]  /*12d0*/  UIMAD UR4, UR41, UR13, 0x3f ;  /* 0x0000003f290474a4 */ /* 0x000fe4000f8e020d */
[----:B------:R-:W-:Y:S01]  /*12e0*/  UIMAD UR48, UR41, UR13, -UR48 ;  /* 0x0000000d293072a4 */ /* 0x000fe2000f8e0a30 */
[----:B------:R-:W-:Y:S01]  /*12f0*/  SHF.R.S32.HI R3, RZ, 0x1f, R0 ;  /* 0x0000001fff037819 */ /* 0x000fe20000011400 */
[----:B------:R-:W-:Y:S01]  /*1300*/  USHF.R.S32.HI UR8, URZ, 0x1f, UR4 ;  /* 0x0000001f3f087899 */ /* 0x000fe20008011404 */
[----:B------:R-:W-:Y:S02]  /*1310*/  ULDC UR10, c[0x0][0x9dc] ;  /* 0x00027700000a7ab9 */ /* 0x000fe40000000800 */
[----:B------:R-:W-:Y:S01]  /*1320*/  LEA.HI R3, R3, R0, RZ, 0x6 ;  /* 0x0000000003037211 */ /* 0x000fe200078f30ff */
[----:B------:R-:W-:Y:S01]  /*1330*/  @UP0 ULDC UR6, c[0x0][0x44c] ;  /* 0x0001130000060ab9 */ /* 0x000fe20000000800 */
[----:B------:R-:W-:Y:S01]  /*1340*/  @UP0 ULDC UR11, c[0x0][0x450] ;  /* 0x00011400000b0ab9 */ /* 0x000fe20000000800 */
[----:B------:R-:W-:Y:S01]  /*1350*/  UIMAD.WIDE.U32 UR6, UR43, UR6, URZ ;  /* 0x000000062b0672a5 */ /* 0x000fe2000f8e003f */
[----:B------:R-:W-:Y:S01]  /*1360*/  SHF.R.S32.HI R3, RZ, 0x6, R3 ;  /* 0x00000006ff037819 */ /* 0x000fe20000011403 */
[----:B------:R-:W-:-:S02]  /*1370*/  ULEA.HI UR8, UR8, UR4, URZ, 0x6 ;  /* 0x0000000408087291 */ /* 0x000fc4000f8f303f */
[----:B------:R-:W-:Y:S02]  /*1380*/  @UP0 USHF.R.U32.HI UR9, URZ, UR11, UR7 ;  /* 0x0000000b3f090299 */ /* 0x000fe40008011607 */
[----:B------:R-:W-:Y:S02]  /*1390*/  UISETP.GE.AND UP0, UPT, UR5, 0x1, UPT ;  /* 0x000000010500788c */ /* 0x000fe4000bf06270 */
[----:B------:R-:W-:Y:S02]  /*13a0*/  USHF.R.S32.HI UR8, URZ, 0x6, UR8 ;  /* 0x000000063f087899 */ /* 0x000fe40008011408 */
[----:B------:R-:W-:Y:S02]  /*13b0*/  UIADD3 UR4, UR48, UR9, URZ ;  /* 0x0000000930047290 */ /* 0x000fe4000fffe03f */
[----:B------:R-:W-:Y:S02]  /*13c0*/  PLOP3.LUT P0, PT, PT, PT, UP0, 0x40, 0x0 ;  /* 0x000000000000781c */ /* 0x000fe40003f0e808 */
[----:B------:R-:W-:Y:S01]  /*13d0*/  UIADD3 UR9, UR4, -UR10, URZ ;  /* 0x8000000a04097290 */ /* 0x000fe2000fffe03f */
[----:B------:R-:W-:-:S10]  /*13e0*/  VIMNMX R98, R3, UR8, PT ;  /* 0x0000000803627c48 */ /* 0x000fd4000bfe0100 */
[----:B------:R-:W-:Y:S05]  /*13f0*/  @P0 BRA `(.L_x_989) ;  /* 0x0000000000440947 */ /* 0x000fea0003800000 */
[----:B------:R-:W-:-:S06]  /*1400*/  UISETP.GT.AND UP0, UPT, UR4, -0x1, UPT ;  /* 0xffffffff0400788c */ /* 0x000fcc000bf04270 */
[----:B------:R-:W-:-:S13]  /*1410*/  PLOP3.LUT P0, PT, PT, PT, UP0, 0x80, 0x0 ;  /* 0x000000000000781c */ /* 0x000fda0003f0f008 */
[----:B------:R-:W-:Y:S05]  /*1420*/  @P0 BRA `(.L_x_990) ;  /* 0x00000000001c0947 */ /* 0x000fea0003800000 */
[----:B------:R-:W-:Y:S02]  /*1430*/  UISETP.NE.AND UP0, UPT, UR5, 0x1, UPT ;  /* 0x000000010500788c */ /* 0x000fe4000bf05270 */
[----:B------:R-:W-:-:S09]  /*1440*/  ULOP3.LUT UR4, URZ, UR4, URZ, 0x33, !UPT ;  /* 0x000000043f047292 */ /* 0x000fd2000f8e333f */
[----:B------:R-:W-:Y:S02]  /*1450*/  @UP0 ULDC.64 UR10, c[0x0][0x9e8] ;  /* 0x00027a00000a0ab9 */ /* 0x000fe40000000a00 */
[----:B------:R-:W-:-:S04]  /*1460*/  UIMAD.WIDE.U32 UR6, UR4, UR10, URZ ;  /* 0x0000000a040672a5 */ /* 0x000fc8000f8e003f */
[----:B------:R-:W-:-:S04]  /*1470*/  @UP0 USHF.R.U32.HI UR4, URZ, UR11, UR7 ;  /* 0x0000000b3f040299 */ /* 0x000fc80008011607 */
[----:B------:R-:W-:Y:S01]  /*1480*/  ULOP3.LUT UR4, URZ, UR4, URZ, 0x33, !UPT ;  /* 0x000000043f047292 */ /* 0x000fe2000f8e333f */
[----:B------:R-:W-:Y:S11]  /*1490*/  BRA `(.L_x_991) ;  /* 0x0000000000107947 */ /* 0x000ff60003800000 */
.L_x_990:
[----:B------:R-:W-:-:S11]  /*14a0*/  UISETP.NE.AND UP0, UPT, UR5, 0x1, UPT ;  /* 0x000000010500788c */ /* 0x000fd6000bf05270 */
[----:B------:R-:W-:Y:S02]  /*14b0*/  @UP0 ULDC.64 UR10, c[0x0][0x9e8] ;  /* 0x00027a00000a0ab9 */ /* 0x000fe40000000a00 */
[----:B------:R-:W-:-:S04]  /*14c0*/  UIMAD.WIDE.U32 UR6, UR4, UR10, URZ ;  /* 0x0000000a040672a5 */ /* 0x000fc8000f8e003f */
[----:B------:R-:W-:-:S12]  /*14d0*/  @UP0 USHF.R.U32.HI UR4, URZ, UR11, UR7 ;  /* 0x0000000b3f040299 */ /* 0x000fd80008011607 */
.L_x_991:
[----:B------:R-:W-:-:S04]  /*14e0*/  UIMAD UR4, UR4, UR5, URZ ;  /* 0x00000005040472a4 */ /* 0x000fc8000f8e023f */
[----:B------:R-:W-:-:S04]  /*14f0*/  UISETP.LT.AND UP0, UPT, UR9, UR4, UPT ;  /* 0x000000040900728c */ /* 0x000fc8000bf01270 */
[----:B------:R-:W-:-:S12]  /*1500*/  USEL UR9, UR9, UR4, !UP0 ;  /* 0x0000000409097287 */ /* 0x000fd8000c000000 */
.L_x_989:
[----:B------:R-:W-:Y:S01]  /*1510*/  USHF.R.S32.HI UR4, URZ, 0x1f, UR9 ;  /* 0x0000001f3f047899 */ /* 0x000fe20008011409 */
[----:B------:R-:W-:Y:S02]  /*1520*/  PLOP3.LUT P0, PT, PT, PT, PT, 0x80, 0x0 ;  /* 0x000000000000781c */ /* 0x000fe40003f0f070 */
[----:B------:R-:W-:Y:S01]  /*1530*/  CS2R R2, SRZ ;  /* 0x0000000000027805 */ /* 0x000fe2000001ff00 */
[----:B------:R-:W-:Y:S01]  /*1540*/  IMAD.MOV.U32 R0, RZ, RZ, RZ ;  /* 0x000000ffff007224 */ /* 0x000fe200078e00ff */
[----:B------:R-:W-:Y:S01]  /*1550*/  ULEA.HI UR4, UR4, UR9, URZ, 0x6 ;  /* 0x0000000904047291 */ /* 0x000fe2000f8f303f */
[----:B------:R-:W-:Y:S02]  /*1560*/  CS2R R168, SRZ ;  /* 0x0000000000a87805 */ /* 0x000fe4000001ff00 */
[----:B------:R-:W-:Y:S02]  /*1570*/  CS2R R166, SRZ ;  /* 0x0000000000a67805 */ /* 0x000fe4000001ff00 */
[----:B------:R-:W-:Y:S01]  /*1580*/  CS2R R148, SRZ ;  /* 0x0000000000947805 */ /* 0x000fe2000001ff00 */
[----:B------:R-:W-:Y:S01]  /*1590*/  USHF.R.S32.HI UR4, URZ, 0x6, UR4 ;  /* 0x000000063f047899 */ /* 0x000fe20008011404 */
[----:B------:R-:W-:-:S02]  /*15a0*/  CS2R R164, SRZ ;  /* 0x0000000000a47805 */ /* 0x000fc4000001ff00 */
[----:B------:R-:W-:Y:S02]  /*15b0*/  CS2R R144, SRZ ;  /* 0x0000000000907805 */ /* 0x000fe4000001ff00 */
[----:B------:R-:W-:Y:S01]  /*15c0*/  CS2R R162, SRZ ;  /* 0x0000000000a27805 */ /* 0x000fe2000001ff00 */
[----:B------:R-:W-:Y:S01]  /*15d0*/  UISETP.LT.AND UP0, UPT, URZ, UR4, UPT ;  /* 0x000000043f00728c */ /* 0x000fe2000bf01270 */
[----:B------:R-:W-:Y:S02]  /*15e0*/  CS2R R140, SRZ ;  /* 0x00000000008c7805 */ /* 0x000fe4000001ff00 */
[----:B------:R-:W-:Y:S02]  /*15f0*/  CS2R R128, SRZ ;  /* 0x0000000000807805 */ /* 0x000fe4000001ff00 */
[----:B------:R-:W-:Y:S01]  /*1600*/  CS2R R104, SRZ ;  /* 0x0000000000687805 */ /* 0x000fe2000001ff00 */
[----:B------:R-:W-:Y:S01]  /*1610*/  USEL UR5, URZ, UR4, !UP0 ;  /* 0x000000043f057287 */ /* 0x000fe2000c000000 */
[----:B------:R-:W-:-:S02]  /*1620*/  CS2R R136, SRZ ;  /* 0x0000000000887805 */ /* 0x000fc4000001ff00 */
[----:B------:R-:W-:Y:S02]  /*1630*/  CS2R R100, SRZ ;  /* 0x0000000000647805 */ /* 0x000fe4000001ff00 */
[----:B------:R-:W-:Y:S02]  /*1640*/  CS2R R96, SRZ ;  /* 0x0000000000607805 */ /* 0x000fe4000001ff00 */
[----:B------:R-:W-:Y:S02]  /*1650*/  CS2R R132, SRZ ;  /* 0x0000000000847805 */ /* 0x000fe4000001ff00 */
[----:B------:R-:W-:Y:S02]  /*1660*/  CS2R R92, SRZ ;  /* 0x00000000005c7805 */ /* 0x000fe4000001ff00 */
[----:B------:R-:W-:Y:S01]  /*1670*/  ISETP.GT.AND P1, PT, R98, UR5, PT ;  /* 0x0000000562007c0c */ /* 0x000fe2000bf24270 */
        /* <DEDUP_REMOVED lines=21> */
[----:B------:R-:W-:Y:S01]  /*17d0*/  CS2R R188, SRZ ;  /* 0x0000000000bc7805 */ /* 0x000fe2000001ff00 */
[----:B------:R-:W-:Y:S01]  /*17e0*/  IMAD.MOV.U32 R18, RZ, RZ, RZ ;  /* 0x000000ffff127224 */ /* 0x000fe200078e00ff */
        /* <DEDUP_REMOVED lines=27> */
[----:B------:R-:W-:Y:S01]  /*19a0*/  CS2R R24, SRZ ;  /* 0x0000000000187805 */ /* 0x000fe2000001ff00 */
[----:B------:R-:W-:Y:S06]  /*19b0*/  @!P1 BRA `(.L_x_992) ;  /* 0x000000b000309947 */ /* 0x000fec0003800000 */
        /* <DEDUP_REMOVED lines=30> */
[----:B-1----:R-:W-:Y:S05]  /*1ba0*/  CALL.ABS.NOINC R2 ;  /* 0x0000000002007343 */ /* 0x002fea0003c00000 */
.L_x_993:
        /* <DEDUP_REMOVED lines=11> */
.L_x_1158:
[----:B------:R-:W-:Y:S05]  /*1c60*/  @!P0 BRA `(.L_x_995) ;  /* 0x0000000000048947 */ /* 0x000fea0003800000 */
[----:B------:R-:W-:Y:S01]  /*1c70*/  BPT.TRAP 0x1 ;  /* 0x000000040000795c */ /* 0x000fe20000300000 */
.L_x_995:
[----:B0-----:R-:W-:Y:S02]  /*1c80*/  IMAD.U32 R3, RZ, RZ, UR39 ;  /* 0x00000027ff037e24 */ /* 0x001fe4000f8e00ff */
[----:B------:R-:W-:-:S03]  /*1c90*/  IMAD.U32 R0, RZ, RZ, UR38 ;  /* 0x00000026ff007e24 */ /* 0x000fc6000f8e00ff */
[----:B------:R-:W-:Y:S02]  /*1ca0*/  LEA R3, R3, UR40, 0x3 ;  /* 0x0000002803037c11 */ /* 0x000fe4000f8e18ff */
[----:B------:R-:W-:-:S04]  /*1cb0*/  SHF.L.U32 R0, R0, 0x1f, RZ ;  /* 0x0000001f00007819 */ /* 0x000fc800000006ff */
[----:B------:R0:W1:Y:S01]  /*1cc0*/  SYNCS.PHASECHK.TRANS64.TRYWAIT P1, [R3+URZ+0x30830], R0 ;  /* 0x03083000030075a7 */ /* 0x000062000802017f */
[----:B------:R-:W-:Y:S05]  /*1cd0*/  @!P0 BRA `(.L_x_996) ;  /* 0x0000000000048947 */ /* 0x000fea0003800000 */
[----:B------:R-:W-:Y:S01]  /*1ce0*/  BPT.TRAP 0x1 ;  /* 0x000000040000795c */ /* 0x000fe20000300000 */
.L_x_996:
[----:B-1----:R-:W-:Y:S05]  /*1cf0*/  @P1 BRA `(.L_x_997) ;  /* 0x0000000000081947 */ /* 0x002fea0003800000 */
[----:B------:R-:W1:Y:S02]  /*1d00*/  SYNCS.PHASECHK.TRANS64.TRYWAIT P1, [R3+URZ+0x30830], R0 ;  /* 0x03083000030075a7 */ /* 0x000e64000802017f */
[----:B-1----:R-:W-:Y:S05]  /*1d10*/  @!P1 BRA `(.L_x_998) ;  /* 0x0000011800fc9947 */ /* 0x002fea0003800000 */
.L_x_997:
[----:B------:R-:W-:Y:S05]  /*1d20*/  WARPSYNC.ALL ;  /* 0x0000000000007948 */ /* 0x000fea0003800000 */
[----:B------:R-:W-:Y:S01]  /*1d30*/  UIADD3 UR4, UR40, 0x20400, URZ ;  /* 0x0002040028047890 */ /* 0x000fe2000fffe03f */
[----:B------:R-:W-:Y:S01]  /*1d40*/  WARPGROUP.ARRIVE ;  /* 0x00000000000079c5 */ /* 0x000fe20000000000 */
[----:B------:R-:W-:Y:S01]  /*1d50*/  UMOV UR9, 0x40000040 ;  /* 0x4000004000097882 */ /* 0x000fe20000000000 */
[----:B------:R-:W-:Y:S01]  /*1d60*/  UMOV UR11, 0x40000040 ;  /* 0x40000040000b7882 */ /* 0x000fe20000000000 */
[----:B------:R-:W-:Y:S01]  /*1d70*/  USHF.R.U32.HI UR4, URZ, 0x4, UR4 ;  /* 0x000000043f047899 */ /* 0x000fe20008011604 */
[----:B------:R-:W-:Y:S01]  /*1d80*/  IMAD.U32 R17, RZ, RZ, UR9 ;  /* 0x00000009ff117e24 */ /* 0x000fe2000f8e00ff */
[----:B------:R-:W-:Y:S01]  /*1d90*/  UMOV UR57, 0x40000040 ;  /* 0x4000004000397882 */ /* 0x000fe20000000000 */
[----:B------:R-:W-:Y:S01]  /*1da0*/  UMOV UR59, 0x40000040 ;  /* 0x40000040003b7882 */ /* 0x000fe20000000000 */
[----:B------:R-:W-:Y:S01]  /*1db0*/  ULOP3.LUT UR4, UR4, 0x3fff, URZ, 0xc0, !UPT ;  /* 0x00003fff04047892 */ /* 0x000fe2000f8ec03f */
[----:B------:R-:W-:Y:S01]  /*1dc0*/  UMOV UR13, 0x40000040 ;  /* 0x40000040000d7882 */ /* 0x000fe20000000000 */
[----:B------:R-:W-:-:S02]  /*1dd0*/  UMOV UR15, 0x40000040 ;  /* 0x40000040000f7882 */ /* 0x000fc40000000000 */
[----:B------:R-:W-:Y:S02]  /*1de0*/  ULOP3.LUT UR60, UR4, 0x10000, URZ, 0xfc, !UPT ;  /* 0x00010000043c7892 */ /* 0x000fe4000f8efc3f */
[----:B------:R-:W-:Y:S02]  /*1df0*/  ULOP3.LUT UR4, UR44, 0x10000, URZ, 0xfc, !UPT ;  /* 0x000100002c047892 */ /* 0x000fe4000f8efc3f */
[----:B------:R-:W-:Y:S02]  /*1e00*/  ULEA UR5, UR39, UR60, 0xb ;  /* 0x0000003c27057291 */ /* 0x000fe4000f8e583f */
[----:B------:R-:W-:Y:S02]  /*1e10*/  UIADD3 UR6, UR4, 0x2, URZ ;  /* 0x0000000204067890 */ /* 0x000fe4000fffe03f */
[----:B------:R-:W-:Y:S01]  /*1e20*/  UIADD3 UR7, UR5, 0x2, URZ ;  /* 0x0000000205077890 */ /* 0x000fe2000fffe03f */
[----:B------:R-:W-:Y:S02]  /*1e30*/  UMOV UR8, UR4 ;  /* 0x0000000400087c82 */ /* 0x000fe40008000000 */
[----:B------:R-:W-:Y:S01]  /*1e40*/  UMOV UR10, UR5 ;  /* 0x00000005000a7c82 */ /* 0x000fe20008000000 */
[----:B------:R-:W-:Y:S01]  /*1e50*/  IMAD.U32 R16, RZ, RZ, UR8 ;  /* 0x00000008ff107e24 */ /* 0x000fe2000f8e00ff */
[----:B------:R-:W-:Y:S01]  /*1e60*/  HGMMA.64x64x16.F32.BF16 R24, gdesc[UR8], RZ, !UPT, gsb0 ;  /* 0x00e00000081879f0 */ /* 0x000fe2000c0018ff */
[----:B------:R-:W-:Y:S01]  /*1e70*/  UMOV UR8, UR6 ;  /* 0x0000000600087c82 */ /* 0x000fe20008000000 */
[----:B------:R-:W-:Y:S01]  /*1e80*/  UMOV UR9, 0x40000040 ;  /* 0x4000004000097882 */ /* 0x000fe20000000000 */
[----:B------:R-:W-:Y:S01]  /*1e90*/  UMOV UR10, UR7 ;  /* 0x00000007000a7c82 */ /* 0x000fe20008000000 */
[----:B------:R-:W-:Y:S01]  /*1ea0*/  UMOV UR11, 0x40000040 ;  /* 0x40000040000b7882 */ /* 0x000fe20000000000 */
[----:B------:R-:W-:Y:S01]  /*1eb0*/  UIADD3 UR6, UR4, 0x4, URZ ;  /* 0x0000000404067890 */ /* 0x000fe2000fffe03f */
[----:B------:R-:W-:Y:S01]  /*1ec0*/  IMAD.U32 R14, RZ, RZ, UR8 ;  /* 0x00000008ff0e7e24 */ /* 0x000fe2000f8e00ff */
[----:B------:R-:W-:Y:S01]  /*1ed0*/  UIADD3 UR7, UR5, 0x4, URZ ;  /* 0x0000000405077890 */ /* 0x000fe2000fffe03f */
[----:B------:R-:W-:Y:S01]  /*1ee0*/  IMAD.U32 R15, RZ, RZ, UR9 ;  /* 0x00000009ff0f7e24 */ /* 0x000fe2000f8e00ff */
[----:B------:R-:W-:-:S02]  /*1ef0*/  UIADD3 UR56, UR4, 0x404, URZ ;  /* 0x0000040404387890 */ /* 0x000fc4000fffe03f */
[----:B------:R-:W-:Y:S02]  /*1f00*/  UIADD3 UR58, UR5, 0x204, URZ ;  /* 0x00000204053a7890 */ /* 0x000fe4000fffe03f */
[----:B------:R-:W-:Y:S02]  /*1f10*/  UIADD3 UR12, UR4, 0x800, URZ ;  /* 0x00000800040c7890 */ /* 0x000fe4000fffe03f */
[----:B------:R-:W-:Y:S02]  /*1f20*/  UIADD3 UR14, UR5, 0x400, URZ ;  /* 0x00000400050e7890 */ /* 0x000fe4000fffe03f */
[----:B------:R-:W-:Y:S02]  /*1f30*/  UIADD3 UR16, UR4, 0x802, URZ ;  /* 0x0000080204107890 */ /* 0x000fe4000fffe03f */
[----:B------:R-:W-:Y:S01]  /*1f40*/  UIADD3 UR18, UR5, 0x402, URZ ;  /* 0x0000040205127890 */ /* 0x000fe2000fffe03f */
[----:B------:R-:W-:Y:S01]  /*1f50*/  UMOV UR17, 0x40000040 ;  /* 0x4000004000117882 */ /* 0x000fe20000000000 */
[----:B------:R-:W-:Y:S01]  /*1f60*/  UMOV UR19, 0x40000040 ;  /* 0x4000004000137882 */ /* 0x000fe20000000000 */
[----:B------:R-:W-:-:S02]  /*1f70*/  UIADD3 UR20, UR4, 0x804, URZ ;  /* 0x0000080404147890 */ /* 0x000fc4000fffe03f */
[----:B------:R-:W-:Y:S01]  /*1f80*/  UIADD3 UR22, UR5, 0x404, URZ ;  /* 0x0000040405167890 */ /* 0x000fe2000fffe03f */
[----:B------:R-:W-:Y:S01]  /*1f90*/  UMOV UR21, 0x40000040 ;  /* 0x4000004000157882 */ /* 0x000fe20000000000 */
[----:B------:R-:W-:Y:S01]  /*1fa0*/  UMOV UR23, 0x40000040 ;  /* 0x4000004000177882 */ /* 0x000fe20000000000 */
[----:B------:R-:W-:Y:S02]  /*1fb0*/  UIADD3 UR24, UR4, 0x806, URZ ;  /* 0x0000080604187890 */ /* 0x000fe4000fffe03f */
[----:B------:R-:W-:Y:S01]  /*1fc0*/  UIADD3 UR26, UR5, 0x406, URZ ;  /* 0x00000406051a7890 */ /* 0x000fe2000fffe03f */
[----:B------:R-:W-:Y:S01]  /*1fd0*/  UMOV UR25, 0x40000040 ;  /* 0x4000004000197882 */ /* 0x000fe20000000000 */
[----:B------:R-:W-:Y:S01]  /*1fe0*/  UMOV UR27, 0x40000040 ;  /* 0x40000040001b7882 */ /* 0x000fe20000000000 */
        /* <DEDUP_REMOVED lines=16> */
[----:B------:R-:W-:-:S02]  /*20f0*/  WARPGROUP.DEPBAR.LE gsb0, 0x0 ;  /* 0x00008000000079c5 */ /* 0x000fc40000010000 */
[----:B------:R-:W-:-:S06]  /*2100*/  WARPGROUP.ARRIVE ;  /* 0x00000000000079c5 */ /* 0x000fcc0000000000 */
[----:B------:R-:W-:Y:S01]  /*2110*/  HGMMA.64x64x16.F32.BF16 R24, gdesc[UR8], R24, gsb0 ;  /* 0x00e00000081879f0 */ /* 0x000fe20008001818 */
        /* <DEDUP_REMOVED lines=8> */
[----:B------:R-:W-:Y:S02]  /*21a0*/  WARPGROUP.DEPBAR.LE gsb0, 0x0 ;  /* 0x00008000000079c5 */ /* 0x000fe40000010000 */
        /* <DEDUP_REMOVED lines=28> */
[----:B------:R-:W-:Y:S02]  /*2370*/  IMAD.U32 R6, RZ, RZ, UR8 ;  /* 0x00000008ff067e24 */ /* 0x000fe4000f8e00ff */
[----:B------:R-:W-:Y:S01]  /*2380*/  IMAD.U32 R7, RZ, RZ, UR9 ;  /* 0x00000009ff077e24 */ /* 0x000fe2000f8e00ff */
[----:B------:R-:W-:Y:S02]  /*2390*/  WARPGROUP.DEPBAR.LE gsb0, 0x0 ;  /* 0x00008000000079c5 */ /* 0x000fe40000010000 */
[----:B------:R-:W-:-:S06]  /*23a0*/  WARPGROUP.ARRIVE ;  /* 0x00000000000079c5 */ /* 0x000fcc0000000000 */
[----:B------:R-:W-:Y:S01]  /*23b0*/  HGMMA.64x64x16.F32.BF16 R24, gdesc[UR8], R24, gsb0 ;  /* 0x00e00000081879f0 */ /* 0x000fe20008001818 */
[----:B------:R-:W-:Y:S02]  /*23c0*/  UIADD3 UR8, UR4, 0x406, URZ ;  /* 0x0000040604087890 */ /* 0x000fe4000fffe03f */
[----:B------:R-:W-:Y:S01]  /*23d0*/  UIADD3 UR10, UR5, 0x206, URZ ;  /* 0x00000206050a7890 */ /* 0x000fe2000fffe03f */
[----:B------:R-:W-:Y:S01]  /*23e0*/  UMOV UR9, 0x40000040 ;  /* 0x4000004000097882 */ /* 0x000fe20000000000 */
[----:B------:R-:W-:Y:S01]  /*23f0*/  UMOV UR11, 0x40000040 ;  /* 0x40000040000b7882 */ /* 0x000fe20000000000 */
[----:B------:R-:W-:Y:S02]  /*2400*/  WARPGROUP.DEPBAR.LE gsb0, 0x0 ;  /* 0x00008000000079c5 */ /* 0x000fe40000010000 */
[----:B------:R-:W-:-:S06]  /*2410*/  WARPGROUP.ARRIVE ;  /* 0x00000000000079c5 */ /* 0x000fcc0000000000 */
[----:B------:R-:W-:Y:S03]  /*2420*/  HGMMA.64x64x16.F32.BF16 R24, gdesc[UR56], R24, gsb0 ;  /* 0x00e00000381879f0 */ /* 0x000fe60008001818 */
        /* <DEDUP_REMOVED lines=28> */
[----:B------:R-:W-:Y:S05]  /*25f0*/  @!P0 BRA `(.L_x_999) ;  /* 0x0000000000048947 */ /* 0x000fea0003800000 */
[----:B------:R-:W-:Y:S01]  /*2600*/  BPT.TRAP 0x1 ;  /* 0x000000040000795c */ /* 0x000fe20000300000 */
.L_x_999:
[----:B------:R-:W-:Y:S01]  /*2610*/  UISETP.NE.AND UP1, UPT, UR61, URZ, UPT ;  /* 0x0000003f3d00728c */ /* 0x000fe2000bf25270 */
[----:B------:R-:W2:Y:S01]  /*2620*/  S2UR UR7, SR_CgaCtaId ;  /* 0x00000000000779c3 */ /* 0x000ea20000008800 */
[----:B01----:R-:W-:Y:S01]  /*2630*/  VIADD R0, R23, UR43 ;  /* 0x0000002b17007c36 */ /* 0x003fe20008000000 */
[----:B------:R-:W-:Y:S01]  /*2640*/  R2UR UR4, R3 ;  /* 0x00000000030472ca */ /* 0x000fe200000e0000 */
[----:B------:R-:W-:Y:S01]  /*2650*/  IMAD.MOV.U32 R3, RZ, RZ, -0x40 ;  /* 0xffffffc0ff037424 */ /* 0x000fe200078e00ff */
[----:B------:R-:W-:Y:S01]  /*2660*/  UISETP.NE.AND UP0, UPT, UR42, URZ, UPT ;  /* 0x0000003f2a00728c */ /* 0x000fe2000bf05270 */
[----:B------:R-:W-:Y:S01]  /*2670*/  PLOP3.LUT P1, PT, PT, PT, UP1, 0x80, 0x0 ;  /* 0x000000000000781c */ /* 0x000fe20003f2f018 */
[----:B------:R-:W-:Y:S01]  /*2680*/  ULDC UR11, c[0x0][0x9dc] ;  /* 0x00027700000b7ab9 */ /* 0x000fe20000000800 */
[----:B------:R-:W-:Y:S01]  /*2690*/  PLOP3.LUT P2, PT, PT, PT, UP1, 0x80, 0x0 ;  /* 0x000000000000781c */ /* 0x000fe20003f4f018 */
[----:B------:R-:W0:Y:S01]  /*26a0*/  LDC R20, c[0x0][0x2f0] ;  /* 0x0000bc00ff147b82 */ /* 0x000e220000000800 */
[----:B------:R-:W-:Y:S01]  /*26b0*/  MOV R2, R0 ;  /* 0x0000000000027202 */ /* 0x000fe20000000f00 */
[----:B------:R-:W-:Y:S01]  /*26c0*/  @UP1 ULDC UR5, c[0x0][0x44c] ;  /* 0x0001130000051ab9 */ /* 0x000fe20000000800 */
[----:B------:R-:W-:Y:S01]  /*26d0*/  @UP1 ULDC UR6, c[0x0][0x450] ;  /* 0x0001140000061ab9 */ /* 0x000fe20000000800 */
[C---:B------:R-:W-:Y:S01]  /*26e0*/  IMAD R57, R98.reuse, R3, 0x40 ;  /* 0x0000004062397424 */ /* 0x040fe200078e0203 */
[----:B------:R-:W-:Y:S01]  /*26f0*/  ULDC UR14, c[0x0][0x9e0] ;  /* 0x00027800000e7ab9 */ /* 0x000fe20000000800 */
[----:B------:R-:W-:Y:S01]  /*2700*/  LEA R18, R98, 0xffffffc0, 0x6 ;  /* 0xffffffc062127811 */ /* 0x000fe200078e30ff */
[----:B------:R-:W-:Y:S01]  /*2710*/  UIADD3 UR4, UR4, 0x30840, URZ ;  /* 0x0003084004047890 */ /* 0x000fe2000fffe03f */
[----:B------:R-:W1:Y:S02]  /*2720*/  LDC R21, c[0x0][0x288] ;  /* 0x0000a200ff157b82 */ /* 0x000e640000000800 */
[----:B------:R-:W-:Y:S01]  /*2730*/  @P1 IMAD.HI.U32 R4, R0, UR5, RZ ;  /* 0x0000000500041c27 */ /* 0x000fe2000f8e00ff */
[----:B------:R-:W-:-:S03]  /*2740*/  PLOP3.LUT P1, PT, PT, PT, UP0, 0x40, 0x0 ;  /* 0x000000000000781c */ /* 0x000fc60003f2e808 */
[----:B------:R-:W-:Y:S01]  /*2750*/  VIADD R0, R57, 0x1 ;  /* 0x0000000139007836 */ /* 0x000fe20000000000 */
[----:B------:R-:W-:Y:S01]  /*2760*/  @P2 SHF.R.U32.HI R2, RZ, UR6, R4 ;  /* 0x00000006ff022c19 */ /* 0x000fe20008011604 */
[----:B--2---:R-:W-:Y:S02]  /*2770*/  UPRMT UR4, UR7, 0x654, UR4 ;  /* 0x0000065407047896 */ /* 0x004fe40008000004 */
[----:B------:R-:W-:Y:S02]  /*2780*/  IMAD R3, R19, -0x2, R0 ;  /* 0xfffffffe13037824 */ /* 0x000fe400078e0200 */
[----:B------:R-:W2:Y:S02]  /*2790*/  SHFL.IDX PT, R5, R2, RZ, 0x1c1f ;  /* 0x001c1fff02057589 */ /* 0x000ea400000e0000 */
[----:B0-----:R-:W-:-:S03]  /*27a0*/  IMAD R4, R20, UR41, R3 ;  /* 0x0000002914047c24 */ /* 0x001fc6000f8e0203 */
[----:B------:R-:W-:Y:S01]  /*27b0*/  SYNCS.ARRIVE.TRANS64.RED.A1T0 RZ, [UR4], RZ ;  /* 0x000000ffffff79a7 */ /* 0x000fe20008100404 */
[----:B------:R-:W-:Y:S01]  /*27c0*/  ULOP3.LUT UR4, URZ, UR11, URZ, 0x33, !UPT ;  /* 0x0000000b3f047292 */ /* 0x000fe2000f8e333f */
[----:B------:R-:W-:-:S04]  /*27d0*/  IMAD R0, R20, UR41, R57 ;  /* 0x0000002914007c24 */ /* 0x000fc8000f8e0239 */
[----:B------:R-:W-:Y:S02]  /*27e0*/  IMAD R56, R19, -0x2, R0 ;  /* 0xfffffffe13387824 */ /* 0x000fe400078e0200 */
[----:B-1----:R-:W-:-:S04]  /*27f0*/  IMAD.IADD R4, R4, 0x1, -R21 ;  /* 0x0000000104047824 */ /* 0x002fc800078e0a15 */
[C---:B------:R-:W-:Y:S02]  /*2800*/  VIADD R59, R4.reuse, UR14 ;  /* 0x0000000e043b7c36 */ /* 0x040fe40008000000 */
[----:B------:R-:W-:-:S03]  /*2810*/  VIADD R58, R4, UR4 ;  /* 0x00000004043a7c36 */ /* 0x000fc60008000000 */
[----:B--2---:R-:W-:Y:S01]  /*2820*/  VIADDMNMX R0, R5, R59, R56, PT ;  /* 0x0000003b05007246 */ /* 0x004fe20003800138 */
[----:B------:R-:W-:Y:S01]  /*2830*/  IMAD.IADD R3, R58, 0x1, R5 ;  /* 0x000000013a037824 */ /* 0x000fe200078e0205 */
[----:B------:R-:W-:Y:S06]  /*2840*/  @P1 BRA `(.L_x_1000) ;  /* 0x0000000000641947 */ /* 0x000fec0003800000 */
[----:B------:R-:W-:Y:S01]  /*2850*/  IMAD R4, R20, UR41, R5 ;  /* 0x0000002914047c24 */ /* 0x000fe2000f8e0205 */
[----:B------:R-:W-:Y:S03]  /*2860*/  BSSY B0, `(.L_x_1001) ;  /* 0x0000013000007945 */ /* 0x000fe60003800000 */
[----:B------:R-:W-:-:S05]  /*2870*/  IMAD.IADD R5, R4, 0x1, -R21 ;  /* 0x0000000104057824 */ /* 0x000fca00078e0a15 */
[----:B------:R-:W-:-:S13]  /*2880*/  ISETP.GT.AND P1, PT, R5, -0x1, PT ;  /* 0xffffffff0500780c */ /* 0x000fda0003f24270 */
[----:B------:R-:W-:Y:S05]  /*2890*/  @P1 BRA `(.L_x_1002) ;  /* 0x0000000000241947 */ /* 0x000fea0003800000 */
[----:B------:R-:W-:Y:S01]  /*28a0*/  ULDC UR4, c[0x0][0x9e4] ;  /* 0x0002790000047ab9 */ /* 0x000fe20000000800 */
[----:B------:R-:W-:Y:S01]  /*28b0*/  LOP3.LUT R5, RZ, R5, RZ, 0x33, !PT ;  /* 0x00000005ff057212 */ /* 0x000fe200078e33ff */
[----:B------:R-:W-:-:S05]  /*28c0*/  IMAD.U32 R61, RZ, RZ, UR4 ;  /* 0x00000004ff3d7e24 */ /* 0x000fca000f8e00ff */
[----:B------:R-:W-:-:S13]  /*28d0*/  ISETP.NE.AND P1, PT, R61, 0x1, PT ;  /* 0x000000013d00780c */ /* 0x000fda0003f25270 */
[----:B------:R-:W0:Y:S02]  /*28e0*/  @P1 LDC.64 R62, c[0x0][0x9e8] ;  /* 0x00027a00ff3e1b82 */ /* 0x000e240000000a00 */
[----:B0-----:R-:W-:-:S05]  /*28f0*/  @P1 IMAD.HI.U32 R4, R5, R62, RZ ;  /* 0x0000003e05041227 */ /* 0x001fca00078e00ff */
[----:B------:R-:W-:-:S04]  /*2900*/  @P1 SHF.R.U32.HI R5, RZ, R63, R4 ;  /* 0x0000003fff051219 */ /* 0x000fc80000011604 */
[----:B------:R-:W-:Y:S01]  /*2910*/  LOP3.LUT R5, RZ, R5, RZ, 0x33, !PT ;  /* 0x00000005ff057212 */ /* 0x000fe200078e33ff */
[----:B------:R-:W-:Y:S06]  /*2920*/  BRA `(.L_x_1003) ;  /* 0x0000000000187947 */ /* 0x000fec0003800000 */
.L_x_1002:
[----:B------:R-:W-:Y:S02]  /*2930*/  ULDC UR4, c[0x0][0x9e4] ;  /* 0x0002790000047ab9 */ /* 0x000fe40000000800 */
[----:B------:R-:W-:-:S05]  /*2940*/  IMAD.U32 R61, RZ, RZ, UR4 ;  /* 0x00000004ff3d7e24 */ /* 0x000fca000f8e00ff */
[----:B------:R-:W-:-:S13]  /*2950*/  ISETP.NE.AND P1, PT, R61, 0x1, PT ;  /* 0x000000013d00780c */ /* 0x000fda0003f25270 */
[----:B------:R-:W0:Y:S02]  /*2960*/  @P1 LDC.64 R62, c[0x0][0x9e8] ;  /* 0x00027a00ff3e1b82 */ /* 0x000e240000000a00 */
[----:B0-----:R-:W-:-:S05]  /*2970*/  @P1 IMAD.HI.U32 R4, R5, R62, RZ ;  /* 0x0000003e05041227 */ /* 0x001fca00078e00ff */
[----:B------:R-:W-:-:S07]  /*2980*/  @P1 SHF.R.U32.HI R5, RZ, R63, R4 ;  /* 0x0000003fff051219 */ /* 0x000fce0000011604 */
.L_x_1003:
[----:B------:R-:W-:Y:S05]  /*2990*/  BSYNC B0 ;  /* 0x0000000000007941 */ /* 0x000fea0003800000 */
.L_x_1001:
[----:B------:R-:W-:-:S04]  /*29a0*/  IMAD R4, R5, R61, -R18 ;  /* 0x0000003d05047224 */ /* 0x000fc800078e0a12 */
[----:B------:R-:W-:-:S05]  /*29b0*/  IMAD R4, R19, -0x2, R4 ;  /* 0xfffffffe13047824 */ /* 0x000fca00078e0204 */
[----:B------:R-:W-:Y:S02]  /*29c0*/  VIADDMNMX R0, R4, R61, R0, PT ;  /* 0x0000003d04007246 */ /* 0x000fe40003800100 */
[----:B------:R-:W-:-:S07]  /*29d0*/  VIMNMX R3, R3, R4, !PT ;  /* 0x0000000403037248 */ /* 0x000fce0007fe0100 */
.L_x_1000:
[C---:B------:R-:W-:Y:S01]  /*29e0*/  ISETP.GE.AND P2, PT, R57.reuse, 0x9, PT ;  /* 0x000000093900780c */ /* 0x040fe20003f46270 */
[----:B------:R-:W0:Y:S01]  /*29f0*/  SHFL.IDX PT, R5, R2, 0x1, 0x1c1f ;  /* 0x003c1f0002057f89 */ /* 0x000e2200000e0000 */
[----:B------:R-:W-:Y:S01]  /*2a00*/  ISETP.GE.AND P1, PT, R57, 0x2, PT ;  /* 0x000000023900780c */ /* 0x000fe20003f26270 */
[----:B------:R-:W-:Y:S01]  /*2a10*/  UISETP.NE.AND UP0, UPT, UR42, URZ, UPT ;  /* 0x0000003f2a00728c */ /* 0x000fe2000bf05270 */
[C---:B------:R-:W-:Y:S02]  /*2a20*/  ISETP.GT.AND P3, PT, R3.reuse, 0x8, !P2 ;  /* 0x000000080300780c */ /* 0x040fe40005764270 */
[----:B------:R-:W-:Y:S02]  /*2a30*/  ISETP.GT.AND P4, PT, R3, 0x1, !P1 ;  /* 0x000000010300780c */ /* 0x000fe40004f84270 */
[----:B------:R-:W-:Y:S02]  /*2a40*/  ISETP.LT.OR P3, PT, R0, 0x9, P3 ;  /* 0x000000090000780c */ /* 0x000fe40001f61670 */
[----:B------:R-:W-:-:S02]  /*2a50*/  ISETP.GE.AND P5, PT, R57, 0x11, PT ;  /* 0x000000113900780c */ /* 0x000fc40003fa6270 */
[----:B------:R-:W-:Y:S02]  /*2a60*/  FSEL R63, R28, -INF , !P3 ;  /* 0xff8000001c3f7808 */ /* 0x000fe40005800000 */
[----:B------:R-:W-:Y:S02]  /*2a70*/  ISETP.LT.OR P4, PT, R0, 0x2, P4 ;  /* 0x000000020000780c */ /* 0x000fe40002781670 */
[----:B------:R-:W-:Y:S02]  /*2a80*/  ISETP.GT.AND P3, PT, R3, 0x10, !P5 ;  /* 0x000000100300780c */ /* 0x000fe40006f64270 */
[----:B------:R-:W-:Y:S02]  /*2a90*/  ISETP.GE.AND P6, PT, R57, 0xa, PT ;  /* 0x0000000a3900780c */ /* 0x000fe40003fc6270 */
[----:B------:R-:W-:Y:S02]  /*2aa0*/  FSEL R61, R25, -INF , !P4 ;  /* 0xff800000193d7808 */ /* 0x000fe40006000000 */
[----:B------:R-:W-:-:S02]  /*2ab0*/  P2R R62, PR, RZ, 0x20 ;  /* 0x00000020ff3e7803 */ /* 0x000fc40000000000 */
[----:B------:R-:W-:Y:S02]  /*2ac0*/  ISETP.LT.OR P3, PT, R0, 0x11, P3 ;  /* 0x000000110000780c */ /* 0x000fe40001f61670 */
[----:B------:R-:W-:Y:S02]  /*2ad0*/  ISETP.GT.AND P4, PT, R3, 0x9, !P6 ;  /* 0x000000090300780c */ /* 0x000fe40007784270 */
[----:B------:R-:W-:Y:S02]  /*2ae0*/  ISETP.GE.AND P5, PT, R57, 0x12, PT ;  /* 0x000000123900780c */ /* 0x000fe40003fa6270 */
[----:B------:R-:W-:Y:S02]  /*2af0*/  FSEL R67, R32, -INF , !P3 ;  /* 0xff80000020437808 */ /* 0x000fe40005800000 */
[----:B------:R-:W-:Y:S02]  /*2b00*/  ISETP.LT.OR P4, PT, R0, 0xa, P4 ;  /* 0x0000000a0000780c */ /* 0x000fe40002781670 */
[----:B------:R-:W-:-:S02]  /*2b10*/  ISETP.GT.AND P3, PT, R3, 0x11, !P5 ;  /* 0x000000110300780c */ /* 0x000fc40006f64270 */
[----:B------:R-:W-:Y:S02]  /*2b20*/  FSEL R65, R29, -INF , !P4 ;  /* 0xff8000001d417808 */ /* 0x000fe40006000000 */
[----:B------:R-:W-:Y:S02]  /*2b30*/  ISETP.LT.OR P3, PT, R0, 0x12, P3 ;  /* 0x000000120000780c */ /* 0x000fe40001f61670 */
[----:B------:R-:W-:Y:S02]  /*2b40*/  ISETP.GE.AND P4, PT, R57, 0x19, PT ;  /* 0x000000193900780c */ /* 0x000fe40003f86270 */
[----:B------:R-:W-:Y:S02]  /*2b50*/  FSEL R33, R33, -INF , !P3 ;  /* 0xff80000021217808 */ /* 0x000fe40005800000 */
[----:B------:R-:W-:Y:S02]  /*2b60*/  ISETP.GT.AND P3, PT, R3, 0x18, !P4 ;  /* 0x000000180300780c */ /* 0x000fe40006764270 */
[----:B------:R-:W-:-:S02]  /*2b70*/  P2R R32, PR, RZ, 0x10 ;  /* 0x00000010ff207803 */ /* 0x000fc40000000000 */
[----:B------:R-:W-:Y:S02]  /*2b80*/  ISETP.LT.OR P3, PT, R0, 0x19, P3 ;  /* 0x000000190000780c */ /* 0x000fe40001f61670 */
[----:B------:R-:W-:Y:S02]  /*2b90*/  ISETP.GE.AND P4, PT, R57, 0x1a, PT ;  /* 0x0000001a3900780c */ /* 0x000fe40003f86270 */
[----:B------:R-:W-:Y:S02]  /*2ba0*/  FSEL R69, R36, -INF , !P3 ;  /* 0xff80000024457808 */ /* 0x000fe40005800000 */
[----:B------:R-:W-:Y:S02]  /*2bb0*/  ISETP.GT.AND P3, PT, R3, 0x19, !P4 ;  /* 0x000000190300780c */ /* 0x000fe40006764270 */
[----:B------:R-:W-:Y:S02]  /*2bc0*/  P2R R36, PR, RZ, 0x10 ;  /* 0x00000010ff247803 */ /* 0x000fe40000000000 */
[----:B------:R-:W-:-:S02]  /*2bd0*/  ISETP.LT.OR P3, PT, R0, 0x1a, P3 ;  /* 0x0000001a0000780c */ /* 0x000fc40001f61670 */
[----:B------:R-:W-:Y:S02]  /*2be0*/  ISETP.GE.AND P4, PT, R57, 0x21, PT ;  /* 0x000000213900780c */ /* 0x000fe40003f86270 */
[----:B------:R-:W-:Y:S02]  /*2bf0*/  FSEL R37, R37, -INF , !P3 ;  /* 0xff80000025257808 */ /* 0x000fe40005800000 */
[----:B------:R-:W-:Y:S02]  /*2c00*/  ISETP.GT.AND P3, PT, R3, 0x20, !P4 ;  /* 0x000000200300780c */ /* 0x000fe40006764270 */
[----:B------:R-:W-:Y:S02]  /*2c10*/  P2R R64, PR, RZ, 0x10 ;  /* 0x00000010ff407803 */ /* 0x000fe40000000000 */
[----:B------:R-:W-:Y:S02]  /*2c20*/  ISETP.LT.OR P3, PT, R0, 0x21, P3 ;  /* 0x000000210000780c */ /* 0x000fe40001f61670 */
[----:B------:R-:W-:-:S02]  /*2c30*/  ISETP.GE.AND P4, PT, R57, 0x22, PT ;  /* 0x000000223900780c */ /* 0x000fc40003f86270 */
[----:B------:R-:W-:Y:S02]  /*2c40*/  FSEL R71, R40, -INF , !P3 ;  /* 0xff80000028477808 */ /* 0x000fe40005800000 */
[----:B------:R-:W-:Y:S02]  /*2c50*/  ISETP.GT.AND P3, PT, R3, 0x21, !P4 ;  /* 0x000000210300780c */ /* 0x000fe40006764270 */
[----:B------:R-:W-:Y:S02]  /*2c60*/  P2R R40, PR, RZ, 0x10 ;  /* 0x00000010ff287803 */ /* 0x000fe40000000000 */
[----:B------:R-:W-:Y:S02]  /*2c70*/  ISETP.LT.OR P3, PT, R0, 0x22, P3 ;  /* 0x000000220000780c */ /* 0x000fe40001f61670 */
[----:B------:R-:W-:Y:S02]  /*2c80*/  ISETP.GE.AND P4, PT, R57, 0x29, PT ;  /* 0x000000293900780c */ /* 0x000fe40003f86270 */
[----:B------:R-:W-:-:S02]  /*2c90*/  FSEL R41, R41, -INF , !P3 ;  /* 0xff80000029297808 */ /* 0x000fc40005800000 */
[----:B------:R-:W-:Y:S02]  /*2ca0*/  ISETP.GT.AND P3, PT, R3, 0x28, !P4 ;  /* 0x000000280300780c */ /* 0x000fe40006764270 */
[----:B------:R-:W-:Y:S02]  /*2cb0*/  P2R R66, PR, RZ, 0x10 ;  /* 0x00000010ff427803 */ /* 0x000fe40000000000 */
[----:B------:R-:W-:Y:S02]  /*2cc0*/  ISETP.LT.OR P3, PT, R0, 0x29, P3 ;  /* 0x000000290000780c */ /* 0x000fe40001f61670 */
[----:B------:R-:W-:Y:S02]  /*2cd0*/  ISETP.GE.AND P4, PT, R57, 0x2a, PT ;  /* 0x0000002a3900780c */ /* 0x000fe40003f86270 */
[----:B------:R-:W-:Y:S02]  /*2ce0*/  FSEL R73, R44, -INF , !P3 ;  /* 0xff8000002c497808 */ /* 0x000fe40005800000 */
[----:B------:R-:W-:-:S02]  /*2cf0*/  ISETP.GT.AND P3, PT, R3, 0x29, !P4 ;  /* 0x000000290300780c */ /* 0x000fc40006764270 */
[----:B------:R-:W-:Y:S02]  /*2d00*/  P2R R44, PR, RZ, 0x10 ;  /* 0x00000010ff2c7803 */ /* 0x000fe40000000000 */
[----:B------:R-:W-:Y:S02]  /*2d10*/  ISETP.LT.OR P3, PT, R0, 0x2a, P3 ;  /* 0x0000002a0000780c */ /* 0x000fe40001f61670 */
[----:B------:R-:W-:Y:S02]  /*2d20*/  P2R R28, PR, RZ, 0x20 ;  /* 0x00000020ff1c7803 */ /* 0x000fe40000000000 */
[----:B------:R-:W-:Y:S02]  /*2d30*/  FSEL R45, R45, -INF , !P3 ;  /* 0xff8000002d2d7808 */ /* 0x000fe40005800000 */
[----:B------:R-:W-:Y:S02]  /*2d40*/  ISETP.GE.AND P3, PT, R57, 0x31, PT ;  /* 0x000000313900780c */ /* 0x000fe40003f66270 */
[----:B------:R-:W-:-:S02]  /*2d50*/  P2R R60, PR, RZ, 0x40 ;  /* 0x00000040ff3c7803 */ /* 0x000fc40000000000 */
[----:B------:R-:W-:-:S04]  /*2d60*/  ISETP.GT.AND P4, PT, R3, 0x30, !P3 ;  /* 0x000000300300780c */ /* 0x000fc80005f84270 */
[----:B------:R-:W-:-:S04]  /*2d70*/  ISETP.LT.OR P4, PT, R0, 0x31, P4 ;  /* 0x000000310000780c */ /* 0x000fc80002781670 */
[----:B------:R-:W-:Y:S02]  /*2d80*/  FSEL R75, R48, -INF , !P4 ;  /* 0xff800000304b7808 */ /* 0x000fe40006000000 */
[----:B------:R-:W-:-:S04]  /*2d90*/  ISETP.GE.AND P4, PT, R57, 0x32, PT ;  /* 0x000000323900780c */ /* 0x000fc80003f86270 */
        /* <DEDUP_REMOVED lines=8> */
[----:B------:R-:W-:Y:S02]  /*2e20*/  P2R R4, PR, RZ, 0x40 ;  /* 0x00000040ff047803 */ /* 0x000fe40000000000 */
[----:B------:R-:W-:-:S04]  /*2e30*/  ISETP.GT.AND P6, PT, R3, RZ, !P6 ;  /* 0x000000ff0300720c */ /* 0x000fc800077c4270 */
[----:B------:R-:W-:-:S04]  /*2e40*/  ISETP.LT.OR P6, PT, R0, 0x1, P6 ;  /* 0x000000010000780c */ /* 0x000fc800037c1670 */
[----:B------:R-:W-:Y:S02]  /*2e50*/  FSEL R29, R24, -INF , !P6 ;  /* 0xff800000181d7808 */ /* 0x000fe40007000000 */
[----:B------:R-:W-:-:S04]  /*2e60*/  ISETP.GE.AND P6, PT, R57, 0x3a, PT ;  /* 0x0000003a3900780c */ /* 0x000fc80003fc6270 */
[----:B------:R-:W-:Y:S02]  /*2e70*/  P2R R24, PR, RZ, 0x40 ;  /* 0x00000040ff187803 */ /* 0x000fe40000000000 */
[----:B------:R-:W-:Y:S01]  /*2e80*/  ISETP.GT.AND P6, PT, R3, 0x39, !P6 ;  /* 0x000000390300780c */ /* 0x000fe200077c4270 */
[----:B0-----:R-:W-:-:S03]  /*2e90*/  IMAD.IADD R3, R58, 0x1, R5 ;  /* 0x000000013a037824 */ /* 0x001fc600078e0205 */
[----:B------:R-:W-:Y:S02]  /*2ea0*/  ISETP.LT.OR P6, PT, R0, 0x3a, P6 ;  /* 0x0000003a0000780c */ /* 0x000fe400037c1670 */
[----:B------:R-:W-:Y:S02]  /*2eb0*/  VIADDMNMX R0, R5, R59, R56, PT ;  /* 0x0000003b05007246 */ /* 0x000fe40003800138 */
[----:B------:R-:W-:Y:S02]  /*2ec0*/  FSEL R53, R53, -INF , !P6 ;  /* 0xff80000035357808 */ /* 0x000fe40007000000 */
[----:B------:R-:W-:-:S13]  /*2ed0*/  PLOP3.LUT P6, PT, PT, PT, UP0, 0x40, 0x0 ;  /* 0x000000000000781c */ /* 0x000fda0003fce808 */
[----:B------:R-:W-:Y:S05]  /*2ee0*/  @P6 BRA `(.L_x_1004) ;  /* 0x0000000000646947 */ /* 0x000fea0003800000 */
        /* <DEDUP_REMOVED lines=14> */
.L_x_1006:
[----:B------:R-:W-:Y:S02]  /*2fd0*/  ULDC UR4, c[0x0][0x9e4] ;  /* 0x0002790000047ab9 */ /* 0x000fe40000000800 */
[----:B------:R-:W-:-:S05]  /*2fe0*/  IMAD.U32 R25, RZ, RZ, UR4 ;  /* 0x00000004ff197e24 */ /* 0x000fca000f8e00ff */
[----:B------:R-:W-:-:S13]  /*2ff0*/  ISETP.NE.AND P6, PT, R25, 0x1, PT ;  /* 0x000000011900780c */ /* 0x000fda0003fc5270 */
[----:B------:R-:W0:Y:S02]  /*3000*/  @P6 LDC.64 R56, c[0x0][0x9e8] ;  /* 0x00027a00ff386b82 */ /* 0x000e240000000a00 */
[----:B0-----:R-:W-:-:S05]  /*3010*/  @P6 IMAD.HI.U32 R2, R5, R56, RZ ;  /* 0x0000003805026227 */ /* 0x001fca00078e00ff */
[----:B------:R-:W-:-:S07]  /*3020*/  @P6 SHF.R.U32.HI R5, RZ, R57, R2 ;  /* 0x00000039ff056219 */ /* 0x000fce0000011602 */
.L_x_1007:
[----:B------:R-:W-:Y:S05]  /*3030*/  BSYNC B0 ;  /* 0x0000000000007941 */ /* 0x000fea0003800000 */
.L_x_1005:
[----:B------:R-:W-:-:S04]  /*3040*/  IMAD R2, R5, R25, -R18 ;  /* 0x0000001905027224 */ /* 0x000fc800078e0a12 */
[----:B------:R-:W-:-:S05]  /*3050*/  IMAD R2, R19, -0x2, R2 ;  /* 0xfffffffe13027824 */ /* 0x000fca00078e0202 */
[----:B------:R-:W-:Y:S02]  /*3060*/  VIADDMNMX R0, R2, R25, R0, PT ;  /* 0x0000001902007246 */ /* 0x000fe40003800100 */
[----:B------:R-:W-:-:S07]  /*3070*/  VIMNMX R3, R3, R2, !PT ;  /* 0x0000000203037248 */ /* 0x000fce0007fe0100 */
.L_x_1004:
[----:B------:R-:W-:Y:S01]  /*3080*/  ISETP.GT.AND P1, PT, R3, 0x1, !P1 ;  /* 0x000000010300780c */ /* 0x000fe20004f24270 */
[----:B------:R-:W-:Y:S01]  /*3090*/  ULDC UR10, c[0x0][0x988] ;  /* 0x00026200000a7ab9 */ /* 0x000fe20000000800 */
[----:B------:R-:W-:Y:S01]  /*30a0*/  FMNMX.FTZ R2, R29, R61, !PT ;  /* 0x0000003d1d027209 */ /* 0x000fe20007810000 */
[----:B------:R-:W-:Y:S01]  /*30b0*/  UISETP.NE.AND UP1, UPT, UR61, URZ, UPT ;  /* 0x0000003f3d00728c */ /* 0x000fe2000bf25270 */
[----:B------:R-:W-:Y:S01]  /*30c0*/  ISETP.LT.OR P1, PT, R0, 0x2, P1 ;  /* 0x000000020000780c */ /* 0x000fe20000f21670 */
[----:B------:R-:W-:Y:S01]  /*30d0*/  UISETP.NE.AND UP0, UPT, UR42, URZ, UPT ;  /* 0x0000003f2a00728c */ /* 0x000fe2000bf05270 */
[----:B------:R-:W-:Y:S01]  /*30e0*/  FMNMX.FTZ R2, R63, R2, !PT ;  /* 0x000000023f027209 */ /* 0x000fe20007810000 */
[----:B------:R-:W-:Y:S01]  /*30f0*/  UMOV UR6, UR43 ;  /* 0x0000002b00067c82 */ /* 0x000fe20008000000 */
[----:B------:R-:W-:Y:S01]  /*3100*/  FSEL R27, R27, -INF , !P1 ;  /* 0xff8000001b1b7808 */ /* 0x000fe20004800000 */
[----:B------:R-:W-:Y:S01]  /*3110*/  VIADD R221, R98, 0xfffffffe ;  /* 0xfffffffe62dd7836 */ /* 0x000fe20000000000 */
[----:B------:R-:W-:-:S02]  /*3120*/  ISETP.NE.AND P1, PT, R60, RZ, PT ;  /* 0x000000ff3c00720c */ /* 0x000fc40003f25270 */
[----:B------:R-:W-:Y:S02]  /*3130*/  FMNMX.FTZ R2, R65, R2, !PT ;  /* 0x0000000241027209 */ /* 0x000fe40007810000 */
[----:B------:R-:W-:Y:S01]  /*3140*/  ISETP.GT.AND P1, PT, R3, 0x9, !P1 ;  /* 0x000000090300780c */ /* 0x000fe20004f24270 */
[----:B------:R-:W-:Y:S01]  /*3150*/  @UP1 ULDC UR4, c[0x0][0x44c] ;  /* 0x0001130000041ab9 */ /* 0x000fe20000000800 */
[----:B------:R-:W-:Y:S01]  /*3160*/  FMNMX.FTZ R2, R67, R2, !PT ;  /* 0x0000000243027209 */ /* 0x000fe20007810000 */
[----:B------:R-:W-:Y:S01]  /*3170*/  UIMAD.WIDE.U32 UR4, UR43, UR4, URZ ;  /* 0x000000042b0472a5 */ /* 0x000fe2000f8e003f */
[----:B------:R-:W-:Y:S01]  /*3180*/  ISETP.LT.OR P1, PT, R0, 0xa, P1 ;  /* 0x0000000a0000780c */ /* 0x000fe20000f21670 */
[----:B------:R-:W-:Y:S01]  /*3190*/  @UP1 ULDC UR7, c[0x0][0x450] ;  /* 0x0001140000071ab9 */ /* 0x000fe20000000800 */
[----:B------:R-:W-:Y:S01]  /*31a0*/  FMNMX.FTZ R2, R33, R2, !PT ;  /* 0x0000000221027209 */ /* 0x000fe20007810000 */
[----:B------:R-:W-:Y:S01]  /*31b0*/  @UP1 USHF.R.U32.HI UR6, URZ, UR7, UR5 ;  /* 0x000000073f061299 */ /* 0x000fe20008011605 */
[----:B------:R-:W-:-:S02]  /*31c0*/  FSEL R31, R31, -INF , !P1 ;  /* 0xff8000001f1f7808 */ /* 0x000fc40004800000 */
[----:B------:R-:W-:Y:S01]  /*31d0*/  ISETP.NE.AND P1, PT, R62, RZ, PT ;  /* 0x000000ff3e00720c */ /* 0x000fe20003f25270 */
[----:B------:R-:W-:Y:S01]  /*31e0*/  UIADD3 UR48, UR48, UR6, URZ ;  /* 0x0000000630307290 */ /* 0x000fe2000fffe03f */
[----:B------:R-:W-:Y:S02]  /*31f0*/  FMNMX.FTZ R2, R69, R2, !PT ;  /* 0x0000000245027209 */ /* 0x000fe40007810000 */
[----:B------:R-:W-:Y:S01]  /*3200*/  ISETP.GT.AND P1, PT, R3, 0x10, !P1 ;  /* 0x000000100300780c */ /* 0x000fe20004f24270 */
[----:B------:R-:W-:Y:S01]  /*3210*/  UIADD3 UR14, UR48, UR14, URZ ;  /* 0x0000000e300e7290 */ /* 0x000fe2000fffe03f */
[----:B------:R-:W-:Y:S02]  /*3220*/  FMNMX.FTZ R2, R37, R2, !PT ;  /* 0x0000000225027209 */ /* 0x000fe40007810000 */
[----:B------:R-:W-:Y:S02]  /*3230*/  ISETP.LT.OR P1, PT, R0, 0x11, P1 ;  /* 0x000000110000780c */ /* 0x000fe40000f21670 */
[----:B------:R-:W-:-:S02]  /*3240*/  FMNMX.FTZ R2, R71, R2, !PT ;  /* 0x0000000247027209 */ /* 0x000fc40007810000 */
[----:B------:R-:W-:Y:S02]  /*3250*/  FSEL R34, R34, -INF , !P1 ;  /* 0xff80000022227808 */ /* 0x000fe40004800000 */
[----:B------:R-:W-:Y:S02]  /*3260*/  ISETP.NE.AND P1, PT, R28, RZ, PT ;  /* 0x000000ff1c00720c */ /* 0x000fe40003f25270 */
[----:B------:R-:W-:Y:S02]  /*3270*/  FMNMX.FTZ R2, R41, R2, !PT ;  /* 0x0000000229027209 */ /* 0x000fe40007810000 */
[----:B------:R-:W-:Y:S02]  /*3280*/  ISETP.GT.AND P1, PT, R3, 0x11, !P1 ;  /* 0x000000110300780c */ /* 0x000fe40004f24270 */
[----:B------:R-:W-:Y:S02]  /*3290*/  FMNMX.FTZ R2, R73, R2, !PT ;  /* 0x0000000249027209 */ /* 0x000fe40007810000 */
[----:B------:R-:W-:-:S02]  /*32a0*/  ISETP.LT.OR P1, PT, R0, 0x12, P1 ;  /* 0x000000120000780c */ /* 0x000fc40000f21670 */
[----:B------:R-:W-:Y:S02]  /*32b0*/  FMNMX.FTZ R2, R45, R2, !PT ;  /* 0x000000022d027209 */ /* 0x000fe40007810000 */
[----:B------:R-:W-:Y:S02]  /*32c0*/  FSEL R35, R35, -INF , !P1 ;  /* 0xff80000023237808 */ /* 0x000fe40004800000 */
[----:B------:R-:W-:Y:S02]  /*32d0*/  ISETP.NE.AND P1, PT, R32, RZ, PT ;  /* 0x000000ff2000720c */ /* 0x000fe40003f25270 */
[----:B------:R-:W-:Y:S02]  /*32e0*/  FMNMX.FTZ R2, R75, R2, !PT ;  /* 0x000000024b027209 */ /* 0x000fe40007810000 */
[----:B------:R-:W-:Y:S02]  /*32f0*/  ISETP.GT.AND P1, PT, R3, 0x18, !P1 ;  /* 0x000000180300780c */ /* 0x000fe40004f24270 */
[----:B------:R-:W-:-:S02]  /*3300*/  FMNMX.FTZ R2, R49, R2, !PT ;  /* 0x0000000231027209 */ /* 0x000fc40007810000 */
[----:B------:R-:W-:Y:S02]  /*3310*/  ISETP.LT.OR P1, PT, R0, 0x19, P1 ;  /* 0x000000190000780c */ /* 0x000fe40000f21670 */
[----:B------:R-:W-:Y:S02]  /*3320*/  FMNMX.FTZ R2, R77, R2, !PT ;  /* 0x000000024d027209 */ /* 0x000fe40007810000 */
[----:B------:R-:W-:Y:S02]  /*3330*/  FSEL R38, R38, -INF , !P1 ;  /* 0xff80000026267808 */ /* 0x000fe40004800000 */
[----:B------:R-:W-:Y:S02]  /*3340*/  ISETP.NE.AND P1, PT, R36, RZ, PT ;  /* 0x000000ff2400720c */ /* 0x000fe40003f25270 */
[----:B------:R-:W-:Y:S02]  /*3350*/  FMNMX.FTZ R18, R53, R2, !PT ;  /* 0x0000000235127209 */ /* 0x000fe40007810000 */
[----:B------:R-:W-:-:S02]  /*3360*/  ISETP.GT.AND P1, PT, R3, 0x19, !P1 ;  /* 0x000000190300780c */ /* 0x000fc40004f24270 */
[----:B------:R-:W-:Y:S01]  /*3370*/  ISETP.GT.AND P2, PT, R3, 0x8, !P2 ;  /* 0x000000080300780c */ /* 0x000fe20005744270 */
[----:B------:R-:W0:Y:S01]  /*3380*/  SHFL.BFLY PT, R5, R18, 0x2, 0x1f ;  /* 0x0c401f0012057f89 */ /* 0x000e2200000e0000 */
[C---:B------:R-:W-:Y:S02]  /*3390*/  ISETP.LT.OR P1, PT, R0.reuse, 0x1a, P1 ;  /* 0x0000001a0000780c */ /* 0x040fe40000f21670 */
[----:B------:R-:W-:Y:S02]  /*33a0*/  ISETP.LT.OR P2, PT, R0, 0x9, P2 ;  /* 0x000000090000780c */ /* 0x000fe40001741670 */
[----:B------:R-:W-:Y:S02]  /*33b0*/  FSEL R39, R39, -INF , !P1 ;  /* 0xff80000027277808 */ /* 0x000fe40004800000 */
[----:B------:R-:W-:Y:S02]  /*33c0*/  ISETP.NE.AND P1, PT, R64, RZ, PT ;  /* 0x000000ff4000720c */ /* 0x000fe40003f25270 */
[----:B------:R-:W-:-:S02]  /*33d0*/  FSEL R30, R30, -INF , !P2 ;  /* 0xff8000001e1e7808 */ /* 0x000fc40005000000 */
[C---:B------:R-:W-:Y:S02]  /*33e0*/  ISETP.GT.AND P1, PT, R3.reuse, 0x20, !P1 ;  /* 0x000000200300780c */ /* 0x040fe40004f24270 */
[----:B------:R-:W-:Y:S02]  /*33f0*/  ISETP.NE.AND P2, PT, R40, RZ, PT ;  /* 0x000000ff2800720c */ /* 0x000fe40003f45270 */
[----:B------:R-:W-:Y:S02]  /*3400*/  ISETP.LT.OR P1, PT, R0, 0x21, P1 ;  /* 0x000000210000780c */ /* 0x000fe40000f21670 */
[----:B------:R-:W-:Y:S02]  /*3410*/  ISETP.NE.AND P6, PT, R4, RZ, PT ;  /* 0x000000ff0400720c */ /* 0x000fe40003fc5270 */
[----:B------:R-:W-:Y:S02]  /*3420*/  FSEL R42, R42, -INF , !P1 ;  /* 0xff8000002a2a7808 */ /* 0x000fe40004800000 */
[----:B------:R-:W-:-:S02]  /*3430*/  ISETP.GT.AND P1, PT, R3, 0x21, !P2 ;  /* 0x000000210300780c */ /* 0x000fc40005724270 */
[----:B------:R-:W-:Y:S02]  /*3440*/  ISETP.NE.AND P2, PT, R44, RZ, PT ;  /* 0x000000ff2c00720c */ /* 0x000fe40003f45270 */
[----:B------:R-:W-:Y:S02]  /*3450*/  ISETP.LT.OR P1, PT, R0, 0x22, P1 ;  /* 0x000000220000780c */ /* 0x000fe40000f21670 */
[----:B------:R-:W-:Y:S02]  /*3460*/  ISETP.GT.AND P2, PT, R3, 0x29, !P2 ;  /* 0x000000290300780c */ /* 0x000fe40005744270 */
[----:B------:R-:W-:Y:S02]  /*3470*/  FSEL R43, R43, -INF , !P1 ;  /* 0xff8000002b2b7808 */ /* 0x000fe40004800000 */
[----:B------:R-:W-:Y:S02]  /*3480*/  ISETP.GT.AND P1, PT, R3, RZ, !P6 ;  /* 0x000000ff0300720c */ /* 0x000fe40007724270 */
[----:B------:R-:W-:-:S02]  /*3490*/  ISETP.NE.AND P6, PT, R24, RZ, PT ;  /* 0x000000ff1800720c */ /* 0x000fc40003fc5270 */
[----:B0-----:R-:W-:Y:S02]  /*34a0*/  FMNMX.FTZ R24, R18, R5, !PT ;  /* 0x0000000512187209 */ /* 0x001fe40007810000 */
[----:B------:R-:W-:Y:S02]  /*34b0*/  ISETP.LT.OR P1, PT, R0, 0x1, P1 ;  /* 0x000000010000780c */ /* 0x000fe40000f21670 */
[----:B------:R-:W-:Y:S01]  /*34c0*/  ISETP.GT.AND P3, PT, R3, 0x30, !P3 ;  /* 0x000000300300780c */ /* 0x000fe20005f64270 */
[----:B------:R-:W0:Y:S01]  /*34d0*/  SHFL.BFLY PT, R25, R24, 0x1, 0x1f ;  /* 0x0c201f0018197f89 */ /* 0x000e2200000e0000 */
[----:B------:R-:W-:Y:S02]  /*34e0*/  FSEL R26, R26, -INF , !P1 ;  /* 0xff8000001a1a7808 */ /* 0x000fe40004800000 */
[----:B------:R-:W-:Y:S02]  /*34f0*/  ISETP.NE.AND P1, PT, R66, RZ, PT ;  /* 0x000000ff4200720c */ /* 0x000fe40003f25270 */
[----:B------:R-:W-:-:S02]  /*3500*/  FMNMX.FTZ R5, R26, R27, !PT ;  /* 0x0000001b1a057209 */ /* 0x000fc40007810000 */
[----:B------:R-:W-:Y:S02]  /*3510*/  ISETP.GT.AND P1, PT, R3, 0x28, !P1 ;  /* 0x000000280300780c */ /* 0x000fe40004f24270 */
[----:B------:R-:W-:Y:S02]  /*3520*/  FMNMX.FTZ R2, R30, R5, !PT ;  /* 0x000000051e027209 */ /* 0x000fe40007810000 */
[----:B------:R-:W-:Y:S02]  /*3530*/  ISETP.LT.OR P1, PT, R0, 0x29, P1 ;  /* 0x000000290000780c */ /* 0x000fe40000f21670 */
[----:B------:R-:W-:Y:S02]  /*3540*/  FMNMX.FTZ R5, R31, R2, !PT ;  /* 0x000000021f057209 */ /* 0x000fe40007810000 */
[----:B------:R-:W-:Y:S02]  /*3550*/  FSEL R46, R46, -INF , !P1 ;  /* 0xff8000002e2e7808 */ /* 0x000fe40004800000 */
[----:B------:R-:W-:-:S02]  /*3560*/  FMNMX.FTZ R2, R34, R5, !PT ;  /* 0x0000000522027209 */ /* 0x000fc40007810000 */
[----:B------:R-:W-:Y:S02]  /*3570*/  ISETP.GT.AND P4, PT, R3, 0x31, !P4 ;  /* 0x000000310300780c */ /* 0x000fe40006784270 */
[----:B------:R-:W-:Y:S02]  /*3580*/  FMNMX.FTZ R5, R35, R2, !PT ;  /* 0x0000000223057209 */ /* 0x000fe40007810000 */
[----:B------:R-:W-:Y:S02]  /*3590*/  ISETP.GT.AND P5, PT, R3, 0x38, !P5 ;  /* 0x000000380300780c */ /* 0x000fe40006fa4270 */
[----:B0-----:R-:W-:Y:S02]  /*35a0*/  FMNMX.FTZ R4, R24, R25, !PT ;  /* 0x0000001918047209 */ /* 0x001fe40007810000 */
[----:B------:R-:W-:Y:S02]  /*35b0*/  FMNMX.FTZ R2, R38, R5, !PT ;  /* 0x0000000526027209 */ /* 0x000fe40007810000 */
[C---:B------:R-:W-:Y:S01]  /*35c0*/  FSETP.NEU.FTZ.AND P1, PT, R4.reuse, -INF , PT ;  /* 0xff8000000400780b */ /* 0x040fe20003f3d000 */
[----:B------:R-:W-:Y:S01]  /*35d0*/  FMUL.FTZ R18, R4, UR10 ;  /* 0x0000000a04127c20 */ /* 0x000fe20008410000 */
[----:B------:R-:W-:-:S02]  /*35e0*/  FMNMX.FTZ R5, R39, R2, !PT ;  /* 0x0000000227057209 */ /* 0x000fc40007810000 */
[----:B------:R-:W-:Y:S02]  /*35f0*/  ISETP.LT.OR P2, PT, R0, 0x2a, P2 ;  /* 0x0000002a0000780c */ /* 0x000fe40001741670 */
[----:B------:R-:W-:Y:S02]  /*3600*/  FMNMX.FTZ R2, R42, R5, !PT ;  /* 0x000000052a027209 */ /* 0x000fe40007810000 */
[----:B------:R-:W-:Y:S02]  /*3610*/  FSEL R18, R18, RZ, P1 ;  /* 0x000000ff12127208 */ /* 0x000fe40000800000 */
[----:B------:R-:W-:Y:S02]  /*3620*/  ISETP.GT.AND P1, PT, R3, 0x39, !P6 ;  /* 0x000000390300780c */ /* 0x000fe40007724270 */
[----:B------:R-:W-:Y:S01]  /*3630*/  FMNMX.FTZ R3, R43, R2, !PT ;  /* 0x000000022b037209 */ /* 0x000fe20007810000 */
[--C-:B------:R-:W-:Y:S01]  /*3640*/  FFMA.FTZ R5, R29, UR10, -R18.reuse ;  /* 0x0000000a1d057c23 */ /* 0x100fe20008010812 */
[----:B------:R-:W-:Y:S01]  /*3650*/  ISETP.LT.OR P3, PT, R0, 0x31, P3 ;  /* 0x000000310000780c */ /* 0x000fe20001f61670 */
[--C-:B------:R-:W-:Y:S01]  /*3660*/  FFMA.FTZ R24, R61, UR10, -R18.reuse ;  /* 0x0000000a3d187c23 */ /* 0x100fe20008010812 */
[----:B------:R-:W-:Y:S01]  /*3670*/  FSEL R47, R47, -INF , !P2 ;  /* 0xff8000002f2f7808 */ /* 0x000fe20005000000 */
[--C-:B------:R-:W-:Y:S01]  /*3680*/  FFMA.FTZ R25, R65, UR10, -R18.reuse ;  /* 0x0000000a41197c23 */ /* 0x100fe20008010812 */
[----:B------:R-:W-:Y:S01]  /*3690*/  FMNMX.FTZ R2, R46, R3, !PT ;  /* 0x000000032e027209 */ /* 0x000fe20007810000 */
[----:B------:R-:W-:Y:S01]  /*36a0*/  MUFU.EX2 R5, R5 ;  /* 0x0000000500057308 */ /* 0x000fe20000000800 */
[----:B------:R-:W-:Y:S01]  /*36b0*/  ISETP.LT.OR P4, PT, R0, 0x32, P4 ;  /* 0x000000320000780c */ /* 0x000fe20002781670 */
[--C-:B------:R-:W-:Y:S01]  /*36c0*/  FFMA.FTZ R29, R33, UR10, -R18.reuse ;  /* 0x0000000a211d7c23 */ /* 0x100fe20008010812 */
[----:B------:R-:W-:Y:S01]  /*36d0*/  FSEL R50, R50, -INF , !P3 ;  /* 0xff80000032327808 */ /* 0x000fe20005800000 */
[--C-:B------:R-:W-:Y:S01]  /*36e0*/  FFMA.FTZ R33, R37, UR10, -R18.reuse ;  /* 0x0000000a25217c23 */ /* 0x100fe20008010812 */
[----:B------:R-:W-:Y:S01]  /*36f0*/  FMNMX.FTZ R3, R47, R2, !PT ;  /* 0x000000022f037209 */ /* 0x000fe20007810000 */
[--C-:B------:R-:W-:Y:S01]  /*3700*/  FFMA.FTZ R28, R67, UR10, -R18.reuse ;  /* 0x0000000a431c7c23 */ /* 0x100fe20008010812 */
[----:B------:R-:W-:Y:S01]  /*3710*/  ISETP.LT.OR P5, PT, R0, 0x39, P5 ;  /* 0x000000390000780c */ /* 0x000fe20002fa1670 */
[----:B------:R-:W0:Y:S01]  /*3720*/  MUFU.EX2 R24, R24 ;  /* 0x0000001800187308 */ /* 0x000e220000000800 */
[----:B------:R-:W-:Y:S01]  /*3730*/  FSEL R51, R51, -INF , !P4 ;  /* 0xff80000033337808 */ /* 0x000fe20006000000 */
[--C-:B------:R-:W-:Y:S01]  /*3740*/  FFMA.FTZ R32, R69, UR10, -R18.reuse ;  /* 0x0000000a45207c23 */ /* 0x100fe20008010812 */
[----:B------:R-:W-:Y:S01]  /*3750*/  FMNMX.FTZ R2, R50, R3, !PT ;  /* 0x0000000332027209 */ /* 0x000fe20007810000 */
[--C-:B------:R-:W-:Y:S01]  /*3760*/  FFMA.FTZ R36, R71, UR10, -R18.reuse ;  /* 0x0000000a47247c23 */ /* 0x100fe20008010812 */
[----:B------:R-:W-:Y:S01]  /*3770*/  ISETP.LT.OR P1, PT, R0, 0x3a, P1 ;  /* 0x0000003a0000780c */ /* 0x000fe20000f21670 */
[--C-:B------:R-:W-:Y:S01]  /*3780*/  FFMA.FTZ R40, R73, UR10, -R18.reuse ;  /* 0x0000000a49287c23 */ /* 0x100fe20008010812 */
[----:B------:R-:W-:Y:S01]  /*3790*/  FSEL R54, R54, -INF , !P5 ;  /* 0xff80000036367808 */ /* 0x000fe20006800000 */
[----:B------:R-:W-:Y:S01]  /*37a0*/  MUFU.EX2 R25, R25 ;  /* 0x0000001900197308 */ /* 0x000fe20000000800 */
[----:B------:R-:W-:Y:S01]  /*37b0*/  FMNMX.FTZ R3, R51, R2, !PT ;  /* 0x0000000233037209 */ /* 0x000fe20007810000 */
[--C-:B------:R-:W-:Y:S01]  /*37c0*/  FFMA.FTZ R2, R63, UR10, -R18.reuse ;  /* 0x0000000a3f027c23 */ /* 0x100fe20008010812 */
[----:B------:R-:W-:Y:S01]  /*37d0*/  FSEL R55, R55, -INF , !P1 ;  /* 0xff80000037377808 */ /* 0x000fe20004800000 */
[----:B------:R-:W-:Y:S01]  /*37e0*/  FFMA.FTZ R44, R75, UR10, -R18 ;  /* 0x0000000a4b2c7c23 */ /* 0x000fe20008010812 */
[----:B------:R-:W-:-:S03]  /*37f0*/  FMNMX.FTZ R0, R54, R3, !PT ;  /* 0x0000000336007209 */ /* 0x000fc60007810000 */
[----:B------:R1:W-:Y:S01]  /*3800*/  MUFU.EX2 R198, R2 ;  /* 0x0000000200c67308 */ /* 0x0003e20000000800 */
[----:B------:R-:W-:Y:S02]  /*3810*/  FMNMX.FTZ R0, R55, R0, !PT ;  /* 0x0000000037007209 */ /* 0x000fe40007810000 */
[----:B0-----:R-:W-:-:S03]  /*3820*/  F2FP.BF16.F32.PACK_AB R196, R24, R5 ;  /* 0x0000000518c4723e */ /* 0x001fc600000010ff */
[----:B------:R-:W1:Y:S02]  /*3830*/  SHFL.BFLY PT, R3, R0, 0x2, 0x1f ;  /* 0x0c401f0000037f89 */ /* 0x000e6400000e0000 */
[----:B------:R-:W-:Y:S08]  /*3840*/  MUFU.EX2 R28, R28 ;  /* 0x0000001c001c7308 */ /* 0x000ff00000000800 */
[----:B------:R-:W0:Y:S08]  /*3850*/  MUFU.EX2 R29, R29 ;  /* 0x0000001d001d7308 */ /* 0x000e300000000800 */
[----:B------:R-:W-:Y:S01]  /*3860*/  MUFU.EX2 R32, R32 ;  /* 0x0000002000207308 */ /* 0x000fe20000000800 */
[----:B-1----:R-:W-:Y:S01]  /*3870*/  FMNMX.FTZ R2, R0, R3, !PT ;  /* 0x0000000300027209 */ /* 0x002fe20007810000 */
[--C-:B------:R-:W-:Y:S01]  /*3880*/  FFMA.FTZ R0, R41, UR10, -R18.reuse ;  /* 0x0000000a29007c23 */ /* 0x100fe20008010812 */
[--C-:B------:R-:W-:Y:S01]  /*3890*/  FFMA.FTZ R41, R45, UR10, -R18.reuse ;  /* 0x0000000a2d297c23 */ /* 0x100fe20008010812 */
[----:B------:R-:W-:-:S04]  /*38a0*/  FFMA.FTZ R45, R49, UR10, -R18 ;  /* 0x0000000a312d7c23 */ /* 0x000fc80008010812 */
[----:B------:R-:W1:Y:S01]  /*38b0*/  MUFU.EX2 R33, R33 ;  /* 0x0000002100217308 */ /* 0x000e620000000800 */
[----:B------:R-:W2:Y:S01]  /*38c0*/  SHFL.BFLY PT, R3, R2, 0x1, 0x1f ;  /* 0x0c201f0002037f89 */ /* 0x000ea200000e0000 */
[----:B0-----:R-:W-:-:S06]  /*38d0*/  F2FP.BF16.F32.PACK_AB R192, R29, R28 ;  /* 0x0000001c1dc0723e */ /* 0x001fcc00000010ff */
[----:B------:R0:W-:Y:S08]  /*38e0*/  MUFU.EX2 R37, R0 ;  /* 0x0000000000257308 */ /* 0x0001f00000000800 */
[----:B------:R-:W3:Y:S01]  /*38f0*/  MUFU.EX2 R36, R36 ;  /* 0x0000002400247308 */ /* 0x000ee20000000800 */
[----:B-1----:R-:W-:-:S07]  /*3900*/  F2FP.BF16.F32.PACK_AB R194, R33, R32 ;  /* 0x0000002021c2723e */ /* 0x002fce00000010ff */
[----:B------:R-:W-:Y:S01]  /*3910*/  MUFU.EX2 R40, R40 ;  /* 0x0000002800287308 */ /* 0x000fe20000000800 */
[----:B--2---:R-:W-:Y:S01]  /*3920*/  FMNMX.FTZ R3, R2, R3, !PT ;  /* 0x0000000302037209 */ /* 0x004fe20007810000 */
[--C-:B------:R-:W-:Y:S01]  /*3930*/  FFMA.FTZ R2, R77, UR10, -R18.reuse ;  /* 0x0000000a4d027c23 */ /* 0x100fe20008010812 */
[----:B------:R-:W-:Y:S01]  /*3940*/  FFMA.FTZ R18, R53, UR10, -R18 ;  /* 0x0000000a35127c23 */ /* 0x000fe20008010812 */
[----:B------:R-:W-:Y:S01]  /*3950*/  FADD.FTZ R53, R5, R24 ;  /* 0x0000001805357221 */ /* 0x000fe20000010000 */
[C---:B------:R-:W-:Y:S01]  /*3960*/  FSETP.NEU.FTZ.AND P1, PT, R3.reuse, -INF , PT ;  /* 0xff8000000300780b */ /* 0x040fe20003f3d000 */
[----:B0-----:R-:W-:Y:S02]  /*3970*/  FMUL.FTZ R0, R3, UR10 ;  /* 0x0000000a03007c20 */ /* 0x001fe40008410000 */
[----:B------:R0:W-:Y:S01]  /*3980*/  MUFU.EX2 R49, R18 ;  /* 0x0000001200317308 */ /* 0x0001e20000000800 */
[----:B---3--:R-:W-:Y:S02]  /*3990*/  F2FP.BF16.F32.PACK_AB R188, R37, R36 ;  /* 0x0000002425bc723e */ /* 0x008fe400000010ff */
[----:B------:R-:W-:-:S02]  /*39a0*/  FSEL R0, R0, RZ, P1 ;  /* 0x000000ff00007208 */ /* 0x000fc40000800000 */
[----:B------:R-:W-:-:S03]  /*39b0*/  PLOP3.LUT P1, PT, PT, PT, UP0, 0x40, 0x0 ;  /* 0x000000000000781c */ /* 0x000fc60003f2e808 */
[--C-:B------:R-:W-:Y:S01]  /*39c0*/  FFMA.FTZ R26, R26, UR10, -R0.reuse ;  /* 0x0000000a1a1a7c23 */ /* 0x100fe20008010800 */
[--C-:B------:R-:W-:Y:S01]  /*39d0*/  FFMA.FTZ R27, R27, UR10, -R0.reuse ;  /* 0x0000000a1b1b7c23 */ /* 0x100fe20008010800 */
[--C-:B------:R-:W-:Y:S01]  /*39e0*/  FFMA.FTZ R30, R30, UR10, -R0.reuse ;  /* 0x0000000a1e1e7c23 */ /* 0x100fe20008010800 */
[----:B0-----:R-:W-:Y:S01]  /*39f0*/  FADD.FTZ R18, R198, R53 ;  /* 0x00000035c6127221 */ /* 0x001fe20000010000 */
[--C-:B------:R-:W-:Y:S01]  /*3a00*/  FFMA.FTZ R31, R31, UR10, -R0.reuse ;  /* 0x0000000a1f1f7c23 */ /* 0x100fe20008010800 */
[----:B------:R-:W-:Y:S01]  /*3a10*/  FFMA.FTZ R34, R34, UR10, -R0 ;  /* 0x0000000a22227c23 */ /* 0x000fe20008010800 */
[----:B------:R-:W-:Y:S01]  /*3a20*/  MUFU.EX2 R26, R26 ;  /* 0x0000001a001a7308 */ /* 0x000fe20000000800 */
[----:B------:R-:W-:Y:S01]  /*3a30*/  FADD.FTZ R53, R25, R18 ;  /* 0x0000001219357221 */ /* 0x000fe20000010000 */
[--C-:B------:R-:W-:Y:S01]  /*3a40*/  FFMA.FTZ R35, R35, UR10, -R0.reuse ;  /* 0x0000000a23237c23 */ /* 0x100fe20008010800 */
[--C-:B------:R-:W-:Y:S01]  /*3a50*/  FFMA.FTZ R38, R38, UR10, -R0.reuse ;  /* 0x0000000a26267c23 */ /* 0x100fe20008010800 */
[--C-:B------:R-:W-:Y:S01]  /*3a60*/  FFMA.FTZ R39, R39, UR10, -R0.reuse ;  /* 0x0000000a27277c23 */ /* 0x100fe20008010800 */
[----:B------:R-:W-:Y:S01]  /*3a70*/  FADD.FTZ R18, R28, R53 ;  /* 0x000000351c127221 */ /* 0x000fe20000010000 */
[--C-:B------:R-:W-:Y:S01]  /*3a80*/  FFMA.FTZ R42, R42, UR10, -R0.reuse ;  /* 0x0000000a2a2a7c23 */ /* 0x100fe20008010800 */
[----:B------:R-:W-:Y:S01]  /*3a90*/  FFMA.FTZ R43, R43, UR10, -R0 ;  /* 0x0000000a2b2b7c23 */ /* 0x000fe20008010800 */
[----:B------:R-:W0:Y:S01]  /*3aa0*/  MUFU.EX2 R27, R27 ;  /* 0x0000001b001b7308 */ /* 0x000e220000000800 */
[----:B------:R-:W-:Y:S01]  /*3ab0*/  FADD.FTZ R53, R29, R18 ;  /* 0x000000121d357221 */ /* 0x000fe20000010000 */
[--C-:B------:R-:W-:Y:S01]  /*3ac0*/  FFMA.FTZ R46, R46, UR10, -R0.reuse ;  /* 0x0000000a2e2e7c23 */ /* 0x100fe20008010800 */
[--C-:B------:R-:W-:Y:S01]  /*3ad0*/  FFMA.FTZ R47, R47, UR10, -R0.reuse ;  /* 0x0000000a2f2f7c23 */ /* 0x100fe20008010800 */
[--C-:B------:R-:W-:Y:S01]  /*3ae0*/  FFMA.FTZ R50, R50, UR10, -R0.reuse ;  /* 0x0000000a32327c23 */ /* 0x100fe20008010800 */
[----:B------:R-:W-:Y:S01]  /*3af0*/  FADD.FTZ R18, R32, R53 ;  /* 0x0000003520127221 */ /* 0x000fe20000010000 */
[--C-:B------:R-:W-:Y:S01]  /*3b00*/  FFMA.FTZ R51, R51, UR10, -R0.reuse ;  /* 0x0000000a33337c23 */ /* 0x100fe20008010800 */
[----:B------:R-:W-:Y:S01]  /*3b10*/  FFMA.FTZ R54, R54, UR10, -R0 ;  /* 0x0000000a36367c23 */ /* 0x000fe20008010800 */
[----:B------:R-:W1:Y:S01]  /*3b20*/  MUFU.EX2 R30, R30 ;  /* 0x0000001e001e7308 */ /* 0x000e620000000800 */
[----:B------:R-:W-:Y:S01]  /*3b30*/  FADD.FTZ R57, R33, R18 ;  /* 0x0000001221397221 */ /* 0x000fe20000010000 */
[----:B------:R-:W-:Y:S01]  /*3b40*/  F2FP.BF16.F32.PACK_AB R198, R25, R198 ;  /* 0x000000c619c6723e */ /* 0x000fe200000010ff */
[----:B------:R-:W-:-:S02]  /*3b50*/  FFMA.FTZ R0, R55, UR10, -R0 ;  /* 0x0000000a37007c23 */ /* 0x000fc40008010800 */
[----:B------:R-:W-:-:S03]  /*3b60*/  FADD.FTZ R48, R36, R57 ;  /* 0x0000003924307221 */ /* 0x000fc60000010000 */
[----:B------:R-:W2:Y:S01]  /*3b70*/  MUFU.EX2 R31, R31 ;  /* 0x0000001f001f7308 */ /* 0x000ea20000000800 */
[----:B0-----:R-:W-:Y:S01]  /*3b80*/  FADD.FTZ R53, R26, R27 ;  /* 0x0000001b1a357221 */ /* 0x001fe20000010000 */
[----:B------:R-:W-:Y:S01]  /*3b90*/  FADD.FTZ R57, R37, R48 ;  /* 0x0000003025397221 */ /* 0x000fe20000010000 */
[----:B------:R-:W-:-:S03]  /*3ba0*/  F2FP.BF16.F32.PACK_AB R197, R27, R26 ;  /* 0x0000001a1bc5723e */ /* 0x000fc600000010ff */
[----:B------:R-:W-:Y:S02]  /*3bb0*/  FADD.FTZ R48, R40, R57 ;  /* 0x0000003928307221 */ /* 0x000fe40000010000 */
[----:B------:R-:W0:Y:S01]  /*3bc0*/  MUFU.EX2 R34, R34 ;  /* 0x0000002200227308 */ /* 0x000e220000000800 */
[----:B-1----:R-:W-:-:S07]  /*3bd0*/  FADD.FTZ R18, R30, R53 ;  /* 0x000000351e127221 */ /* 0x002fce0000010000 */
[----:B------:R-:W1:Y:S01]  /*3be0*/  MUFU.EX2 R35, R35 ;  /* 0x0000002300237308 */ /* 0x000e620000000800 */
[C---:B--2---:R-:W-:Y:S01]  /*3bf0*/  FADD.FTZ R53, R31.reuse, R18 ;  /* 0x000000121f357221 */ /* 0x044fe20000010000 */
[----:B------:R-:W-:-:S06]  /*3c00*/  F2FP.BF16.F32.PACK_AB R199, R31, R30 ;  /* 0x0000001e1fc7723e */ /* 0x000fcc00000010ff */
[----:B------:R-:W2:Y:S01]  /*3c10*/  MUFU.EX2 R38, R38 ;  /* 0x0000002600267308 */ /* 0x000ea20000000800 */
[----:B0-----:R-:W-:-:S07]  /*3c20*/  FADD.FTZ R18, R34, R53 ;  /* 0x0000003522127221 */ /* 0x001fce0000010000 */
[----:B------:R-:W0:Y:S01]  /*3c30*/  MUFU.EX2 R41, R41 ;  /* 0x0000002900297308 */ /* 0x000e220000000800 */
[C---:B-1----:R-:W-:Y:S01]  /*3c40*/  FADD.FTZ R5, R35.reuse, R18 ;  /* 0x0000001223057221 */ /* 0x042fe20000010000 */
[----:B------:R-:W-:-:S06]  /*3c50*/  F2FP.BF16.F32.PACK_AB R193, R35, R34 ;  /* 0x0000002223c1723e */ /* 0x000fcc00000010ff */
[----:B------:R-:W1:Y:S01]  /*3c60*/  MUFU.EX2 R39, R39 ;  /* 0x0000002700277308 */ /* 0x000e620000000800 */
[----:B--2---:R-:W-:-:S07]  /*3c70*/  FADD.FTZ R18, R38, R5 ;  /* 0x0000000526127221 */ /* 0x004fce0000010000 */
[----:B------:R-:W2:Y:S01]  /*3c80*/  MUFU.EX2 R44, R44 ;  /* 0x0000002c002c7308 */ /* 0x000ea20000000800 */
[C---:B0-----:R-:W-:Y:S01]  /*3c90*/  FADD.FTZ R53, R41.reuse, R48 ;  /* 0x0000003029357221 */ /* 0x041fe20000010000 */
[----:B------:R-:W-:-:S06]  /*3ca0*/  F2FP.BF16.F32.PACK_AB R190, R41, R40 ;  /* 0x0000002829be723e */ /* 0x000fcc00000010ff */
[----:B------:R-:W0:Y:S01]  /*3cb0*/  MUFU.EX2 R42, R42 ;  /* 0x0000002a002a7308 */ /* 0x000e220000000800 */
[C---:B-1----:R-:W-:Y:S01]  /*3cc0*/  FADD.FTZ R5, R39.reuse, R18 ;  /* 0x0000001227057221 */ /* 0x042fe20000010000 */
[----:B------:R-:W-:-:S06]  /*3cd0*/  F2FP.BF16.F32.PACK_AB R195, R39, R38 ;  /* 0x0000002627c3723e */ /* 0x000fcc00000010ff */
[----:B------:R-:W1:Y:S01]  /*3ce0*/  MUFU.EX2 R45, R45 ;  /* 0x0000002d002d7308 */ /* 0x000e620000000800 */
[----:B--2---:R-:W-:-:S07]  /*3cf0*/  FADD.FTZ R24, R44, R53 ;  /* 0x000000352c187221 */ /* 0x004fce0000010000 */
[----:B------:R-:W2:Y:S01]  /*3d00*/  MUFU.EX2 R43, R43 ;  /* 0x0000002b002b7308 */ /* 0x000ea20000000800 */
[----:B0-----:R-:W-:-:S07]  /*3d10*/  FADD.FTZ R18, R42, R5 ;  /* 0x000000052a127221 */ /* 0x001fce0000010000 */
[----:B------:R-:W0:Y:S01]  /*3d20*/  MUFU.EX2 R2, R2 ;  /* 0x0000000200027308 */ /* 0x000e220000000800 */
[C---:B-1----:R-:W-:Y:S01]  /*3d30*/  FADD.FTZ R25, R45.reuse, R24 ;  /* 0x000000182d197221 */ /* 0x042fe20000010000 */
[----:B------:R-:W-:-:S06]  /*3d40*/  F2FP.BF16.F32.PACK_AB R184, R45, R44 ;  /* 0x0000002c2db8723e */ /* 0x000fcc00000010ff */
[----:B------:R-:W1:Y:S01]  /*3d50*/  MUFU.EX2 R46, R46 ;  /* 0x0000002e002e7308 */ /* 0x000e620000000800 */
[C---:B--2---:R-:W-:Y:S01]  /*3d60*/  FADD.FTZ R5, R43.reuse, R18 ;  /* 0x000000122b057221 */ /* 0x044fe20000010000 */
[----:B------:R-:W-:-:S06]  /*3d70*/  F2FP.BF16.F32.PACK_AB R189, R43, R42 ;  /* 0x0000002a2bbd723e */ /* 0x000fcc00000010ff */
[----:B------:R-:W2:Y:S01]  /*3d80*/  MUFU.EX2 R47, R47 ;  /* 0x0000002f002f7308 */ /* 0x000ea20000000800 */
[----:B0-----:R-:W-:Y:S01]  /*3d90*/  FADD.FTZ R24, R2, R25 ;  /* 0x0000001902187221 */ /* 0x001fe20000010000 */
[----:B------:R-:W-:-:S03]  /*3da0*/  F2FP.BF16.F32.PACK_AB R186, R49, R2 ;  /* 0x0000000231ba723e */ /* 0x000fc600000010ff */
[----:B------:R-:W-:-:S03]  /*3db0*/  FADD.FTZ R18, R49, R24 ;  /* 0x0000001831127221 */ /* 0x000fc60000010000 */
[----:B------:R-:W0:Y:S01]  /*3dc0*/  MUFU.EX2 R50, R50 ;  /* 0x0000003200327308 */ /* 0x000e220000000800 */
[----:B-1----:R-:W-:-:S07]  /*3dd0*/  FADD.FTZ R2, R46, R5 ;  /* 0x000000052e027221 */ /* 0x002fce0000010000 */
[----:B------:R-:W1:Y:S01]  /*3de0*/  MUFU.EX2 R51, R51 ;  /* 0x0000003300337308 */ /* 0x000e620000000800 */
[C---:B--2---:R-:W-:Y:S01]  /*3df0*/  FADD.FTZ R5, R47.reuse, R2 ;  /* 0x000000022f057221 */ /* 0x044fe20000010000 */
[----:B------:R-:W-:-:S06]  /*3e00*/  F2FP.BF16.F32.PACK_AB R191, R47, R46 ;  /* 0x0000002e2fbf723e */ /* 0x000fcc00000010ff */
[----:B------:R-:W2:Y:S01]  /*3e10*/  MUFU.EX2 R54, R54 ;  /* 0x0000003600367308 */ /* 0x000ea20000000800 */
[----:B0-----:R-:W-:-:S07]  /*3e20*/  FADD.FTZ R2, R50, R5 ;  /* 0x0000000532027221 */ /* 0x001fce0000010000 */
[----:B------:R2:W0:Y:S01]  /*3e30*/  MUFU.EX2 R187, R0 ;  /* 0x0000000000bb7308 */ /* 0x0004220000000800 */
[C---:B-1----:R-:W-:Y:S01]  /*3e40*/  FADD.FTZ R5, R51.reuse, R2 ;  /* 0x0000000233057221 */ /* 0x042fe20000010000 */
[----:B------:R-:W-:-:S03]  /*3e50*/  F2FP.BF16.F32.PACK_AB R185, R51, R50 ;  /* 0x0000003233b9723e */ /* 0x000fc600000010ff */
[----:B--2---:R-:W-:-:S04]  /*3e60*/  FADD.FTZ R0, R54, R5 ;  /* 0x0000000536007221 */ /* 0x004fc80000010000 */
[C---:B0-----:R-:W-:Y:S01]  /*3e70*/  FADD.FTZ R5, R187.reuse, R0 ;  /* 0x00000000bb057221 */ /* 0x041fe20000010000 */
[----:B------:R-:W-:Y:S01]  /*3e80*/  F2FP.BF16.F32.PACK_AB R187, R187, R54 ;  /* 0x00000036bbbb723e */ /* 0x000fe200000010ff */
[----:B------:R-:W-:Y:S06]  /*3e90*/  @P1 BRA `(.L_x_1008) ;  /* 0x00000000004c1947 */ /* 0x000fec0003800000 */
[----:B------:R-:W-:Y:S01]  /*3ea0*/  ISETP.LT.AND P1, PT, RZ, UR48, PT ;  /* 0x00000030ff007c0c */ /* 0x000fe2000bf21270 */
[----:B------:R-:W-:-:S12]  /*3eb0*/  UIADD3 UR18, UR48, -0x1, URZ ;  /* 0xffffffff30127890 */ /* 0x000fd8000fffe03f */
[----:B------:R-:W-:Y:S05]  /*3ec0*/  @P1 BRA `(.L_x_1009) ;  /* 0x0000000000201947 */ /* 0x000fea0003800000 */
[----:B------:R-:W-:Y:S01]  /*3ed0*/  ULDC UR15, c[0x0][0x9e4] ;  /* 0x00027900000f7ab9 */ /* 0x000fe20000000800 */
[----:B------:R-:W-:Y:S02]  /*3ee0*/  UIADD3 UR18, -UR48, URZ, URZ ;  /* 0x0000003f30127290 */ /* 0x000fe4000fffe13f */
[----:B------:R-:W-:-:S11]  /*3ef0*/  UISETP.NE.AND UP0, UPT, UR15, 0x1, UPT ;  /* 0x000000010f00788c */ /* 0x000fd6000bf05270 */
[----:B------:R-:W-:Y:S02]  /*3f00*/  @UP0 ULDC.64 UR4, c[0x0][0x9e8] ;  /* 0x00027a0000040ab9 */ /* 0x000fe40000000a00 */
[----:B------:R-:W-:-:S04]  /*3f10*/  UIMAD.WIDE.U32 UR6, UR18, UR4, URZ ;  /* 0x00000004120672a5 */ /* 0x000fc8000f8e003f */
[----:B------:R-:W-:-:S04]  /*3f20*/  @UP0 USHF.R.U32.HI UR18, URZ, UR5, UR7 ;  /* 0x000000053f120299 */ /* 0x000fc80008011607 */
[----:B------:R-:W-:Y:S01]  /*3f30*/  ULOP3.LUT UR18, URZ, UR18, URZ, 0x33, !UPT ;  /* 0x000000123f127292 */ /* 0x000fe2000f8e333f */
[----:B------:R-:W-:Y:S11]  /*3f40*/  BRA `(.L_x_1010) ;  /* 0x0000000000147947 */ /* 0x000ff60003800000 */
.L_x_1009:
[----:B------:R-:W-:Y:S02]  /*3f50*/  ULDC UR15, c[0x0][0x9e4] ;  /* 0x00027900000f7ab9 */ /* 0x000fe40000000800 */
[----:B------:R-:W-:-:S11]  /*3f60*/  UISETP.NE.AND UP0, UPT, UR15, 0x1, UPT ;  /* 0x000000010f00788c */ /* 0x000fd6000bf05270 */
[----:B------:R-:W-:Y:S02]  /*3f70*/  @UP0 ULDC.64 UR4, c[0x0][0x9e8] ;  /* 0x00027a0000040ab9 */ /* 0x000fe40000000a00 */
[----:B------:R-:W-:-:S04]  /*3f80*/  UIMAD.WIDE.U32 UR6, UR18, UR4, URZ ;  /* 0x00000004120672a5 */ /* 0x000fc8000f8e003f */
[----:B------:R-:W-:-:S12]  /*3f90*/  @UP0 USHF.R.U32.HI UR18, URZ, UR5, UR7 ;  /* 0x000000053f120299 */ /* 0x000fd80008011607 */
.L_x_1010:
[----:B------:R-:W-:-:S04]  /*3fa0*/  UIMAD UR15, UR18, UR15, UR15 ;  /* 0x0000000f120f72a4 */ /* 0x000fc8000f8e020f */
[----:B------:R-:W-:-:S04]  /*3fb0*/  UISETP.LT.AND UP0, UPT, UR14, UR15, UPT ;  /* 0x0000000f0e00728c */ /* 0x000fc8000bf01270 */
[----:B------:R-:W-:-:S12]  /*3fc0*/  USEL UR14, UR14, UR15, UP0 ;  /* 0x0000000f0e0e7287 */ /* 0x000fd80008000000 */
.L_x_1008:
[----:B------:R-:W-:Y:S01]  /*3fd0*/  R2UR UR5, R200 ;  /* 0x00000000c80572ca */ /* 0x000fe200000e0000 */
[----:B------:R-:W-:Y:S01]  /*3fe0*/  USHF.R.S32.HI UR4, URZ, 0x1f, UR14 ;  /* 0x0000001f3f047899 */ /* 0x000fe2000801140e */
[----:B------:R-:W-:Y:S01]  /*3ff0*/  IMAD.MOV.U32 R2, RZ, RZ, 0x3f800000 ;  /* 0x3f800000ff027424 */ /* 0x000fe200078e00ff */
[----:B------:R-:W-:Y:S01]  /*4000*/  CS2R R150, SRZ ;  /* 0x0000000000967805 */ /* 0x000fe2000001ff00 */
[----:B------:R-:W-:Y:S01]  /*4010*/  IMAD.MOV.U32 R0, RZ, RZ, 0x3f800000 ;  /* 0x3f800000ff007424 */ /* 0x000fe200078e00ff */
        /* <DEDUP_REMOVED lines=8> */
[----:B------:R-:W-:Y:S01]  /*40a0*/  UISETP.LT.AND UP0, UPT, UR5, UR4, UPT ;  /* 0x000000040500728c */ /* 0x000fe2000bf01270 */
[----:B------:R-:W-:Y:S02]  /*40b0*/  CS2R R136, SRZ ;  /* 0x0000000000887805 */ /* 0x000fe4000001ff00 */
[----:B------:R-:W-:Y:S02]  /*40c0*/  CS2R R134, SRZ ;  /* 0x0000000000867805 */ /* 0x000fe4000001ff00 */
[----:B------:R-:W-:Y:S01]  /*40d0*/  CS2R R132, SRZ ;  /* 0x0000000000847805 */ /* 0x000fe2000001ff00 */
[----:B------:R-:W-:Y:S01]  /*40e0*/  USEL UR54, UR5, UR4, !UP0 ;  /* 0x0000000405367287 */ /* 0x000fe2000c000000 */
[----:B------:R-:W-:-:S02]  /*40f0*/  CS2R R130, SRZ ;  /* 0x0000000000827805 */ /* 0x000fc4000001ff00 */
[----:B------:R-:W-:Y:S02]  /*4100*/  CS2R R128, SRZ ;  /* 0x0000000000807805 */ /* 0x000fe4000001ff00 */
[----:B------:R-:W-:Y:S02]  /*4110*/  CS2R R126, SRZ ;  /* 0x00000000007e7805 */ /* 0x000fe4000001ff00 */
[----:B------:R-:W-:Y:S02]  /*4120*/  CS2R R124, SRZ ;  /* 0x00000000007c7805 */ /* 0x000fe4000001ff00 */
[----:B------:R-:W-:Y:S02]  /*4130*/  CS2R R122, SRZ ;  /* 0x00000000007a7805 */ /* 0x000fe4000001ff00 */
[----:B------:R-:W-:Y:S02]  /*4140*/  ISETP.GE.AND P1, PT, R221, UR54, PT ;  /* 0x00000036dd007c0c */ /* 0x000fe4000bf26270 */
        /* <DEDUP_REMOVED lines=50> */
[----:B------:R-:W-:Y:S01]  /*4470*/  IMAD.MOV.U32 R219, RZ, RZ, R3 ;  /* 0x000000ffffdb7224 */ /* 0x000fe200078e0003 */
[----:B------:R-:W-:Y:S01]  /*4480*/  MOV R2, 0x3f800000 ;  /* 0x3f80000000027802 */ /* 0x000fe20000000f00 */
[----:B------:R-:W-:Y:S01]  /*4490*/  IMAD.MOV.U32 R220, RZ, RZ, R4 ;  /* 0x000000ffffdc7224 */ /* 0x000fe200078e0004 */
[----:B------:R-:W-:Y:S01]  /*44a0*/  UMOV UR7, UR38 ;  /* 0x0000002600077c82 */ /* 0x000fe20008000000 */
[----:B------:R-:W-:Y:S01]  /*44b0*/  IMAD.MOV.U32 R151, RZ, RZ, RZ ;  /* 0x000000ffff977224 */ /* 0x000fe200078e00ff */
[----:B------:R-:W-:Y:S01]  /*44c0*/  UMOV UR4, UR39 ;  /* 0x0000002700047c82 */ /* 0x000fe20008000000 */
[----:B------:R-:W-:Y:S01]  /*44d0*/  ULDC UR55, c[0x0][0x9e4] ;  /* 0x0002790000377ab9 */ /* 0x000fe20000000800 */
[----:B------:R-:W-:Y:S01]  /*44e0*/  ULDC UR59, c[0x0][0x9dc] ;  /* 0x00027700003b7ab9 */ /* 0x000fe20000000800 */
[----:B------:R-:W-:-:S05]  /*44f0*/  ULDC UR58, c[0x0][0x988] ;  /* 0x00026200003a7ab9 */ /* 0x000fca0000000800 */
.L_x_1030:
[----:B------:R-:W-:-:S04]  /*4500*/  UISETP.NE.AND UP0, UPT, UR4, 0x1, UPT ;  /* 0x000000010400788c */ /* 0x000fc8000bf05270 */
[----:B------:R-:W-:-:S04]  /*4510*/  USEL UR38, URZ, 0x1, UP0 ;  /* 0x000000013f267887 */ /* 0x000fc80008000000 */
[----:B------:R-:W-:Y:S01]  /*4520*/  ULOP3.LUT UR38, UR7, UR38, URZ, 0x3c, !UPT ;  /* 0x0000002607267292 */ /* 0x000fe2000f8e3c3f */
[----:B------:R-:W-:Y:S11]  /*4530*/  @!P0 BRA `(.L_x_1012) ;  /* 0x0000000000048947 */ /* 0x000ff60003800000 */
[----:B------:R-:W-:Y:S01]  /*4540*/  BPT.TRAP 0x1 ;  /* 0x000000040000795c */ /* 0x000fe20000300000 */
.L_x_1012:
[----:B------:R-:W-:Y:S01]  /*4550*/  UIADD3 UR39, UR4, 0x1, URZ ;  /* 0x0000000104277890 */ /* 0x000fe2000fffe03f */
[----:B------:R-:W-:-:S03]  /*4560*/  IMAD.U32 R3, RZ, RZ, UR38 ;  /* 0x00000026ff037e24 */ /* 0x000fc6000f8e00ff */
[----:B------:R-:W-:Y:S02]  /*4570*/  UISETP.NE.AND UP0, UPT, UR39, 0x2, UPT ;  /* 0x000000022700788c */ /* 0x000fe4000bf05270 */
[----:B------:R-:W-:Y:S02]  /*4580*/  SHF.L.U32 R3, R3, 0x1f, RZ ;  /* 0x0000001f03037819 */ /* 0x000fe400000006ff */
[----:B------:R-:W-:-:S04]  /*4590*/  USEL UR39, UR39, URZ, UP0 ;  /* 0x0000003f27277287 */ /* 0x000fc80008000000 */
[----:B------:R-:W-:-:S09]  /*45a0*/  ULEA UR6, UR39, UR40, 0x3 ;  /* 0x0000002827067291 */ /* 0x000fd2000f8e183f */
[----:B------:R0:W1:Y:S01]  /*45b0*/  SYNCS.PHASECHK.TRANS64.TRYWAIT P1, [UR6+0x30830], R3 ;  /* 0x03083003ff0075a7 */ /* 0x0000620008020146 */
[----:B------:R-:W-:Y:S05]  /*45c0*/  @!P0 BRA `(.L_x_1013) ;  /* 0x0000000000048947 */ /* 0x000fea0003800000 */
[----:B------:R-:W-:Y:S01]  /*45d0*/  BPT.TRAP 0x1 ;  /* 0x000000040000795c */ /* 0x000fe20000300000 */
.L_x_1013:
[----:B-1----:R-:W-:Y:S05]  /*45e0*/  @P1 BRA `(.L_x_1014) ;  /* 0x0000000000081947 */ /* 0x002fea0003800000 */
[----:B------:R-:W1:Y:S02]  /*45f0*/  SYNCS.PHASECHK.TRANS64.TRYWAIT P1, [UR6+0x30830], R3 ;  /* 0x03083003ff0075a7 */ /* 0x000e640008020146 */
[----:B-1----:R-:W-:Y:S05]  /*4600*/  @!P1 BRA `(.L_x_1015) ;  /* 0x000000f000d49947 */ /* 0x002fea0003800000 */
.L_x_1014:
[----:B------:R-:W-:Y:S01]  /*4610*/  R2UR UR48, R16 ;  /* 0x00000000103072ca */ /* 0x000fe200000e0000 */
[----:B------:R-:W-:Y:S01]  /*4620*/  ULEA UR5, UR39, UR60, 0xb ;  /* 0x0000003c27057291 */ /* 0x000fe2000f8e583f */
[----:B------:R-:W-:Y:S01]  /*4630*/  R2UR UR49, R17 ;  /* 0x00000000113172ca */ /* 0x000fe200000e0000 */
[----:B------:R-:W-:Y:S01]  /*4640*/  WARPGROUP.ARRIVE ;  /* 0x00000000000079c5 */ /* 0x000fe20000000000 */
[----:B------:R-:W-:Y:S01]  /*4650*/  UMOV UR51, 0x40000040 ;  /* 0x4000004000337882 */ /* 0x000fe20000000000 */
[----:B------:R-:W-:Y:S01]  /*4660*/  UIADD3 UR10, UR5, 0x206, URZ ;  /* 0x00000206050a7890 */ /* 0x000fe2000fffe03f */
[-C--:B------:R-:W-:Y:S01]  /*4670*/  FMUL.FTZ R24, R24, R0.reuse ;  /* 0x0000000018187220 */ /* 0x080fe20000410000 */
[----:B------:R-:W-:Y:S01]  /*4680*/  UMOV UR11, 0x40000040 ;  /* 0x40000040000b7882 */ /* 0x000fe20000000000 */
[----:B------:R-:W-:Y:S01]  /*4690*/  UMOV UR50, UR5 ;  /* 0x0000000500327c82 */ /* 0x000fe20008000000 */
[----:B------:R-:W-:Y:S01]  /*46a0*/  UIADD3 UR14, UR5, 0x400, URZ ;  /* 0x00000400050e7890 */ /* 0x000fe2000fffe03f */
[-C--:B------:R-:W-:Y:S01]  /*46b0*/  FMUL.FTZ R25, R25, R0.reuse ;  /* 0x0000000019197220 */ /* 0x080fe20000410000 */
[----:B------:R-:W-:Y:S01]  /*46c0*/  UMOV UR15, 0x40000040 ;  /* 0x40000040000f7882 */ /* 0x000fe20000000000 */
[----:B------:R-:W-:Y:S01]  /*46d0*/  UIADD3 UR18, UR5, 0x402, URZ ;  /* 0x0000040205127890 */ /* 0x000fe2000fffe03f */
[-C--:B------:R-:W-:Y:S01]  /*46e0*/  FMUL.FTZ R28, R28, R0.reuse ;  /* 0x000000001c1c7220 */ /* 0x080fe20000410000 */
[----:B------:R-:W-:Y:S01]  /*46f0*/  UMOV UR19, 0x40000040 ;  /* 0x4000004000137882 */ /* 0x000fe20000000000 */
[----:B------:R-:W-:Y:S01]  /*4700*/  HGMMA.64x64x16.F32.BF16 R152, gdesc[UR48], RZ, !UPT, gsb0 ;  /* 0x00e00000309879f0 */ /* 0x000fe2000c0018ff */
[----:B------:R-:W-:Y:S01]  /*4710*/  R2UR UR48, R14 ;  /* 0x000000000e3072ca */ /* 0x000fe200000e0000 */
[----:B------:R-:W-:Y:S01]  /*4720*/  UIADD3 UR50, UR5, 0x2, URZ ;  /* 0x0000000205327890 */ /* 0x000fe2000fffe03f */
[----:B------:R-:W-:Y:S01]  /*4730*/  R2UR UR49, R15 ;  /* 0x000000000f3172ca */ /* 0x000fe200000e0000 */
[----:B------:R-:W-:Y:S01]  /*4740*/  UMOV UR51, 0x40000040 ;  /* 0x4000004000337882 */ /* 0x000fe20000000000 */
        /* <DEDUP_REMOVED lines=78> */
[----:B------:R-:W-:Y:S01]  /*4c30*/  HGMMA.64x64x16.F32.BF16 R152, gdesc[UR48], R152, gsb0 ;  /* 0x00e00000309879f0 */ /* 0x000fe20008001898 */
[----:B------:R-:W-:Y:S01]  /*4c40*/  R2UR UR48, R12 ;  /* 0x000000000c3072ca */ /* 0x000fe200000e0000 */
[----:B------:R-:W-:Y:S01]  /*4c50*/  UIADD3 UR50, UR5, 0x4, URZ ;  /* 0x0000000405327890 */ /* 0x000fe2000fffe03f */
[----:B------:R-:W-:Y:S01]  /*4c60*/  R2UR UR49, R13 ;  /* 0x000000000d3172ca */ /* 0x000fe200000e0000 */
        /* <DEDUP_REMOVED lines=62> */
[----:B------:R-:W-:Y:S01]  /*5050*/  HGMMA.64x64x16.F32.BF16 R152, gdesc[UR48], R152, gsb0 ;  /* 0x00e00000309879f0 */ /* 0x000fe20008001898 */
[----:B------:R-:W-:Y:S01]  /*5060*/  R2UR UR48, R10 ;  /* 0x000000000a3072ca */ /* 0x000fe200000e0000 */
[----:B------:R-:W-:Y:S01]  /*5070*/  UIADD3 UR50, UR5, 0x6, URZ ;  /* 0x0000000605327890 */ /* 0x000fe2000fffe03f */
[----:B------:R-:W-:Y:S01]  /*5080*/  R2UR UR49, R11 ;  /* 0x000000000b3172ca */ /* 0x000fe200000e0000 */
[----:B------:R-:W-:Y:S01]  /*5090*/  UMOV UR51, 0x40000040 ;  /* 0x4000004000337882 */ /* 0x000fe20000000000 */
[----:B------:R-:W-:Y:S02]  /*50a0*/  WARPGROUP.DEPBAR.LE gsb0, 0x0 ;  /* 0x00008000000079c5 */ /* 0x000fe40000010000 */
[----:B------:R-:W-:-:S09]  /*50b0*/  WARPGROUP.ARRIVE ;  /* 0x00000000000079c5 */ /* 0x000fd20000000000 */
        /* <DEDUP_REMOVED lines=15> */
[----:B------:R-:W-:Y:S01]  /*51b0*/  UIADD3 UR50, UR5, 0x204, URZ ;  /* 0x0000020405327890 */ /* 0x000fe2000fffe03f */
[----:B------:R-:W-:Y:S01]  /*51c0*/  UMOV UR51, 0x40000040 ;  /* 0x4000004000337882 */ /* 0x000fe20000000000 */
[----:B------:R-:W-:Y:S01]  /*51d0*/  UMOV UR48, UR56 ;  /* 0x0000003800307c82 */ /* 0x000fe20008000000 */
[----:B------:R-:W-:Y:S01]  /*51e0*/  UMOV UR49, UR57 ;  /* 0x0000003900317c82 */ /* 0x000fe20008000000 */
[----:B------:R-:W-:Y:S02]  /*51f0*/  WARPGROUP.DEPBAR.LE gsb0, 0x0 ;  /* 0x00008000000079c5 */ /* 0x000fe40000010000 */
[----:B------:R-:W-:-:S06]  /*5200*/  WARPGROUP.ARRIVE ;  /* 0x00000000000079c5 */ /* 0x000fcc0000000000 */
[----:B------:R-:W-:Y:S01]  /*5210*/  HGMMA.64x64x16.F32.BF16 R152, gdesc[UR48], R152, gsb0 ;  /* 0x00e00000309879f0 */ /* 0x000fe20008001898 */
[----:B------:R-:W-:Y:S01]  /*5220*/  UIADD3 UR50, UR5, 0x606, URZ ;  /* 0x0000060605327890 */ /* 0x000fe2000fffe03f */
[----:B------:R-:W-:Y:S01]  /*5230*/  UMOV UR48, UR52 ;  /* 0x0000003400307c82 */ /* 0x000fe20008000000 */
[----:B------:R-:W-:Y:S01]  /*5240*/  UMOV UR49, UR53 ;  /* 0x0000003500317c82 */ /* 0x000fe20008000000 */
        /* <DEDUP_REMOVED lines=31> */
.L_x_1016:
[----:B------:R-:W-:Y:S01]  /*5440*/  ULEA UR5, UR4, UR40, 0x3 ;  /* 0x0000002804057291 */ /* 0x000fe2000f8e183f */
[----:B------:R-:W-:-:S05]  /*5450*/  IMAD.U32 R0, RZ, RZ, UR7 ;  /* 0x00000007ff007e24 */ /* 0x000fca000f8e00ff */
[----:B------:R-:W-:-:S04]  /*5460*/  SHF.L.U32 R0, R0, 0x1f, RZ ;  /* 0x0000001f00007819 */ /* 0x000fc800000006ff */
[----:B------:R2:W3:Y:S01]  /*5470*/  SYNCS.PHASECHK.TRANS64.TRYWAIT P1, [UR5+0x30850], R0 ;  /* 0x03085000ff0075a7 */ /* 0x0004e20008020145 */
[----:B------:R-:W-:Y:S05]  /*5480*/  @!P0 BRA `(.L_x_1017) ;  /* 0x0000000000048947 */ /* 0x000fea0003800000 */
[----:B------:R-:W-:Y:S01]  /*5490*/  BPT.TRAP 0x1 ;  /* 0x000000040000795c */ /* 0x000fe20000300000 */
.L_x_1017:
[----:B---3--:R-:W-:Y:S05]  /*54a0*/  @P1 BRA `(.L_x_1018) ;  /* 0x0000000000081947 */ /* 0x008fea0003800000 */
[----:B------:R-:W3:Y:S02]  /*54b0*/  SYNCS.PHASECHK.TRANS64.TRYWAIT P1, [UR5+0x30850], R0 ;  /* 0x03085000ff0075a7 */ /* 0x000ee40008020145 */
[----:B---3--:R-:W-:Y:S05]  /*54c0*/  @!P1 BRA `(.L_x_1019) ;  /* 0x000000e4003c9947 */ /* 0x008fea0003800000 */
.L_x_1018:
[----:B------:R-:W-:Y:S01]  /*54d0*/  UIADD3 UR7, UR40, 0x400, URZ ;  /* 0x0000040028077890 */ /* 0x000fe2000fffe03f */
[----:B------:R-:W-:Y:S01]  /*54e0*/  WARPGROUP.ARRIVE ;  /* 0x00000000000079c5 */ /* 0x000fe20000000000 */
[----:B------:R-:W-:Y:S02]  /*54f0*/  UMOV UR11, 0x40000040 ;  /* 0x40000040000b7882 */ /* 0x000fe40000000000 */
[----:B------:R-:W-:-:S04]  /*5500*/  USHF.R.U32.HI UR7, URZ, 0x4, UR7 ;  /* 0x000000043f077899 */ /* 0x000fc80008011607 */
[----:B------:R-:W-:-:S04]  /*5510*/  ULOP3.LUT UR7, UR7, 0x3fff, URZ, 0xc0, !UPT ;  /* 0x00003fff07077892 */ /* 0x000fc8000f8ec03f */
[----:B------:R-:W-:-:S04]  /*5520*/  ULOP3.LUT UR7, UR7, 0x2000000, URZ, 0xfc, !UPT ;  /* 0x0200000007077892 */ /* 0x000fc8000f8efc3f */
[----:B------:R-:W-:-:S07]  /*5530*/  ULEA UR4, UR4, UR7, 0xb ;  /* 0x0000000704047291 */ /* 0x000fce000f8e583f */
        /* <DEDUP_REMOVED lines=23> */
.L_x_1020:
[----:B------:R-:W-:Y:S01]  /*56b0*/  UISETP.NE.AND UP1, UPT, UR61, URZ, UPT ;  /* 0x0000003f3d00728c */ /* 0x000fe2000bf25270 */
[----:B------:R-:W-:Y:S01]  /*56c0*/  VIADD R188, R23, UR43 ;  /* 0x0000002b17bc7c36 */ /* 0x000fe20008000000 */
[----:B------:R-:W3:Y:S01]  /*56d0*/  LDC R20, c[0x0][0x2f0] ;  /* 0x0000bc00ff147b82 */ /* 0x000ee20000000800 */
[----:B-1----:R-:W-:Y:S01]  /*56e0*/  IMAD.SHL.U32 R4, R221, 0x40, RZ ;  /* 0x00000040dd047824 */ /* 0x002fe200078e00ff */
[----:B------:R-:W-:Y:S02]  /*56f0*/  UISETP.NE.AND UP0, UPT, UR42, URZ, UPT ;  /* 0x0000003f2a00728c */ /* 0x000fe4000bf05270 */
[----:B------:R-:W-:Y:S01]  /*5700*/  PLOP3.LUT P1, PT, PT, PT, UP1, 0x80, 0x0 ;  /* 0x000000000000781c */ /* 0x000fe20003f2f018 */
[----:B------:R-:W-:Y:S01]  /*5710*/  UIADD3 UR6, UR6, 0x30840, URZ ;  /* 0x0003084006067890 */ /* 0x000fe2000fffe03f */
[----:B------:R-:W-:Y:S01]  /*5720*/  PLOP3.LUT P2, PT, PT, PT, UP1, 0x80, 0x0 ;  /* 0x000000000000781c */ /* 0x000fe20003f4f018 */
[----:B------:R-:W-:Y:S01]  /*5730*/  UMOV UR11, UR59 ;  /* 0x0000003b000b7c82 */ /* 0x000fe20008000000 */
[----:B------:R-:W1:Y:S01]  /*5740*/  S2UR UR7, SR_CgaCtaId ;  /* 0x00000000000779c3 */ /* 0x000e620000008800 */
[----:B------:R-:W-:-:S07]  /*5750*/  @UP1 ULDC UR4, c[0x0][0x44c] ;  /* 0x0001130000041ab9 */ /* 0x000fce0000000800 */
[----:B------:R-:W4:Y:S01]  /*5760*/  LDC R21, c[0x0][0x288] ;  /* 0x0000a200ff157b82 */ /* 0x000f220000000800 */
[----:B0-2---:R-:W-:Y:S01]  /*5770*/  @P1 IMAD.HI.U32 R0, R188, UR4, RZ ;  /* 0x00000004bc001c27 */ /* 0x005fe2000f8e00ff */
[----:B------:R-:W-:Y:S01]  /*5780*/  @UP1 ULDC UR4, c[0x0][0x450] ;  /* 0x0001140000041ab9 */ /* 0x000fe20000000800 */
[----:B------:R-:W-:-:S03]  /*5790*/  PLOP3.LUT P1, PT, PT, PT, UP0, 0x40, 0x0 ;  /* 0x000000000000781c */ /* 0x000fc60003f2e808 */
[----:B------:R-:W-:Y:S01]  /*57a0*/  @P2 SHF.R.U32.HI R188, RZ, UR4, R0 ;  /* 0x00000004ffbc2c19 */ /* 0x000fe20008011600 */
[----:B------:R-:W-:Y:S01]  /*57b0*/  ULOP3.LUT UR4, URZ, UR11, URZ, 0x33, !UPT ;  /* 0x0000000b3f047292 */ /* 0x000fe2000f8e333f */
[----:B------:R-:W-:-:S03]  /*57c0*/  IADD3 R0, -R4, 0x1, RZ ;  /* 0x0000000104007810 */ /* 0x000fc60007ffe1ff */
[----:B------:R-:W0:Y:S02]  /*57d0*/  SHFL.IDX PT, R185, R188, RZ, 0x1c1f ;  /* 0x001c1fffbcb97589 */ /* 0x000e2400000e0000 */
[----:B------:R-:W-:Y:S01]  /*57e0*/  IMAD R3, R19, -0x2, R0 ;  /* 0xfffffffe13037824 */ /* 0x000fe200078e0200 */
[----:B-1----:R-:W-:-:S03]  /*57f0*/  UPRMT UR6, UR7, 0x654, UR6 ;  /* 0x0000065407067896 */ /* 0x002fc60008000006 */
[----:B---3--:R-:W-:Y:S01]  /*5800*/  IMAD R0, R20, UR41, R3 ;  /* 0x0000002914007c24 */ /* 0x008fe2000f8e0203 */
[----:B------:R-:W-:-:S03]  /*5810*/  ULDC UR7, c[0x0][0x9e0] ;  /* 0x0002780000077ab9 */ /* 0x000fc60000000800 */
[----:B----4-:R-:W-:Y:S02]  /*5820*/  IMAD.IADD R184, R0, 0x1, -R21 ;  /* 0x0000000100b87824 */ /* 0x010fe400078e0a15 */
[----:B------:R-:W-:Y:S02]  /*5830*/  SYNCS.ARRIVE.TRANS64.RED.A1T0 RZ, [UR6], RZ ;  /* 0x000000ffffff79a7 */ /* 0x000fe40008100406 */
[C---:B------:R-:W-:Y:S02]  /*5840*/  VIADD R0, R184.reuse, UR7 ;  /* 0x00000007b8007c36 */ /* 0x040fe40008000000 */
[----:B------:R-:W-:Y:S02]  /*5850*/  VIADD R184, R184, UR4 ;  /* 0x00000004b8b87c36 */ /* 0x000fe40008000000 */
[--C-:B0-----:R-:W-:Y:S02]  /*5860*/  IMAD.IADD R186, R0, 0x1, R185.reuse ;  /* 0x0000000100ba7824 */ /* 0x101fe400078e02b9 */
[----:B------:R-:W-:Y:S01]  /*5870*/  IMAD.IADD R187, R184, 0x1, R185 ;  /* 0x00000001b8bb7824 */ /* 0x000fe200078e02b9 */
[----:B------:R-:W-:Y:S06]  /*5880*/  @P1 BRA `(.L_x_1021) ;  /* 0x00000000005c1947 */ /* 0x000fec0003800000 */
[----:B------:R-:W-:Y:S01]  /*5890*/  IMAD R2, R20, UR41, R185 ;  /* 0x0000002914027c24 */ /* 0x000fe2000f8e02b9 */
[----:B------:R-:W-:Y:S03]  /*58a0*/  BSSY B0, `(.L_x_1022) ;  /* 0x0000011000007945 */ /* 0x000fe60003800000 */
[----:B------:R-:W-:-:S05]  /*58b0*/  IMAD.IADD R185, R2, 0x1, -R21 ;  /* 0x0000000102b97824 */ /* 0x000fca00078e0a15 */
[----:B------:R-:W-:-:S13]  /*58c0*/  ISETP.GT.AND P1, PT, R185, -0x1, PT ;  /* 0xffffffffb900780c */ /* 0x000fda0003f24270 */
[----:B------:R-:W-:Y:S05]  /*58d0*/  @P1 BRA `(.L_x_1023) ;  /* 0x0000000000201947 */ /* 0x000fea0003800000 */
[----:B------:R-:W-:Y:S01]  /*58e0*/  IMAD.U32 R189, RZ, RZ, UR55 ;  /* 0x00000037ffbd7e24 */ /* 0x000fe2000f8e00ff */
[----:B------:R-:W-:-:S04]  /*58f0*/  LOP3.LUT R185, RZ, R185, RZ, 0x33, !PT ;  /* 0x000000b9ffb97212 */ /* 0x000fc800078e33ff */
[----:B------:R-:W-:-:S13]  /*5900*/  ISETP.NE.AND P1, PT, R189, 0x1, PT ;  /* 0x00000001bd00780c */ /* 0x000fda0003f25270 */
[----:B------:R-:W0:Y:S02]  /*5910*/  @P1 LDC.64 R2, c[0x0][0x9e8] ;  /* 0x00027a00ff021b82 */ /* 0x000e240000000a00 */
[----:B0-----:R-:W-:-:S05]  /*5920*/  @P1 IMAD.HI.U32 R2, R185, R2, RZ ;  /* 0x00000002b9021227 */ /* 0x001fca00078e00ff */
[----:B------:R-:W-:-:S04]  /*5930*/  @P1 SHF.R.U32.HI R185, RZ, R3, R2 ;  /* 0x00000003ffb91219 */ /* 0x000fc80000011602 */
[----:B------:R-:W-:Y:S01]  /*5940*/  LOP3.LUT R185, RZ, R185, RZ, 0x33, !PT ;  /* 0x000000b9ffb97212 */ /* 0x000fe200078e33ff */
[----:B------:R-:W-:Y:S06]  /*5950*/  BRA `(.L_x_1024) ;  /* 0x0000000000147947 */ /* 0x000fec0003800000 */
.L_x_1023:
[----:B------:R-:W-:-:S05]  /*5960*/  IMAD.U32 R189, RZ, RZ, UR55 ;  /* 0x00000037ffbd7e24 */ /* 0x000fca000f8e00ff */
[----:B------:R-:W-:-:S13]  /*5970*/  ISETP.NE.AND P1, PT, R189, 0x1, PT ;  /* 0x00000001bd00780c */ /* 0x000fda0003f25270 */
[----:B------:R-:W0:Y:S02]  /*5980*/  @P1 LDC.64 R2, c[0x0][0x9e8] ;  /* 0x00027a00ff021b82 */ /* 0x000e240000000a00 */
[----:B0-----:R-:W-:-:S05]  /*5990*/  @P1 IMAD.HI.U32 R2, R185, R2, RZ ;  /* 0x00000002b9021227 */ /* 0x001fca00078e00ff */
[----:B------:R-:W-:-:S07]  /*59a0*/  @P1 SHF.R.U32.HI R185, RZ, R3, R2 ;  /* 0x00000003ffb91219 */ /* 0x000fce0000011602 */
.L_x_1024:
[----:B------:R-:W-:Y:S05]  /*59b0*/  BSYNC B0 ;  /* 0x0000000000007941 */ /* 0x000fea0003800000 */
.L_x_1022:
[----:B------:R-:W-:-:S04]  /*59c0*/  IMAD R2, R185, R189, -R4 ;  /* 0x000000bdb9027224 */ /* 0x000fc800078e0a04 */
[----:B------:R-:W-:-:S05]  /*59d0*/  IMAD R2, R19, -0x2, R2 ;  /* 0xfffffffe13027824 */ /* 0x000fca00078e0202 */
[----:B------:R-:W-:Y:S02]  /*59e0*/  VIADDMNMX R186, R2, R189, R186, PT ;  /* 0x000000bd02ba7246 */ /* 0x000fe400038001ba */
[----:B------:R-:W-:-:S07]  /*59f0*/  VIMNMX R187, R187, R2, !PT ;  /* 0x00000002bbbb7248 */ /* 0x000fce0007fe0100 */
.L_x_1021:
[----:B------:R-:W-:Y:S01]  /*5a00*/  ISETP.GT.AND P1, PT, R221, -0x1, PT ;  /* 0xffffffffdd00780c */ /* 0x000fe20003f24270 */
[----:B------:R-:W0:Y:S01]  /*5a10*/  SHFL.IDX PT, R3, R188, 0x1, 0x1c1f ;  /* 0x003c1f00bc037f89 */ /* 0x000e2200000e0000 */
[----:B------:R-:W-:Y:S02]  /*5a20*/  UISETP.NE.AND UP0, UPT, UR42, URZ, UPT ;  /* 0x0000003f2a00728c */ /* 0x000fe4000bf05270 */
[C---:B------:R-:W-:Y:S02]  /*5a30*/  ISETP.GT.AND P4, PT, R187.reuse, 0x1, P1 ;  /* 0x00000001bb00780c */ /* 0x040fe40000f84270 */
[----:B------:R-:W-:Y:S02]  /*5a40*/  ISETP.GT.AND P5, PT, R187, RZ, P1 ;  /* 0x000000ffbb00720c */ /* 0x000fe40000fa4270 */
[C---:B------:R-:W-:Y:S02]  /*5a50*/  ISETP.LT.OR P4, PT, R186.reuse, 0x2, P4 ;  /* 0x00000002ba00780c */ /* 0x040fe40002781670 */
[----:B------:R-:W-:-:S02]  /*5a60*/  ISETP.LT.OR P5, PT, R186, 0x1, P5 ;  /* 0x00000001ba00780c */ /* 0x000fc40002fa1670 */
[----:B------:R-:W-:Y:S02]  /*5a70*/  FSEL R153, R153, -INF , !P4 ;  /* 0xff80000099997808 */ /* 0x000fe40006000000 */
[C---:B------:R-:W-:Y:S02]  /*5a80*/  ISETP.GT.AND P4, PT, R187.reuse, 0x18, P1 ;  /* 0x00000018bb00780c */ /* 0x040fe40000f84270 */
[----:B------:R-:W-:Y:S02]  /*5a90*/  FSEL R185, R152, -INF , !P5 ;  /* 0xff80000098b97808 */ /* 0x000fe40006800000 */
[----:B------:R-:W-:Y:S02]  /*5aa0*/  ISETP.LT.OR P4, PT, R186, 0x19, P4 ;  /* 0x00000019ba00780c */ /* 0x000fe40002781670 */
[C---:B------:R-:W-:Y:S02]  /*5ab0*/  ISETP.GT.AND P6, PT, R187.reuse, 0x8, P1 ;  /* 0x00000008bb00780c */ /* 0x040fe40000fc4270 */
[----:B------:R-:W-:-:S02]  /*5ac0*/  ISETP.GT.AND P2, PT, R187, 0x9, P1 ;  /* 0x00000009bb00780c */ /* 0x000fc40000f44270 */
[C---:B------:R-:W-:Y:S01]  /*5ad0*/  ISETP.GT.AND P3, PT, R187.reuse, 0x10, P1 ;  /* 0x00000010bb00780c */ /* 0x040fe20000f64270 */
[--C-:B0-----:R-:W-:Y:S01]  /*5ae0*/  IMAD.IADD R0, R0, 0x1, R3.reuse ;  /* 0x0000000100007824 */ /* 0x101fe200078e0203 */
[C---:B------:R-:W-:Y:S01]  /*5af0*/  ISETP.GT.AND P5, PT, R187.reuse, 0x11, P1 ;  /* 0x00000011bb00780c */ /* 0x040fe20000fa4270 */
[----:B------:R-:W-:Y:S01]  /*5b00*/  IMAD.IADD R184, R184, 0x1, R3 ;  /* 0x00000001b8b87824 */ /* 0x000fe200078e0203 */
[----:B------:R-:W-:Y:S02]  /*5b10*/  FSEL R164, R164, -INF , !P4 ;  /* 0xff800000a4a47808 */ /* 0x000fe40006000000 */
[----:B------:R-:W-:Y:S02]  /*5b20*/  ISETP.GT.AND P4, PT, R187, 0x29, P1 ;  /* 0x00000029bb00780c */ /* 0x000fe40000f84270 */
[C---:B------:R-:W-:Y:S02]  /*5b30*/  ISETP.LT.OR P6, PT, R186.reuse, 0x9, P6 ;  /* 0x00000009ba00780c */ /* 0x040fe400037c1670 */
[----:B------:R-:W-:-:S02]  /*5b40*/  ISETP.LT.OR P2, PT, R186, 0xa, P2 ;  /* 0x0000000aba00780c */ /* 0x000fc40001741670 */
[C---:B------:R-:W-:Y:S02]  /*5b50*/  ISETP.LT.OR P3, PT, R186.reuse, 0x11, P3 ;  /* 0x00000011ba00780c */ /* 0x040fe40001f61670 */
[C---:B------:R-:W-:Y:S02]  /*5b60*/  ISETP.LT.OR P5, PT, R186.reuse, 0x12, P5 ;  /* 0x00000012ba00780c */ /* 0x040fe40002fa1670 */
[----:B------:R-:W-:Y:S02]  /*5b70*/  ISETP.LT.OR P4, PT, R186, 0x2a, P4 ;  /* 0x0000002aba00780c */ /* 0x000fe40002781670 */
[----:B------:R-:W-:Y:S02]  /*5b80*/  FSEL R156, R156, -INF , !P6 ;  /* 0xff8000009c9c7808 */ /* 0x000fe40007000000 */
[----:B------:R-:W-:Y:S02]  /*5b90*/  FSEL R157, R157, -INF , !P2 ;  /* 0xff8000009d9d7808 */ /* 0x000fe40005000000 */
[----:B------:R-:W-:-:S02]  /*5ba0*/  FSEL R160, R160, -INF , !P3 ;  /* 0xff800000a0a07808 */ /* 0x000fc40005800000 */
[----:B------:R-:W-:Y:S02]  /*5bb0*/  FSEL R161, R161, -INF , !P5 ;  /* 0xff800000a1a17808 */ /* 0x000fe40006800000 */
[C---:B------:R-:W-:Y:S02]  /*5bc0*/  ISETP.GT.AND P6, PT, R187.reuse, 0x19, P1 ;  /* 0x00000019bb00780c */ /* 0x040fe40000fc4270 */
[C---:B------:R-:W-:Y:S02]  /*5bd0*/  ISETP.GT.AND P2, PT, R187.reuse, 0x20, P1 ;  /* 0x00000020bb00780c */ /* 0x040fe40000f44270 */
[C---:B------:R-:W-:Y:S02]  /*5be0*/  ISETP.GT.AND P3, PT, R187.reuse, 0x21, P1 ;  /* 0x00000021bb00780c */ /* 0x040fe40000f64270 */
[----:B------:R-:W-:Y:S02]  /*5bf0*/  ISETP.GT.AND P5, PT, R187, 0x28, P1 ;  /* 0x00000028bb00780c */ /* 0x000fe40000fa4270 */
[----:B------:R-:W-:-:S02]  /*5c00*/  FSEL R173, R173, -INF , !P4 ;  /* 0xff800000adad7808 */ /* 0x000fc40006000000 */
[----:B------:R-:W-:Y:S02]  /*5c10*/  PLOP3.LUT P4, PT, PT, PT, UP0, 0x40, 0x0 ;  /* 0x000000000000781c */ /* 0x000fe40003f8e808 */
[C---:B------:R-:W-:Y:S02]  /*5c20*/  ISETP.LT.OR P6, PT, R186.reuse, 0x1a, P6 ;  /* 0x0000001aba00780c */ /* 0x040fe400037c1670 */
[C---:B------:R-:W-:Y:S02]  /*5c30*/  ISETP.LT.OR P2, PT, R186.reuse, 0x21, P2 ;  /* 0x00000021ba00780c */ /* 0x040fe40001741670 */
[C---:B------:R-:W-:Y:S02]  /*5c40*/  ISETP.LT.OR P3, PT, R186.reuse, 0x22, P3 ;  /* 0x00000022ba00780c */ /* 0x040fe40001f61670 */
[----:B------:R-:W-:Y:S02]  /*5c50*/  ISETP.LT.OR P5, PT, R186, 0x29, P5 ;  /* 0x00000029ba00780c */ /* 0x000fe40002fa1670 */
[----:B------:R-:W-:-:S02]  /*5c60*/  FSEL R165, R165, -INF , !P6 ;  /* 0xff800000a5a57808 */ /* 0x000fc40007000000 */
[----:B------:R-:W-:Y:S02]  /*5c70*/  FSEL R168, R168, -INF , !P2 ;  /* 0xff800000a8a87808 */ /* 0x000fe40005000000 */
[----:B------:R-:W-:Y:S02]  /*5c80*/  FSEL R169, R169, -INF , !P3 ;  /* 0xff800000a9a97808 */ /* 0x000fe40005800000 */
[----:B------:R-:W-:Y:S02]  /*5c90*/  FSEL R172, R172, -INF , !P5 ;  /* 0xff800000acac7808 */ /* 0x000fe40006800000 */
[C---:B------:R-:W-:Y:S02]  /*5ca0*/  ISETP.GT.AND P6, PT, R187.reuse, 0x30, P1 ;  /* 0x00000030bb00780c */ /* 0x040fe40000fc4270 */
[C---:B------:R-:W-:Y:S02]  /*5cb0*/  ISETP.GT.AND P2, PT, R187.reuse, 0x31, P1 ;  /* 0x00000031bb00780c */ /* 0x040fe40000f44270 */
[----:B------:R-:W-:-:S02]  /*5cc0*/  ISETP.GT.AND P3, PT, R187, 0x38, P1 ;  /* 0x00000038bb00780c */ /* 0x000fc40000f64270 */
[----:B------:R-:W-:Y:S02]  /*5cd0*/  ISETP.GT.AND P5, PT, R187, 0x39, P1 ;  /* 0x00000039bb00780c */ /* 0x000fe40000fa4270 */
[C---:B------:R-:W-:Y:S02]  /*5ce0*/  ISETP.LT.OR P6, PT, R186.reuse, 0x31, P6 ;  /* 0x00000031ba00780c */ /* 0x040fe400037c1670 */
[C---:B------:R-:W-:Y:S02]  /*5cf0*/  ISETP.LT.OR P2, PT, R186.reuse, 0x32, P2 ;  /* 0x00000032ba00780c */ /* 0x040fe40001741670 */
[C---:B------:R-:W-:Y:S02]  /*5d00*/  ISETP.LT.OR P3, PT, R186.reuse, 0x39, P3 ;  /* 0x00000039ba00780c */ /* 0x040fe40001f61670 */
[----:B------:R-:W-:Y:S02]  /*5d10*/  ISETP.LT.OR P5, PT, R186, 0x3a, P5 ;  /* 0x0000003aba00780c */ /* 0x000fe40002fa1670 */
[----:B------:R-:W-:-:S02]  /*5d20*/  FSEL R176, R176, -INF , !P6 ;  /* 0xff800000b0b07808 */ /* 0x000fc40007000000 */
[----:B------:R-:W-:Y:S02]  /*5d30*/  FSEL R177, R177, -INF , !P2 ;  /* 0xff800000b1b17808 */ /* 0x000fe40005000000 */
[----:B------:R-:W-:Y:S02]  /*5d40*/  FSEL R180, R180, -INF , !P3 ;  /* 0xff800000b4b47808 */ /* 0x000fe40005800000 */
[----:B------:R-:W-:Y:S01]  /*5d50*/  FSEL R181, R181, -INF , !P5 ;  /* 0xff800000b5b57808 */ /* 0x000fe20006800000 */
        /* <DEDUP_REMOVED lines=14> */
.L_x_1027:
[----:B------:R-:W-:-:S05]  /*5e40*/  IMAD.U32 R152, RZ, RZ, UR55 ;  /* 0x00000037ff987e24 */ /* 0x000fca000f8e00ff */
[----:B------:R-:W-:-:S13]  /*5e50*/  ISETP.NE.AND P2, PT, R152, 0x1, PT ;  /* 0x000000019800780c */ /* 0x000fda0003f45270 */
[----:B------:R-:W0:Y:S02]  /*5e60*/  @P2 LDC.64 R2, c[0x0][0x9e8] ;  /* 0x00027a00ff022b82 */ /* 0x000e240000000a00 */
[----:B0-----:R-:W-:-:S05]  /*5e70*/  @P2 IMAD.HI.U32 R2, R187, R2, RZ ;  /* 0x00000002bb022227 */ /* 0x001fca00078e00ff */
[----:B------:R-:W-:-:S07]  /*5e80*/  @P2 SHF.R.U32.HI R187, RZ, R3, R2 ;  /* 0x00000003ffbb2219 */ /* 0x000fce0000011602 */
.L_x_1028:
[----:B------:R-:W-:Y:S05]  /*5e90*/  BSYNC B0 ;  /* 0x0000000000007941 */ /* 0x000fea0003800000 */
.L_x_1026:
[----:B------:R-:W-:-:S04]  /*5ea0*/  IMAD R4, R187, R152, -R4 ;  /* 0x00000098bb047224 */ /* 0x000fc800078e0a04 */
[----:B------:R-:W-:-:S05]  /*5eb0*/  IMAD R3, R19, -0x2, R4 ;  /* 0xfffffffe13037824 */ /* 0x000fca00078e0204 */
[----:B------:R-:W-:Y:S02]  /*5ec0*/  VIADDMNMX R0, R3, R152, R0, PT ;  /* 0x0000009803007246 */ /* 0x000fe40003800100 */
[----:B------:R-:W-:-:S07]  /*5ed0*/  VIMNMX R184, R184, R3, !PT ;  /* 0x00000003b8b87248 */ /* 0x000fce0007fe0100 */
.L_x_1025:
[----:B------:R-:W-:Y:S01]  /*5ee0*/  FMNMX.FTZ R2, R185, R220, !PT ;  /* 0x000000dcb9027209 */ /* 0x000fe20007810000 */
[----:B------:R-:W-:Y:S01]  /*5ef0*/  UMOV UR10, UR58 ;  /* 0x0000003a000a7c82 */ /* 0x000fe20008000000 */
[C---:B------:R-:W-:Y:S02]  /*5f00*/  ISETP.GT.AND P3, PT, R184.reuse, RZ, P1 ;  /* 0x000000ffb800720c */ /* 0x040fe40000f64270 */
[----:B------:R-:W-:Y:S02]  /*5f10*/  FMNMX.FTZ R3, R153, R2, !PT ;  /* 0x0000000299037209 */ /* 0x000fe40007810000 */
[----:B------:R-:W-:Y:S02]  /*5f20*/  ISETP.GT.AND P4, PT, R184, 0x1, P1 ;  /* 0x00000001b800780c */ /* 0x000fe40000f84270 */
[----:B------:R-:W-:Y:S02]  /*5f30*/  FMNMX.FTZ R2, R156, R3, !PT ;  /* 0x000000039c027209 */ /* 0x000fe40007810000 */
[----:B------:R-:W-:-:S02]  /*5f40*/  ISETP.LT.OR P3, PT, R0, 0x1, P3 ;  /* 0x000000010000780c */ /* 0x000fc40001f61670 */
[----:B------:R-:W-:Y:S02]  /*5f50*/  FMNMX.FTZ R3, R157, R2, !PT ;  /* 0x000000029d037209 */ /* 0x000fe40007810000 */
[----:B------:R-:W-:Y:S02]  /*5f60*/  ISETP.GT.AND P6, PT, R184, 0x8, P1 ;  /* 0x00000008b800780c */ /* 0x000fe40000fc4270 */
[----:B------:R-:W-:Y:S02]  /*5f70*/  FMNMX.FTZ R2, R160, R3, !PT ;  /* 0x00000003a0027209 */ /* 0x000fe40007810000 */
[----:B------:R-:W-:Y:S02]  /*5f80*/  ISETP.LT.OR P4, PT, R0, 0x2, P4 ;  /* 0x000000020000780c */ /* 0x000fe40002781670 */
[----:B------:R-:W-:Y:S02]  /*5f90*/  FMNMX.FTZ R3, R161, R2, !PT ;  /* 0x00000002a1037209 */ /* 0x000fe40007810000 */
[----:B------:R-:W-:-:S02]  /*5fa0*/  FSEL R154, R154, -INF , !P3 ;  /* 0xff8000009a9a7808 */ /* 0x000fc40005800000 */
        /* <DEDUP_REMOVED lines=15> */
[----:B------:R-:W-:Y:S02]  /*60a0*/  FSEL R159, R159, -INF , !P2 ;  /* 0xff8000009f9f7808 */ /* 0x000fe40005000000 */
[----:B------:R-:W-:Y:S02]  /*60b0*/  FMNMX.FTZ R2, R180, R3, !PT ;  /* 0x00000003b4027209 */ /* 0x000fe40007810000 */
[----:B------:R-:W-:-:S02]  /*60c0*/  ISETP.LT.OR P5, PT, R0, 0x11, P5 ;  /* 0x000000110000780c */ /* 0x000fc40002fa1670 */
[----:B------:R-:W-:Y:S02]  /*60d0*/  FMNMX.FTZ R2, R181, R2, !PT ;  /* 0x00000002b5027209 */ /* 0x000fe40007810000 */
[C---:B------:R-:W-:Y:S02]  /*60e0*/  ISETP.GT.AND P3, PT, R184.reuse, 0x20, P1 ;  /* 0x00000020b800780c */ /* 0x040fe40000f64270 */
[----:B------:R-:W-:Y:S01]  /*60f0*/  ISETP.GT.AND P6, PT, R184, 0x18, P1 ;  /* 0x00000018b800780c */ /* 0x000fe20000fc4270 */
[----:B------:R-:W0:Y:S01]  /*6100*/  SHFL.BFLY PT, R3, R2, 0x2, 0x1f ;  /* 0x0c401f0002037f89 */ /* 0x000e2200000e0000 */
[----:B------:R-:W-:Y:S02]  /*6110*/  ISETP.LT.OR P4, PT, R0, 0x12, P4 ;  /* 0x000000120000780c */ /* 0x000fe40002781670 */
[----:B------:R-:W-:Y:S02]  /*6120*/  FSEL R162, R162, -INF , !P5 ;  /* 0xff800000a2a27808 */ /* 0x000fe40006800000 */
[----:B------:R-:W-:-:S02]  /*6130*/  ISETP.LT.OR P3, PT, R0, 0x21, P3 ;  /* 0x000000210000780c */ /* 0x000fc40001f61670 */
[----:B------:R-:W-:Y:S02]  /*6140*/  ISETP.GT.AND P2, PT, R184, 0x19, P1 ;  /* 0x00000019b800780c */ /* 0x000fe40000f44270 */
[----:B------:R-:W-:Y:S02]  /*6150*/  ISETP.LT.OR P6, PT, R0, 0x19, P6 ;  /* 0x000000190000780c */ /* 0x000fe400037c1670 */
[----:B------:R-:W-:Y:S02]  /*6160*/  FSEL R163, R163, -INF , !P4 ;  /* 0xff800000a3a37808 */ /* 0x000fe40006000000 */
[----:B------:R-:W-:Y:S02]  /*6170*/  FSEL R170, R170, -INF , !P3 ;  /* 0xff800000aaaa7808 */ /* 0x000fe40005800000 */
[----:B------:R-:W-:Y:S02]  /*6180*/  FSEL R166, R166, -INF , !P6 ;  /* 0xff800000a6a67808 */ /* 0x000fe40007000000 */
[----:B------:R-:W-:-:S02]  /*6190*/  ISETP.LT.OR P2, PT, R0, 0x1a, P2 ;  /* 0x0000001a0000780c */ /* 0x000fc40001741670 */
[C---:B------:R-:W-:Y:S02]  /*61a0*/  ISETP.GT.AND P5, PT, R184.reuse, 0x21, P1 ;  /* 0x00000021b800780c */ /* 0x040fe40000fa4270 */
[----:B------:R-:W-:Y:S02]  /*61b0*/  FSEL R167, R167, -INF , !P2 ;  /* 0xff800000a7a77808 */ /* 0x000fe40005000000 */
[----:B------:R-:W-:Y:S02]  /*61c0*/  ISETP.GT.AND P4, PT, R184, 0x28, P1 ;  /* 0x00000028b800780c */ /* 0x000fe40000f84270 */
[----:B0-----:R-:W-:Y:S02]  /*61d0*/  FMNMX.FTZ R3, R2, R3, !PT ;  /* 0x0000000302037209 */ /* 0x001fe40007810000 */
[----:B------:R-:W-:Y:S02]  /*61e0*/  FMNMX.FTZ R2, R154, R219, !PT ;  /* 0x000000db9a027209 */ /* 0x000fe40007810000 */
[----:B------:R-:W-:Y:S01]  /*61f0*/  ISETP.LT.OR P5, PT, R0, 0x22, P5 ;  /* 0x000000220000780c */ /* 0x000fe20002fa1670 */
[----:B------:R-:W0:Y:S01]  /*6200*/  SHFL.BFLY PT, R4, R3, 0x1, 0x1f ;  /* 0x0c201f0003047f89 */ /* 0x000e2200000e0000 */
[----:B------:R-:W-:-:S02]  /*6210*/  ISETP.GT.AND P6, PT, R184, 0x29, P1 ;  /* 0x00000029b800780c */ /* 0x000fc40000fc4270 */
[----:B------:R-:W-:Y:S02]  /*6220*/  ISETP.LT.OR P4, PT, R0, 0x29, P4 ;  /* 0x000000290000780c */ /* 0x000fe40002781670 */
[----:B------:R-:W-:Y:S02]  /*6230*/  FSEL R171, R171, -INF , !P5 ;  /* 0xff800000abab7808 */ /* 0x000fe40006800000 */
[----:B------:R-:W-:Y:S02]  /*6240*/  ISETP.GT.AND P2, PT, R184, 0x30, P1 ;  /* 0x00000030b800780c */ /* 0x000fe40000f44270 */
[----:B------:R-:W-:Y:S02]  /*6250*/  FSEL R174, R174, -INF , !P4 ;  /* 0xff800000aeae7808 */ /* 0x000fe40006000000 */
[----:B------:R-:W-:Y:S02]  /*6260*/  ISETP.LT.OR P6, PT, R0, 0x2a, P6 ;  /* 0x0000002a0000780c */ /* 0x000fe400037c1670 */
[----:B------:R-:W-:-:S02]  /*6270*/  ISETP.GT.AND P5, PT, R184, 0x31, P1 ;  /* 0x00000031b800780c */ /* 0x000fc40000fa4270 */
[----:B------:R-:W-:Y:S02]  /*6280*/  ISETP.LT.OR P2, PT, R0, 0x31, P2 ;  /* 0x000000310000780c */ /* 0x000fe40001741670 */
[----:B------:R-:W-:Y:S02]  /*6290*/  FSEL R175, R175, -INF , !P6 ;  /* 0xff800000afaf7808 */ /* 0x000fe40007000000 */
[----:B------:R-:W-:Y:S02]  /*62a0*/  ISETP.GT.AND P4, PT, R184, 0x38, P1 ;  /* 0x00000038b800780c */ /* 0x000fe40000f84270 */
[----:B------:R-:W-:Y:S02]  /*62b0*/  ISETP.LT.OR P5, PT, R0, 0x32, P5 ;  /* 0x000000320000780c */ /* 0x000fe40002fa1670 */
[----:B------:R-:W-:Y:S02]  /*62c0*/  FSEL R178, R178, -INF , !P2 ;  /* 0xff800000b2b27808 */ /* 0x000fe40005000000 */
[----:B0-----:R-:W-:-:S02]  /*62d0*/  FMNMX.FTZ R4, R3, R4, !PT ;  /* 0x0000000403047209 */ /* 0x001fc40007810000 */
[----:B------:R-:W-:Y:S02]  /*62e0*/  FMNMX.FTZ R3, R155, R2, !PT ;  /* 0x000000029b037209 */ /* 0x000fe40007810000 */
[C---:B------:R-:W-:Y:S01]  /*62f0*/  FSETP.NEU.FTZ.AND P3, PT, R4.reuse, -INF , PT ;  /* 0xff8000000400780b */ /* 0x040fe20003f7d000 */
[----:B------:R-:W-:Y:S01]  /*6300*/  FMUL.FTZ R152, R4, UR10 ;  /* 0x0000000a04987c20 */ /* 0x000fe20008410000 */
[----:B------:R-:W-:Y:S02]  /*6310*/  FMNMX.FTZ R2, R158, R3, !PT ;  /* 0x000000039e027209 */ /* 0x000fe40007810000 */
[----:B------:R-:W-:Y:S02]  /*6320*/  ISETP.GT.AND P1, PT, R184, 0x39, P1 ;  /* 0x00000039b800780c */ /* 0x000fe40000f24270 */
[----:B------:R-:W-:Y:S02]  /*6330*/  FMNMX.FTZ R3, R159, R2, !PT ;  /* 0x000000029f037209 */ /* 0x000fe40007810000 */
[----:B------:R-:W-:-:S02]  /*6340*/  ISETP.LT.OR P4, PT, R0, 0x39, P4 ;  /* 0x000000390000780c */ /* 0x000fc40002781670 */
[----:B------:R-:W-:Y:S02]  /*6350*/  FMNMX.FTZ R2, R162, R3, !PT ;  /* 0x00000003a2027209 */ /* 0x000fe40007810000 */
[----:B------:R-:W-:Y:S02]  /*6360*/  FSEL R179, R179, -INF , !P5 ;  /* 0xff800000b3b37808 */ /* 0x000fe40006800000 */
[----:B------:R-:W-:Y:S02]  /*6370*/  FMNMX.FTZ R3, R163, R2, !PT ;  /* 0x00000002a3037209 */ /* 0x000fe40007810000 */
[----:B------:R-:W-:Y:S02]  /*6380*/  FSEL R2, R152, RZ, P3 ;  /* 0x000000ff98027208 */ /* 0x000fe40001800000 */
[----:B------:R-:W-:Y:S02]  /*6390*/  FMNMX.FTZ R152, R166, R3, !PT ;  /* 0x00000003a6987209 */ /* 0x000fe40007810000 */
[----:B------:R-:W-:Y:S01]  /*63a0*/  ISETP.LT.OR P1, PT, R0, 0x3a, P1 ;  /* 0x0000003a0000780c */ /* 0x000fe20000f21670 */
[--C-:B------:R-:W-:Y:S01]  /*63b0*/  FFMA.FTZ R196, R153, UR10, -R2.reuse ;  /* 0x0000000a99c47c23 */ /* 0x100fe20008010802 */
[----:B------:R-:W-:Y:S01]  /*63c0*/  FMNMX.FTZ R3, R167, R152, !PT ;  /* 0x00000098a7037209 */ /* 0x000fe20007810000 */
[--C-:B------:R-:W-:Y:S01]  /*63d0*/  FFMA.FTZ R187, R157, UR10, -R2.reuse ;  /* 0x0000000a9dbb7c23 */ /* 0x100fe20008010802 */
[----:B------:R-:W-:Y:S01]  /*63e0*/  FSEL R182, R182, -INF , !P4 ;  /* 0xff800000b6b67808 */ /* 0x000fe20006000000 */
[--C-:B------:R-:W-:Y:S01]  /*63f0*/  FFMA.FTZ R185, R185, UR10, -R2.reuse ;  /* 0x0000000ab9b97c23 */ /* 0x100fe20008010802 */
[----:B------:R-:W-:Y:S01]  /*6400*/  FMNMX.FTZ R152, R170, R3, !PT ;  /* 0x00000003aa987209 */ /* 0x000fe20007810000 */
[--C-:B------:R-:W-:Y:S01]  /*6410*/  FFMA.FTZ R198, R156, UR10, -R2.reuse ;  /* 0x0000000a9cc67c23 */ /* 0x100fe20008010802 */
[--C-:B------:R-:W-:Y:S01]  /*6420*/  FFMA.FTZ R192, R160, UR10, -R2.reuse ;  /* 0x0000000aa0c07c23 */ /* 0x100fe20008010802 */
        /* <DEDUP_REMOVED lines=10> */
[----:B------:R-:W-:Y:S01]  /*64d0*/  FFMA.FTZ R186, R180, UR10, -R2 ;  /* 0x0000000ab4ba7c23 */ /* 0x000fe20008010802 */
[----:B------:R-:W-:Y:S02]  /*64e0*/  MUFU.EX2 R185, R185 ;  /* 0x000000b900b97308 */ /* 0x000fe40000000800 */
[----:B------:R-:W-:-:S04]  /*64f0*/  FMNMX.FTZ R152, R178, R3, !PT ;  /* 0x00000003b2987209 */ /* 0x000fc80007810000 */
[----:B------:R-:W-:Y:S02]  /*6500*/  FMNMX.FTZ R3, R179, R152, !PT ;  /* 0x00000098b3037209 */ /* 0x000fe40007810000 */
[----:B------:R-:W-:Y:S01]  /*6510*/  FSEL R152, R183, -INF , !P1 ;  /* 0xff800000b7987808 */ /* 0x000fe20004800000 */
[--C-:B------:R-:W-:Y:S01]  /*6520*/  FFMA.FTZ R183, R161, UR10, -R2.reuse ;  /* 0x0000000aa1b77c23 */ /* 0x100fe20008010802 */
[----:B------:R-:W-:Y:S01]  /*6530*/  FMNMX.FTZ R3, R182, R3, !PT ;  /* 0x00000003b6037209 */ /* 0x000fe20007810000 */
[--C-:B------:R-:W-:Y:S01]  /*6540*/  FFMA.FTZ R161, R169, UR10, -R2.reuse ;  /* 0x0000000aa9a17c23 */ /* 0x100fe20008010802 */
[----:B------:R-:W-:Y:S01]  /*6550*/  FSEL R169, R4, RZ, P3 ;  /* 0x000000ff04a97208 */ /* 0x000fe20001800000 */
[----:B------:R-:W-:Y:S01]  /*6560*/  FFMA.FTZ R2, R181, UR10, -R2 ;  /* 0x0000000ab5027c23 */ /* 0x000fe20008010802 */
[----:B------:R-:W-:Y:S01]  /*6570*/  FMNMX.FTZ R3, R152, R3, !PT ;  /* 0x0000000398037209 */ /* 0x000fe20007810000 */
[----:B------:R-:W-:Y:S04]  /*6580*/  MUFU.EX2 R196, R196 ;  /* 0x000000c400c47308 */ /* 0x000fe80000000800 */
[----:B------:R-:W0:Y:S04]  /*6590*/  SHFL.BFLY PT, R0, R3, 0x2, 0x1f ;  /* 0x0c401f0003007f89 */ /* 0x000e2800000e0000 */
[----:B------:R-:W-:Y:S08]  /*65a0*/  MUFU.EX2 R198, R198 ;  /* 0x000000c600c67308 */ /* 0x000ff00000000800 */
[----:B------:R-:W-:Y:S08]  /*65b0*/  MUFU.EX2 R187, R187 ;  /* 0x000000bb00bb7308 */ /* 0x000ff00000000800 */
[----:B------:R-:W-:Y:S01]  /*65c0*/  MUFU.EX2 R192, R192 ;  /* 0x000000c000c07308 */ /* 0x000fe20000000800 */
[----:B0-----:R-:W-:-:S07]  /*65d0*/  FMNMX.FTZ R0, R3, R0, !PT ;  /* 0x0000000003007209 */ /* 0x001fce0007810000 */
[----:B------:R-:W-:Y:S01]  /*65e0*/  MUFU.EX2 R183, R183 ;  /* 0x000000b700b77308 */ /* 0x000fe20000000800 */
[----:B------:R-:W0:Y:S07]  /*65f0*/  SHFL.BFLY PT, R3, R0, 0x1, 0x1f ;  /* 0x0c201f0000037f89 */ /* 0x000e2e00000e0000 */
[----:B------:R-:W-:Y:S08]  /*6600*/  MUFU.EX2 R194, R194 ;  /* 0x000000c200c27308 */ /* 0x000ff00000000800 */
[----:B------:R-:W-:Y:S08]  /*6610*/  MUFU.EX2 R165, R165 ;  /* 0x000000a500a57308 */ /* 0x000ff00000000800 */
[----:B------:R-:W-:Y:S01]  /*6620*/  MUFU.EX2 R188, R188 ;  /* 0x000000bc00bc7308 */ /* 0x000fe20000000800 */
[----:B0-----:R-:W-:Y:S01]  /*6630*/  FMNMX.FTZ R3, R0, R3, !PT ;  /* 0x0000000300037209 */ /* 0x001fe20007810000 */
[----:B------:R-:W-:-:S03]  /*6640*/  FADD.FTZ R0, -R169, R220 ;  /* 0x000000dca9007221 */ /* 0x000fc60000010100 */
[C---:B------:R-:W-:Y:S01]  /*6650*/  FSETP.NEU.FTZ.AND P1, PT, R3.reuse, -INF , PT ;  /* 0xff8000000300780b */ /* 0x040fe20003f3d000 */
[----:B------:R-:W-:Y:S01]  /*6660*/  FMUL.FTZ R173, R3, UR10 ;  /* 0x0000000a03ad7c20 */ /* 0x000fe20008410000 */
[----:B------:R-:W-:Y:S01]  /*6670*/  FMUL.FTZ R0, R0, UR10 ;  /* 0x0000000a00007c20 */ /* 0x000fe20008410000 */
[----:B------:R0:W-:Y:S03]  /*6680*/  MUFU.EX2 R169, R2 ;  /* 0x0000000200a97308 */ /* 0x0001e60000000800 */
[----:B------:R-:W-:-:S05]  /*6690*/  FSEL R173, R173, RZ, P1 ;  /* 0x000000ffadad7208 */ /* 0x000fca0000800000 */
[--C-:B------:R-:W-:Y:S01]  /*66a0*/  FFMA.FTZ R197, R154, UR10, -R173.reuse ;  /* 0x0000000a9ac57c23 */ /* 0x100fe200080108ad */
[----:B0-----:R-:W-:Y:S01]  /*66b0*/  FSEL R2, R3, RZ, P1 ;  /* 0x000000ff03027208 */ /* 0x001fe20000800000 */
[--C-:B------:R-:W-:Y:S01]  /*66c0*/  FFMA.FTZ R154, R155, UR10, -R173.reuse ;  /* 0x0000000a9b9a7c23 */ /* 0x100fe200080108ad */
[----:B------:R-:W0:Y:S01]  /*66d0*/  MUFU.EX2 R0, R0 ;  /* 0x0000000000007308 */ /* 0x000e220000000800 */
[--C-:B------:R-:W-:Y:S01]  /*66e0*/  FFMA.FTZ R199, R158, UR10, -R173.reuse ;  /* 0x0000000a9ec77c23 */ /* 0x100fe200080108ad */
[----:B------:R-:W-:Y:S01]  /*66f0*/  FFMA.FTZ R156, R159, UR10, -R173 ;  /* 0x0000000a9f9c7c23 */ /* 0x000fe200080108ad */
[----:B------:R-:W-:Y:S01]  /*6700*/  FADD.FTZ R2, -R2, R219 ;  /* 0x000000db02027221 */ /* 0x000fe20000010100 */
[--C-:B------:R-:W-:Y:S01]  /*6710*/  FFMA.FTZ R193, R162, UR10, -R173.reuse ;  /* 0x0000000aa2c17c23 */ /* 0x100fe200080108ad */
[--C-:B------:R-:W-:Y:S01]  /*6720*/  FFMA.FTZ R158, R163, UR10, -R173.reuse ;  /* 0x0000000aa39e7c23 */ /* 0x100fe200080108ad */
[--C-:B------:R-:W-:Y:S01]  /*6730*/  FFMA.FTZ R195, R166, UR10, -R173.reuse ;  /* 0x0000000aa6c37c23 */ /* 0x100fe200080108ad */
[----:B------:R-:W-:Y:S01]  /*6740*/  FMUL.FTZ R2, R2, UR10 ;  /* 0x0000000a02027c20 */ /* 0x000fe20008410000 */
[----:B------:R-:W-:Y:S01]  /*6750*/  MUFU.EX2 R197, R197 ;  /* 0x000000c500c57308 */ /* 0x000fe20000000800 */
[--C-:B------:R-:W-:Y:S01]  /*6760*/  FFMA.FTZ R160, R167, UR10, -R173.reuse ;  /* 0x0000000aa7a07c23 */ /* 0x100fe200080108ad */
[--C-:B------:R-:W-:Y:S01]  /*6770*/  FFMA.FTZ R189, R170, UR10, -R173.reuse ;  /* 0x0000000aaabd7c23 */ /* 0x100fe200080108ad */
[--C-:B------:R-:W-:Y:S01]  /*6780*/  FFMA.FTZ R162, R171, UR10, -R173.reuse ;  /* 0x0000000aaba27c23 */ /* 0x100fe200080108ad */
[--C-:B------:R-:W-:Y:S01]  /*6790*/  FFMA.FTZ R191, R174, UR10, -R173.reuse ;  /* 0x0000000aaebf7c23 */ /* 0x100fe200080108ad */
[--C-:B------:R-:W-:Y:S01]  /*67a0*/  FFMA.FTZ R164, R175, UR10, -R173.reuse ;  /* 0x0000000aafa47c23 */ /* 0x100fe200080108ad */
[----:B------:R-:W-:-:S02]  /*67b0*/  FFMA.FTZ R152, R152, UR10, -R173 ;  /* 0x0000000a98987c23 */ /* 0x000fc400080108ad */
[----:B------:R-:W1:Y:S01]  /*67c0*/  MUFU.EX2 R2, R2 ;  /* 0x0000000200027308 */ /* 0x000e620000000800 */
[----:B0-----:R-:W-:-:S04]  /*67d0*/  FFMA.FTZ R155, R0, R18, R185 ;  /* 0x00000012009b7223 */ /* 0x001fc800000100b9 */
[----:B------:R-:W-:-:S03]  /*67e0*/  FADD.FTZ R155, R196, R155 ;  /* 0x0000009bc49b7221 */ /* 0x000fc60000010000 */
[----:B------:R-:W0:Y:S01]  /*67f0*/  MUFU.EX2 R154, R154 ;  /* 0x0000009a009a7308 */ /* 0x000e220000000800 */
[----:B------:R-:W-:Y:S01]  /*6800*/  FADD.FTZ R166, R198, R155 ;  /* 0x0000009bc6a67221 */ /* 0x000fe20000010000 */
[----:B------:R-:W-:-:S03]  /*6810*/  FFMA.FTZ R155, R178, UR10, -R173 ;  /* 0x0000000ab29b7c23 */ /* 0x000fc600080108ad */
[----:B------:R-:W-:-:S03]  /*6820*/  FADD.FTZ R159, R187, R166 ;  /* 0x000000a6bb9f7221 */ /* 0x000fc60000010000 */
[----:B------:R-:W2:Y:S01]  /*6830*/  MUFU.EX2 R199, R199 ;  /* 0x000000c700c77308 */ /* 0x000ea20000000800 */
[----:B-1----:R-:W-:Y:S01]  /*6840*/  FFMA.FTZ R5, R2, R5, R197 ;  /* 0x0000000502057223 */ /* 0x002fe200000100c5 */
[----:B------:R-:W-:-:S04]  /*6850*/  FADD.FTZ R166, R192, R159 ;  /* 0x0000009fc0a67221 */ /* 0x000fc80000010000 */
[----:B------:R-:W-:Y:S01]  /*6860*/  FADD.FTZ R159, R183, R166 ;  /* 0x000000a6b79f7221 */ /* 0x000fe20000010000 */
[----:B------:R-:W-:Y:S01]  /*6870*/  FFMA.FTZ R166, R179, UR10, -R173 ;  /* 0x0000000ab3a67c23 */ /* 0x000fe200080108ad */
[----:B------:R-:W1:Y:S01]  /*6880*/  MUFU.EX2 R156, R156 ;  /* 0x0000009c009c7308 */ /* 0x000e620000000800 */
[----:B0-----:R-:W-:Y:S01]  /*6890*/  FADD.FTZ R18, R154, R5 ;  /* 0x000000059a127221 */ /* 0x001fe20000010000 */
[----:B------:R-:W-:Y:S01]  /*68a0*/  FADD.FTZ R168, R194, R159 ;  /* 0x0000009fc2a87221 */ /* 0x000fe20000010000 */
[----:B------:R-:W-:-:S03]  /*68b0*/  FFMA.FTZ R159, R182, UR10, -R173 ;  /* 0x0000000ab69f7c23 */ /* 0x000fc600080108ad */
[----:B------:R-:W-:Y:S02]  /*68c0*/  FADD.FTZ R163, R165, R168 ;  /* 0x000000a8a5a37221 */ /* 0x000fe40000010000 */
[----:B------:R-:W0:Y:S01]  /*68d0*/  MUFU.EX2 R193, R193 ;  /* 0x000000c100c17308 */ /* 0x000e220000000800 */
[----:B--2---:R-:W-:Y:S01]  /*68e0*/  FADD.FTZ R5, R199, R18 ;  /* 0x00000012c7057221 */ /* 0x004fe20000010000 */
[----:B------:R-:W-:-:S06]  /*68f0*/  FADD.FTZ R168, R188, R163 ;  /* 0x000000a3bca87221 */ /* 0x000fcc0000010000 */
        /* <DEDUP_REMOVED lines=33> */
[----:B0-----:R-:W-:Y:S01]  /*6b10*/  FADD.FTZ R168, R186, R163 ;  /* 0x000000a3baa87221 */ /* 0x001fe20000010000 */
[----:B--2---:R-:W-:-:S03]  /*6b20*/  FADD.FTZ R5, R159, R18 ;  /* 0x000000129f057221 */ /* 0x004fc60000010000 */
[----:B------:R-:W-:Y:S01]  /*6b30*/  FADD.FTZ R18, R169, R168 ;  /* 0x000000a8a9127221 */ /* 0x000fe20000010000 */
[----:B-1----:R-:W-:Y:S01]  /*6b40*/  FADD.FTZ R5, R152, R5 ;  /* 0x0000000598057221 */ /* 0x002fe20000010000 */
[----:B------:R-:W-:Y:S06]  /*6b50*/  @!P0 BRA `(.L_x_1029) ;  /* 0x0000000000048947 */ /* 0x000fec0003800000 */
[----:B------:R-:W-:Y:S01]  /*6b60*/  BPT.TRAP 0x1 ;  /* 0x000000040000795c */ /* 0x000fe20000300000 */
.L_x_1029:
[----:B------:R-:W0:Y:S01]  /*6b70*/  S2UR UR4, SR_CgaCtaId ;  /* 0x00000000000479c3 */ /* 0x000e220000008800 */
[----:B------:R-:W-:Y:S01]  /*6b80*/  UIADD3 UR5, UR5, 0x30860, URZ ;  /* 0x0003086005057890 */ /* 0x000fe2000fffe03f */
[----:B------:R-:W-:Y:S01]  /*6b90*/  ISETP.GT.AND P1, PT, R221, UR54, PT ;  /* 0x00000036dd007c0c */ /* 0x000fe2000bf24270 */
[----:B------:R-:W-:Y:S01]  /*6ba0*/  UMOV UR7, UR38 ;  /* 0x0000002600077c82 */ /* 0x000fe20008000000 */
[----:B------:R-:W-:Y:S01]  /*6bb0*/  F2FP.BF16.F32.PACK_AB R196, R196, R185 ;  /* 0x000000b9c4c4723e */ /* 0x000fe200000010ff */
[----:B------:R-:W-:Y:S01]  /*6bc0*/  IMAD.MOV.U32 R219, RZ, RZ, R3 ;  /* 0x000000ffffdb7224 */ /* 0x000fe200078e0003 */
[----:B------:R-:W-:Y:S01]  /*6bd0*/  F2FP.BF16.F32.PACK_AB R198, R187, R198 ;  /* 0x000000c6bbc6723e */ /* 0x000fe200000010ff */
[----:B------:R-:W-:Y:S01]  /*6be0*/  IMAD.MOV.U32 R220, RZ, RZ, R4 ;  /* 0x000000ffffdc7224 */ /* 0x000fe200078e0004 */
[----:B------:R-:W-:Y:S02]  /*6bf0*/  F2FP.BF16.F32.PACK_AB R197, R154, R197 ;  /* 0x000000c59ac5723e */ /* 0x000fe400000010ff */
[----:B------:R-:W-:-:S02]  /*6c00*/  F2FP.BF16.F32.PACK_AB R199, R156, R199 ;  /* 0x000000c79cc7723e */ /* 0x000fc400000010ff */
[----:B------:R-:W-:Y:S02]  /*6c10*/  F2FP.BF16.F32.PACK_AB R192, R183, R192 ;  /* 0x000000c0b7c0723e */ /* 0x000fe400000010ff */
[----:B------:R-:W-:Y:S02]  /*6c20*/  F2FP.BF16.F32.PACK_AB R193, R158, R193 ;  /* 0x000000c19ec1723e */ /* 0x000fe400000010ff */
[----:B------:R-:W-:Y:S02]  /*6c30*/  F2FP.BF16.F32.PACK_AB R194, R165, R194 ;  /* 0x000000c2a5c2723e */ /* 0x000fe400000010ff */
[----:B------:R-:W-:Y:S02]  /*6c40*/  F2FP.BF16.F32.PACK_AB R195, R160, R195 ;  /* 0x000000c3a0c3723e */ /* 0x000fe400000010ff */
[----:B------:R-:W-:Y:S02]  /*6c50*/  F2FP.BF16.F32.PACK_AB R188, R161, R188 ;  /* 0x000000bca1bc723e */ /* 0x000fe400000010ff */
[----:B------:R-:W-:Y:S01]  /*6c60*/  F2FP.BF16.F32.PACK_AB R189, R162, R189 ;  /* 0x000000bda2bd723e */ /* 0x000fe200000010ff */
[----:B0-----:R-:W-:Y:S01]  /*6c70*/  UPRMT UR5, UR4, 0x654, UR5 ;  /* 0x0000065404057896 */ /* 0x001fe20008000005 */
[----:B------:R-:W-:-:S02]  /*6c80*/  F2FP.BF16.F32.PACK_AB R190, R157, R190 ;  /* 0x000000be9dbe723e */ /* 0x000fc400000010ff */
[----:B------:R-:W-:Y:S01]  /*6c90*/  UMOV UR4, UR39 ;  /* 0x0000002700047c82 */ /* 0x000fe20008000000 */
[----:B------:R-:W-:Y:S02]  /*6ca0*/  F2FP.BF16.F32.PACK_AB R191, R164, R191 ;  /* 0x000000bfa4bf723e */ /* 0x000fe400000010ff */
[----:B------:R-:W-:Y:S02]  /*6cb0*/  F2FP.BF16.F32.PACK_AB R184, R153, R184 ;  /* 0x000000b899b8723e */ /* 0x000fe400000010ff */
[----:B------:R-:W-:Y:S01]  /*6cc0*/  F2FP.BF16.F32.PACK_AB R185, R166, R155 ;  /* 0x0000009ba6b9723e */ /* 0x000fe200000010ff */
[----:B------:R-:W-:Y:S01]  /*6cd0*/  SYNCS.ARRIVE.TRANS64.RED.A1T0 RZ, [UR5], RZ ;  /* 0x000000ffffff79a7 */ /* 0x000fe20008100405 */
[----:B------:R-:W-:Y:S02]  /*6ce0*/  F2FP.BF16.F32.PACK_AB R186, R169, R186 ;  /* 0x000000baa9ba723e */ /* 0x000fe400000010ff */
[----:B------:R-:W-:Y:S02]  /*6cf0*/  IADD3 R221, R221, -0x1, RZ ;  /* 0xffffffffdddd7810 */ /* 0x000fe40007ffe0ff */
[----:B------:R-:W-:Y:S01]  /*6d00*/  F2FP.BF16.F32.PACK_AB R187, R152, R159 ;  /* 0x0000009f98bb723e */ /* 0x000fe200000010ff */
[----:B------:R-:W-:Y:S06]  /*6d10*/  @P1 BRA `(.L_x_1030) ;  /* 0xffffffd400f81947 */ /* 0x000fec000383ffff */
.L_x_1011:
[----:B------:R-:W-:Y:S01]  /*6d20*/  UISETP.NE.AND UP1, UPT, UR61, URZ, UPT ;  /* 0x0000003f3d00728c */ /* 0x000fe2000bf25270 */
[----:B------:R-:W-:Y:S01]  /*6d30*/  IADD3 R21, -R21, 0x1, RZ ;  /* 0x0000000115157810 */ /* 0x000fe20007ffe1ff */
[----:B------:R-:W-:Y:S02]  /*6d40*/  UISETP.NE.AND UP0, UPT, UR42, URZ, UPT ;  /* 0x0000003f2a00728c */ /* 0x000fe4000bf05270 */
[----:B------:R-:W-:Y:S02]  /*6d50*/  UIADD3 UR6, UR43, 0x7f, URZ ;  /* 0x0000007f2b067890 */ /* 0x000fe4000fffe03f */
[----:B------:R-:W-:Y:S02]  /*6d60*/  IMAD R20, R20, UR41, R21 ;  /* 0x0000002914147c24 */ /* 0x000fe4000f8e0215 */
[----:B------:R-:W-:-:S03]  /*6d70*/  PLOP3.LUT P1, PT, PT, PT, UP0, 0x40, 0x0 ;  /* 0x000000000000781c */ /* 0x000fc60003f2e808 */
[----:B------:R-:W-:Y:S01]  /*6d80*/  @UP1 ULDC UR4, c[0x0][0x44c] ;  /* 0x0001130000041ab9 */ /* 0x000fe20000000800 */
[----:B------:R-:W-:Y:S01]  /*6d90*/  @UP1 ULDC UR7, c[0x0][0x450] ;  /* 0x0001140000071ab9 */ /* 0x000fe20000000800 */
[----:B------:R-:W-:-:S04]  /*6da0*/  UIMAD.WIDE.U32 UR4, UR6, UR4, URZ ;  /* 0x00000004060472a5 */ /* 0x000fc8000f8e003f */
[----:B------:R-:W-:-:S06]  /*6db0*/  @UP1 USHF.R.U32.HI UR6, URZ, UR7, UR5 ;  /* 0x000000073f061299 */ /* 0x000fcc0008011605 */
[----:B------:R-:W-:-:S04]  /*6dc0*/  VIADD R20, R20, UR6 ;  /* 0x0000000614147c36 */ /* 0x000fc80008000000 */
[----:B------:R-:W-:Y:S01]  /*6dd0*/  VIADD R21, R20, -UR11 ;  /* 0x8000000b14157c36 */ /* 0x000fe20008000000 */
[----:B------:R-:W-:Y:S06]  /*6de0*/  @P1 BRA `(.L_x_1031) ;  /* 0x0000000000441947 */ /* 0x000fec0003800000 */
[----:B------:R-:W-:-:S13]  /*6df0*/  ISETP.GT.AND P1, PT, R20, -0x1, PT ;  /* 0xffffffff1400780c */ /* 0x000fda0003f24270 */
[----:B------:R-:W-:Y:S05]  /*6e00*/  @P1 BRA `(.L_x_1032) ;  /* 0x0000000000201947 */ /* 0x000fea0003800000 */
[----:B------:R-:W0:Y:S01]  /*6e10*/  LDC R155, c[0x0][0x9e4] ;  /* 0x00027900ff9b7b82 */ /* 0x000e220000000800 */
[----:B------:R-:W-:Y:S02]  /*6e20*/  LOP3.LUT R153, RZ, R20, RZ, 0x33, !PT ;  /* 0x00000014ff997212 */ /* 0x000fe400078e33ff */
[----:B0-----:R-:W-:-:S13]  /*6e30*/  ISETP.NE.AND P1, PT, R155, 0x1, PT ;  /* 0x000000019b00780c */ /* 0x001fda0003f25270 */
[----:B------:R-:W0:Y:S02]  /*6e40*/  @P1 LDC.64 R156, c[0x0][0x9e8] ;  /* 0x00027a00ff9c1b82 */ /* 0x000e240000000a00 */
[----:B0-----:R-:W-:-:S05]  /*6e50*/  @P1 IMAD.HI.U32 R20, R153, R156, RZ ;  /* 0x0000009c99141227 */ /* 0x001fca00078e00ff */
[----:B------:R-:W-:-:S04]  /*6e60*/  @P1 SHF.R.U32.HI R153, RZ, R157, R20 ;  /* 0x0000009dff991219 */ /* 0x000fc80000011614 */
[----:B------:R-:W-:Y:S01]  /*6e70*/  LOP3.LUT R20, RZ, R153, RZ, 0x33, !PT ;  /* 0x00000099ff147212 */ /* 0x000fe200078e33ff */
[----:B------:R-:W-:Y:S06]  /*6e80*/  BRA `(.L_x_1033) ;  /* 0x0000000000147947 */ /* 0x000fec0003800000 */
.L_x_1032:
[----:B------:R-:W0:Y:S02]  /*6e90*/  LDC R155, c[0x0][0x9e4] ;  /* 0x00027900ff9b7b82 */ /* 0x000e240000000800 */
[----:B0-----:R-:W-:-:S13]  /*6ea0*/  ISETP.NE.AND P1, PT, R155, 0x1, PT ;  /* 0x000000019b00780c */ /* 0x001fda0003f25270 */
[----:B------:R-:W0:Y:S02]  /*6eb0*/  @P1 LDC.64 R152, c[0x0][0x9e8] ;  /* 0x00027a00ff981b82 */ /* 0x000e240000000a00 */
[----:B0-----:R-:W-:-:S05]  /*6ec0*/  @P1 IMAD.HI.U32 R152, R20, R152, RZ ;  /* 0x0000009814981227 */ /* 0x001fca00078e00ff */
[----:B------:R-:W-:-:S07]  /*6ed0*/  @P1 SHF.R.U32.HI R20, RZ, R153, R152 ;  /* 0x00000099ff141219 */ /* 0x000fce0000011698 */
.L_x_1033:
[----:B------:R-:W-:-:S05]  /*6ee0*/  IMAD R20, R20, R155, RZ ;  /* 0x0000009b14147224 */ /* 0x000fca00078e02ff */
[----:B------:R-:W-:-:S07]  /*6ef0*/  VIMNMX R21, R21, R20, !PT ;  /* 0x0000001415157248 */ /* 0x000fce0007fe0100 */
.L_x_1031:
[----:B------:R-:W-:Y:S01]  /*6f00*/  VIADD R21, R21, 0x3f ;  /* 0x0000003f15157836 */ /* 0x000fe20000000000 */
[----:B------:R-:W-:-:S04]  /*6f10*/  R2UR UR4, R200 ;  /* 0x00000000c80472ca */ /* 0x000fc800000e0000 */
[----:B------:R-:W-:-:S04]  /*6f20*/  SHF.R.S32.HI R20, RZ, 0x1f, R21 ;  /* 0x0000001fff147819 */ /* 0x000fc80000011415 */
[----:B------:R-:W-:-:S04]  /*6f30*/  LEA.HI R20, R20, R21, RZ, 0x6 ;  /* 0x0000001514147211 */ /* 0x000fc800078f30ff */
[----:B------:R-:W-:-:S04]  /*6f40*/  SHF.R.S32.HI R20, RZ, 0x6, R20 ;  /* 0x00000006ff147819 */ /* 0x000fc80000011414 */
[----:B------:R-:W-:-:S04]  /*6f50*/  VIMNMX R20, R20, UR4, !PT ;  /* 0x0000000414147c48 */ /* 0x000fc8000ffe0100 */
[----:B------:R-:W-:-:S13]  /*6f60*/  ISETP.GE.AND P1, PT, R221, R20, PT ;  /* 0x00000014dd00720c */ /* 0x000fda0003f26270 */
[----:B------:R-:W-:Y:S05]  /*6f70*/  @!P1 BRA `(.L_x_1034) ;  /* 0x0000001c00489947 */ /* 0x000fea0003800000 */
[----:B------:R-:W-:Y:S01]  /*6f80*/  IMAD.MOV.U32 R219, RZ, RZ, R3 ;  /* 0x000000ffffdb7224 */ /* 0x000fe200078e0003 */
[----:B------:R-:W-:Y:S01]  /*6f90*/  UMOV UR7, UR38 ;  /* 0x0000002600077c82 */ /* 0x000fe20008000000 */
[----:B------:R-:W-:Y:S01]  /*6fa0*/  IMAD.MOV.U32 R21, RZ, RZ, R4 ;  /* 0x000000ffff157224 */ /* 0x000fe200078e0004 */
[----:B------:R-:W-:Y:S01]  /*6fb0*/  UMOV UR4, UR39 ;  /* 0x0000002700047c82 */ /* 0x000fe20008000000 */
[----:B------:R-:W-:-:S05]  /*6fc0*/  ULDC UR54, c[0x0][0x988] ;  /* 0x0002620000367ab9 */ /* 0x000fca0000000800 */
.L_x_1045:
[----:B------:R-:W-:-:S04]  /*6fd0*/  UISETP.NE.AND UP0, UPT, UR4, 0x1, UPT ;  /* 0x000000010400788c */ /* 0x000fc8000bf05270 */
[----:B------:R-:W-:-:S04]  /*6fe0*/  USEL UR38, URZ, 0x1, UP0 ;  /* 0x000000013f267887 */ /* 0x000fc80008000000 */
[----:B------:R-:W-:Y:S01]  /*6ff0*/  ULOP3.LUT UR38, UR7, UR38, URZ, 0x3c, !UPT ;  /* 0x0000002607267292 */ /* 0x000fe2000f8e3c3f */
[----:B------:R-:W-:Y:S11]  /*7000*/  @!P0 BRA `(.L_x_1035) ;  /* 0x0000000000048947 */ /* 0x000ff60003800000 */
[----:B------:R-:W-:Y:S01]  /*7010*/  BPT.TRAP 0x1 ;  /* 0x000000040000795c */ /* 0x000fe20000300000 */
.L_x_1035:
        /* <DEDUP_REMOVED lines=9> */
.L_x_1036:
[----:B-1----:R-:W-:Y:S05]  /*70b0*/  @P1 BRA `(.L_x_1037) ;  /* 0x0000000000081947 */ /* 0x002fea0003800000 */
[----:B------:R-:W1:Y:S02]  /*70c0*/  SYNCS.PHASECHK.TRANS64.TRYWAIT P1, [UR6+0x30830], R3 ;  /* 0x03083003ff0075a7 */ /* 0x000e640008020146 */
[----:B-1----:R-:W-:Y:S05]  /*70d0*/  @!P1 BRA `(.L_x_1038) ;  /* 0x000000c800509947 */ /* 0x002fea0003800000 */
.L_x_1037:
        /* <DEDUP_REMOVED lines=187> */
[----:B------:R-:W-:Y:S01]  /*7c90*/  UMOV UR48, UR56 ;  /* 0x0000003800307c82 */ /* 0x000fe20008000000 */
[----:B------:R-:W-:Y:S01]  /*7ca0*/  UMOV UR49, UR57 ;  /* 0x0000003900317c82 */ /* 0x000fe20008000000 */
[----:B------:R-:W-:Y:S01]  /*7cb0*/  UMOV UR51, 0x40000040 ;  /* 0x4000004000337882 */ /* 0x000fe20000000000 */
        /* <DEDUP_REMOVED lines=37> */
.L_x_1039:
[----:B------:R-:W-:Y:S01]  /*7f10*/  ULEA UR5, UR4, UR40, 0x3 ;  /* 0x0000002804057291 */ /* 0x000fe2000f8e183f */
[----:B------:R-:W-:-:S05]  /*7f20*/  IMAD.U32 R0, RZ, RZ, UR7 ;  /* 0x00000007ff007e24 */ /* 0x000fca000f8e00ff */
[----:B------:R-:W-:-:S04]  /*7f30*/  SHF.L.U32 R0, R0, 0x1f, RZ ;  /* 0x0000001f00007819 */ /* 0x000fc800000006ff */
[----:B------:R2:W3:Y:S01]  /*7f40*/  SYNCS.PHASECHK.TRANS64.TRYWAIT P1, [UR5+0x30850], R0 ;  /* 0x03085000ff0075a7 */ /* 0x0004e20008020145 */
[----:B------:R-:W-:Y:S05]  /*7f50*/  @!P0 BRA `(.L_x_1040) ;  /* 0x0000000000048947 */ /* 0x000fea0003800000 */
[----:B------:R-:W-:Y:S01]  /*7f60*/  BPT.TRAP 0x1 ;  /* 0x000000040000795c */ /* 0x000fe20000300000 */
.L_x_1040:
[----:B---3--:R-:W-:Y:S05]  /*7f70*/  @P1 BRA `(.L_x_1041) ;  /* 0x0000000000081947 */ /* 0x008fea0003800000 */
[----:B------:R-:W3:Y:S02]  /*7f80*/  SYNCS.PHASECHK.TRANS64.TRYWAIT P1, [UR5+0x30850], R0 ;  /* 0x03085000ff0075a7 */ /* 0x000ee40008020145 */
[----:B---3--:R-:W-:Y:S05]  /*7f90*/  @!P1 BRA `(.L_x_1042) ;  /* 0x000000b800b89947 */ /* 0x008fea0003800000 */
.L_x_1041:
        /* <DEDUP_REMOVED lines=30> */
.L_x_1043:
[----:B0-2---:R-:W-:Y:S01]  /*8180*/  FMNMX.FTZ R0, R152, R21, !PT ;  /* 0x0000001598007209 */ /* 0x005fe20007810000 */
[----:B------:R-:W-:Y:S01]  /*8190*/  UMOV UR10, UR54 ;  /* 0x00000036000a7c82 */ /* 0x000fe20008000000 */
        /* <DEDUP_REMOVED lines=43> */
[C---:B------:R-:W-:Y:S01]  /*8450*/  FADD.FTZ R21, -R4.reuse, R21 ;  /* 0x0000001504157221 */ /* 0x040fe20000010100 */
[----:B------:R-:W-:-:S03]  /*8460*/  FMUL.FTZ R189, R4, UR10 ;  /* 0x0000000a04bd7c20 */ /* 0x000fc60008410000 */
[----:B------:R-:W-:Y:S01]  /*8470*/  FMUL.FTZ R186, R21, UR10 ;  /* 0x0000000a15ba7c20 */ /* 0x000fe20008410000 */
[----:B------:R-:W-:Y:S01]  /*8480*/  FADD.FTZ R21, -R3, R219 ;  /* 0x000000db03157221 */ /* 0x000fe20000010100 */
[--C-:B------:R-:W-:Y:S01]  /*8490*/  FFMA.FTZ R196, R153, UR10, -R189.reuse ;  /* 0x0000000a99c47c23 */ /* 0x100fe200080108bd */
[--C-:B------:R-:W-:Y:S01]  /*84a0*/  FFMA.FTZ R198, R156, UR10, -R189.reuse ;  /* 0x0000000a9cc67c23 */ /* 0x100fe200080108bd */
[----:B------:R0:W-:Y:S01]  /*84b0*/  MUFU.EX2 R0, R186 ;  /* 0x000000ba00007308 */ /* 0x0001e20000000800 */
[----:B------:R-:W-:Y:S01]  /*84c0*/  FMUL.FTZ R2, R21, UR10 ;  /* 0x0000000a15027c20 */ /* 0x000fe20008410000 */
[--C-:B------:R-:W-:Y:S01]  /*84d0*/  FFMA.FTZ R21, R152, UR10, -R189.reuse ;  /* 0x0000000a98157c23 */ /* 0x100fe200080108bd */
[----:B------:R-:W-:Y:S01]  /*84e0*/  FMUL.FTZ R152, R3, UR10 ;  /* 0x0000000a03987c20 */ /* 0x000fe20008410000 */
        /* <DEDUP_REMOVED lines=14> */
[--C-:B------:R-:W-:Y:S01]  /*85d0*/  FFMA.FTZ R160, R167, UR10, -R152.reuse ;  /* 0x0000000aa7a07c23 */ /* 0x100fe20008010898 */
[--C-:B------:R-:W-:Y:S01]  /*85e0*/  FFMA.FTZ R161, R169, UR10, -R189.reuse ;  /* 0x0000000aa9a17c23 */ /* 0x100fe200080108bd */
[--C-:B------:R-:W-:Y:S01]  /*85f0*/  FFMA.FTZ R188, R168, UR10, -R189.reuse ;  /* 0x0000000aa8bc7c23 */ /* 0x100fe200080108bd */
[--C-:B------:R-:W-:Y:S01]  /*8600*/  FFMA.FTZ R190, R172, UR10, -R189.reuse ;  /* 0x0000000aacbe7c23 */ /* 0x100fe200080108bd */
[--C-:B------:R-:W-:Y:S01]  /*8610*/  FFMA.FTZ R157, R173, UR10, -R189.reuse ;  /* 0x0000000aad9d7c23 */ /* 0x100fe200080108bd */
[--C-:B------:R-:W-:Y:S01]  /*8620*/  FFMA.FTZ R184, R176, UR10, -R189.reuse ;  /* 0x0000000ab0b87c23 */ /* 0x100fe200080108bd */
[--C-:B------:R-:W-:Y:S01]  /*8630*/  FFMA.FTZ R153, R177, UR10, -R189.reuse ;  /* 0x0000000ab1997c23 */ /* 0x100fe200080108bd */
[----:B------:R-:W2:Y:S01]  /*8640*/  MUFU.EX2 R197, R197 ;  /* 0x000000c500c57308 */ /* 0x000ea20000000800 */
[--C-:B0-----:R-:W-:Y:S01]  /*8650*/  FFMA.FTZ R186, R180, UR10, -R189.reuse ;  /* 0x0000000ab4ba7c23 */ /* 0x101fe200080108bd */
[----:B------:R-:W-:Y:S01]  /*8660*/  FFMA.FTZ R169, R181, UR10, -R189 ;  /* 0x0000000ab5a97c23 */ /* 0x000fe200080108bd */
[--C-:B------:R-:W-:Y:S01]  /*8670*/  FFMA.FTZ R189, R170, UR10, -R152.reuse ;  /* 0x0000000aaabd7c23 */ /* 0x100fe20008010898 */
[--C-:B------:R-:W-:Y:S01]  /*8680*/  FFMA.FTZ R162, R171, UR10, -R152.reuse ;  /* 0x0000000aaba27c23 */ /* 0x100fe20008010898 */
[--C-:B------:R-:W-:Y:S01]  /*8690*/  FFMA.FTZ R191, R174, UR10, -R152.reuse ;  /* 0x0000000aaebf7c23 */ /* 0x100fe20008010898 */
[----:B------:R-:W-:-:S02]  /*86a0*/  FFMA.FTZ R164, R175, UR10, -R152 ;  /* 0x0000000aafa47c23 */ /* 0x000fc40008010898 */
[----:B------:R-:W0:Y:S01]  /*86b0*/  MUFU.EX2 R196, R196 ;  /* 0x000000c400c47308 */ /* 0x000e220000000800 */
[----:B-1----:R-:W-:-:S07]  /*86c0*/  FFMA.FTZ R155, R0, R18, R21 ;  /* 0x00000012009b7223 */ /* 0x002fce0000010015 */
[----:B------:R-:W1:Y:S01]  /*86d0*/  MUFU.EX2 R154, R154 ;  /* 0x0000009a009a7308 */ /* 0x000e620000000800 */
[----:B--2---:R-:W-:-:S07]  /*86e0*/  FFMA.FTZ R5, R2, R5, R197 ;  /* 0x0000000502057223 */ /* 0x004fce00000100c5 */
[----:B------:R-:W2:Y:S01]  /*86f0*/  MUFU.EX2 R198, R198 ;  /* 0x000000c600c67308 */ /* 0x000ea20000000800 */
[----:B0-----:R-:W-:-:S07]  /*8700*/  FADD.FTZ R155, R196, R155 ;  /* 0x0000009bc49b7221 */ /* 0x001fce0000010000 */
[----:B------:R-:W0:Y:S01]  /*8710*/  MUFU.EX2 R199, R199 ;  /* 0x000000c700c77308 */ /* 0x000e220000000800 */
[----:B-1----:R-:W-:-:S07]  /*8720*/  FADD.FTZ R18, R154, R5 ;  /* 0x000000059a127221 */ /* 0x002fce0000010000 */
[----:B------:R-:W1:Y:S01]  /*8730*/  MUFU.EX2 R187, R187 ;  /* 0x000000bb00bb7308 */ /* 0x000e620000000800 */
[----:B--2---:R-:W-:Y:S01]  /*8740*/  FADD.FTZ R166, R198, R155 ;  /* 0x0000009bc6a67221 */ /* 0x004fe20000010000 */
[----:B------:R-:W-:-:S06]  /*8750*/  FFMA.FTZ R155, R178, UR10, -R152 ;  /* 0x0000000ab29b7c23 */ /* 0x000fcc0008010898 */
[----:B------:R-:W2:Y:S01]  /*8760*/  MUFU.EX2 R156, R156 ;  /* 0x0000009c009c7308 */ /* 0x000ea20000000800 */
[----:B0-----:R-:W-:-:S07]  /*8770*/  FADD.FTZ R5, R199, R18 ;  /* 0x00000012c7057221 */ /* 0x001fce0000010000 */
[----:B------:R-:W0:Y:S01]  /*8780*/  MUFU.EX2 R192, R192 ;  /* 0x000000c000c07308 */ /* 0x000e220000000800 */
[----:B-1----:R-:W-:-:S07]  /*8790*/  FADD.FTZ R159, R187, R166 ;  /* 0x000000a6bb9f7221 */ /* 0x002fce0000010000 */
[----:B------:R-:W1:Y:S01]  /*87a0*/  MUFU.EX2 R193, R193 ;  /* 0x000000c100c17308 */ /* 0x000e620000000800 */
[----:B--2---:R-:W-:-:S07]  /*87b0*/  FADD.FTZ R18, R156, R5 ;  /* 0x000000059c127221 */ /* 0x004fce0000010000 */
        /* <DEDUP_REMOVED lines=10> */
[----:B-1----:R-:W-:Y:S01]  /*8860*/  FADD.FTZ R168, R194, R159 ;  /* 0x0000009fc2a87221 */ /* 0x002fe20000010000 */
[--C-:B------:R-:W-:Y:S01]  /*8870*/  FFMA.FTZ R159, R182, UR10, -R152.reuse ;  /* 0x0000000ab69f7c23 */ /* 0x100fe20008010898 */
[----:B------:R-:W-:-:S05]  /*8880*/  FFMA.FTZ R152, R183, UR10, -R152 ;  /* 0x0000000ab7987c23 */ /* 0x000fca0008010898 */
[----:B------:R-:W1:Y:S01]  /*8890*/  MUFU.EX2 R160, R160 ;  /* 0x000000a000a07308 */ /* 0x000e620000000800 */
[----:B--2---:R-:W-:-:S07]  /*88a0*/  FADD.FTZ R5, R195, R18 ;  /* 0x00000012c3057221 */ /* 0x004fce0000010000 */
        /* <DEDUP_REMOVED lines=31> */
[----:B0-----:R-:W-:Y:S01]  /*8aa0*/  FADD.FTZ R5, R159, R18 ;  /* 0x000000129f057221 */ /* 0x001fe20000010000 */
[----:B-1----:R-:W-:-:S03]  /*8ab0*/  FADD.FTZ R18, R169, R168 ;  /* 0x000000a8a9127221 */ /* 0x002fc60000010000 */
[----:B--2---:R-:W-:Y:S01]  /*8ac0*/  FADD.FTZ R5, R152, R5 ;  /* 0x0000000598057221 */ /* 0x004fe20000010000 */
[----:B------:R-:W-:Y:S06]  /*8ad0*/  @!P0 BRA `(.L_x_1044) ;  /* 0x0000000000048947 */ /* 0x000fec0003800000 */
[----:B------:R-:W-:Y:S01]  /*8ae0*/  BPT.TRAP 0x1 ;  /* 0x000000040000795c */ /* 0x000fe20000300000 */
.L_x_1044:
[----:B------:R-:W0:Y:S01]  /*8af0*/  S2UR UR4, SR_CgaCtaId ;  /* 0x00000000000479c3 */ /* 0x000e220000008800 */
[----:B------:R-:W-:Y:S01]  /*8b00*/  UIADD3 UR5, UR5, 0x30860, URZ ;  /* 0x0003086005057890 */ /* 0x000fe2000fffe03f */
[C---:B------:R-:W-:Y:S01]  /*8b10*/  ISETP.GT.AND P1, PT, R221.reuse, R20, PT ;  /* 0x00000014dd00720c */ /* 0x040fe20003f24270 */
[----:B------:R-:W-:Y:S01]  /*8b20*/  UMOV UR7, UR38 ;  /* 0x0000002600077c82 */ /* 0x000fe20008000000 */
[----:B------:R-:W-:Y:S01]  /*8b30*/  F2FP.BF16.F32.PACK_AB R196, R196, R21 ;  /* 0x00000015c4c4723e */ /* 0x000fe200000010ff */
[----:B------:R-:W-:Y:S01]  /*8b40*/  VIADD R221, R221, 0xffffffff ;  /* 0xffffffffdddd7836 */ /* 0x000fe20000000000 */
[----:B------:R-:W-:Y:S01]  /*8b50*/  F2FP.BF16.F32.PACK_AB R198, R187, R198 ;  /* 0x000000c6bbc6723e */ /* 0x000fe200000010ff */
[----:B------:R-:W-:Y:S01]  /*8b60*/  IMAD.MOV.U32 R219, RZ, RZ, R3 ;  /* 0x000000ffffdb7224 */ /* 0x000fe200078e0003 */
        /* <DEDUP_REMOVED lines=17> */
[----:B------:R-:W-:Y:S01]  /*8c80*/  F2FP.BF16.F32.PACK_AB R187, R152, R159 ;  /* 0x0000009f98bb723e */ /* 0x000fe200000010ff */
[----:B------:R-:W-:Y:S06]  /*8c90*/  @P1 BRA `(.L_x_1045) ;  /* 0xffffffe000cc1947 */ /* 0x000fec000383ffff */
.L_x_1034:
[----:B------:R-:W-:-:S13]  /*8ca0*/  R2UR UR4, R200 ;  /* 0x00000000c80472ca */ /* 0x000fda00000e0000 */
[----:B------:R-:W-:-:S13]  /*8cb0*/  ISETP.GE.AND P1, PT, R221, UR4, PT ;  /* 0x00000004dd007c0c */ /* 0x000fda000bf26270 */
[----:B------:R-:W-:Y:S05]  /*8cc0*/  @!P1 BRA `(.L_x_1046) ;  /* 0x0000002800289947 */ /* 0x000fea0003800000 */
[----:B------:R-:W-:Y:S01]  /*8cd0*/  IMAD.MOV.U32 R21, RZ, RZ, R3 ;  /* 0x000000ffff157224 */ /* 0x000fe200078e0003 */
[----:B------:R-:W-:Y:S01]  /*8ce0*/  UMOV UR6, UR38 ;  /* 0x0000002600067c82 */ /* 0x000fe20008000000 */
[----:B------:R-:W-:Y:S01]  /*8cf0*/  IMAD.MOV.U32 R20, RZ, RZ, R4 ;  /* 0x000000ffff147224 */ /* 0x000fe200078e0004 */
[----:B------:R-:W-:Y:S01]  /*8d00*/  UMOV UR4, UR39 ;  /* 0x0000002700047c82 */ /* 0x000fe20008000000 */
[----:B------:R-:W-:Y:S01]  /*8d10*/  ULDC UR54, c[0x0][0x9e4] ;  /* 0x0002790000367ab9 */ /* 0x000fe20000000800 */
[----:B------:R-:W-:Y:S01]  /*8d20*/  ULDC UR58, c[0x0][0x9dc] ;  /* 0x00027700003a7ab9 */ /* 0x000fe20000000800 */
[----:B------:R-:W-:Y:S01]  /*8d30*/  ULDC UR55, c[0x0][0x288] ;  /* 0x0000a20000377ab9 */ /* 0x000fe20000000800 */
[----:B------:R-:W-:-:S05]  /*8d40*/  ULDC UR59, c[0x0][0x988] ;  /* 0x00026200003b7ab9 */ /* 0x000fca0000000800 */
.L_x_1065:
[----:B------:R-:W-:-:S04]  /*8d50*/  UIADD3 UR7, UR4, 0x1, URZ ;  /* 0x0000000104077890 */ /* 0x000fc8000fffe03f */
[----:B------:R-:W-:-:S04]  /*8d60*/  UISETP.NE.AND UP0, UPT, UR7, 0x2, UPT ;  /* 0x000000020700788c */ /* 0x000fc8000bf05270 */
[----:B------:R-:W-:Y:S02]  /*8d70*/  USEL UR7, UR7, URZ, UP0 ;  /* 0x0000003f07077287 */ /* 0x000fe40008000000 */
[----:B------:R-:W-:-:S04]  /*8d80*/  USEL UR38, URZ, 0x1, UP0 ;  /* 0x000000013f267887 */ /* 0x000fc80008000000 */
[----:B------:R-:W-:Y:S01]  /*8d90*/  ULOP3.LUT UR38, UR6, UR38, URZ, 0x3c, !UPT ;  /* 0x0000002606267292 */ /* 0x000fe2000f8e3c3f */
[----:B------:R-:W-:Y:S01]  /*8da0*/  UMOV UR39, UR7 ;  /* 0x0000000700277c82 */ /* 0x000fe20008000000 */
[----:B------:R-:W-:Y:S10]  /*8db0*/  @!P0 BRA `(.L_x_1047) ;  /* 0x0000000000048947 */ /* 0x000ff40003800000 */
[----:B------:R-:W-:Y:S01]  /*8dc0*/  BPT.TRAP 0x1 ;  /* 0x000000040000795c */ /* 0x000fe20000300000 */
.L_x_1047:
[----:B------:R-:W-:Y:S01]  /*8dd0*/  ULEA UR5, UR39, UR40, 0x3 ;  /* 0x0000002827057291 */ /* 0x000fe2000f8e183f */
[----:B------:R-:W-:-:S05]  /*8de0*/  IMAD.U32 R3, RZ, RZ, UR38 ;  /* 0x00000026ff037e24 */ /* 0x000fca000f8e00ff */
[----:B------:R-:W-:-:S04]  /*8df0*/  SHF.L.U32 R3, R3, 0x1f, RZ ;  /* 0x0000001f03037819 */ /* 0x000fc800000006ff */
[----:B------:R0:W1:Y:S01]  /*8e00*/  SYNCS.PHASECHK.TRANS64.TRYWAIT P1, [UR5+0x30830], R3 ;  /* 0x03083003ff0075a7 */ /* 0x0000620008020145 */
[----:B------:R-:W-:Y:S05]  /*8e10*/  @!P0 BRA `(.L_x_1048) ;  /* 0x0000000000048947 */ /* 0x000fea0003800000 */
[----:B------:R-:W-:Y:S01]  /*8e20*/  BPT.TRAP 0x1 ;  /* 0x000000040000795c */ /* 0x000fe20000300000 */
.L_x_1048:
[----:B-1----:R-:W-:Y:S05]  /*8e30*/  @P1 BRA `(.L_x_1049) ;  /* 0x0000000000081947 */ /* 0x002fea0003800000 */
[----:B------:R-:W1:Y:S02]  /*8e40*/  SYNCS.PHASECHK.TRANS64.TRYWAIT P1, [UR5+0x30830], R3 ;  /* 0x03083003ff0075a7 */ /* 0x000e640008020145 */
[----:B-1----:R-:W-:Y:S05]  /*8e50*/  @!P1 BRA `(.L_x_1050) ;  /* 0x000000ac00209947 */ /* 0x002fea0003800000 */
.L_x_1049:
        /* <DEDUP_REMOVED lines=227> */
.L_x_1051:
[----:B------:R-:W-:Y:S01]  /*9c90*/  ULEA UR5, UR4, UR40, 0x3 ;  /* 0x0000002804057291 */ /* 0x000fe2000f8e183f */
[----:B------:R-:W-:-:S05]  /*9ca0*/  IMAD.U32 R0, RZ, RZ, UR6 ;  /* 0x00000006ff007e24 */ /* 0x000fca000f8e00ff */
[----:B------:R-:W-:-:S04]  /*9cb0*/  SHF.L.U32 R0, R0, 0x1f, RZ ;  /* 0x0000001f00007819 */ /* 0x000fc800000006ff */
[----:B------:R2:W3:Y:S01]  /*9cc0*/  SYNCS.PHASECHK.TRANS64.TRYWAIT P1, [UR5+0x30850], R0 ;  /* 0x03085000ff0075a7 */ /* 0x0004e20008020145 */
[----:B------:R-:W-:Y:S05]  /*9cd0*/  @!P0 BRA `(.L_x_1052) ;  /* 0x0000000000048947 */ /* 0x000fea0003800000 */
[----:B------:R-:W-:Y:S01]  /*9ce0*/  BPT.TRAP 0x1 ;  /* 0x000000040000795c */ /* 0x000fe20000300000 */
.L_x_1052:
[----:B---3--:R-:W-:Y:S05]  /*9cf0*/  @P1 BRA `(.L_x_1053) ;  /* 0x0000000000081947 */ /* 0x008fea0003800000 */
[----:B------:R-:W3:Y:S02]  /*9d00*/  SYNCS.PHASECHK.TRANS64.TRYWAIT P1, [UR5+0x30850], R0 ;  /* 0x03085000ff0075a7 */ /* 0x000ee40008020145 */
[----:B---3--:R-:W-:Y:S05]  /*9d10*/  @!P1 BRA `(.L_x_1054) ;  /* 0x0000009c00889947 */ /* 0x008fea0003800000 */
.L_x_1053:
        /* <DEDUP_REMOVED lines=30> */
.L_x_1055:
[----:B------:R-:W-:Y:S01]  /*9f00*/  UISETP.NE.AND UP1, UPT, UR61, URZ, UPT ;  /* 0x0000003f3d00728c */ /* 0x000fe2000bf25270 */
[----:B------:R-:W3:Y:S01]  /*9f10*/  S2UR UR10, SR_CgaCtaId ;  /* 0x00000000000a79c3 */ /* 0x000ee20000008800 */
[----:B------:R-:W-:Y:S01]  /*9f20*/  VIADD R189, R23, UR43 ;  /* 0x0000002b17bd7c36 */ /* 0x000fe20008000000 */
[----:B------:R-:W-:Y:S01]  /*9f30*/  ULEA UR4, UR7, UR40, 0x3 ;  /* 0x0000002807047291 */ /* 0x000fe2000f8e183f */
[----:B-1----:R-:W-:Y:S01]  /*9f40*/  IMAD.SHL.U32 R4, R221, 0x40, RZ ;  /* 0x00000040dd047824 */ /* 0x002fe200078e00ff */
[----:B------:R-:W-:Y:S01]  /*9f50*/  UISETP.NE.AND UP0, UPT, UR42, URZ, UPT ;  /* 0x0000003f2a00728c */ /* 0x000fe2000bf05270 */
[----:B------:R-:W-:Y:S01]  /*9f60*/  PLOP3.LUT P1, PT, PT, PT, UP1, 0x80, 0x0 ;  /* 0x000000000000781c */ /* 0x000fe20003f2f018 */
[----:B------:R-:W-:Y:S01]  /*9f70*/  UIADD3 UR4, UR4, 0x30840, URZ ;  /* 0x0003084004047890 */ /* 0x000fe2000fffe03f */
[----:B------:R-:W-:Y:S01]  /*9f80*/  PLOP3.LUT P2, PT, PT, PT, UP1, 0x80, 0x0 ;  /* 0x000000000000781c */ /* 0x000fe20003f4f018 */
[----:B------:R-:W1:Y:S02]  /*9f90*/  LDC R184, c[0x0][0x2f0] ;  /* 0x0000bc00ffb87b82 */ /* 0x000e640000000800 */
[----:B------:R-:W-:-:S08]  /*9fa0*/  @UP1 ULDC UR6, c[0x0][0x44c] ;  /* 0x0001130000061ab9 */ /* 0x000fd00000000800 */
[----:B0-2---:R-:W-:Y:S01]  /*9fb0*/  @P1 IMAD.HI.U32 R0, R189, UR6, RZ ;  /* 0x00000006bd001c27 */ /* 0x005fe2000f8e00ff */
[----:B------:R-:W-:Y:S01]  /*9fc0*/  @UP1 ULDC UR6, c[0x0][0x450] ;  /* 0x0001140000061ab9 */ /* 0x000fe20000000800 */
[----:B------:R-:W-:-:S03]  /*9fd0*/  PLOP3.LUT P1, PT, PT, PT, UP0, 0x40, 0x0 ;  /* 0x000000000000781c */ /* 0x000fc60003f2e808 */
[----:B------:R-:W-:Y:S01]  /*9fe0*/  @P2 SHF.R.U32.HI R189, RZ, UR6, R0 ;  /* 0x00000006ffbd2c19 */ /* 0x000fe20008011600 */
[----:B---3--:R-:W-:Y:S01]  /*9ff0*/  UPRMT UR4, UR10, 0x654, UR4 ;  /* 0x000006540a047896 */ /* 0x008fe20008000004 */
[----:B------:R-:W-:Y:S02]  /*a000*/  IADD3 R0, -R4, 0x1, RZ ;  /* 0x0000000104007810 */ /* 0x000fe40007ffe1ff */
[----:B------:R-:W-:Y:S01]  /*a010*/  ULDC UR10, c[0x0][0x9e0] ;  /* 0x00027800000a7ab9 */ /* 0x000fe20000000800 */
[----:B------:R-:W0:Y:S02]  /*a020*/  SHFL.IDX PT, R185, R189, RZ, 0x1c1f ;  /* 0x001c1fffbdb97589 */ /* 0x000e2400000e0000 */
[----:B------:R-:W-:-:S03]  /*a030*/  IMAD R3, R19, -0x2, R0 ;  /* 0xfffffffe13037824 */ /* 0x000fc600078e0200 */
[----:B------:R-:W-:Y:S01]  /*a040*/  SYNCS.ARRIVE.TRANS64.RED.A1T0 RZ, [UR4], RZ ;  /* 0x000000ffffff79a7 */ /* 0x000fe20008100404 */
[----:B-1----:R-:W-:Y:S01]  /*a050*/  IMAD R3, R184, UR41, R3 ;  /* 0x00000029b8037c24 */ /* 0x002fe2000f8e0203 */
[----:B------:R-:W-:-:S04]  /*a060*/  ULOP3.LUT UR4, URZ, UR58, URZ, 0x33, !UPT ;  /* 0x0000003a3f047292 */ /* 0x000fc8000f8e333f */
[----:B------:R-:W-:-:S05]  /*a070*/  IADD3 R3, R3, -UR55, RZ ;  /* 0x8000003703037c10 */ /* 0x000fca000fffe0ff */
[C---:B------:R-:W-:Y:S02]  /*a080*/  VIADD R0, R3.reuse, UR10 ;  /* 0x0000000a03007c36 */ /* 0x040fe40008000000 */
[----:B------:R-:W-:Y:S02]  /*a090*/  VIADD R186, R3, UR4 ;  /* 0x0000000403ba7c36 */ /* 0x000fe40008000000 */
[--C-:B0-----:R-:W-:Y:S02]  /*a0a0*/  IMAD.IADD R187, R0, 0x1, R185.reuse ;  /* 0x0000000100bb7824 */ /* 0x101fe400078e02b9 */
[----:B------:R-:W-:Y:S01]  /*a0b0*/  IMAD.IADD R188, R186, 0x1, R185 ;  /* 0x00000001babc7824 */ /* 0x000fe200078e02b9 */
[----:B------:R-:W-:Y:S06]  /*a0c0*/  @P1 BRA `(.L_x_1056) ;  /* 0x00000000005c1947 */ /* 0x000fec0003800000 */
[----:B------:R-:W-:Y:S01]  /*a0d0*/  IMAD R2, R184, UR41, R185 ;  /* 0x00000029b8027c24 */ /* 0x000fe2000f8e02b9 */
[----:B------:R-:W-:Y:S03]  /*a0e0*/  BSSY B0, `(.L_x_1057) ;  /* 0x0000011000007945 */ /* 0x000fe60003800000 */
[----:B------:R-:W-:-:S05]  /*a0f0*/  VIADD R185, R2, -UR55 ;  /* 0x8000003702b97c36 */ /* 0x000fca0008000000 */
        /* <DEDUP_REMOVED lines=10> */
.L_x_1058:
[----:B------:R-:W-:-:S05]  /*a1a0*/  IMAD.U32 R190, RZ, RZ, UR54 ;  /* 0x00000036ffbe7e24 */ /* 0x000fca000f8e00ff */
[----:B------:R-:W-:-:S13]  /*a1b0*/  ISETP.NE.AND P1, PT, R190, 0x1, PT ;  /* 0x00000001be00780c */ /* 0x000fda0003f25270 */
[----:B------:R-:W0:Y:S02]  /*a1c0*/  @P1 LDC.64 R2, c[0x0][0x9e8] ;  /* 0x00027a00ff021b82 */ /* 0x000e240000000a00 */
[----:B0-----:R-:W-:-:S05]  /*a1d0*/  @P1 IMAD.HI.U32 R2, R185, R2, RZ ;  /* 0x00000002b9021227 */ /* 0x001fca00078e00ff */
[----:B------:R-:W-:-:S07]  /*a1e0*/  @P1 SHF.R.U32.HI R185, RZ, R3, R2 ;  /* 0x00000003ffb91219 */ /* 0x000fce0000011602 */
.L_x_1059:
[----:B------:R-:W-:Y:S05]  /*a1f0*/  BSYNC B0 ;  /* 0x0000000000007941 */ /* 0x000fea0003800000 */
.L_x_1057:
[----:B------:R-:W-:-:S04]  /*a200*/  IMAD R2, R185, R190, -R4 ;  /* 0x000000beb9027224 */ /* 0x000fc800078e0a04 */
[----:B------:R-:W-:-:S05]  /*a210*/  IMAD R2, R19, -0x2, R2 ;  /* 0xfffffffe13027824 */ /* 0x000fca00078e0202 */
[----:B------:R-:W-:Y:S02]  /*a220*/  VIADDMNMX R187, R2, R190, R187, PT ;  /* 0x000000be02bb7246 */ /* 0x000fe400038001bb */
[----:B------:R-:W-:-:S07]  /*a230*/  VIMNMX R188, R188, R2, !PT ;  /* 0x00000002bcbc7248 */ /* 0x000fce0007fe0100 */
.L_x_1056:
        /* <DEDUP_REMOVED lines=8> */
[----:B------:R-:W-:Y:S02]  /*a2c0*/  ISETP.GT.AND P4, PT, R188, 0x18, P1 ;  /* 0x00000018bc00780c */ /* 0x000fe40000f84270 */
[----:B------:R-:W-:Y:S02]  /*a2d0*/  FSEL R185, R152, -INF , !P5 ;  /* 0xff80000098b97808 */ /* 0x000fe40006800000 */
[----:B------:R-:W-:Y:S02]  /*a2e0*/  ISETP.LT.OR P4, PT, R187, 0x19, P4 ;  /* 0x00000019bb00780c */ /* 0x000fe40002781670 */
[C---:B------:R-:W-:Y:S02]  /*a2f0*/  ISETP.GT.AND P6, PT, R188.reuse, 0x8, P1 ;  /* 0x00000008bc00780c */ /* 0x040fe40000fc4270 */
[----:B------:R-:W-:-:S02]  /*a300*/  ISETP.GT.AND P2, PT, R188, 0x9, P1 ;  /* 0x00000009bc00780c */ /* 0x000fc40000f44270 */
[----:B------:R-:W-:Y:S01]  /*a310*/  ISETP.GT.AND P3, PT, R188, 0x10, P1 ;  /* 0x00000010bc00780c */ /* 0x000fe20000f64270 */
[--C-:B0-----:R-:W-:Y:S01]  /*a320*/  IMAD.IADD R0, R0, 0x1, R189.reuse ;  /* 0x0000000100007824 */ /* 0x101fe200078e02bd */
[----:B------:R-:W-:Y:S01]  /*a330*/  ISETP.GT.AND P5, PT, R188, 0x11, P1 ;  /* 0x00000011bc00780c */ /* 0x000fe20000fa4270 */
        /* <DEDUP_REMOVED lines=52> */
.L_x_1062:
[----:B------:R-:W-:-:S05]  /*a680*/  IMAD.U32 R152, RZ, RZ, UR54 ;  /* 0x00000036ff987e24 */ /* 0x000fca000f8e00ff */
[----:B------:R-:W-:-:S13]  /*a690*/  ISETP.NE.AND P2, PT, R152, 0x1, PT ;  /* 0x000000019800780c */ /* 0x000fda0003f45270 */
[----:B------:R-:W0:Y:S02]  /*a6a0*/  @P2 LDC.64 R2, c[0x0][0x9e8] ;  /* 0x00027a00ff022b82 */ /* 0x000e240000000a00 */
[----:B0-----:R-:W-:-:S05]  /*a6b0*/  @P2 IMAD.HI.U32 R2, R187, R2, RZ ;  /* 0x00000002bb022227 */ /* 0x001fca00078e00ff */
[----:B------:R-:W-:-:S07]  /*a6c0*/  @P2 SHF.R.U32.HI R187, RZ, R3, R2 ;  /* 0x00000003ffbb2219 */ /* 0x000fce0000011602 */
.L_x_1063:
[----:B------:R-:W-:Y:S05]  /*a6d0*/  BSYNC B0 ;  /* 0x0000000000007941 */ /* 0x000fea0003800000 */
.L_x_1061:
[----:B------:R-:W-:-:S04]  /*a6e0*/  IMAD R4, R187, R152, -R4 ;  /* 0x00000098bb047224 */ /* 0x000fc800078e0a04 */
[----:B------:R-:W-:-:S05]  /*a6f0*/  IMAD R3, R19, -0x2, R4 ;  /* 0xfffffffe13037824 */ /* 0x000fca00078e0204 */
[----:B------:R-:W-:Y:S02]  /*a700*/  VIADDMNMX R0, R3, R152, R0, PT ;  /* 0x0000009803007246 */ /* 0x000fe40003800100 */
[----:B------:R-:W-:-:S07]  /*a710*/  VIMNMX R186, R186, R3, !PT ;  /* 0x00000003baba7248 */ /* 0x000fce0007fe0100 */
.L_x_1060:
        /* <DEDUP_REMOVED lines=201> */
.L_x_1064:
[----:B------:R-:W0:Y:S01]  /*b3b0*/  S2UR UR6, SR_CgaCtaId ;  /* 0x00000000000679c3 */ /* 0x000e220000008800 */
[----:B------:R-:W-:Y:S01]  /*b3c0*/  R2UR UR4, R200 ;  /* 0x00000000c80472ca */ /* 0x000fe200000e0000 */
[----:B------:R-:W-:Y:S01]  /*b3d0*/  UIADD3 UR5, UR5, 0x30860, URZ ;  /* 0x0003086005057890 */ /* 0x000fe2000fffe03f */
[----:B------:R-:W-:Y:S02]  /*b3e0*/  F2FP.BF16.F32.PACK_AB R196, R196, R185 ;  /* 0x000000b9c4c4723e */ /* 0x000fe400000010ff */
[----:B------:R-:W-:Y:S01]  /*b3f0*/  F2FP.BF16.F32.PACK_AB R197, R20, R197 ;  /* 0x000000c514c5723e */ /* 0x000fe200000010ff */
[----:B------:R-:W-:Y:S01]  /*b400*/  IMAD.MOV.U32 R20, RZ, RZ, R4 ;  /* 0x000000ffff147224 */ /* 0x000fe200078e0004 */
[----:B------:R-:W-:Y:S02]  /*b410*/  F2FP.BF16.F32.PACK_AB R198, R187, R198 ;  /* 0x000000c6bbc6723e */ /* 0x000fe400000010ff */
[----:B------:R-:W-:Y:S01]  /*b420*/  F2FP.BF16.F32.PACK_AB R185, R164, R21 ;  /* 0x00000015a4b9723e */ /* 0x000fe200000010ff */
[----:B------:R-:W-:Y:S01]  /*b430*/  IMAD.MOV.U32 R21, RZ, RZ, R3 ;  /* 0x000000ffff157224 */ /* 0x000fe200078e0003 */
[----:B------:R-:W-:-:S02]  /*b440*/  F2FP.BF16.F32.PACK_AB R199, R154, R199 ;  /* 0x000000c79ac7723e */ /* 0x000fc400000010ff */
[----:B------:R-:W-:Y:S02]  /*b450*/  F2FP.BF16.F32.PACK_AB R192, R183, R192 ;  /* 0x000000c0b7c0723e */ /* 0x000fe400000010ff */
[C---:B------:R-:W-:Y:S01]  /*b460*/  ISETP.GT.AND P1, PT, R221.reuse, UR4, PT ;  /* 0x00000004dd007c0c */ /* 0x040fe2000bf24270 */
[----:B------:R-:W-:Y:S01]  /*b470*/  UMOV UR4, UR39 ;  /* 0x0000002700047c82 */ /* 0x000fe20008000000 */
[----:B------:R-:W-:Y:S01]  /*b480*/  F2FP.BF16.F32.PACK_AB R193, R156, R193 ;  /* 0x000000c19cc1723e */ /* 0x000fe200000010ff */
[----:B------:R-:W-:Y:S01]  /*b490*/  VIADD R221, R221, 0xffffffff ;  /* 0xffffffffdddd7836 */ /* 0x000fe20000000000 */
        /* <DEDUP_REMOVED lines=13> */
.L_x_1046:
        /* <DEDUP_REMOVED lines=131> */
.L_x_1066:
[----:B------:R-:W-:Y:S01]  /*bda0*/  ULEA UR5, UR39, UR40, 0x3 ;  /* 0x0000002827057291 */ /* 0x000fe2000f8e183f */
[----:B------:R-:W-:-:S05]  /*bdb0*/  IMAD.U32 R0, RZ, RZ, UR38 ;  /* 0x00000026ff007e24 */ /* 0x000fca000f8e00ff */
[----:B------:R-:W-:-:S04]  /*bdc0*/  SHF.L.U32 R0, R0, 0x1f, RZ ;  /* 0x0000001f00007819 */ /* 0x000fc800000006ff */
[----:B------:R0:W1:Y:S01]  /*bdd0*/  SYNCS.PHASECHK.TRANS64.TRYWAIT P1, [UR5+0x30850], R0 ;  /* 0x03085000ff0075a7 */ /* 0x0000620008020145 */
[----:B------:R-:W-:Y:S05]  /*bde0*/  @!P0 BRA `(.L_x_1067) ;  /* 0x0000000000048947 */ /* 0x000fea0003800000 */
[----:B------:R-:W-:Y:S01]  /*bdf0*/  BPT.TRAP 0x1 ;  /* 0x000000040000795c */ /* 0x000fe20000300000 */
.L_x_1067:
[----:B-1----:R-:W-:Y:S05]  /*be00*/  @P1 BRA `(.L_x_1068) ;  /* 0x0000000000081947 */ /* 0x002fea0003800000 */
[----:B------:R-:W1:Y:S02]  /*be10*/  SYNCS.PHASECHK.TRANS64.TRYWAIT P1, [UR5+0x30850], R0 ;  /* 0x03085000ff0075a7 */ /* 0x000e640008020145 */
[----:B-1----:R-:W-:Y:S05]  /*be20*/  @!P1 BRA `(.L_x_1069) ;  /* 0x0000007c005c9947 */ /* 0x002fea0003800000 */
.L_x_1068:
        /* <DEDUP_REMOVED lines=10> */
[----:B------:R-:W-:-:S07]  /*bed0*/  ULEA UR4, UR39, UR4, 0xb ;  /* 0x0000000427047291 */ /* 0x000fce000f8e583f */
[----:B------:R-:W-:Y:S02]  /*bee0*/  UMOV UR6, UR4 ;  /* 0x0000000400067c82 */ /* 0x000fe40008000000 */
[----:B------:R-:W-:Y:S01]  /*bef0*/  HGMMA.64x256x16.F32.BF16 R24, R196, gdesc[UR4].tnspB, R24, gsb0 ;  /* 0x43e00004c4187df0 */ /* 0x000fe20008001818 */
[----:B------:R-:W-:Y:S01]  /*bf00*/  UIADD3 UR6, UR4, 0x80, URZ ;  /* 0x0000008004067890 */ /* 0x000fe2000fffe03f */
[----:B-1----:R-:W-:Y:S01]  /*bf10*/  FADD.FTZ R7, R7, R18 ;  /* 0x0000001207077221 */ /* 0x002fe20000010000 */
[----:B------:R-:W-:Y:S01]  /*bf20*/  UMOV UR7, 0x40000040 ;  /* 0x4000004000077882 */ /* 0x000fe20000000000 */
[----:B0-----:R-:W-:Y:S01]  /*bf30*/  FADD.FTZ R2, R0, R5 ;  /* 0x0000000500027221 */ /* 0x001fe20000010000 */
[----:B------:R-:W-:Y:S02]  /*bf40*/  IMAD.MOV.U32 R5, RZ, RZ, RZ ;  /* 0x000000ffff057224 */ /* 0x000fe400078e00ff */
[----:B------:R-:W0:Y:S04]  /*bf50*/  SHFL.BFLY PT, R0, R7, 0x1, 0x1f ;  /* 0x0c201f0007007f89 */ /* 0x000e2800000e0000 */
[----:B------:R-:W1:Y:S01]  /*bf60*/  SHFL.BFLY PT, R9, R2, 0x1, 0x1f ;  /* 0x0c201f0002097f89 */ /* 0x000e6200000e0000 */
[----:B0-----:R-:W-:Y:S01]  /*bf70*/  FADD.FTZ R11, R7, R0 ;  /* 0x00000000070b7221 */ /* 0x001fe20000010000 */
[----:B------:R-:W-:Y:S01]  /*bf80*/  MOV R7, UR10 ;  /* 0x0000000a00077c02 */ /* 0x000fe20008000f00 */
[----:B------:R-:W-:-:S02]  /*bf90*/  IMAD.MOV.U32 R0, RZ, RZ, -0x800000 ;  /* 0xff800000ff007424 */ /* 0x000fc400078e00ff */
[----:B-1----:R-:W-:Y:S01]  /*bfa0*/  FADD.FTZ R12, R2, R9 ;  /* 0x00000009020c7221 */ /* 0x002fe20000010000 */
[----:B------:R-:W-:Y:S01]  /*bfb0*/  FSETP.NE.FTZ.AND P1, PT, R11, RZ, PT ;  /* 0x000000ff0b00720b */ /* 0x000fe20003f35000 */
[----:B------:R-:W-:-:S03]  /*bfc0*/  IMAD.MOV.U32 R2, RZ, RZ, -0x800000 ;  /* 0xff800000ff027424 */ /* 0x000fc600078e00ff */
        /* <DEDUP_REMOVED lines=14> */
[----:B------:R-:W-:Y:S01]  /*c0b0*/  UIADD3 UR6, UR4, 0x100, URZ ;  /* 0x0000010004067890 */ /* 0x000fe2000fffe03f */
[----:B------:R-:W-:Y:S01]  /*c0c0*/  UMOV UR7, 0x40000040 ;  /* 0x4000004000077882 */ /* 0x000fe20000000000 */
[----:B------:R-:W-:Y:S01]  /*c0d0*/  UIADD3 UR4, UR4, 0x180, URZ ;  /* 0x0000018004047890 */ /* 0x000fe2000fffe03f */
[----:B------:R-:W-:Y:S02]  /*c0e0*/  WARPGROUP.DEPBAR.LE gsb0, 0x0 ;  /* 0x00008000000079c5 */ /* 0x000fe40000010000 */
[----:B------:R-:W-:-:S15]  /*c0f0*/  WARPGROUP.ARRIVE ;  /* 0x00000000000079c5 */ /* 0x000fde0000000000 */
[----:B------:R-:W-:-:S07]  /*c100*/  NOP ;  /* 0x0000000000007918 */ /* 0x000fce0000000000 */
        /* <DEDUP_REMOVED lines=10> */
.L_x_1070:
[----:B------:R-:W0:Y:S01]  /*c1b0*/  S2UR UR7, SR_CgaCtaId ;  /* 0x00000000000779c3 */ /* 0x000e220000008800 */
[----:B------:R-:W-:Y:S01]  /*c1c0*/  R2UR UR6, R208 ;  /* 0x00000000d00672ca */ /* 0x000fe200000e0000 */
[----:B------:R-:W-:Y:S01]  /*c1d0*/  UIADD3 UR4, UR5, 0x30860, URZ ;  /* 0x0003086005047890 */ /* 0x000fe2000fffe03f */
[-C--:B------:R-:W-:Y:S01]  /*c1e0*/  FMUL.FTZ R172, R32, R6.reuse ;  /* 0x0000000620ac7220 */ /* 0x080fe20000410000 */
[----:B------:R-:W-:Y:S01]  /*c1f0*/  UIADD3 UR39, UR39, 0x1, URZ ;  /* 0x0000000127277890 */ /* 0x000fe2000fffe03f */
[-C--:B------:R-:W-:Y:S01]  /*c200*/  FMUL.FTZ R173, R36, R6.reuse ;  /* 0x0000000624ad7220 */ /* 0x080fe20000410000 */
[-C--:B------:R-:W-:Y:S01]  /*c210*/  FMUL.FTZ R174, R40, R6.reuse ;  /* 0x0000000628ae7220 */ /* 0x080fe20000410000 */
[-C--:B------:R-:W-:Y:S01]  /*c220*/  FMUL.FTZ R175, R44, R6.reuse ;  /* 0x000000062caf7220 */ /* 0x080fe20000410000 */
[----:B------:R-:W-:Y:S01]  /*c230*/  UISETP.NE.AND UP0, UPT, UR39, 0x2, UPT ;  /* 0x000000022700788c */ /* 0x000fe2000bf05270 */
[-C--:B------:R-:W-:Y:S01]  /*c240*/  FMUL.FTZ R176, R48, R6.reuse ;  /* 0x0000000630b07220 */ /* 0x080fe20000410000 */
[-C--:B------:R-:W-:Y:S01]  /*c250*/  FMUL.FTZ R177, R52, R6.reuse ;  /* 0x0000000634b17220 */ /* 0x080fe20000410000 */
[-C--:B------:R-:W-:Y:S01]  /*c260*/  FMUL.FTZ R178, R56, R6.reuse ;  /* 0x0000000638b27220 */ /* 0x080fe20000410000 */
[-C--:B------:R-:W-:Y:S01]  /*c270*/  FMUL.FTZ R179, R60, R6.reuse ;  /* 0x000000063cb37220 */ /* 0x080fe20000410000 */
[-C--:B------:R-:W-:Y:S01]  /*c280*/  FMUL.FTZ R180, R64, R6.reuse ;  /* 0x0000000640b47220 */ /* 0x080fe20000410000 */
        /* <DEDUP_REMOVED lines=10> */
[----:B0-----:R-:W-:Y:S01]  /*c330*/  UPRMT UR4, UR7, 0x654, UR4 ;  /* 0x0000065407047896 */ /* 0x001fe20008000004 */
        /* <DEDUP_REMOVED lines=111> */
[-C--:B------:R-:W-:Y:S01]  /*ca30*/  FMUL.FTZ R165, R147, R5.reuse ;  /* 0x0000000593a57220 */ /* 0x080fe20000410000 */
[-C--:B------:R-:W-:Y:S01]  /*ca40*/  FMUL.FTZ R166, R150, R5.reuse ;  /* 0x0000000596a67220 */ /* 0x080fe20000410000 */
[----:B------:R-:W-:Y:S01]  /*ca50*/  FMUL.FTZ R168, R151, R5 ;  /* 0x0000000597a87220 */ /* 0x000fe20000410000 */
[----:B------:R-:W-:-:S02]  /*ca60*/  USEL UR39, UR39, URZ, UP0 ;  /* 0x0000003f27277287 */ /* 0x000fc40008000000 */
[----:B------:R-:W-:-:S12]  /*ca70*/  ULOP3.LUT UR38, UR38, UR4, URZ, 0x3c, !UPT ;  /* 0x0000000426267292 */ /* 0x000fd8000f8e3c3f */
.L_x_992:
[----:B------:R-:W0:Y:S01]  /*ca80*/  S2R R4, SR_CgaCtaId ;  /* 0x0000000000047919 */ /* 0x000e220000008800 */
[----:B------:R-:W-:Y:S01]  /*ca90*/  MOV R197, 0x400 ;  /* 0x0000040000c57802 */ /* 0x000fe20000000f00 */
[----:B------:R-:W-:Y:S01]  /*caa0*/  BSSY B0, `(.L_x_1071) ;  /* 0x0000297000007945 */ /* 0x000fe20003800000 */
[----:B------:R-:W-:Y:S02]  /*cab0*/  BAR.SYNC.DEFER_BLOCKING 0x5, 0x180 ;  /* 0x0146000000007b1d */ /* 0x000fe40000010000 */
[----:B0-----:R-:W-:-:S05]  /*cac0*/  LEA R197, R4, R197, 0x18 ;  /* 0x000000c504c57211 */ /* 0x001fca00078ec0ff */
[----:B------:R-:W0:Y:S02]  /*cad0*/  LDS R4, [R197+0x308d0] ;  /* 0x0308d000c5047984 */ /* 0x000e240000000800 */
[----:B0-----:R-:W-:Y:S01]  /*cae0*/  R2UR UR4, R4 ;  /* 0x00000000040472ca */ /* 0x001fe200000e0000 */
[----:B------:R-:W-:Y:S06]  /*caf0*/  BAR.ARV 0x4, 0x180 ;  /* 0x0106000000007b1d */ /* 0x000fec0000002000 */
[----:B------:R-:W-:Y:S08]  /*cb00*/  @P0 BRA `(.L_x_1072) ;  /* 0x0000001c00540947 */ /* 0x000ff00003800000 */
[----:B------:R-:W0:Y:S01]  /*cb10*/  S2R R4, SR_SWINHI ;  /* 0x0000000000047919 */ /* 0x000e220000002f00 */
[----:B------:R-:W-:Y:S01]  /*cb20*/  IMAD R5, R207, 0x40, R22 ;  /* 0x00000040cf057824 */ /* 0x000fe200078e0216 */
[----:B------:R-:W1:Y:S01]  /*cb30*/  LDC R198, c[0x0][0xbe8] ;  /* 0x0002fa00ffc67b82 */ /* 0x000e620000000800 */
[----:B------:R-:W-:Y:S01]  /*cb40*/  R2UR UR11, R205 ;  /* 0x00000000cd0b72ca */ /* 0x000fe200000e0000 */
[----:B------:R-:W-:Y:S01]  /*cb50*/  ULDC.64 UR8, c[0x0][0xb90] ;  /* 0x0002e40000087ab9 */ /* 0x000fe20000000a00 */
[----:B------:R-:W-:Y:S02]  /*cb60*/  F2FP.BF16.F32.PACK_AB R24, R25, R24 ;  /* 0x000000181918723e */ /* 0x000fe400000010ff */
[----:B------:R-:W-:Y:S02]  /*cb70*/  F2FP.BF16.F32.PACK_AB R25, R27, R26 ;  /* 0x0000001a1b19723e */ /* 0x000fe400000010ff */
[----:B------:R-:W-:Y:S02]  /*cb80*/  F2FP.BF16.F32.PACK_AB R27, R31, R30 ;  /* 0x0000001e1f1b723e */ /* 0x000fe400000010ff */
[----:B------:R-:W-:-:S02]  /*cb90*/  R2UR UR13, R206 ;  /* 0x00000000ce0d72ca */ /* 0x000fc400000e0000 */
[----:B------:R-:W-:Y:S02]  /*cba0*/  F2FP.BF16.F32.PACK_AB R26, R29, R28 ;  /* 0x0000001c1d1a723e */ /* 0x000fe400000010ff */
[----:B------:R-:W-:Y:S01]  /*cbb0*/  F2FP.BF16.F32.PACK_AB R136, R137, R136 ;  /* 0x000000888988723e */ /* 0x000fe200000010ff */
[----:B------:R-:W-:Y:S01]  /*cbc0*/  USHF.R.S32.HI UR10, URZ, 0x1f, UR11 ;  /* 0x0000001f3f0a7899 */ /* 0x000fe2000801140b */
[----:B------:R-:W-:Y:S01]  /*cbd0*/  F2FP.BF16.F32.PACK_AB R137, R128, R104 ;  /* 0x000000688089723e */ /* 0x000fe200000010ff */
[----:B------:R-:W-:Y:S01]  /*cbe0*/  UIMAD.WIDE.U32 UR6, UR11, UR8, URZ ;  /* 0x000000080b0672a5 */ /* 0x000fe2000f8e003f */
[----:B------:R-:W-:Y:S01]  /*cbf0*/  F2FP.BF16.F32.PACK_AB R144, R145, R144 ;  /* 0x000000909190723e */ /* 0x000fe200000010ff */
[----:B------:R-:W-:Y:S01]  /*cc00*/  UIMAD UR5, UR10, UR8, URZ ;  /* 0x000000080a0572a4 */ /* 0x000fe2000f8e023f */
[----:B------:R-:W-:-:S03]  /*cc10*/  F2FP.BF16.F32.PACK_AB R145, R165, R164 ;  /* 0x000000a4a591723e */ /* 0x000fc600000010ff */
[----:B------:R-:W-:Y:S02]  /*cc20*/  UIMAD UR5, UR11, UR9, UR5 ;  /* 0x000000090b0572a4 */ /* 0x000fe4000f8e0205 */
[----:B------:R-:W-:Y:S01]  /*cc30*/  USHF.R.S32.HI UR12, URZ, 0x1f, UR13 ;  /* 0x0000001f3f0c7899 */ /* 0x000fe2000801140d */
[----:B------:R-:W-:Y:S01]  /*cc40*/  ULDC.64 UR8, c[0x0][0xb98] ;  /* 0x0002e60000087ab9 */ /* 0x000fe20000000a00 */
[----:B------:R-:W-:Y:S02]  /*cc50*/  UIADD3 UR7, UR7, UR5, URZ ;  /* 0x0000000507077290 */ /* 0x000fe4000fffe03f */
[----:B------:R-:W-:Y:S01]  /*cc60*/  UIMAD UR5, UR12, UR8, URZ ;  /* 0x000000080c0572a4 */ /* 0x000fe2000f8e023f */
[----:B------:R-:W-:Y:S02]  /*cc70*/  MOV R158, R197 ;  /* 0x000000c5009e7202 */ /* 0x000fe40000000f00 */
[----:B0-----:R-:W-:Y:S01]  /*cc80*/  MOV R159, R4 ;  /* 0x00000004009f7202 */ /* 0x001fe20000000f00 */
[----:B------:R-:W-:-:S02]  /*cc90*/  UIMAD.WIDE.U32 UR6, UR13, UR8, UR6 ;  /* 0x000000080d0672a5 */ /* 0x000fc4000f8e0006 */
[----:B------:R-:W-:Y:S01]  /*cca0*/  UIMAD UR5, UR13, UR9, UR5 ;  /* 0x000000090d0572a4 */ /* 0x000fe2000f8e0205 */
[--C-:B------:R-:W-:Y:S02]  /*ccb0*/  IMAD.WIDE R16, R212, 0x2, R158.reuse ;  /* 0x00000002d4107825 */ /* 0x100fe400078e029e */
[----:B------:R-:W-:Y:S02]  /*ccc0*/  ULDC.64 UR8, c[0x0][0xae8] ;  /* 0x0002ba0000087ab9 */ /* 0x000fe40000000a00 */
[----:B------:R-:W-:Y:S01]  /*ccd0*/  IMAD.WIDE R158, R5, 0x2, R158 ;  /* 0x00000002059e7825 */ /* 0x000fe200078e029e */
[C---:B------:R-:W-:Y:S02]  /*cce0*/  IADD3 R7, P3, R16.reuse, 0xc060, RZ ;  /* 0x0000c06010077810 */ /* 0x040fe40007f7e0ff */
[C---:B------:R-:W-:Y:S02]  /*ccf0*/  IADD3 R119, P4, R16.reuse, 0xc040, RZ ;  /* 0x0000c04010777810 */ /* 0x040fe40007f9e0ff */
[----:B------:R-:W-:Y:S01]  /*cd00*/  LOP3.LUT R4, R7, 0x380, RZ, 0xc0, !PT ;  /* 0x0000038007047812 */ /* 0x000fe200078ec0ff */
[----:B------:R-:W-:Y:S01]  /*cd10*/  IMAD.X R5, RZ, RZ, R17, P3 ;  /* 0x000000ffff057224 */ /* 0x000fe200018e0611 */
[----:B------:R-:W-:-:S02]  /*cd20*/  IADD3 R117, P5, R16, 0xc020, RZ ;  /* 0x0000c02010757810 */ /* 0x000fc40007fbe0ff */
[----:B------:R-:W-:Y:S02]  /*cd30*/  SHF.R.U64 R4, R4, 0x3, RZ ;  /* 0x0000000304047819 */ /* 0x000fe400000012ff */
[C---:B------:R-:W-:Y:S01]  /*cd40*/  IADD3 R115, P6, R16.reuse, 0xc000, RZ ;  /* 0x0000c00010737810 */ /* 0x040fe20007fde0ff */
[--C-:B------:R-:W-:Y:S01]  /*cd50*/  IMAD.X R9, RZ, RZ, R17.reuse, P5 ;  /* 0x000000ffff097224 */ /* 0x100fe200028e0611 */
[C---:B------:R-:W-:Y:S02]  /*cd60*/  IADD3 R113, P0, R16.reuse, 0x8060, RZ ;  /* 0x0000806010717810 */ /* 0x040fe40007f1e0ff */
[C---:B------:R-:W-:Y:S01]  /*cd70*/  IADD3 R99, P1, R16.reuse, 0x20, RZ ;  /* 0x0000002010637810 */ /* 0x040fe20007f3e0ff */
[--C-:B------:R-:W-:Y:S01]  /*cd80*/  IMAD.X R11, RZ, RZ, R17.reuse, P6 ;  /* 0x000000ffff0b7224 */ /* 0x100fe200030e0611 */
[C---:B------:R-:W-:Y:S01]  /*cd90*/  IADD3 R111, P2, R16.reuse, 0x8040, RZ ;  /* 0x00008040106f7810 */ /* 0x040fe20007f5e0ff */
[--C-:B------:R-:W-:Y:S01]  /*cda0*/  IMAD.X R13, RZ, RZ, R17.reuse, P0 ;  /* 0x000000ffff0d7224 */ /* 0x100fe200000e0611 */
[C---:B------:R-:W-:Y:S01]  /*cdb0*/  IADD3 R106, P3, R16.reuse, 0x8020, RZ ;  /* 0x00008020106a7810 */ /* 0x040fe20007f7e0ff */
[--C-:B------:R-:W-:Y:S01]  /*cdc0*/  IMAD.X R15, RZ, RZ, R17.reuse, P1 ;  /* 0x000000ffff0f7224 */ /* 0x100fe200008e0611 */
[----:B------:R-:W-:Y:S01]  /*cdd0*/  LOP3.LUT R161, R16, 0x380, RZ, 0xc0, !PT ;  /* 0x0000038010a17812 */ /* 0x000fe200078ec0ff */
[--C-:B------:R-:W-:Y:S01]  /*cde0*/  IMAD.X R135, RZ, RZ, R17.reuse, P2 ;  /* 0x000000ffff877224 */ /* 0x100fe200010e0611 */
[----:B------:R-:W-:Y:S01]  /*cdf0*/  LOP3.LUT R4, R4, R7, RZ, 0x3c, !PT ;  /* 0x0000000704047212 */ /* 0x000fe200078e3cff */
[--C-:B------:R-:W-:Y:S01]  /*ce00*/  IMAD.X R7, RZ, RZ, R17.reuse, P4 ;  /* 0x000000ffff077224 */ /* 0x100fe200020e0611 */
[----:B------:R-:W-:Y:S01]  /*ce10*/  LOP3.LUT R108, R111, 0x380, RZ, 0xc0, !PT ;  /* 0x000003806f6c7812 */ /* 0x000fe200078ec0ff */
[----:B------:R-:W-:Y:S01]  /*ce20*/  IMAD.X R139, RZ, RZ, R17, P3 ;  /* 0x000000ffff8b7224 */ /* 0x000fe200018e0611 */
[----:B------:R-:W-:-:S02]  /*ce30*/  IADD3 R109, P4, R16, 0x8000, RZ ;  /* 0x00008000106d7810 */ /* 0x000fc40007f9e0ff */
[C---:B------:R-:W-:Y:S02]  /*ce40*/  IADD3 R107, P5, R16.reuse, 0x4060, RZ ;  /* 0x00004060106b7810 */ /* 0x040fe40007fbe0ff */
[C---:B------:R-:W-:Y:S01]  /*ce50*/  IADD3 R103, P6, R16.reuse, 0x40, RZ ;  /* 0x0000004010677810 */ /* 0x040fe20007fde0ff */
[--C-:B------:R-:W-:Y:S01]  /*ce60*/  IMAD.X R143, RZ, RZ, R17.reuse, P4 ;  /* 0x000000ffff8f7224 */ /* 0x100fe200020e0611 */
[C---:B------:R-:W-:Y:S01]  /*ce70*/  IADD3 R102, P0, R16.reuse, 0x4040, RZ ;  /* 0x0000404010667810 */ /* 0x040fe20007f1e0ff */
[--C-:B------:R-:W-:Y:S01]  /*ce80*/  IMAD.X R147, RZ, RZ, R17.reuse, P5 ;  /* 0x000000ffff937224 */ /* 0x100fe200028e0611 */
[C---:B------:R-:W-:Y:S01]  /*ce90*/  IADD3 R98, P1, R16.reuse, 0x4020, RZ ;  /* 0x0000402010627810 */ /* 0x040fe20007f3e0ff */
[--C-:B------:R-:W-:Y:S01]  /*cea0*/  IMAD.X R151, RZ, RZ, R17.reuse, P6 ;  /* 0x000000ffff977224 */ /* 0x100fe200030e0611 */
[C---:B------:R-:W-:Y:S01]  /*ceb0*/  IADD3 R20, P3, R16.reuse, 0x60, RZ ;  /* 0x0000006010147810 */ /* 0x040fe20007f7e0ff */
[--C-:B------:R-:W-:Y:S01]  /*cec0*/  IMAD.X R153, RZ, RZ, R17.reuse, P0 ;  /* 0x000000ffff997224 */ /* 0x100fe200000e0611 */
[----:B------:R-:W-:Y:S01]  /*ced0*/  SHF.R.U64 R161, R161, 0x3, RZ ;  /* 0x00000003a1a17819 */ /* 0x000fe200000012ff */
[--C-:B------:R-:W-:Y:S01]  /*cee0*/  IMAD.X R155, RZ, RZ, R17.reuse, P1 ;  /* 0x000000ffff9b7224 */ /* 0x100fe200008e0611 */
[----:B------:R-:W-:Y:S01]  /*cef0*/  IADD3 R21, P2, R16, 0x4000, RZ ;  /* 0x0000400010157810 */ /* 0x000fe20007f5e0ff */
[----:B------:R-:W-:Y:S01]  /*cf00*/  IMAD.X R157, RZ, RZ, R17, P3 ;  /* 0x000000ffff9d7224 */ /* 0x000fe200018e0611 */
[----:B------:R-:W-:-:S02]  /*cf10*/  SHF.R.U64 R108, R108, 0x3, RZ ;  /* 0x000000036c6c7819 */ /* 0x000fc400000012ff */
[----:B------:R-:W-:Y:S01]  /*cf20*/  LOP3.LUT R160, R161, R16, RZ, 0x3c, !PT ;  /* 0x00000010a1a07212 */ /* 0x000fe200078e3cff */
[----:B------:R-:W-:Y:S01]  /*cf30*/  IMAD.MOV.U32 R161, RZ, RZ, R17 ;  /* 0x000000ffffa17224 */ /* 0x000fe200078e0011 */
[----:B------:R-:W-:Y:S02]  /*cf40*/  IADD3.X R131, RZ, R17, RZ, P2, !PT ;  /* 0x00000011ff837210 */ /* 0x000fe400017fe4ff */
[----:B------:R-:W-:Y:S02]  /*cf50*/  LOP3.LUT R17, R106, 0x380, RZ, 0xc0, !PT ;  /* 0x000003806a117812 */ /* 0x000fe400078ec0ff */
[----:B------:R-:W-:Y:S02]  /*cf60*/  LOP3.LUT R134, R108, R111, RZ, 0x3c, !PT ;  /* 0x0000006f6c867212 */ /* 0x000fe400078e3cff */
[----:B------:R-:W-:Y:S02]  /*cf70*/  IADD3 R111, P2, R158, 0x7000, RZ ;  /* 0x000070009e6f7810 */ /* 0x000fe40007f5e0ff */
[----:B------:R-:W-:-:S02]  /*cf80*/  LOP3.LUT R16, R109, 0x380, RZ, 0xc0, !PT ;  /* 0x000003806d107812 */ /* 0x000fc400078ec0ff */
[----:B------:R-:W-:Y:S02]  /*cf90*/  SHF.R.U64 R17, R17, 0x3, RZ ;  /* 0x0000000311117819 */ /* 0x000fe400000012ff */
[----:B------:R-:W-:Y:S02]  /*cfa0*/  LOP3.LUT R110, R111, 0x380, RZ, 0xc0, !PT ;  /* 0x000003806f6e7812 */ /* 0x000fe400078ec0ff */
[----:B------:R-:W-:Y:S02]  /*cfb0*/  SHF.R.U64 R16, R16, 0x3, RZ ;  /* 0x0000000310107819 */ /* 0x000fe400000012ff */
[----:B------:R-:W-:Y:S02]  /*cfc0*/  LOP3.LUT R14, R99, 0x380, RZ, 0xc0, !PT ;  /* 0x00000380630e7812 */ /* 0x000fe400078ec0ff */
[----:B------:R-:W-:Y:S02]  /*cfd0*/  LOP3.LUT R138, R17, R106, RZ, 0x3c, !PT ;  /* 0x0000006a118a7212 */ /* 0x000fe400078e3cff */
[----:B------:R-:W-:-:S02]  /*cfe0*/  LOP3.LUT R17, R98, 0x380, RZ, 0xc0, !PT ;  /* 0x0000038062117812 */ /* 0x000fc400078ec0ff */
[----:B------:R-:W-:Y:S02]  /*cff0*/  SHF.R.U64 R110, R110, 0x3, RZ ;  /* 0x000000036e6e7819 */ /* 0x000fe400000012ff */
[----:B------:R-:W-:Y:S02]  /*d000*/  LOP3.LUT R142, R16, R109, RZ, 0x3c, !PT ;  /* 0x0000006d108e7212 */ /* 0x000fe400078e3cff */
[----:B------:R-:W-:Y:S02]  /*d010*/  SHF.R.U64 R14, R14, 0x3, RZ ;  /* 0x000000030e0e7819 */ /* 0x000fe400000012ff */
[----:B------:R-:W-:Y:S02]  /*d020*/  LOP3.LUT R16, R103, 0x380, RZ, 0xc0, !PT ;  /* 0x0000038067107812 */ /* 0x000fe400078ec0ff */
[----:B------:R-:W-:Y:S02]  /*d030*/  SHF.R.U64 R17, R17, 0x3, RZ ;  /* 0x0000000311117819 */ /* 0x000fe400000012ff */
[----:B------:R-:W-:Y:S01]  /*d040*/  LOP3.LUT R110, R110, R111, RZ, 0x3c, !PT ;  /* 0x0000006f6e6e7212 */ /* 0x000fe200078e3cff */
[----:B------:R-:W-:Y:S01]  /*d050*/  IMAD.X R111, RZ, RZ, R159, P2 ;  /* 0x000000ffff6f7224 */ /* 0x000fe200010e069f */
[----:B------:R-:W-:-:S02]  /*d060*/  IADD3 R127, P2, R158, 0xe000, RZ ;  /* 0x0000e0009e7f7810 */ /* 0x000fc40007f5e0ff */
[----:B------:R-:W-:Y:S02]  /*d070*/  LOP3.LUT R14, R14, R99, RZ, 0x3c, !PT ;  /* 0x000000630e0e7212 */ /* 0x000fe400078e3cff */
[----:B------:R-:W-:Y:S02]  /*d080*/  SHF.R.U64 R16, R16, 0x3, RZ ;  /* 0x0000000310107819 */ /* 0x000fe400000012ff */
[----:B------:R-:W-:Y:S02]  /*d090*/  LOP3.LUT R99, R102, 0x380, RZ, 0xc0, !PT ;  /* 0x0000038066637812 */ /* 0x000fe400078ec0ff */
[----:B------:R-:W-:Y:S02]  /*d0a0*/  LOP3.LUT R154, R17, R98, RZ, 0x3c, !PT ;  /* 0x00000062119a7212 */ /* 0x000fe400078e3cff */
[----:B------:R-:W-:Y:S02]  /*d0b0*/  IADD3 R98, P4, R158, 0x2000, RZ ;  /* 0x000020009e627810 */ /* 0x000fe40007f9e0ff */
[----:B------:R-:W-:-:S02]  /*d0c0*/  LOP3.LUT R126, R127, 0x380, RZ, 0xc0, !PT ;  /* 0x000003807f7e7812 */ /* 0x000fc400078ec0ff */
[----:B------:R-:W-:Y:S02]  /*d0d0*/  LOP3.LUT R150, R16, R103, RZ, 0x3c, !PT ;  /* 0x0000006710967212 */ /* 0x000fe400078e3cff */
[----:B------:R-:W-:Y:S02]  /*d0e0*/  SHF.R.U64 R99, R99, 0x3, RZ ;  /* 0x0000000363637819 */ /* 0x000fe400000012ff */
[----:B------:R-:W-:Y:S02]  /*d0f0*/  LOP3.LUT R103, R20, 0x380, RZ, 0xc0, !PT ;  /* 0x0000038014677812 */ /* 0x000fe400078ec0ff */
[----:B------:R-:W-:Y:S02]  /*d100*/  LOP3.LUT R17, R98, 0x380, RZ, 0xc0, !PT ;  /* 0x0000038062117812 */ /* 0x000fe400078ec0ff */
[----:B------:R-:W-:Y:S02]  /*d110*/  LOP3.LUT R12, R113, 0x380, RZ, 0xc0, !PT ;  /* 0x00000380710c7812 */ /* 0x000fe400078ec0ff */
[----:B------:R-:W-:-:S02]  /*d120*/  SHF.R.U64 R126, R126, 0x3, RZ ;  /* 0x000000037e7e7819 */ /* 0x000fc400000012ff */
[----:B------:R-:W-:Y:S02]  /*d130*/  LOP3.LUT R152, R99, R102, RZ, 0x3c, !PT ;  /* 0x0000006663987212 */ /* 0x000fe400078e3cff */
[----:B------:R-:W-:Y:S02]  /*d140*/  SHF.R.U64 R103, R103, 0x3, RZ ;  /* 0x0000000367677819 */ /* 0x000fe400000012ff */
[----:B------:R-:W-:Y:S02]  /*d150*/  IADD3 R99, P3, R158, 0x1000, RZ ;  /* 0x000010009e637810 */ /* 0x000fe40007f7e0ff */
[----:B------:R-:W-:Y:S02]  /*d160*/  SHF.R.U64 R17, R17, 0x3, RZ ;  /* 0x0000000311117819 */ /* 0x000fe400000012ff */
[----:B------:R-:W-:Y:S02]  /*d170*/  SHF.R.U64 R12, R12, 0x3, RZ ;  /* 0x000000030c0c7819 */ /* 0x000fe400000012ff */
[----:B------:R-:W-:Y:S01]  /*d180*/  LOP3.LUT R126, R126, R127, RZ, 0x3c, !PT ;  /* 0x0000007f7e7e7212 */ /* 0x000fe200078e3cff */
[----:B------:R-:W-:Y:S01]  /*d190*/  IMAD.X R127, RZ, RZ, R159, P2 ;  /* 0x000000ffff7f7224 */ /* 0x000fe200010e069f */
[----:B------:R-:W-:-:S02]  /*d1a0*/  LOP3.LUT R156, R103, R20, RZ, 0x3c, !PT ;  /* 0x00000014679c7212 */ /* 0x000fc400078e3cff */
[----:B-1----:R-:W-:Y:S02]  /*d1b0*/  ISETP.NE.AND P2, PT, R198, 0x1, PT ;  /* 0x00000001c600780c */ /* 0x002fe40003f45270 */
[----:B------:R-:W-:Y:S01]  /*d1c0*/  LOP3.LUT R20, R17, R98, RZ, 0x3c, !PT ;  /* 0x0000006211147212 */ /* 0x000fe200078e3cff */
[----:B------:R-:W-:Y:S01]  /*d1d0*/  IMAD.X R17, RZ, RZ, R159, P3 ;  /* 0x000000ffff117224 */ /* 0x000fe200018e069f */
[----:B------:R-:W-:Y:S02]  /*d1e0*/  LOP3.LUT R12, R12, R113, RZ, 0x3c, !PT ;  /* 0x000000710c0c7212 */ /* 0x000fe400078e3cff */
[----:B------:R-:W-:Y:S02]  /*d1f0*/  LOP3.LUT R106, R107, 0x380, RZ, 0xc0, !PT ;  /* 0x000003806b6a7812 */ /* 0x000fe400078ec0ff */
[----:B------:R-:W-:Y:S02]  /*d200*/  LOP3.LUT R16, R99, 0x380, RZ, 0xc0, !PT ;  /* 0x0000038063107812 */ /* 0x000fe400078ec0ff */
[----:B------:R-:W-:-:S02]  /*d210*/  IADD3 R113, P3, R158, 0x8000, RZ ;  /* 0x000080009e717810 */ /* 0x000fc40007f7e0ff */
[----:B------:R-:W-:Y:S02]  /*d220*/  SHF.R.U64 R106, R106, 0x3, RZ ;  /* 0x000000036a6a7819 */ /* 0x000fe400000012ff */
[----:B------:R-:W-:Y:S02]  /*d230*/  LOP3.LUT R102, R21, 0x380, RZ, 0xc0, !PT ;  /* 0x0000038015667812 */ /* 0x000fe400078ec0ff */
[----:B------:R-:W-:Y:S02]  /*d240*/  SHF.R.U64 R16, R16, 0x3, RZ ;  /* 0x0000000310107819 */ /* 0x000fe400000012ff */
[----:B------:R-:W-:Y:S02]  /*d250*/  LOP3.LUT R112, R113, 0x380, RZ, 0xc0, !PT ;  /* 0x0000038071707812 */ /* 0x000fe400078ec0ff */
[----:B------:R-:W-:Y:S02]  /*d260*/  LOP3.LUT R146, R106, R107, RZ, 0x3c, !PT ;  /* 0x0000006b6a927212 */ /* 0x000fe400078e3cff */
[----:B------:R-:W-:-:S02]  /*d270*/  SHF.R.U64 R102, R102, 0x3, RZ ;  /* 0x0000000366667819 */ /* 0x000fc400000012ff */
[----:B------:R-:W-:Y:S02]  /*d280*/  LOP3.LUT R16, R16, R99, RZ, 0x3c, !PT ;  /* 0x0000006310107212 */ /* 0x000fe400078e3cff */
[----:B------:R-:W-:Y:S02]  /*d290*/  SHF.R.U64 R112, R112, 0x3, RZ ;  /* 0x0000000370707819 */ /* 0x000fe400000012ff */
[----:B------:R-:W-:Y:S02]  /*d2a0*/  MOV R196, R4 ;  /* 0x0000000400c47202 */ /* 0x000fe40000000f00 */
[C---:B------:R-:W-:Y:S02]  /*d2b0*/  IADD3 R99, P5, R158.reuse, 0x3000, RZ ;  /* 0x000030009e637810 */ /* 0x040fe40007fbe0ff */
[C---:B------:R-:W-:Y:S02]  /*d2c0*/  IADD3 R103, P6, R158.reuse, 0x4000, RZ ;  /* 0x000040009e677810 */ /* 0x040fe40007fde0ff */
[----:B------:R-:W-:-:S02]  /*d2d0*/  IADD3 R107, P0, R158, 0x5000, RZ ;  /* 0x000050009e6b7810 */ /* 0x000fc40007f1e0ff */
[----:B------:R-:W-:Y:S02]  /*d2e0*/  IADD3 R109, P1, R158, 0x6000, RZ ;  /* 0x000060009e6d7810 */ /* 0x000fe40007f3e0ff */
[----:B------:R-:W-:Y:S02]  /*d2f0*/  F2FP.BF16.F32.PACK_AB R5, R35, R34 ;  /* 0x000000222305723e */ /* 0x000fe400000010ff */
[----:B------:R-:W0:Y:S01]  /*d300*/  @P2 LDC R34, c[0x0][0xbec] ;  /* 0x0002fb00ff222b82 */ /* 0x000e220000000800 */
[----:B------:R-:W-:Y:S01]  /*d310*/  LOP3.LUT R130, R102, R21, RZ, 0x3c, !PT ;  /* 0x0000001566827212 */ /* 0x000fe200078e3cff */
[--C-:B------:R-:W-:Y:S01]  /*d320*/  IMAD.X R21, RZ, RZ, R159.reuse, P4 ;  /* 0x000000ffff157224 */ /* 0x100fe200020e069f */
[----:B------:R-:W-:Y:S01]  /*d330*/  LOP3.LUT R112, R112, R113, RZ, 0x3c, !PT ;  /* 0x0000007170707212 */ /* 0x000fe200078e3cff */
[----:B------:R-:W-:Y:S01]  /*d340*/  IMAD.X R113, RZ, RZ, R159, P3 ;  /* 0x000000ffff717224 */ /* 0x000fe200018e069f */
[----:B------:R-:W-:Y:S02]  /*d350*/  LOP3.LUT R98, R99, 0x380, RZ, 0xc0, !PT ;  /* 0x0000038063627812 */ /* 0x000fe400078ec0ff */
[----:B------:R-:W-:Y:S01]  /*d360*/  LOP3.LUT R102, R103, 0x380, RZ, 0xc0, !PT ;  /* 0x0000038067667812 */ /* 0x000fe200078ec0ff */
[----:B------:R-:W1:Y:S01]  /*d370*/  @P2 LDC R35, c[0x0][0xbf0] ;  /* 0x0002fc00ff232b82 */ /* 0x000e620000000800 */
[----:B------:R-:W-:-:S02]  /*d380*/  LOP3.LUT R106, R107, 0x380, RZ, 0xc0, !PT ;  /* 0x000003806b6a7812 */ /* 0x000fc400078ec0ff */
[----:B------:R-:W-:Y:S02]  /*d390*/  LOP3.LUT R108, R109, 0x380, RZ, 0xc0, !PT ;  /* 0x000003806d6c7812 */ /* 0x000fe400078ec0ff */
[----:B------:R-:W-:-:S03]  /*d3a0*/  MOV R200, R160 ;  /* 0x000000a000c87202 */ /* 0x000fc60000000f00 */
[----:B------:R-:W-:Y:S01]  /*d3b0*/  BAR.SYNC.DEFER_BLOCKING 0x1, 0x100 ;  /* 0x0044000000007b1d */ /* 0x000fe20000010000 */
[----:B------:R-:W-:Y:S02]  /*d3c0*/  LOP3.LUT R6, R119, 0x380, RZ, 0xc0, !PT ;  /* 0x0000038077067812 */ /* 0x000fe400078ec0ff */
[----:B------:R-:W-:Y:S02]  /*d3d0*/  LOP3.LUT R8, R117, 0x380, RZ, 0xc0, !PT ;  /* 0x0000038075087812 */ /* 0x000fe400078ec0ff */
[----:B------:R-:W-:Y:S02]  /*d3e0*/  LOP3.LUT R10, R115, 0x380, RZ, 0xc0, !PT ;  /* 0x00000380730a7812 */ /* 0x000fe400078ec0ff */
[----:B------:R-:W-:Y:S02]  /*d3f0*/  IADD3 R161, P3, R158, 0xf000, RZ ;  /* 0x0000f0009ea17810 */ /* 0x000fe40007f7e0ff */
[----:B------:R-:W-:Y:S02]  /*d400*/  SHF.R.U64 R98, R98, 0x3, RZ ;  /* 0x0000000362627819 */ /* 0x000fe400000012ff */
[----:B------:R-:W-:Y:S01]  /*d410*/  SHF.R.U64 R102, R102, 0x3, RZ ;  /* 0x0000000366667819 */ /* 0x000fe200000012ff */
[----:B------:R-:W-:Y:S01]  /*d420*/  IMAD.X R31, RZ, RZ, R159, P3 ;  /* 0x000000ffff1f7224 */ /* 0x000fe200018e069f */
[----:B------:R-:W-:-:S02]  /*d430*/  SHF.R.U64 R106, R106, 0x3, RZ ;  /* 0x000000036a6a7819 */ /* 0x000fc400000012ff */
[----:B------:R-:W-:Y:S02]  /*d440*/  SHF.R.U64 R108, R108, 0x3, RZ ;  /* 0x000000036c6c7819 */ /* 0x000fe400000012ff */
[----:B------:R-:W-:Y:S02]  /*d450*/  SHF.R.U64 R6, R6, 0x3, RZ ;  /* 0x0000000306067819 */ /* 0x000fe400000012ff */
[----:B------:R-:W-:Y:S02]  /*d460*/  SHF.R.U64 R8, R8, 0x3, RZ ;  /* 0x0000000308087819 */ /* 0x000fe400000012ff */
[----:B------:R-:W-:Y:S02]  /*d470*/  SHF.R.U64 R10, R10, 0x3, RZ ;  /* 0x000000030a0a7819 */ /* 0x000fe400000012ff */
[----:B------:R-:W-:Y:S01]  /*d480*/  LOP3.LUT R30, R161, 0x380, RZ, 0xc0, !PT ;  /* 0x00000380a11e7812 */ /* 0x000fe200078ec0ff */
[----:B------:R2:W-:Y:S01]  /*d490*/  STSM.16.M88.4 [R200], R24 ;  /* 0x00000018c8007844 */ /* 0x0005e20000000200 */
        /* <DEDUP_REMOVED lines=8> */
[----:B------:R-:W-:-:S02]  /*d520*/  LOP3.LUT R6, R6, R119, RZ, 0x3c, !PT ;  /* 0x0000007706067212 */ /* 0x000fc400078e3cff */
[----:B------:R-:W-:Y:S02]  /*d530*/  LOP3.LUT R8, R8, R117, RZ, 0x3c, !PT ;  /* 0x0000007508087212 */ /* 0x000fe400078e3cff */
[----:B------:R-:W-:Y:S02]  /*d540*/  LOP3.LUT R10, R10, R115, RZ, 0x3c, !PT ;  /* 0x000000730a0a7212 */ /* 0x000fe400078e3cff */
[----:B------:R-:W-:Y:S02]  /*d550*/  SHF.R.U64 R30, R30, 0x3, RZ ;  /* 0x000000031e1e7819 */ /* 0x000fe400000012ff */
[C---:B------:R-:W-:Y:S02]  /*d560*/  IADD3 R115, P4, R158.reuse, 0x9000, RZ ;  /* 0x000090009e737810 */ /* 0x040fe40007f9e0ff */
[C---:B------:R-:W-:Y:S02]  /*d570*/  IADD3 R117, P5, R158.reuse, 0xa000, RZ ;  /* 0x0000a0009e757810 */ /* 0x040fe40007fbe0ff */
[----:B------:R-:W-:-:S02]  /*d580*/  IADD3 R119, P6, R158, 0xb000, RZ ;  /* 0x0000b0009e777810 */ /* 0x000fc40007fde0ff */
[C---:B------:R-:W-:Y:S02]  /*d590*/  IADD3 R121, P0, R158.reuse, 0xc000, RZ ;  /* 0x0000c0009e797810 */ /* 0x040fe40007f1e0ff */
[----:B------:R-:W-:Y:S02]  /*d5a0*/  IADD3 R123, P1, R158, 0xd000, RZ ;  /* 0x0000d0009e7b7810 */ /* 0x000fe40007f3e0ff */
[----:B------:R-:W-:Y:S02]  /*d5b0*/  LOP3.LUT R30, R30, R161, RZ, 0x3c, !PT ;  /* 0x000000a11e1e7212 */ /* 0x000fe400078e3cff */
[----:B------:R-:W-:Y:S02]  /*d5c0*/  LOP3.LUT R114, R115, 0x380, RZ, 0xc0, !PT ;  /* 0x0000038073727812 */ /* 0x000fe400078ec0ff */
[----:B------:R-:W-:Y:S02]  /*d5d0*/  LOP3.LUT R116, R117, 0x380, RZ, 0xc0, !PT ;  /* 0x0000038075747812 */ /* 0x000fe400078ec0ff */
[----:B------:R-:W-:-:S02]  /*d5e0*/  LOP3.LUT R118, R119, 0x380, RZ, 0xc0, !PT ;  /* 0x0000038077767812 */ /* 0x000fc400078ec0ff */
[----:B------:R-:W-:Y:S02]  /*d5f0*/  LOP3.LUT R120, R121, 0x380, RZ, 0xc0, !PT ;  /* 0x0000038079787812 */ /* 0x000fe400078ec0ff */
[----:B------:R-:W-:Y:S02]  /*d600*/  LOP3.LUT R122, R123, 0x380, RZ, 0xc0, !PT ;  /* 0x000003807b7a7812 */ /* 0x000fe400078ec0ff */
[----:B------:R-:W-:Y:S02]  /*d610*/  LOP3.LUT R29, R158, 0x380, RZ, 0xc0, !PT ;  /* 0x000003809e1d7812 */ /* 0x000fe400078ec0ff */
[----:B------:R-:W-:Y:S02]  /*d620*/  MOV R161, R6 ;  /* 0x0000000600a17202 */ /* 0x000fe40000000f00 */
[----:B------:R-:W-:Y:S02]  /*d630*/  F2FP.BF16.F32.PACK_AB R6, R37, R173 ;  /* 0x000000ad2506723e */ /* 0x000fe400000010ff */
[----:B------:R-:W-:-:S02]  /*d640*/  IADD3 R37, R23, UR43, RZ ;  /* 0x0000002b17257c10 */ /* 0x000fc4000fffe0ff */
[----:B------:R-:W-:Y:S02]  /*d650*/  SHF.R.U64 R114, R114, 0x3, RZ ;  /* 0x0000000372727819 */ /* 0x000fe400000012ff */
[----:B------:R-:W-:Y:S01]  /*d660*/  SHF.R.U64 R116, R116, 0x3, RZ ;  /* 0x0000000374747819 */ /* 0x000fe200000012ff */
[----:B0-----:R-:W-:Y:S01]  /*d670*/  @P2 IMAD.HI.U32 R34, R37, R34, RZ ;  /* 0x0000002225222227 */ /* 0x001fe200078e00ff */
[----:B------:R-:W-:Y:S02]  /*d680*/  SHF.R.U64 R118, R118, 0x3, RZ ;  /* 0x0000000376767819 */ /* 0x000fe400000012ff */
[----:B------:R-:W-:Y:S02]  /*d690*/  SHF.R.U64 R120, R120, 0x3, RZ ;  /* 0x0000000378787819 */ /* 0x000fe400000012ff */
[----:B------:R-:W-:Y:S02]  /*d6a0*/  SHF.R.U64 R122, R122, 0x3, RZ ;  /* 0x000000037a7a7819 */ /* 0x000fe400000012ff */
[----:B------:R-:W-:-:S02]  /*d6b0*/  SHF.R.U64 R29, R29, 0x3, RZ ;  /* 0x000000031d1d7819 */ /* 0x000fc400000012ff */
        /* <DEDUP_REMOVED lines=11> */
[----:B------:R-:W-:Y:S01]  /*d770*/  IMAD.MOV.U32 R29, RZ, RZ, R159 ;  /* 0x000000ffff1d7224 */ /* 0x000fe200078e009f */
[----:B------:R-:W-:-:S02]  /*d780*/  MOV R160, R8 ;  /* 0x0000000800a07202 */ /* 0x000fc40000000f00 */
[----:B------:R-:W-:Y:S02]  /*d790*/  MOV R159, R10 ;  /* 0x0000000a009f7202 */ /* 0x000fe40000000f00 */
[----:B------:R-:W-:Y:S02]  /*d7a0*/  MOV R199, R14 ;  /* 0x0000000e00c77202 */ /* 0x000fe40000000f00 */
[----:B------:R-:W-:Y:S01]  /*d7b0*/  F2FP.BF16.F32.PACK_AB R4, R33, R172 ;  /* 0x000000ac2104723e */ /* 0x000fe200000010ff */
[----:B------:R-:W-:Y:S01]  /*d7c0*/  IMAD.MOV.U32 R33, RZ, RZ, R37 ;  /* 0x000000ffff217224 */ /* 0x000fe200078e0025 */
[----:B------:R-:W-:Y:S02]  /*d7d0*/  F2FP.BF16.F32.PACK_AB R7, R39, R38 ;  /* 0x000000262707723e */ /* 0x000fe400000010ff */
[----:B------:R-:W-:Y:S02]  /*d7e0*/  MOV R158, R12 ;  /* 0x0000000c009e7202 */ /* 0x000fe40000000f00 */
[----:B------:R-:W-:Y:S01]  /*d7f0*/  MOV R150, R150 ;  /* 0x0000009600967202 */ /* 0x000fe20000000f00 */
[----:B------:R0:W-:Y:S01]  /*d800*/  STSM.16.M88.4 [R199], R4 ;  /* 0x00000004c7007844 */ /* 0x0001e20000000200 */
[----:B------:R-:W-:-:S02]  /*d810*/  F2FP.BF16.F32.PACK_AB R8, R41, R174 ;  /* 0x000000ae2908723e */ /* 0x000fc400000010ff */
[----:B------:R-:W-:Y:S02]  /*d820*/  F2FP.BF16.F32.PACK_AB R9, R43, R42 ;  /* 0x0000002a2b09723e */ /* 0x000fe400000010ff */
[----:B------:R-:W-:Y:S02]  /*d830*/  F2FP.BF16.F32.PACK_AB R10, R45, R175 ;  /* 0x000000af2d0a723e */ /* 0x000fe400000010ff */
[----:B------:R-:W-:Y:S02]  /*d840*/  F2FP.BF16.F32.PACK_AB R11, R47, R46 ;  /* 0x0000002e2f0b723e */ /* 0x000fe400000010ff */
[----:B------:R-:W-:Y:S02]  /*d850*/  MOV R156, R156 ;  /* 0x0000009c009c7202 */ /* 0x000fe40000000f00 */
[----:B------:R-:W-:Y:S01]  /*d860*/  F2FP.BF16.F32.PACK_AB R12, R49, R176 ;  /* 0x000000b0310c723e */ /* 0x000fe200000010ff */
[----:B------:R3:W-:Y:S01]  /*d870*/  STSM.16.M88.4 [R150], R8 ;  /* 0x0000000896007844 */ /* 0x0007e20000000200 */
[----:B------:R-:W-:-:S02]  /*d880*/  F2FP.BF16.F32.PACK_AB R13, R51, R50 ;  /* 0x00000032330d723e */ /* 0x000fc400000010ff */
[----:B------:R-:W-:Y:S02]  /*d890*/  F2FP.BF16.F32.PACK_AB R14, R53, R177 ;  /* 0x000000b1350e723e */ /* 0x000fe400000010ff */
[----:B------:R-:W-:Y:S02]  /*d8a0*/  F2FP.BF16.F32.PACK_AB R15, R55, R54 ;  /* 0x00000036370f723e */ /* 0x000fe400000010ff */
[----:B-1----:R-:W-:Y:S02]  /*d8b0*/  @P2 SHF.R.U32.HI R33, RZ, R35, R34 ;  /* 0x00000023ff212219 */ /* 0x002fe40000011622 */
[----:B------:R-:W-:Y:S01]  /*d8c0*/  MOV R130, R130 ;  /* 0x0000008200827202 */ /* 0x000fe20000000f00 */
[----:B------:R1:W-:Y:S01]  /*d8d0*/  STSM.16.M88.4 [R156], R12 ;  /* 0x0000000c9c007844 */ /* 0x0003e20000000200 */
[----:B--2---:R-:W-:Y:S01]  /*d8e0*/  F2FP.BF16.F32.PACK_AB R24, R57, R178 ;  /* 0x000000b23918723e */ /* 0x004fe200000010ff */
[----:B------:R-:W-:Y:S01]  /*d8f0*/  IMAD.MOV R35, RZ, RZ, -R33 ;  /* 0x000000ffff237224 */ /* 0x000fe200078e0a21 */
[----:B------:R-:W-:-:S02]  /*d900*/  F2FP.BF16.F32.PACK_AB R25, R59, R58 ;  /* 0x0000003a3b19723e */ /* 0x000fc400000010ff */
[----:B------:R-:W-:Y:S01]  /*d910*/  F2FP.BF16.F32.PACK_AB R26, R61, R179 ;  /* 0x000000b33d1a723e */ /* 0x000fe200000010ff */
[----:B------:R-:W-:Y:S01]  /*d920*/  IMAD R35, R198, R35, R37 ;  /* 0x00000023c6237224 */ /* 0x000fe200078e0225 */
[----:B------:R-:W-:Y:S01]  /*d930*/  F2FP.BF16.F32.PACK_AB R27, R63, R62 ;  /* 0x0000003e3f1b723e */ /* 0x000fe200000010ff */
[----:B------:R-:W2:Y:S01]  /*d940*/  @P2 LDC R61, c[0x0][0xbf0] ;  /* 0x0002fc00ff3d2b82 */ /* 0x000ea20000000800 */
[----:B------:R-:W-:Y:S02]  /*d950*/  MOV R154, R154 ;  /* 0x0000009a009a7202 */ /* 0x000fe40000000f00 */
[----:B0-----:R-:W-:Y:S01]  /*d960*/  F2FP.BF16.F32.PACK_AB R4, R65, R180 ;  /* 0x000000b44104723e */ /* 0x001fe200000010ff */
[----:B------:R-:W-:Y:S01]  /*d970*/  STSM.16.M88.4 [R130], R24 ;  /* 0x0000001882007844 */ /* 0x000fe20000000200 */
[----:B------:R-:W-:Y:S02]  /*d980*/  F2FP.BF16.F32.PACK_AB R5, R67, R66 ;  /* 0x000000424305723e */ /* 0x000fe400000010ff */
[----:B------:R-:W-:-:S02]  /*d990*/  F2FP.BF16.F32.PACK_AB R6, R69, R181 ;  /* 0x000000b54506723e */ /* 0x000fc400000010ff */
[----:B------:R-:W-:Y:S02]  /*d9a0*/  F2FP.BF16.F32.PACK_AB R7, R71, R70 ;  /* 0x000000464707723e */ /* 0x000fe400000010ff */
[----:B------:R-:W-:Y:S02]  /*d9b0*/  MOV R152, R152 ;  /* 0x0000009800987202 */ /* 0x000fe40000000f00 */
[----:B---3--:R-:W-:Y:S01]  /*d9c0*/  F2FP.BF16.F32.PACK_AB R8, R73, R182 ;  /* 0x000000b64908723e */ /* 0x008fe200000010ff */
[----:B------:R0:W-:Y:S01]  /*d9d0*/  STSM.16.M88.4 [R154], R4 ;  /* 0x000000049a007844 */ /* 0x0001e20000000200 */
[----:B------:R-:W-:Y:S02]  /*d9e0*/  F2FP.BF16.F32.PACK_AB R9, R75, R74 ;  /* 0x0000004a4b09723e */ /* 0x000fe400000010ff */
[----:B------:R-:W-:Y:S02]  /*d9f0*/  F2FP.BF16.F32.PACK_AB R10, R77, R183 ;  /* 0x000000b74d0a723e */ /* 0x000fe400000010ff */
[----:B------:R-:W-:-:S02]  /*da00*/  F2FP.BF16.F32.PACK_AB R11, R79, R78 ;  /* 0x0000004e4f0b723e */ /* 0x000fc400000010ff */
[----:B------:R-:W-:Y:S02]  /*da10*/  MOV R146, R146 ;  /* 0x0000009200927202 */ /* 0x000fe40000000f00 */
[----:B-1----:R-:W-:Y:S01]  /*da20*/  F2FP.BF16.F32.PACK_AB R12, R81, R184 ;  /* 0x000000b8510c723e */ /* 0x002fe200000010ff */
[----:B------:R1:W-:Y:S01]  /*da30*/  STSM.16.M88.4 [R152], R8 ;  /* 0x0000000898007844 */ /* 0x0003e20000000200 */
[----:B------:R-:W-:Y:S02]  /*da40*/  F2FP.BF16.F32.PACK_AB R13, R83, R82 ;  /* 0x00000052530d723e */ /* 0x000fe400000010ff */
[----:B------:R-:W-:Y:S02]  /*da50*/  F2FP.BF16.F32.PACK_AB R14, R85, R185 ;  /* 0x000000b9550e723e */ /* 0x000fe400000010ff */
[----:B------:R-:W-:Y:S02]  /*da60*/  F2FP.BF16.F32.PACK_AB R15, R87, R86 ;  /* 0x00000056570f723e */ /* 0x000fe400000010ff */
[----:B0-----:R-:W-:-:S02]  /*da70*/  F2FP.BF16.F32.PACK_AB R5, R18, R3 ;  /* 0x000000031205723e */ /* 0x001fc400000010ff */
[----:B------:R-:W-:Y:S01]  /*da80*/  SHF.R.S32.HI R3, RZ, 0x1f, R35 ;  /* 0x0000001fff037819 */ /* 0x000fe20000011423 */
[----:B------:R0:W-:Y:S01]  /*da90*/  STSM.16.M88.4 [R146], R12 ;  /* 0x0000000c92007844 */ /* 0x0001e20000000200 */
[----:B------:R-:W-:Y:S02]  /*daa0*/  MOV R142, R142 ;  /* 0x0000008e008e7202 */ /* 0x000fe40000000f00 */
[----:B------:R-:W-:Y:S02]  /*dab0*/  F2FP.BF16.F32.PACK_AB R24, R89, R186 ;  /* 0x000000ba5918723e */ /* 0x000fe400000010ff */
[----:B------:R-:W-:Y:S01]  /*dac0*/  F2FP.BF16.F32.PACK_AB R25, R91, R90 ;  /* 0x0000005a5b19723e */ /* 0x000fe200000010ff */
[----:B-1----:R-:W-:Y:S01]  /*dad0*/  IMAD.U32 R9, RZ, RZ, UR5 ;  /* 0x00000005ff097e24 */ /* 0x002fe2000f8e00ff */
[----:B------:R-:W-:Y:S01]  /*dae0*/  SHF.R.S32.HI R8, RZ, 0x1f, R33 ;  /* 0x0000001fff087819 */ /* 0x000fe20000011421 */
[----:B------:R-:W-:Y:S01]  /*daf0*/  ULDC UR5, c[0x0][0xa88] ;  /* 0x0002a20000057ab9 */ /* 0x000fe20000000800 */
[----:B------:R-:W-:-:S02]  /*db00*/  F2FP.BF16.F32.PACK_AB R26, R93, R187 ;  /* 0x000000bb5d1a723e */ /* 0x000fc400000010ff */
[----:B------:R-:W-:Y:S02]  /*db10*/  F2FP.BF16.F32.PACK_AB R27, R95, R94 ;  /* 0x0000005e5f1b723e */ /* 0x000fe400000010ff */
[----:B------:R-:W-:Y:S02]  /*db20*/  MOV R138, R138 ;  /* 0x0000008a008a7202 */ /* 0x000fe40000000f00 */
[----:B------:R-:W-:Y:S01]  /*db30*/  F2FP.BF16.F32.PACK_AB R4, R97, R188 ;  /* 0x000000bc6104723e */ /* 0x000fe200000010ff */
[----:B0-----:R-:W-:Y:S01]  /*db40*/  VIADD R14, R211, UR43 ;  /* 0x0000002bd30e7c36 */ /* 0x001fe20008000000 */
[----:B------:R-:W-:Y:S01]  /*db50*/  IADD3 R12, P0, R33, UR6, RZ ;  /* 0x00000006210c7c10 */ /* 0x000fe2000ff1e0ff */
[----:B------:R-:W-:Y:S01]  /*db60*/  STSM.16.M88.4 [R142], R24 ;  /* 0x000000188e007844 */ /* 0x000fe20000000200 */
[----:B------:R-:W-:Y:S02]  /*db70*/  F2FP.BF16.F32.PACK_AB R6, R101, R189 ;  /* 0x000000bd6506723e */ /* 0x000fe400000010ff */
[----:B------:R-:W-:Y:S01]  /*db80*/  IADD3.X R13, R8, UR7, R9, P0, !PT ;  /* 0x00000007080d7c10 */ /* 0x000fe200087fe409 */
[----:B------:R-:W-:Y:S01]  /*db90*/  ULDC.64 UR6, c[0x0][0xb88] ;  /* 0x0002e20000067ab9 */ /* 0x000fe20000000a00 */
[----:B------:R-:W-:Y:S01]  /*dba0*/  F2FP.BF16.F32.PACK_AB R7, R36, R32 ;  /* 0x000000202407723e */ /* 0x000fe200000010ff */
[----:B------:R-:W-:Y:S01]  /*dbb0*/  IMAD R8, R3, UR6, RZ ;  /* 0x0000000603087c24 */ /* 0x000fe2000f8e02ff */
[----:B------:R-:W-:Y:S01]  /*dbc0*/  LOP3.LUT P0, RZ, R209, 0x3, RZ, 0xc0, !PT ;  /* 0x00000003d1ff7812 */ /* 0x000fe2000780c0ff */
[C---:B------:R-:W-:Y:S01]  /*dbd0*/  IMAD.WIDE.U32 R12, R35.reuse, UR6, R12 ;  /* 0x00000006230c7c25 */ /* 0x040fe2000f8e000c */
[----:B------:R-:W-:Y:S01]  /*dbe0*/  MOV R134, R134 ;  /* 0x0000008600867202 */ /* 0x000fe20000000f00 */
[----:B------:R0:W-:Y:S01]  /*dbf0*/  STSM.16.M88.4 [R138], R4 ;  /* 0x000000048a007844 */ /* 0x0001e20000000200 */
[----:B------:R-:W-:Y:S01]  /*dc00*/  F2FP.BF16.F32.PACK_AB R9, R44, R40 ;  /* 0x000000282c09723e */ /* 0x000fe200000010ff */
[----:B------:R-:W-:Y:S01]  /*dc10*/  IMAD R35, R35, UR7, R8 ;  /* 0x0000000723237c24 */ /* 0x000fe2000f8e0208 */
[----:B------:R-:W-:Y:S01]  /*dc20*/  ULDC.64 UR6, c[0x0][0xb50] ;  /* 0x0002d40000067ab9 */ /* 0x000fe20000000a00 */
[----:B------:R-:W-:Y:S01]  /*dc30*/  IMAD R3, R198, UR5, RZ ;  /* 0x00000005c6037c24 */ /* 0x000fe2000f8e02ff */
[----:B------:R-:W-:-:S02]  /*dc40*/  F2FP.BF16.F32.PACK_AB R8, R105, R190 ;  /* 0x000000be6908723e */ /* 0x000fc400000010ff */
[----:B------:R-:W-:Y:S02]  /*dc50*/  F2FP.BF16.F32.PACK_AB R10, R167, R191 ;  /* 0x000000bfa70a723e */ /* 0x000fe400000010ff */
[----:B------:R-:W-:Y:S02]  /*dc60*/  F2FP.BF16.F32.PACK_AB R11, R52, R48 ;  /* 0x00000030340b723e */ /* 0x000fe400000010ff */
[----:B------:R-:W-:Y:S02]  /*dc70*/  LEA R18, P3, R12, UR6, 0x2 ;  /* 0x000000060c127c11 */ /* 0x000fe4000f8610ff */
[----:B------:R-:W-:Y:S01]  /*dc80*/  ISETP.GE.OR P1, PT, R14, R3, P0 ;  /* 0x000000030e00720c */ /* 0x000fe20000726670 */
[----:B------:R1:W-:Y:S01]  /*dc90*/  STSM.16.M88.4 [R134], R8 ;  /* 0x0000000886007844 */ /* 0x0003e20000000200 */
[----:B------:R-:W-:Y:S01]  /*dca0*/  F2FP.BF16.F32.PACK_AB R15, R100, R96 ;  /* 0x00000060640f723e */ /* 0x000fe200000010ff */
[----:B0-----:R-:W-:Y:S01]  /*dcb0*/  VIADD R4, R14, 0x8 ;  /* 0x000000080e047836 */ /* 0x001fe20000000000 */
[----:B------:R-:W-:Y:S01]  /*dcc0*/  F2FP.BF16.F32.PACK_AB R6, R170, R193 ;  /* 0x000000c1aa06723e */ /* 0x000fe200000010ff */
[----:B------:R-:W-:Y:S01]  /*dcd0*/  IMAD.IADD R5, R13, 0x1, R35 ;  /* 0x000000010d057824 */ /* 0x000fe200078e0223 */
[----:B------:R-:W-:Y:S01]  /*dce0*/  F2FP.BF16.F32.PACK_AB R7, R68, R64 ;  /* 0x000000404407723e */ /* 0x000fe200000010ff */
[----:B------:R-:W-:Y:S01]  /*dcf0*/  SHFL.IDX PT, R40, R18, RZ, 0x1c1f ;  /* 0x001c1fff12287589 */ /* 0x000fe200000e0000 */
[----:B------:R-:W-:-:S02]  /*dd00*/  ISETP.GE.OR P0, PT, R4, R3, P0 ;  /* 0x000000030400720c */ /* 0x000fc40000706670 */
[----:B------:R-:W-:Y:S01]  /*dd10*/  LEA.HI.X R24, R12, UR7, R5, 0x2, P3 ;  /* 0x000000070c187c11 */ /* 0x000fe200098f1405 */
[----:B------:R-:W-:Y:S01]  /*dd20*/  SHFL.IDX PT, R42, R18, 0x1, 0x1c1f ;  /* 0x003c1f00122a7f89 */ /* 0x000fe200000e0000 */
[----:B------:R-:W-:Y:S02]  /*dd30*/  F2FP.BF16.F32.PACK_AB R4, R169, R192 ;  /* 0x000000c0a904723e */ /* 0x000fe400000010ff */
[----:B------:R-:W-:Y:S01]  /*dd40*/  F2FP.BF16.F32.PACK_AB R5, R60, R56 ;  /* 0x000000383c05723e */ /* 0x000fe200000010ff */
[----:B------:R-:W0:Y:S01]  /*dd50*/  SHFL.IDX PT, R41, R24, RZ, 0x1c1f ;  /* 0x001c1fff18297589 */ /* 0x000e2200000e0000 */
[----:B------:R-:W-:Y:S02]  /*dd60*/  F2FP.BF16.F32.PACK_AB R12, R129, R195 ;  /* 0x000000c3810c723e */ /* 0x000fe400000010ff */
[----:B-1----:R-:W-:Y:S01]  /*dd70*/  F2FP.BF16.F32.PACK_AB R8, R171, R194 ;  /* 0x000000c2ab08723e */ /* 0x002fe200000010ff */
[----:B------:R-:W-:Y:S01]  /*dd80*/  STSM.16.M88.4 [R158], R4 ;  /* 0x000000049e007844 */ /* 0x000fe20000000200 */
[----:B------:R-:W-:-:S02]  /*dd90*/  F2FP.BF16.F32.PACK_AB R9, R76, R72 ;  /* 0x000000484c09723e */ /* 0x000fc400000010ff */
[----:B------:R-:W-:Y:S01]  /*dda0*/  F2FP.BF16.F32.PACK_AB R10, R125, R124 ;  /* 0x0000007c7d0a723e */ /* 0x000fe200000010ff */
[----:B------:R-:W1:Y:S01]  /*ddb0*/  SHFL.IDX PT, R43, R24, 0x1, 0x1c1f ;  /* 0x003c1f00182b7f89 */ /* 0x000e6200000e0000 */
[----:B------:R-:W-:Y:S02]  /*ddc0*/  F2FP.BF16.F32.PACK_AB R11, R84, R80 ;  /* 0x00000050540b723e */ /* 0x000fe400000010ff */
[----:B------:R-:W-:Y:S02]  /*ddd0*/  F2FP.BF16.F32.PACK_AB R13, R92, R88 ;  /* 0x000000585c0d723e */ /* 0x000fe400000010ff */
[----:B------:R-:W-:Y:S01]  /*dde0*/  F2FP.BF16.F32.PACK_AB R14, R133, R132 ;  /* 0x00000084850e723e */ /* 0x000fe200000010ff */
[----:B------:R-:W-:Y:S01]  /*ddf0*/  STSM.16.M88.4 [R159], R8 ;  /* 0x000000089f007844 */ /* 0x000fe20000000200 */
[----:B------:R-:W-:Y:S02]  /*de00*/  F2FP.BF16.F32.PACK_AB R138, R141, R140 ;  /* 0x0000008c8d8a723e */ /* 0x000fe400000010ff */
[----:B------:R-:W-:Y:S01]  /*de10*/  F2FP.BF16.F32.PACK_AB R139, R163, R162 ;  /* 0x000000a2a38b723e */ /* 0x000fe200000010ff */
[----:B------:R-:W-:Y:S01]  /*de20*/  STSM.16.M88.4 [R160], R12 ;  /* 0x0000000ca0007844 */ /* 0x000fe20000000200 */
[----:B------:R-:W-:-:S02]  /*de30*/  F2FP.BF16.F32.PACK_AB R146, R149, R148 ;  /* 0x000000949592723e */ /* 0x000fc400000010ff */
[----:B------:R-:W-:Y:S01]  /*de40*/  F2FP.BF16.F32.PACK_AB R147, R168, R166 ;  /* 0x000000a6a893723e */ /* 0x000fe200000010ff */
[----:B------:R-:W-:Y:S04]  /*de50*/  STSM.16.M88.4 [R161], R136 ;  /* 0x00000088a1007844 */ /* 0x000fe80000000200 */
[----:B------:R-:W-:Y:S01]  /*de60*/  STSM.16.M88.4 [R196], R144 ;  /* 0x00000090c4007844 */ /* 0x000fe20000000200 */
[----:B------:R-:W-:Y:S01]  /*de70*/  BAR.SYNC.DEFER_BLOCKING 0x1, 0x100 ;  /* 0x0044000000007b1d */ /* 0x000fe20000010000 */
[----:B------:R-:W-:-:S05]  /*de80*/  UIMAD UR5, UR10, UR8, URZ ;  /* 0x000000080a0572a4 */ /* 0x000fca000f8e023f */
[----:B0-----:R0:W-:Y:S04]  /*de90*/  @!P1 ST.E desc[UR36][R40.64], R0 ;  /* 0x0000000028009985 */ /* 0x0011e8000c101924 */
[----:B-1----:R1:W-:Y:S04]  /*dea0*/  @!P0 ST.E desc[UR36][R42.64], R2 ;  /* 0x000000022a008985 */ /* 0x0023e8000c101924 */
[----:B------:R3:W5:Y:S01]  /*deb0*/  LD.E.128 R32, desc[UR36][R16.64] ;  /* 0x0000002410207980 */ /* 0x000762000c101d00 */
[----:B0-----:R-:W-:Y:S01]  /*dec0*/  IMAD R0, R204, 0x20, R207 ;  /* 0x00000020cc007824 */ /* 0x001fe200078e02cf */
[----:B------:R-:W-:-:S02]  /*ded0*/  UIMAD.WIDE.U32 UR6, UR11, UR8, URZ ;  /* 0x000000080b0672a5 */ /* 0x000fc4000f8e003f */
[----:B------:R0:W5:Y:S01]  /*dee0*/  LD.E.128 R36, desc[UR36][R20.64] ;  /* 0x0000002414247980 */ /* 0x000162000c101d00 */
[----:B---3--:R-:W3:Y:S01]  /*def0*/  @P2 LDC R17, c[0x0][0xbec] ;  /* 0x0002fb00ff112b82 */ /* 0x008ee20000000800 */
[----:B-1----:R-:W-:Y:S01]  /*df00*/  VIADD R2, R0, UR43 ;  /* 0x0000002b00027c36 */ /* 0x002fe20008000000 */
[----:B------:R-:W-:Y:S01]  /*df10*/  UIMAD UR5, UR11, UR9, UR5 ;  /* 0x000000090b0572a4 */ /* 0x000fe2000f8e0205 */
[----:B------:R1:W5:Y:S02]  /*df20*/  LD.E.128 R24, desc[UR36][R28.64] ;  /* 0x000000241c187980 */ /* 0x000364000c101d00 */
[----:B------:R-:W-:Y:S01]  /*df30*/  ULDC.64 UR10, c[0x0][0xaf0] ;  /* 0x0002bc00000a7ab9 */ /* 0x000fe20000000a00 */
[----:B------:R-:W-:Y:S01]  /*df40*/  UIADD3 UR7, UR7, UR5, URZ ;  /* 0x0000000507077290 */ /* 0x000fe2000fffe03f */
[----:B------:R-:W5:Y:S01]  /*df50*/  LD.E.128 R96, desc[UR36][R98.64] ;  /* 0x0000002462607980 */ /* 0x000f62000c101d00 */
[----:B------:R-:W-:Y:S01]  /*df60*/  UIMAD UR8, UR12, UR10, URZ ;  /* 0x0000000a0c0872a4 */ /* 0x000fe2000f8e023f */
[----:B0-----:R-:W-:Y:S01]  /*df70*/  IMAD.MOV.U32 R21, RZ, RZ, R2 ;  /* 0x000000ffff157224 */ /* 0x001fe200078e0002 */
[----:B------:R-:W-:Y:S01]  /*df80*/  UIMAD.WIDE.U32 UR6, UR13, UR10, UR6 ;  /* 0x0000000a0d0672a5 */ /* 0x000fe2000f8e0006 */
[----:B------:R-:W5:Y:S01]  /*df90*/  LD.E.128 R100, desc[UR36][R102.64] ;  /* 0x0000002466647980 */ /* 0x000f62000c101d00 */
[----:B------:R-:W-:-:S03]  /*dfa0*/  UIMAD UR5, UR13, UR11, UR8 ;  /* 0x0000000b0d0572a4 */ /* 0x000fc6000f8e0208 */
[----:B------:R-:W-:Y:S01]  /*dfb0*/  ULDC.64 UR8, c[0x0][0xae0] ;  /* 0x0002b80000087ab9 */ /* 0x000fe20000000a00 */
[----:B------:R-:W5:Y:S04]  /*dfc0*/  LD.E.128 R104, desc[UR36][R106.64] ;  /* 0x000000246a687980 */ /* 0x000f68000c101d00 */
[----:B------:R1:W5:Y:S01]  /*dfd0*/  LD.E.128 R4, desc[UR36][R108.64] ;  /* 0x000000246c047980 */ /* 0x000362000c101d00 */
[----:B---3--:R-:W-:-:S03]  /*dfe0*/  @P2 IMAD.HI.U32 R0, R2, R17, RZ ;  /* 0x0000001102002227 */ /* 0x008fc600078e00ff */
[----:B------:R1:W5:Y:S02]  /*dff0*/  LD.E.128 R8, desc[UR36][R110.64] ;  /* 0x000000246e087980 */ /* 0x000364000c101d00 */
[----:B--2---:R-:W-:Y:S01]  /*e000*/  @P2 SHF.R.U32.HI R21, RZ, R61, R0 ;  /* 0x0000003dff152219 */ /* 0x004fe20000011600 */
[----:B------:R-:W-:Y:S01]  /*e010*/  UIADD3 UR5, UR7, UR5, URZ ;  /* 0x0000000507057290 */ /* 0x000fe2000fffe03f */
[----:B------:R1:W5:Y:S02]  /*e020*/  LD.E.128 R48, desc[UR36][R112.64] ;  /* 0x0000002470307980 */ /* 0x000364000c101d00 */
[--C-:B------:R-:W-:Y:S01]  /*e030*/  SHF.R.S32.HI R0, RZ, 0x1f, R21.reuse ;  /* 0x0000001fff007819 */ /* 0x100fe20000011415 */
[----:B------:R-:W-:Y:S01]  /*e040*/  IMAD.MOV R61, RZ, RZ, -R21 ;  /* 0x000000ffff3d7224 */ /* 0x000fe200078e0a15 */
[----:B------:R1:W5:Y:S01]  /*e050*/  LD.E.128 R12, desc[UR36][R114.64] ;  /* 0x00000024720c7980 */ /* 0x000362000c101d00 */
[----:B------:R-:W-:Y:S02]  /*e060*/  IMAD.U32 R17, RZ, RZ, UR7 ;  /* 0x00000007ff117e24 */ /* 0x000fe4000f8e00ff */
[----:B------:R-:W-:Y:S01]  /*e070*/  IMAD R0, R0, UR8, RZ ;  /* 0x0000000800007c24 */ /* 0x000fe2000f8e02ff */
[----:B------:R1:W5:Y:S01]  /*e080*/  LD.E.128 R40, desc[UR36][R116.64] ;  /* 0x0000002474287980 */ /* 0x000362000c101d00 */
[----:B------:R-:W-:-:S02]  /*e090*/  IMAD R61, R198, R61, R2 ;  /* 0x0000003dc63d7224 */ /* 0x000fc400078e0202 */
[----:B------:R-:W-:Y:S01]  /*e0a0*/  IMAD.U32 R16, RZ, RZ, UR6 ;  /* 0x00000006ff107e24 */ /* 0x000fe2000f8e00ff */
[----:B------:R1:W5:Y:S01]  /*e0b0*/  LD.E.128 R44, desc[UR36][R118.64] ;  /* 0x00000024762c7980 */ /* 0x000362000c101d00 */
[----:B------:R-:W-:Y:S01]  /*e0c0*/  IMAD.U32 R17, RZ, RZ, UR5 ;  /* 0x00000005ff117e24 */ /* 0x000fe2000f8e00ff */
[----:B------:R-:W-:Y:S01]  /*e0d0*/  ULDC.64 UR6, c[0x0][0xad8] ;  /* 0x0002b60000067ab9 */ /* 0x000fe20000000a00 */
[----:B------:R-:W-:Y:S01]  /*e0e0*/  IMAD R63, R21, UR9, R0 ;  /* 0x00000009153f7c24 */ /* 0x000fe2000f8e0200 */
[----:B------:R1:W5:Y:S01]  /*e0f0*/  LD.E.128 R56, desc[UR36][R120.64] ;  /* 0x0000002478387980 */ /* 0x000362000c101d00 */
[----:B------:R-:W-:-:S03]  /*e100*/  SHF.R.S32.HI R0, RZ, 0x1f, R61 ;  /* 0x0000001fff007819 */ /* 0x000fc6000001143d */
[----:B------:R1:W5:Y:S01]  /*e110*/  LD.E.128 R52, desc[UR36][R122.64] ;  /* 0x000000247a347980 */ /* 0x000362000c101d00 */
[----:B------:R-:W-:-:S03]  /*e120*/  IMAD.WIDE.U32 R16, R21, UR8, R16 ;  /* 0x0000000815107c25 */ /* 0x000fc6000f8e0010 */
        /* <DEDUP_REMOVED lines=10> */
[----:B------:R-:W-:Y:S02]  /*e1d0*/  VIADD R64, R207, UR43 ;  /* 0x0000002bcf407c36 */ /* 0x000fe40008000000 */
[C---:B------:R-:W-:Y:S02]  /*e1e0*/  IMAD R21, R61.reuse, UR7, R2 ;  /* 0x000000073d157c24 */ /* 0x040fe4000f8e0202 */
[----:B------:R-:W-:Y:S01]  /*e1f0*/  IMAD.WIDE.U32 R16, R61, UR6, R16 ;  /* 0x000000063d107c25 */ /* 0x000fe2000f8e0010 */
[C---:B------:R-:W-:Y:S01]  /*e200*/  ISETP.GE.AND P2, PT, R64.reuse, R3, PT ;  /* 0x000000034000720c */ /* 0x040fe20003f46270 */
[----:B------:R-:W-:Y:S02]  /*e210*/  ULDC.64 UR6, c[0x0][0xa80] ;  /* 0x0002a00000067ab9 */ /* 0x000fe40000000a00 */
[----:B------:R-:W-:Y:S01]  /*e220*/  VIADD R0, R64, 0x20 ;  /* 0x0000002040007836 */ /* 0x000fe20000000000 */
[----:B------:R-:W-:Y:S01]  /*e230*/  IADD3 R17, R17, R21, RZ ;  /* 0x0000001511117210 */ /* 0x000fe20007ffe0ff */
[----:B------:R-:W-:Y:S01]  /*e240*/  VIADD R197, R197, 0x30820 ;  /* 0x00030820c5c57836 */ /* 0x000fe20000000000 */
[----:B------:R-:W-:-:S02]  /*e250*/  LEA R2, P3, R16, UR6, 0x1 ;  /* 0x0000000610027c11 */ /* 0x000fc4000f8608ff */
[-C--:B------:R-:W-:Y:S01]  /*e260*/  ISETP.GE.AND P1, PT, R0, R3.reuse, PT ;  /* 0x000000030000720c */ /* 0x080fe20003f26270 */
[----:B------:R-:W-:Y:S01]  /*e270*/  VIADD R0, R64, 0x40 ;  /* 0x0000004040007836 */ /* 0x000fe20000000000 */
[----:B------:R-:W-:Y:S02]  /*e280*/  LEA.HI.X R18, R16, UR7, R17, 0x1, P3 ;  /* 0x0000000710127c11 */ /* 0x000fe400098f0c11 */
[----:B------:R-:W-:Y:S01]  /*e290*/  PRMT R197, RZ, 0x654, R197 ;  /* 0x00000654ffc57816 */ /* 0x000fe200000000c5 */
[----:B0-----:R1:W0:Y:S01]  /*e2a0*/  SHFL.IDX PT, R62, R2, RZ, 0x181f ;  /* 0x00181fff023e7589 */ /* 0x00122200000e0000 */
[----:B------:R-:W-:Y:S01]  /*e2b0*/  ISETP.GE.AND P0, PT, R0, R3, PT ;  /* 0x000000030000720c */ /* 0x000fe20003f06270 */
[----:B------:R-:W-:Y:S01]  /*e2c0*/  BSSY B1, `(.L_x_1073) ;  /* 0x0000015000017945 */ /* 0x000fe20003800000 */
[----:B------:R1:W-:Y:S01]  /*e2d0*/  SYNCS.ARRIVE.TRANS64.RED.A1T0 RZ, [R197+URZ], RZ ;  /* 0x000000ffc5ff79a7 */ /* 0x0003e2000810043f */
[----:B------:R1:W2:Y:S02]  /*e2e0*/  SHFL.IDX PT, R0, R18, RZ, 0x181f ;  /* 0x00181fff12007589 */ /* 0x0002a400000e0000 */
[----:B------:R-:W-:Y:S08]  /*e2f0*/  @P2 BRA `(.L_x_1074) ;  /* 0x0000000000442947 */ /* 0x000ff00003800000 */
[----:B------:R-:W-:Y:S02]  /*e300*/  ULDC UR5, c[0x0][0xac8] ;  /* 0x0002b20000057ab9 */ /* 0x000fe40000000800 */
[----:B------:R-:W-:Y:S02]  /*e310*/  ISETP.GE.AND P5, PT, R22, UR5, PT ;  /* 0x0000000516007c0c */ /* 0x000fe4000bfa6270 */
[----:B------:R-:W-:Y:S02]  /*e320*/  ISETP.GE.AND P4, PT, R202, UR5, PT ;  /* 0x00000005ca007c0c */ /* 0x000fe4000bf86270 */
[----:B------:R-:W-:Y:S02]  /*e330*/  ISETP.GE.AND P3, PT, R201, UR5, PT ;  /* 0x00000005c9007c0c */ /* 0x000fe4000bf66270 */
[----:B------:R-:W-:-:S07]  /*e340*/  ISETP.GE.AND P2, PT, R203, UR5, PT ;  /* 0x00000005cb007c0c */ /* 0x000fce000bf46270 */
[----:B0-----:R-:W-:-:S04]  /*e350*/  @!P5 LEA R16, P6, R22, R62, 0x1 ;  /* 0x0000003e1610d211 */ /* 0x001fc800078c08ff */
        /* <DEDUP_REMOVED lines=11> */
.L_x_1074:
[----:B------:R-:W-:Y:S05]  /*e410*/  BSYNC B1 ;  /* 0x0000000000017941 */ /* 0x000fea0003800000 */
.L_x_1073:
[----:B--2---:R2:W4:Y:S01]  /*e420*/  SHFL.IDX PT, R0, R18, 0x1, 0x181f ;  /* 0x00381f0012007f89 */ /* 0x00452200000e0000 */
        /* <DEDUP_REMOVED lines=9> */
[----:B------:R-:W-:Y:S02]  /*e4c0*/  @!P3 LEA R20, P5, R202, R26, 0x1 ;  /* 0x0000001aca14b211 */ /* 0x000fe400078a08ff */
        /* <DEDUP_REMOVED lines=10> */
.L_x_1076:
[----:B------:R-:W-:Y:S05]  /*e570*/  BSYNC B1 ;  /* 0x0000000000017941 */ /* 0x000fea0003800000 */
.L_x_1075:
[----:B----4-:R4:W0:Y:S01]  /*e580*/  SHFL.IDX PT, R0, R18, 0x2, 0x181f ;  /* 0x00581f0012007f89 */ /* 0x01082200000e0000 */
        /* <DEDUP_REMOVED lines=20> */
.L_x_1078:
[----:B------:R-:W-:Y:S05]  /*e6d0*/  BSYNC B1 ;  /* 0x0000000000017941 */ /* 0x000fea0003800000 */
.L_x_1077:
[----:B0-----:R-:W-:Y:S01]  /*e6e0*/  VIADD R0, R64, 0x60 ;  /* 0x0000006040007836 */ /* 0x001fe20000000000 */
[----:B-12-4-:R-:W0:Y:S04]  /*e6f0*/  SHFL.IDX PT, R18, R18, 0x3, 0x181f ;  /* 0x00781f0012127f89 */ /* 0x016e2800000e0000 */
[----:B------:R-:W-:Y:S01]  /*e700*/  ISETP.GE.AND P0, PT, R0, R3, PT ;  /* 0x000000030000720c */ /* 0x000fe20003f06270 */
[----:B------:R1:W2:-:S12]  /*e710*/  SHFL.IDX PT, R12, R2, 0x3, 0x181f ;  /* 0x00781f00020c7f89 */ /* 0x00029800000e0000 */
[----:B-1----:R-:W-:Y:S05]  /*e720*/  @P0 BRA `(.L_x_1079) ;  /* 0x0000000c00380947 */ /* 0x002fea0003800000 */
        /* <DEDUP_REMOVED lines=15> */
[----:B-1----:R-:W-:-:S04]  /*e820*/  LEA R2, P0, R203, R12, 0x1 ;  /* 0x0000000ccb027211 */ /* 0x002fc800078008ff */
[----:B------:R-:W-:-:S05]  /*e830*/  LEA.HI.X R3, R203, R18, R214, 0x1, P0 ;  /* 0x00000012cb037211 */ /* 0x000fca00000f0cd6 */
[----:B------:R4:W-:Y:S01]  /*e840*/  ST.E.128 desc[UR36][R2.64], R28 ;  /* 0x0000001c02007985 */ /* 0x0009e2000c101d24 */
[----:B------:R-:W-:Y:S05]  /*e850*/  BRA `(.L_x_1079) ;  /* 0x0000000800ec7947 */ /* 0x000fea0003800000 */
.L_x_1072:
[----:B------:R-:W0:Y:S01]  /*e860*/  LDC R8, c[0x0][0xbe8] ;  /* 0x0002fa00ff087b82 */ /* 0x000e220000000800 */
[----:B------:R-:W-:Y:S01]  /*e870*/  R2UR UR6, R205 ;  /* 0x00000000cd0672ca */ /* 0x000fe200000e0000 */
[----:B------:R-:W-:Y:S01]  /*e880*/  BSSY B1, `(.L_x_1080) ;  /* 0x0000034000017945 */ /* 0x000fe20003800000 */
[----:B------:R-:W-:Y:S01]  /*e890*/  R2UR UR5, R206 ;  /* 0x00000000ce0572ca */ /* 0x000fe200000e0000 */
[----:B------:R-:W-:Y:S01]  /*e8a0*/  IMAD R6, R204, 0x20, R207 ;  /* 0x00000020cc067824 */ /* 0x000fe200078e02cf */
[----:B------:R-:W-:-:S09]  /*e8b0*/  ISETP.GE.AND P0, PT, R218, 0x80, PT ;  /* 0x00000080da00780c */ /* 0x000fd20003f06270 */
[----:B------:R-:W-:Y:S02]  /*e8c0*/  USHF.R.S32.HI UR8, URZ, 0x1f, UR6 ;  /* 0x0000001f3f087899 */ /* 0x000fe40008011406 */
[----:B------:R-:W-:Y:S01]  /*e8d0*/  USHF.R.S32.HI UR9, URZ, 0x1f, UR5 ;  /* 0x0000001f3f097899 */ /* 0x000fe20008011405 */
[----:B0-----:R-:W-:-:S13]  /*e8e0*/  ISETP.NE.AND P1, PT, R8, 0x1, PT ;  /* 0x000000010800780c */ /* 0x001fda0003f25270 */
[----:B------:R-:W0:Y:S08]  /*e8f0*/  @P1 LDC R9, c[0x0][0xbec] ;  /* 0x0002fb00ff091b82 */ /* 0x000e300000000800 */
[----:B------:R-:W1:Y:S01]  /*e900*/  @P1 LDC R11, c[0x0][0xbf0] ;  /* 0x0002fc00ff0b1b82 */ /* 0x000e620000000800 */
[----:B------:R-:W-:Y:S05]  /*e910*/  @P0 BRA `(.L_x_1081) ;  /* 0x0000000000a80947 */ /* 0x000fea0003800000 */
[----:B------:R-:W2:Y:S01]  /*e920*/  S2R R4, SR_TID.X ;  /* 0x0000000000047919 */ /* 0x000ea20000002100 */
[----:B------:R-:W3:Y:S01]  /*e930*/  LDC R3, c[0x0][0xbe8] ;  /* 0x0002fa00ff037b82 */ /* 0x000ee20000000800 */
[----:B------:R-:W-:Y:S01]  /*e940*/  IMAD.U32 R7, RZ, RZ, UR43 ;  /* 0x0000002bff077e24 */ /* 0x000fe2000f8e00ff */
[----:B------:R-:W-:Y:S02]  /*e950*/  ULDC UR5, c[0x0][0xa88] ;  /* 0x0002a20000057ab9 */ /* 0x000fe40000000800 */
[----:B---3--:R-:W-:Y:S02]  /*e960*/  IMAD R5, R3, UR5, RZ ;  /* 0x0000000503057c24 */ /* 0x008fe4000f8e02ff */
[----:B--2---:R-:W-:-:S04]  /*e970*/  IADD3 R4, R7, -0x80, R4 ;  /* 0xffffff8007047810 */ /* 0x004fc80007ffe004 */
[----:B------:R-:W-:-:S13]  /*e980*/  ISETP.GE.AND P0, PT, R4, R5, PT ;  /* 0x000000050400720c */ /* 0x000fda0003f06270 */
[----:B------:R-:W-:Y:S05]  /*e990*/  @P0 BRA `(.L_x_1081) ;  /* 0x0000000000880947 */ /* 0x000fea0003800000 */
[----:B------:R-:W-:Y:S01]  /*e9a0*/  ISETP.NE.AND P0, PT, R3, 0x1, PT ;  /* 0x000000010300780c */ /* 0x000fe20003f05270 */
[----:B------:R-:W-:Y:S01]  /*e9b0*/  ULDC.64 UR10, c[0x0][0xb90] ;  /* 0x0002e400000a7ab9 */ /* 0x000fe20000000a00 */
[----:B------:R-:W-:Y:S01]  /*e9c0*/  R2UR UR13, R205 ;  /* 0x00000000cd0d72ca */ /* 0x000fe200000e0000 */
[----:B------:R-:W-:Y:S01]  /*e9d0*/  UIMAD UR5, UR8, UR10, URZ ;  /* 0x0000000a080572a4 */ /* 0x000fe2000f8e023f */
[----:B------:R-:W-:Y:S01]  /*e9e0*/  R2UR UR12, R206 ;  /* 0x00000000ce0c72ca */ /* 0x000fe200000e0000 */
[----:B------:R-:W-:-:S08]  /*e9f0*/  IMAD.MOV.U32 R2, RZ, RZ, R4 ;  /* 0x000000ffff027224 */ /* 0x000fd000078e0004 */
[----:B------:R-:W2:Y:S02]  /*ea00*/  @P0 LDC R5, c[0x0][0xbec] ;  /* 0x0002fb00ff050b82 */ /* 0x000ea40000000800 */
[----:B------:R-:W-:Y:S02]  /*ea10*/  UIMAD.WIDE.U32 UR6, UR13, UR10, URZ ;  /* 0x0000000a0d0672a5 */ /* 0x000fe4000f8e003f */
[----:B------:R-:W-:-:S03]  /*ea20*/  UIMAD UR5, UR13, UR11, UR5 ;  /* 0x0000000b0d0572a4 */ /* 0x000fc6000f8e0205 */
[----:B------:R-:W-:Y:S01]  /*ea30*/  ULDC.64 UR10, c[0x0][0xb98] ;  /* 0x0002e600000a7ab9 */ /* 0x000fe20000000a00 */
[----:B------:R-:W3:Y:S01]  /*ea40*/  @P0 LDC R7, c[0x0][0xbf0] ;  /* 0x0002fc00ff070b82 */ /* 0x000ee20000000800 */
[----:B------:R-:W-:Y:S02]  /*ea50*/  UIADD3 UR7, UR7, UR5, URZ ;  /* 0x0000000507077290 */ /* 0x000fe4000fffe03f */
[----:B------:R-:W-:Y:S02]  /*ea60*/  UIMAD UR5, UR9, UR10, URZ ;  /* 0x0000000a090572a4 */ /* 0x000fe4000f8e023f */
[----:B------:R-:W-:Y:S02]  /*ea70*/  UIMAD.WIDE.U32 UR6, UR12, UR10, UR6 ;  /* 0x0000000a0c0672a5 */ /* 0x000fe4000f8e0006 */
[----:B------:R-:W-:-:S03]  /*ea80*/  UIMAD UR5, UR12, UR11, UR5 ;  /* 0x0000000b0c0572a4 */ /* 0x000fc6000f8e0205 */
[----:B------:R-:W-:Y:S01]  /*ea90*/  ULDC.64 UR10, c[0x0][0xb88] ;  /* 0x0002e200000a7ab9 */ /* 0x000fe20000000a00 */
[----:B--2---:R-:W-:-:S05]  /*eaa0*/  @P0 IMAD.HI.U32 R0, R4, R5, RZ ;  /* 0x0000000504000227 */ /* 0x004fca00078e00ff */
[----:B---3--:R-:W-:-:S05]  /*eab0*/  @P0 SHF.R.U32.HI R2, RZ, R7, R0 ;  /* 0x00000007ff020219 */ /* 0x008fca0000011600 */
[----:B------:R-:W-:-:S04]  /*eac0*/  IMAD.MOV R5, RZ, RZ, -R2 ;  /* 0x000000ffff057224 */ /* 0x000fc800078e0a02 */
[----:B------:R-:W-:Y:S01]  /*ead0*/  IMAD R5, R3, R5, R4 ;  /* 0x0000000503057224 */ /* 0x000fe200078e0204 */
[----:B------:R-:W-:Y:S01]  /*eae0*/  SHF.R.S32.HI R3, RZ, 0x1f, R2 ;  /* 0x0000001fff037819 */ /* 0x000fe20000011402 */
[----:B------:R-:W-:Y:S01]  /*eaf0*/  IMAD.U32 R4, RZ, RZ, UR5 ;  /* 0x00000005ff047e24 */ /* 0x000fe2000f8e00ff */
[----:B------:R-:W-:Y:S02]  /*eb00*/  IADD3 R2, P0, R2, UR6, RZ ;  /* 0x0000000602027c10 */ /* 0x000fe4000ff1e0ff */
[----:B------:R-:W-:Y:S02]  /*eb10*/  SHF.R.S32.HI R0, RZ, 0x1f, R5 ;  /* 0x0000001fff007819 */ /* 0x000fe40000011405 */
[----:B------:R-:W-:Y:S01]  /*eb20*/  IADD3.X R3, R3, UR7, R4, P0, !PT ;  /* 0x0000000703037c10 */ /* 0x000fe200087fe404 */
[----:B------:R-:W-:Y:S02]  /*eb30*/  ULDC.64 UR6, c[0x0][0xb50] ;  /* 0x0002d40000067ab9 */ /* 0x000fe40000000a00 */
[----:B------:R-:W-:-:S02]  /*eb40*/  IMAD R0, R0, UR10, RZ ;  /* 0x0000000a00007c24 */ /* 0x000fc4000f8e02ff */
[----:B------:R-:W-:-:S04]  /*eb50*/  IMAD.WIDE.U32 R2, R5, UR10, R2 ;  /* 0x0000000a05027c25 */ /* 0x000fc8000f8e0002 */
[----:B------:R-:W-:Y:S01]  /*eb60*/  IMAD R7, R5, UR11, R0 ;  /* 0x0000000b05077c24 */ /* 0x000fe2000f8e0200 */
[----:B------:R-:W-:-:S03]  /*eb70*/  LEA R4, P0, R2, UR6, 0x2 ;  /* 0x0000000602047c11 */ /* 0x000fc6000f8010ff */
[----:B------:R-:W-:-:S05]  /*eb80*/  IMAD.IADD R3, R3, 0x1, R7 ;  /* 0x0000000103037824 */ /* 0x000fca00078e0207 */
[----:B------:R-:W-:Y:S01]  /*eb90*/  LEA.HI.X R5, R2, UR7, R3, 0x2, P0 ;  /* 0x0000000702057c11 */ /* 0x000fe200080f1403 */
[----:B------:R-:W-:-:S05]  /*eba0*/  IMAD.MOV.U32 R3, RZ, RZ, -0x800000 ;  /* 0xff800000ff037424 */ /* 0x000fca00078e00ff */
[----:B------:R2:W-:Y:S02]  /*ebb0*/  STG.E desc[UR36][R4.64], R3 ;  /* 0x0000000304007986 */ /* 0x0005e4000c101924 */
.L_x_1081:
[----:B------:R-:W-:Y:S05]  /*ebc0*/  BSYNC B1 ;  /* 0x0000000000017941 */ /* 0x000fea0003800000 */
.L_x_1080:
[----:B------:R-:W-:Y:S01]  /*ebd0*/  R2UR UR13, R205 ;  /* 0x00000000cd0d72ca */ /* 0x000fe200000e0000 */
[----:B------:R-:W-:Y:S01]  /*ebe0*/  ULDC.64 UR10, c[0x0][0xae8] ;  /* 0x0002ba00000a7ab9 */ /* 0x000fe20000000a00 */
[----:B------:R-:W-:Y:S01]  /*ebf0*/  R2UR UR12, R206 ;  /* 0x00000000ce0c72ca */ /* 0x000fe200000e0000 */
[----:B------:R-:W-:Y:S01]  /*ec00*/  UIMAD UR5, UR8, UR10, URZ ;  /* 0x0000000a080572a4 */ /* 0x000fe2000f8e023f */
[----:B------:R-:W-:Y:S01]  /*ec10*/  VIADD R6, R6, UR43 ;  /* 0x0000002b06067c36 */ /* 0x000fe20008000000 */
[----:B------:R-:W-:Y:S03]  /*ec20*/  BSSY B1, `(.L_x_1082) ;  /* 0x000003c000017945 */ /* 0x000fe60003800000 */
[----:B0-----:R-:W-:-:S04]  /*ec30*/  @P1 IMAD.HI.U32 R0, R6, R9, RZ ;  /* 0x0000000906001227 */ /* 0x001fc800078e00ff */
[----:B--2---:R-:W-:Y:S01]  /*ec40*/  IMAD.MOV.U32 R5, RZ, RZ, R6 ;  /* 0x000000ffff057224 */ /* 0x004fe200078e0006 */
[----:B------:R-:W-:Y:S01]  /*ec50*/  UIMAD.WIDE.U32 UR6, UR13, UR10, URZ ;  /* 0x0000000a0d0672a5 */ /* 0x000fe2000f8e003f */
[----:B-1----:R-:W-:Y:S01]  /*ec60*/  @P1 SHF.R.U32.HI R5, RZ, R11, R0 ;  /* 0x0000000bff051219 */ /* 0x002fe20000011600 */
[----:B------:R-:W-:-:S03]  /*ec70*/  UIMAD UR5, UR13, UR11, UR5 ;  /* 0x0000000b0d0572a4 */ /* 0x000fc6000f8e0205 */
[----:B------:R-:W-:Y:S01]  /*ec80*/  ULDC.64 UR10, c[0x0][0xaf0] ;  /* 0x0002bc00000a7ab9 */ /* 0x000fe20000000a00 */
[----:B------:R-:W-:Y:S01]  /*ec90*/  UIADD3 UR7, UR7, UR5, URZ ;  /* 0x0000000507077290 */ /* 0x000fe2000fffe03f */
[--C-:B------:R-:W-:Y:S01]  /*eca0*/  SHF.R.S32.HI R0, RZ, 0x1f, R5.reuse ;  /* 0x0000001fff007819 */ /* 0x100fe20000011405 */
[----:B------:R-:W-:Y:S01]  /*ecb0*/  UIMAD UR5, UR9, UR10, URZ ;  /* 0x0000000a090572a4 */ /* 0x000fe2000f8e023f */
[----:B------:R-:W-:Y:S01]  /*ecc0*/  IMAD.MOV R7, RZ, RZ, -R5 ;  /* 0x000000ffff077224 */ /* 0x000fe200078e0a05 */
[----:B------:R-:W-:Y:S02]  /*ecd0*/  UIMAD.WIDE.U32 UR6, UR12, UR10, UR6 ;  /* 0x0000000a0c0672a5 */ /* 0x000fe4000f8e0006 */
[----:B------:R-:W-:Y:S01]  /*ece0*/  UIMAD UR5, UR12, UR11, UR5 ;  /* 0x0000000b0c0572a4 */ /* 0x000fe2000f8e0205 */
[----:B------:R-:W-:Y:S01]  /*ecf0*/  IMAD R7, R8, R7, R6 ;  /* 0x0000000708077224 */ /* 0x000fe200078e0206 */
[----:B------:R-:W-:Y:S01]  /*ed00*/  ULDC.64 UR8, c[0x0][0xae0] ;  /* 0x0002b80000087ab9 */ /* 0x000fe20000000a00 */
[----:B------:R-:W-:Y:S01]  /*ed10*/  VIADD R6, R207, UR43 ;  /* 0x0000002bcf067c36 */ /* 0x000fe20008000000 */
[----:B------:R-:W-:Y:S01]  /*ed20*/  UIADD3 UR5, UR7, UR5, URZ ;  /* 0x0000000507057290 */ /* 0x000fe2000fffe03f */
[----:B------:R-:W-:-:S02]  /*ed30*/  IMAD R0, R0, UR8, RZ ;  /* 0x0000000800007c24 */ /* 0x000fc4000f8e02ff */
[----:B------:R-:W-:Y:S02]  /*ed40*/  IMAD.U32 R3, RZ, RZ, UR7 ;  /* 0x00000007ff037e24 */ /* 0x000fe4000f8e00ff */
[----:B------:R-:W-:Y:S01]  /*ed50*/  IMAD.U32 R2, RZ, RZ, UR6 ;  /* 0x00000006ff027e24 */ /* 0x000fe2000f8e00ff */
[----:B------:R-:W-:Y:S01]  /*ed60*/  ULDC.64 UR6, c[0x0][0xad8] ;  /* 0x0002b60000067ab9 */ /* 0x000fe20000000a00 */
[----:B------:R-:W-:Y:S01]  /*ed70*/  IMAD.U32 R3, RZ, RZ, UR5 ;  /* 0x00000005ff037e24 */ /* 0x000fe2000f8e00ff */
[----:B------:R-:W-:Y:S01]  /*ed80*/  ULDC UR5, c[0x0][0xa88] ;  /* 0x0002a20000057ab9 */ /* 0x000fe20000000800 */
[C---:B------:R-:W-:Y:S01]  /*ed90*/  IMAD R9, R5.reuse, UR9, R0 ;  /* 0x0000000905097c24 */ /* 0x040fe2000f8e0200 */
[----:B------:R-:W-:Y:S01]  /*eda0*/  SHF.R.S32.HI R0, RZ, 0x1f, R7 ;  /* 0x0000001fff007819 */ /* 0x000fe20000011407 */
[----:B------:R-:W-:-:S04]  /*edb0*/  IMAD.WIDE.U32 R2, R5, UR8, R2 ;  /* 0x0000000805027c25 */ /* 0x000fc8000f8e0002 */
[----:B------:R-:W-:Y:S02]  /*edc0*/  IMAD.IADD R3, R3, 0x1, R9 ;  /* 0x0000000103037824 */ /* 0x000fe400078e0209 */
[----:B------:R-:W-:Y:S02]  /*edd0*/  IMAD R4, R0, UR6, RZ ;  /* 0x0000000600047c24 */ /* 0x000fe4000f8e02ff */
[----:B------:R-:W-:Y:S02]  /*ede0*/  IMAD R9, R8, UR5, RZ ;  /* 0x0000000508097c24 */ /* 0x000fe4000f8e02ff */
[C---:B------:R-:W-:Y:S02]  /*edf0*/  IMAD R5, R7.reuse, UR7, R4 ;  /* 0x0000000707057c24 */ /* 0x040fe4000f8e0204 */
[----:B------:R-:W-:Y:S01]  /*ee00*/  IMAD.WIDE.U32 R2, R7, UR6, R2 ;  /* 0x0000000607027c25 */ /* 0x000fe2000f8e0002 */
[----:B------:R-:W-:Y:S01]  /*ee10*/  ISETP.GE.AND P2, PT, R6, R9, PT ;  /* 0x000000090600720c */ /* 0x000fe20003f46270 */
[----:B------:R-:W-:-:S02]  /*ee20*/  ULDC.64 UR6, c[0x0][0xa80] ;  /* 0x0002a00000067ab9 */ /* 0x000fc40000000a00 */
[----:B------:R-:W-:Y:S01]  /*ee30*/  VIADD R0, R6, 0x20 ;  /* 0x0000002006007836 */ /* 0x000fe20000000000 */
[----:B------:R-:W-:Y:S02]  /*ee40*/  IADD3 R3, R3, R5, RZ ;  /* 0x0000000503037210 */ /* 0x000fe40007ffe0ff */
[----:B------:R-:W-:Y:S02]  /*ee50*/  LEA R4, P3, R2, UR6, 0x1 ;  /* 0x0000000602047c11 */ /* 0x000fe4000f8608ff */
[-C--:B------:R-:W-:Y:S01]  /*ee60*/  ISETP.GE.AND P1, PT, R0, R9.reuse, PT ;  /* 0x000000090000720c */ /* 0x080fe20003f26270 */
[----:B------:R-:W-:Y:S01]  /*ee70*/  VIADD R0, R6, 0x40 ;  /* 0x0000004006007836 */ /* 0x000fe20000000000 */
[----:B------:R-:W-:Y:S02]  /*ee80*/  LEA.HI.X R5, R2, UR7, R3, 0x1, P3 ;  /* 0x0000000702057c11 */ /* 0x000fe400098f0c03 */
[----:B------:R0:W1:Y:S02]  /*ee90*/  SHFL.IDX PT, R2, R4, RZ, 0x181f ;  /* 0x00181fff04027589 */ /* 0x00006400000e0000 */
[----:B------:R-:W-:-:S02]  /*eea0*/  ISETP.GE.AND P0, PT, R0, R9, PT ;  /* 0x000000090000720c */ /* 0x000fc40003f06270 */
        /* <DEDUP_REMOVED lines=19> */
.L_x_1083:
[----:B------:R-:W-:Y:S05]  /*efe0*/  BSYNC B1 ;  /* 0x0000000000017941 */ /* 0x000fea0003800000 */
.L_x_1082:
        /* <DEDUP_REMOVED lines=21> */
.L_x_1085:
[----:B------:R-:W-:Y:S05]  /*f140*/  BSYNC B1 ;  /* 0x0000000000017941 */ /* 0x000fea0003800000 */
.L_x_1084:
        /* <DEDUP_REMOVED lines=21> */
.L_x_1087:
[----:B------:R-:W-:Y:S05]  /*f2a0*/  BSYNC B1 ;  /* 0x0000000000017941 */ /* 0x000fea0003800000 */
.L_x_1086:
[----:B0-----:R-:W-:Y:S01]  /*f2b0*/  VIADD R0, R6, 0x60 ;  /* 0x0000006006007836 */ /* 0x001fe20000000000 */
[----:B--2-4-:R-:W0:Y:S04]  /*f2c0*/  SHFL.IDX PT, R5, R5, 0x3, 0x181f ;  /* 0x00781f0005057f89 */ /* 0x014e2800000e0000 */
[----:B------:R-:W-:Y:S01]  /*f2d0*/  ISETP.GE.AND P0, PT, R0, R9, PT ;  /* 0x000000090000720c */ /* 0x000fe20003f06270 */
[----:B-1-3--:R1:W2:-:S12]  /*f2e0*/  SHFL.IDX PT, R2, R4, 0x3, 0x181f ;  /* 0x00781f0004027f89 */ /* 0x00a29800000e0000 */
[----:B-1----:R-:W-:Y:S05]  /*f2f0*/  @P0 BRA `(.L_x_1079) ;  /* 0x0000000000440947 */ /* 0x002fea0003800000 */
[----:B------:R-:W-:Y:S02]  /*f300*/  ULDC UR5, c[0x0][0xac8] ;  /* 0x0002b20000057ab9 */ /* 0x000fe40000000800 */
[----:B------:R-:W-:Y:S02]  /*f310*/  ISETP.GE.AND P3, PT, R22, UR5, PT ;  /* 0x0000000516007c0c */ /* 0x000fe4000bf66270 */
[----:B------:R-:W-:Y:S02]  /*f320*/  ISETP.GE.AND P2, PT, R202, UR5, PT ;  /* 0x00000005ca007c0c */ /* 0x000fe4000bf46270 */
[----:B------:R-:W-:Y:S02]  /*f330*/  ISETP.GE.AND P1, PT, R201, UR5, PT ;  /* 0x00000005c9007c0c */ /* 0x000fe4000bf26270 */
[----:B------:R-:W-:-:S07]  /*f340*/  ISETP.GE.AND P0, PT, R203, UR5, PT ;  /* 0x00000005cb007c0c */ /* 0x000fce000bf06270 */
[-C--:B--2---:R-:W-:Y:S02]  /*f350*/  @!P3 LEA R6, P6, R22, R2.reuse, 0x1 ;  /* 0x000000021606b211 */ /* 0x084fe400078c08ff */
[-C--:B------:R-:W-:Y:S02]  /*f360*/  @!P2 LEA R8, P5, R202, R2.reuse, 0x1 ;  /* 0x00000002ca08a211 */ /* 0x080fe400078a08ff */
[-C--:B------:R-:W-:Y:S02]  /*f370*/  @!P1 LEA R10, P4, R201, R2.reuse, 0x1 ;  /* 0x00000002c90a9211 */ /* 0x080fe400078808ff */
[-C--:B0-----:R-:W-:Y:S02]  /*f380*/  @!P3 LEA.HI.X R7, R22, R5.reuse, R217, 0x1, P6 ;  /* 0x000000051607b211 */ /* 0x081fe400030f0cd9 */
        /* <DEDUP_REMOVED lines=8> */
.L_x_1079:
[----:B------:R-:W-:Y:S05]  /*f410*/  BSYNC B0 ;  /* 0x0000000000007941 */ /* 0x000fea0003800000 */
.L_x_1071:
[----:B------:R-:W-:Y:S02]  /*f420*/  ULDC UR5, c[0x0][0xc38] ;  /* 0x00030e0000057ab9 */ /* 0x000fe40000000800 */
[----:B------:R-:W-:-:S06]  /*f430*/  UISETP.GE.AND UP0, UPT, UR4, UR5, UPT ;  /* 0x000000050400728c */ /* 0x000fcc000bf06270 */
[----:B------:R-:W-:-:S13]  /*f440*/  PLOP3.LUT P0, PT, PT, PT, UP0, 0x80, 0x0 ;  /* 0x000000000000781c */ /* 0x000fda0003f0f008 */
[----:B------:R-:W-:Y:S05]  /*f450*/  @!P0 BRA `(.L_x_1088) ;  /* 0xffffff1800348947 */ /* 0x000fea000383ffff */
[----:B------:R-:W-:Y:S05]  /*f460*/  EXIT ;  /* 0x000000000000794d */ /* 0x000fea0003800000 */
.L_x_982:
[----:B------:R-:W-:-:S08]  /*f470*/  NOP ;  /* 0x0000000000007918 */ /* 0x000fd00000000000 */
[----:B0-----:R-:W0:-:S00]  /*f480*/  USETMAXREG.DEALLOC.CTAPOOL 0x28 ;  /* 0x00000028000079c8 */ /* 0x001e0000080e0500 */
[----:B0-----:R-:W-:-:S06]  /*f490*/  LOP3.LUT R0, R0, 0x3, RZ, 0xc0, !PT ;  /* 0x0000000300007812 */ /* 0x001fcc00078ec0ff */
[----:B------:R-:W0:Y:S01]  /*f4a0*/  S2UR UR10, SR_CTAID.X ;  /* 0x00000000000a79c3 */ /* 0x000e220000002500 */
[----:B------:R-:W-:Y:S01]  /*f4b0*/  LOP3.LUT R16, R16, 0xffff7fff, RZ, 0xc0, !PT ;  /* 0xffff7fff10107812 */ /* 0x000fe200078ec0ff */
[----:B------:R-:W-:Y:S01]  /*f4c0*/  STL [R1], RZ ;  /* 0x000000ff01007387 */ /* 0x000fe20000100800 */
[----:B------:R-:W-:Y:S02]  /*f4d0*/  IMAD.MOV.U32 R23, RZ, RZ, RZ ;  /* 0x000000ffff177224 */ /* 0x000fe400078e00ff */
[----:B------:R-:W-:Y:S01]  /*f4e0*/  IMAD.MOV.U32 R25, RZ, RZ, 0x1 ;  /* 0x00000001ff197424 */ /* 0x000fe200078e00ff */
[----:B------:R1:W2:Y:S02]  /*f4f0*/  SHFL.IDX PT, R2, R0, RZ, 0x1f ;  /* 0x00001fff00027589 */ /* 0x0002a400000e0000 */
[----:B-1----:R-:W0:Y:S01]  /*f500*/  LDC R0, c[0x0][0xc38] ;  /* 0x00030e00ff007b82 */ /* 0x002e220000000800 */
[----:B--2---:R-:W-:-:S13]  /*f510*/  ISETP.NE.AND P0, PT, R2, RZ, PT ;  /* 0x000000ff0200720c */ /* 0x004fda0003f05270 */
[----:B------:R-:W-:Y:S01]  /*f520*/  @P0 LOP3.LUT R16, R16, 0x8000, RZ, 0xfc, !PT ;  /* 0x0000800010100812 */ /* 0x000fe200078efcff */
[----:B------:R-:W-:Y:S06]  /*f530*/  @P0 BAR.ARV 0x4, 0x180 ;  /* 0x0106000000000b1d */ /* 0x000fec0000002000 */
[----:B0-----:R-:W-:-:S13]  /*f540*/  ISETP.LE.AND P0, PT, R0, UR10, PT ;  /* 0x0000000a00007c0c */ /* 0x001fda000bf03270 */
[----:B------:R-:W-:Y:S05]  /*f550*/  @P0 BRA `(.L_x_1089) ;  /* 0x0000003c00e40947 */ /* 0x000fea0003800000 */
[----:B------:R-:W2:Y:S01]  /*f560*/  LDL R3, [R1+0x4] ;  /* 0x0000040001037983 */ /* 0x000ea20000100800 */
[C---:B------:R-:W-:Y:S01]  /*f570*/  IMAD.SHL.U32 R30, R5.reuse, 0x8, RZ ;  /* 0x00000008051e7824 */ /* 0x040fe200078e00ff */
[----:B------:R-:W-:Y:S01]  /*f580*/  ULDC.64 UR6, c[0x0][0x2f0] ;  /* 0x0000bc0000067ab9 */ /* 0x000fe20000000a00 */
[----:B------:R-:W-:Y:S01]  /*f590*/  ULDC UR9, c[0x0][0x2b8] ;  /* 0x0000ae0000097ab9 */ /* 0x000fe20000000800 */
[----:B------:R-:W-:Y:S01]  /*f5a0*/  LOP3.LUT R16, R16, 0xfffffff7, RZ, 0xc0, !PT ;  /* 0xfffffff710107812 */ /* 0x000fe200078ec0ff */
[----:B------:R-:W0:Y:S01]  /*f5b0*/  S2UR UR8, SR_CgaCtaId ;  /* 0x00000000000879c3 */ /* 0x000e220000008800 */
[C---:B------:R-:W-:Y:S01]  /*f5c0*/  LOP3.LUT R0, R30.reuse, 0x1f8, RZ, 0xc0, !PT ;  /* 0x000001f81e007812 */ /* 0x040fe200078ec0ff */
[----:B------:R-:W-:Y:S01]  /*f5d0*/  ULDC.64 UR4, c[0x0][0x418] ;  /* 0x0001060000047ab9 */ /* 0x000fe20000000a00 */
[----:B------:R-:W-:Y:S01]  /*f5e0*/  LOP3.LUT R37, R30, 0x38, RZ, 0xc0, !PT ;  /* 0x000000381e257812 */ /* 0x000fe200078ec0ff */
[----:B------:R-:W-:Y:S01]  /*f5f0*/  UISETP.NE.U32.AND UP0, UPT, UR4, URZ, UPT ;  /* 0x0000003f0400728c */ /* 0x000fe2000bf05070 */
[----:B------:R-:W-:Y:S01]  /*f600*/  LOP3.LUT R2, R5, 0x7f, RZ, 0xc0, !PT ;  /* 0x0000007f05027812 */ /* 0x000fe200078ec0ff */
[----:B------:R1:W-:Y:S01]  /*f610*/  STL [R1], RZ ;  /* 0x000000ff01007387 */ /* 0x0003e20000100800 */
[----:B------:R-:W-:Y:S01]  /*f620*/  ULDC UR4, c[0x0][0x424] ;  /* 0x0001090000047ab9 */ /* 0x000fe20000000800 */
[----:B------:R-:W-:Y:S01]  /*f630*/  UISETP.NE.AND.EX UP0, UPT, UR5, URZ, UPT, UP0 ;  /* 0x0000003f0500728c */ /* 0x000fe2000bf05300 */
[----:B------:R-:W-:Y:S01]  /*f640*/  SHF.R.U32.HI R36, RZ, 0x3, R2 ;  /* 0x00000003ff247819 */ /* 0x000fe20000011602 */
[----:B------:R-:W-:Y:S01]  /*f650*/  ULDC UR40, c[0x0][0x288] ;  /* 0x0000a20000287ab9 */ /* 0x000fe20000000800 */
[----:B------:R-:W-:Y:S01]  /*f660*/  UMOV UR5, 0x400 ;  /* 0x0000040000057882 */ /* 0x000fe20000000000 */
[----:B------:R-:W-:Y:S01]  /*f670*/  USEL UR4, UR4, 0x1, UP0 ;  /* 0x0000000104047887 */ /* 0x000fe20008000000 */
[----:B------:R-:W-:Y:S01]  /*f680*/  IMAD.U32 R34, RZ, RZ, UR10 ;  /* 0x0000000aff227e24 */ /* 0x000fe2000f8e00ff */
[----:B------:R-:W-:Y:S01]  /*f690*/  ULDC UR39, c[0x0][0x448] ;  /* 0x0001120000277ab9 */ /* 0x000fe20000000800 */
[----:B------:R-:W-:Y:S01]  /*f6a0*/  IMAD.MOV.U32 R25, RZ, RZ, 0x1 ;  /* 0x00000001ff197424 */ /* 0x000fe200078e00ff */
[----:B------:R-:W-:Y:S01]  /*f6b0*/  UIMAD UR38, UR4, UR6, URZ ;  /* 0x00000006042672a4 */ /* 0x000fe2000f8e023f */
[----:B------:R-:W-:Y:S01]  /*f6c0*/  IMAD.MOV.U32 R23, RZ, RZ, RZ ;  /* 0x000000ffff177224 */ /* 0x000fe200078e00ff */
[----:B------:R-:W-:-:S02]  /*f6d0*/  UIMAD UR39, UR39, UR40, URZ ;  /* 0x00000028272772a4 */ /* 0x000fc4000f8e023f */
[----:B------:R-:W-:Y:S02]  /*f6e0*/  UIADD3 UR4, UR38, 0x3f, URZ ;  /* 0x0000003f26047890 */ /* 0x000fe4000fffe03f */
[----:B------:R-:W-:Y:S02]  /*f6f0*/  UIADD3 UR49, UR38, 0x1, -UR40 ;  /* 0x0000000126317890 */ /* 0x000fe4000fffe828 */
[----:B0-----:R-:W-:Y:S02]  /*f700*/  ULEA UR8, UR8, UR5, 0x18 ;  /* 0x0000000508087291 */ /* 0x001fe4000f8ec03f */
[----:B------:R-:W-:Y:S01]  /*f710*/  USHF.R.S32.HI UR5, URZ, 0x1f, UR4 ;  /* 0x0000001f3f057899 */ /* 0x000fe20008011404 */
[----:B------:R-:W-:Y:S01]  /*f720*/  ULDC UR47, c[0x0][0xc] ;  /* 0x00000300002f7ab9 */ /* 0x000fe20000000800 */
[----:B------:R-:W-:Y:S02]  /*f730*/  UIADD3 UR40, UR38, -UR40, URZ ;  /* 0x8000002826287290 */ /* 0x000fe4000fffe03f */
[----:B------:R-:W-:Y:S01]  /*f740*/  IMAD.U32 R17, RZ, RZ, UR8 ;  /* 0x00000008ff117e24 */ /* 0x000fe2000f8e00ff */
[----:B------:R-:W-:-:S04]  /*f750*/  ULEA.HI UR5, UR5, UR4, URZ, 0x6 ;  /* 0x0000000405057291 */ /* 0x000fc8000f8f303f */
[----:B------:R-:W-:Y:S01]  /*f760*/  USHF.R.S32.HI UR41, URZ, 0x6, UR5 ;  /* 0x000000063f297899 */ /* 0x000fe20008011405 */
[----:B--2---:R-:W-:Y:S02]  /*f770*/  R2UR UR11, R3 ;  /* 0x00000000030b72ca */ /* 0x004fe400000e0000 */
[----:B------:R-:W-:Y:S02]  /*f780*/  LOP3.LUT R3, R0, 0x38, R5, 0x78, !PT ;  /* 0x0000003800037812 */ /* 0x000fe400078e7805 */
[----:B------:R-:W-:Y:S02]  /*f790*/  LOP3.LUT R0, R37, 0x40, RZ, 0xfc, !PT ;  /* 0x0000004025007812 */ /* 0x000fe400078efcff */
[----:B------:R-:W-:Y:S01]  /*f7a0*/  LOP3.LUT R30, R3, 0x200, R30, 0xf8, !PT ;  /* 0x00000200031e7812 */ /* 0x000fe200078ef81e */
[----:B------:R-:W-:Y:S01]  /*f7b0*/  IMAD.SHL.U32 R3, R5, 0x10, RZ ;  /* 0x0000001005037824 */ /* 0x000fe200078e00ff */
[C---:B------:R-:W-:Y:S02]  /*f7c0*/  ISETP.GE.AND P2, PT, R0.reuse, UR7, PT ;  /* 0x0000000700007c0c */ /* 0x040fe4000bf46270 */
[----:B------:R-:W-:Y:S01]  /*f7d0*/  ISETP.GE.AND P1, PT, R0, UR9, PT ;  /* 0x0000000900007c0c */ /* 0x000fe2000bf26270 */
[----:B------:R-:W-:Y:S01]  /*f7e0*/  IMAD R31, R30, 0x2, R17 ;  /* 0x000000021e1f7824 */ /* 0x000fe200078e0211 */
[----:B------:R-:W-:Y:S01]  /*f7f0*/  ISETP.GE.AND P0, PT, R0, UR7, PT ;  /* 0x0000000700007c0c */ /* 0x000fe2000bf06270 */
[----:B------:R-:W-:Y:S01]  /*f800*/  ULOP3.LUT UR48, UR11, 0x2, URZ, 0xfc, !UPT ;  /* 0x000000020b307892 */ /* 0x000fe2000f8efc3f */
[----:B------:R-:W-:-:S07]  /*f810*/  LOP3.LUT R0, R37, 0x80, RZ, 0xfc, !PT ;  /* 0x0000008025007812 */ /* 0x000fce00078efcff */
[----:B------:R-:W-:Y:S02]  /*f820*/  @P2 LOP3.LUT R16, R16, 0x8, RZ, 0xfc, !PT ;  /* 0x0000000810102812 */ /* 0x000fe400078efcff */
[----:B------:R-:W-:Y:S02]  /*f830*/  ISETP.GE.AND P2, PT, R0, UR7, PT ;  /* 0x0000000700007c0c */ /* 0x000fe4000bf46270 */
[----:B------:R-:W-:-:S04]  /*f840*/  LOP3.LUT R16, R16, 0xffffdfff, RZ, 0xc0, !PT ;  /* 0xffffdfff10107812 */ /* 0x000fc800078ec0ff */
[----:B------:R-:W-:Y:S02]  /*f850*/  @P1 LOP3.LUT R16, R16, 0x2000, RZ, 0xfc, !PT ;  /* 0x0000200010101812 */ /* 0x000fe400078efcff */
[----:B------:R-:W-:Y:S02]  /*f860*/  ISETP.GE.AND P1, PT, R0, UR9, PT ;  /* 0x0000000900007c0c */ /* 0x000fe4000bf26270 */
[----:B------:R-:W-:-:S04]  /*f870*/  LOP3.LUT R16, R16, 0xffffff7f, RZ, 0xc0, !PT ;  /* 0xffffff7f10107812 */ /* 0x000fc800078ec0ff */
[----:B------:R-:W-:Y:S02]  /*f880*/  @P0 LOP3.LUT R16, R16, 0x80, RZ, 0xfc, !PT ;  /* 0x0000008010100812 */ /* 0x000fe400078efcff */
[----:B------:R-:W-:Y:S02]  /*f890*/  ISETP.GE.AND P0, PT, R0, UR7, PT ;  /* 0x0000000700007c0c */ /* 0x000fe4000bf06270 */
[----:B------:R-:W-:Y:S02]  /*f8a0*/  LOP3.LUT R16, R16, 0xfffffffb, RZ, 0xc0, !PT ;  /* 0xfffffffb10107812 */ /* 0x000fe400078ec0ff */
[----:B------:R-:W-:Y:S02]  /*f8b0*/  LOP3.LUT R0, R36, 0x70, R3, 0xf8, !PT ;  /* 0x0000007024007812 */ /* 0x000fe400078ef803 */
[----:B------:R-:W-:Y:S02]  /*f8c0*/  @P2 LOP3.LUT R16, R16, 0x4, RZ, 0xfc, !PT ;  /* 0x0000000410102812 */ /* 0x000fe400078efcff */
[----:B------:R-:W-:-:S02]  /*f8d0*/  LOP3.LUT R0, R37, 0xc0, RZ, 0xfc, !PT ;  /* 0x000000c025007812 */ /* 0x000fc400078efcff */
[----:B------:R-:W-:Y:S02]  /*f8e0*/  LOP3.LUT R16, R16, 0xffffefff, RZ, 0xc0, !PT ;  /* 0xffffefff10107812 */ /* 0x000fe400078ec0ff */
[----:B------:R-:W-:Y:S02]  /*f8f0*/  ISETP.GE.AND P2, PT, R37, UR7, PT ;  /* 0x0000000725007c0c */ /* 0x000fe4000bf46270 */
[----:B------:R-:W-:Y:S02]  /*f900*/  @P1 LOP3.LUT R16, R16, 0x1000, RZ, 0xfc, !PT ;  /* 0x0000100010101812 */ /* 0x000fe400078efcff */
[----:B------:R-:W-:Y:S02]  /*f910*/  ISETP.GE.AND P1, PT, R0, UR9, PT ;  /* 0x0000000900007c0c */ /* 0x000fe4000bf26270 */
[----:B------:R-:W-:-:S04]  /*f920*/  LOP3.LUT R16, R16, 0xffffffbf, RZ, 0xc0, !PT ;  /* 0xffffffbf10107812 */ /* 0x000fc800078ec0ff */
[----:B------:R-:W-:Y:S02]  /*f930*/  @P0 LOP3.LUT R16, R16, 0x40, RZ, 0xfc, !PT ;  /* 0x0000004010100812 */ /* 0x000fe400078efcff */
[----:B------:R-:W-:Y:S02]  /*f940*/  ISETP.GE.AND P0, PT, R0, UR7, PT ;  /* 0x0000000700007c0c */ /* 0x000fe4000bf06270 */
[----:B------:R-:W-:-:S11]  /*f950*/  LOP3.LUT R16, R16, 0xfffffffd, RZ, 0xc0, !PT ;  /* 0xfffffffd10107812 */ /* 0x000fd600078ec0ff */
        /* <DEDUP_REMOVED lines=13> */
[----:B-1----:R-:W-:-:S07]  /*fa30*/  @P0 LOP3.LUT R16, R16, 0x4000, RZ, 0xfc, !PT ;  /* 0x0000400010100812 */ /* 0x002fce00078efcff */
.L_x_1144:
[----:B------:R-:W-:Y:S01]  /*fa40*/  ULDC UR7, c[0x0][0xc60] ;  /* 0x0003180000077ab9 */ /* 0x000fe20000000800 */
[C---:B------:R-:W-:Y:S01]  /*fa50*/  R2UR UR42, R34.reuse ;  /* 0x00000000222a72ca */ /* 0x040fe200000e0000 */
[----:B------:R-:W-:Y:S01]  /*fa60*/  UISETP.NE.AND UP0, UPT, UR7, 0x1, UPT ;  /* 0x000000010700788c */ /* 0x000fe2000bf05270 */
[----:B------:R-:W-:-:S10]  /*fa70*/  R2UR UR6, R34 ;  /* 0x00000000220672ca */ /* 0x000fd400000e0000 */
        /* <DEDUP_REMOVED lines=9> */
[----:B0----5:R-:W-:Y:S05]  /*fb10*/  @P0 BRA `(.L_x_1090) ;  /* 0x0000000000200947 */ /* 0x021fea0003800000 */
        /* <DEDUP_REMOVED lines=8> */
.L_x_1090:
[----:B------:R-:W-:Y:S01]  /*fba0*/  ULDC UR8, c[0x0][0xc54] ;  /* 0x0003150000087ab9 */ /* 0x000fe20000000800 */
[----:B------:R-:W-:Y:S01]  /*fbb0*/  UMOV UR6, UR7 ;  /* 0x0000000700067c82 */ /* 0x000fe20008000000 */
[----:B------:R-:W-:-:S11]  /*fbc0*/  UISETP.NE.AND UP0, UPT, UR8, 0x1, UPT ;  /* 0x000000010800788c */ /* 0x000fd6000bf05270 */
[----:B------:R-:W-:Y:S02]  /*fbd0*/  @UP0 ULDC.64 UR10, c[0x0][0xc58] ;  /* 0x00031600000a0ab9 */ /* 0x000fe40000000a00 */
[----:B------:R-:W-:-:S04]  /*fbe0*/  UIMAD.WIDE.U32 UR4, UR7, UR10, URZ ;  /* 0x0000000a070472a5 */ /* 0x000fc8000f8e003f */
[----:B------:R-:W-:-:S04]  /*fbf0*/  @UP0 USHF.R.U32.HI UR6, URZ, UR11, UR5 ;  /* 0x0000000b3f060299 */ /* 0x000fc80008011605 */
[----:B------:R-:W-:-:S12]  /*fc00*/  UIMAD UR4, UR6, UR8, URZ ;  /* 0x00000008060472a4 */ /* 0x000fd8000f8e023f */
.L_x_1091:
[----:B------:R-:W-:Y:S01]  /*fc10*/  ULDC UR5, c[0x0][0xc48] ;  /* 0x0003120000057ab9 */ /* 0x000fe20000000800 */
[----:B------:R-:W-:Y:S01]  /*fc20*/  ULDC.64 UR8, c[0x0][0xa28] ;  /* 0x00028a0000087ab9 */ /* 0x000fe20000000a00 */
[----:B------:R-:W-:Y:S01]  /*fc30*/  UISETP.NE.AND UP1, UPT, UR5, 0x1, UPT ;  /* 0x000000010500788c */ /* 0x000fe2000bf25270 */
[----:B------:R-:W-:Y:S01]  /*fc40*/  IMAD.MOV.U32 R32, RZ, RZ, RZ ;  /* 0x000000ffff207224 */ /* 0x000fe200078e00ff */
[----:B------:R-:W-:Y:S02]  /*fc50*/  UIADD3 UR4, UR7, -UR4, URZ ;  /* 0x8000000407047290 */ /* 0x000fe4000fffe03f */
[----:B------:R-:W-:Y:S01]  /*fc60*/  UISETP.NE.U32.AND UP0, UPT, UR8, URZ, UPT ;  /* 0x0000003f0800728c */ /* 0x000fe2000bf05070 */
[----:B------:R-:W-:Y:S02]  /*fc70*/  ULDC UR5, c[0x0][0xc54] ;  /* 0x0003150000057ab9 */ /* 0x000fe40000000800 */
[----:B------:R-:W-:Y:S02]  /*fc80*/  UIMAD UR42, UR42, UR5, UR4 ;  /* 0x000000052a2a72a4 */ /* 0x000fe4000f8e0204 */
[----:B------:R-:W-:-:S02]  /*fc90*/  UISETP.NE.AND.EX UP0, UPT, UR9, URZ, UPT, UP0 ;  /* 0x0000003f0900728c */ /* 0x000fc4000bf05300 */
[----:B------:R-:W-:Y:S01]  /*fca0*/  @UP1 ULDC UR4, c[0x0][0xc4c] ;  /* 0x0003130000041ab9 */ /* 0x000fe20000000800 */
[----:B------:R-:W-:Y:S01]  /*fcb0*/  @UP1 ULDC UR7, c[0x0][0xc50] ;  /* 0x0003140000071ab9 */ /* 0x000fe20000000800 */
[----:B------:R-:W-:Y:S02]  /*fcc0*/  UIMAD.WIDE.U32 UR4, UR42, UR4, URZ ;  /* 0x000000042a0472a5 */ /* 0x000fe4000f8e003f */
[----:B------:R-:W-:Y:S01]  /*fcd0*/  UMOV UR43, UR42 ;  /* 0x0000002a002b7c82 */ /* 0x000fe20008000000 */
[----:B------:R-:W-:Y:S01]  /*fce0*/  ULOP3.LUT UR6, UR6, 0x1ffffff, URZ, 0x3c, !UPT ;  /* 0x01ffffff06067892 */ /* 0x000fe2000f8e3c3f */
[----:B------:R-:W-:Y:S01]  /*fcf0*/  PLOP3.LUT P0, PT, PT, PT, UP0, 0x80, 0x0 ;  /* 0x000000000000781c */ /* 0x000fe20003f0f008 */
[----:B------:R-:W-:-:S03]  /*fd00*/  @UP1 USHF.R.U32.HI UR43, URZ, UR7, UR5 ;  /* 0x000000073f2b1299 */ /* 0x000fc60008011605 */
[----:B------:R-:W-:Y:S02]  /*fd10*/  @UP0 ULDC.64 UR4, c[0x0][0xa28] ;  /* 0x00028a0000040ab9 */ /* 0x000fe40000000a00 */
[----:B------:R-:W-:-:S06]  /*fd20*/  @UP0 UIMAD.WIDE UR4, UR43, 0x4, UR4 ;  /* 0x000000042b0408a5 */ /* 0x000fcc000f8e0204 */
[----:B------:R-:W-:Y:S01]  /*fd30*/  IMAD.U32 R3, RZ, RZ, UR5 ;  /* 0x00000005ff037e24 */ /* 0x000fe2000f8e00ff */
[----:B------:R-:W-:Y:S01]  /*fd40*/  ULDC UR5, c[0x0][0x448] ;  /* 0x0001120000057ab9 */ /* 0x000fe20000000800 */
[----:B------:R-:W-:Y:S01]  /*fd50*/  IMAD.U32 R2, RZ, RZ, UR4 ;  /* 0x00000004ff027e24 */ /* 0x000fe2000f8e00ff */
[----:B------:R-:W-:Y:S01]  /*fd60*/  ULDC UR4, c[0x0][0xc3c] ;  /* 0x00030f0000047ab9 */ /* 0x000fe20000000800 */
[----:B------:R-:W-:Y:S02]  /*fd70*/  UISETP.NE.AND UP2, UPT, UR5, 0x1, UPT ;  /* 0x000000010500788c */ /* 0x000fe4000bf45270 */
[----:B------:R-:W-:Y:S01]  /*fd80*/  UIADD3 UR6, UR6, UR4, URZ ;  /* 0x0000000406067290 */ /* 0x000fe2000fffe03f */
[----:B------:R0:W5:Y:S01]  /*fd90*/  @P0 LDG.E R32, desc[UR36][R2.64] ;  /* 0x0000002402200981 */ /* 0x000162000c1e1900 */
[----:B------:R-:W-:Y:S02]  /*fda0*/  UP2UR UR50, UPR, URZ, 0x4 ;  /* 0x000000043f327883 */ /* 0x000fe40008000000 */
[----:B------:R-:W-:-:S04]  /*fdb0*/  USHF.L.U32 UR44, UR6, 0x7, URZ ;  /* 0x00000007062c7899 */ /* 0x000fc8000800063f */
[----:B------:R-:W-:Y:S01]  /*fdc0*/  UIADD3 UR6, UR44, 0x7f, URZ ;  /* 0x0000007f2c067890 */ /* 0x000fe2000fffe03f */
[----:B------:R-:W-:Y:S01]  /*fdd0*/  @UP2 ULDC UR4, c[0x0][0x44c] ;  /* 0x0001130000042ab9 */ /* 0x000fe20000000800 */
[----:B------:R-:W-:Y:S02]  /*fde0*/  @UP2 ULDC UR7, c[0x0][0x450] ;  /* 0x0001140000072ab9 */ /* 0x000fe40000000800 */
[----:B------:R-:W-:-:S04]  /*fdf0*/  UIMAD.WIDE.U32 UR4, UR6, UR4, URZ ;  /* 0x00000004060472a5 */ /* 0x000fc8000f8e003f */
[----:B------:R-:W-:-:S03]  /*fe00*/  @UP2 USHF.R.U32.HI UR6, URZ, UR7, UR5 ;  /* 0x000000073f062299 */ /* 0x000fc60008011605 */
[----:B------:R-:W-:Y:S01]  /*fe10*/  ULDC.64 UR4, c[0x0][0x9e0] ;  /* 0x0002780000047ab9 */ /* 0x000fe20000000a00 */
[----:B------:R-:W-:Y:S02]  /*fe20*/  UIADD3 UR6, UR49, UR6, URZ ;  /* 0x0000000631067290 */ /* 0x000fe4000fffe03f */
[----:B------:R-:W-:Y:S02]  /*fe30*/  UISETP.GE.AND UP0, UPT, UR5, 0x1, UPT ;  /* 0x000000010500788c */ /* 0x000fe4000bf06270 */
[----:B------:R-:W-:-:S04]  /*fe40*/  UIADD3 UR4, UR6, UR4, URZ ;  /* 0x0000000406047290 */ /* 0x000fc8000fffe03f */
[----:B------:R-:W-:-:S13]  /*fe50*/  PLOP3.LUT P0, PT, PT, PT, UP0, 0x40, 0x0 ;  /* 0x000000000000781c */ /* 0x000fda0003f0e808 */
[----:B0-----:R-:W-:Y:S05]  /*fe60*/  @P0 BRA `(.L_x_1092) ;  /* 0x0000000000440947 */ /* 0x001fea0003800000 */
        /* <DEDUP_REMOVED lines=10> */
.L_x_1093:
[----:B------:R-:W-:-:S11]  /*ff10*/  UISETP.NE.AND UP1, UPT, UR5, 0x1, UPT ;  /* 0x000000010500788c */ /* 0x000fd6000bf25270 */
[----:B------:R-:W-:Y:S02]  /*ff20*/  @UP1 ULDC.64 UR10, c[0x0][0x9e8] ;  /* 0x00027a00000a1ab9 */ /* 0x000fe40000000a00 */
[----:B------:R-:W-:-:S04]  /*ff30*/  UIMAD.WIDE.U32 UR6, UR8, UR10, URZ ;  /* 0x0000000a080672a5 */ /* 0x000fc8000f8e003f */
[----:B------:R-:W-:-:S12]  /*ff40*/  @UP1 USHF.R.U32.HI UR8, URZ, UR11, UR7 ;  /* 0x0000000b3f081299 */ /* 0x000fd80008011607 */
.L_x_1094:
[----:B------:R-:W-:-:S04]  /*ff50*/  UIMAD UR8, UR8, UR5, UR5 ;  /* 0x00000005080872a4 */ /* 0x000fc8000f8e0205 */
[----:B------:R-:W-:-:S04]  /*ff60*/  UISETP.LT.AND UP1, UPT, UR4, UR8, UPT ;  /* 0x000000080400728c */ /* 0x000fc8000bf21270 */
[----:B------:R-:W-:-:S12]  /*ff70*/  USEL UR4, UR4, UR8, UP1 ;  /* 0x0000000804047287 */ /* 0x000fd80008800000 */
.L_x_1092:
[----:B------:R-:W-:Y:S01]  /*ff80*/  UISETP.NE.AND UP1, UPT, UR50, URZ, UPT ;  /* 0x0000003f3200728c */ /* 0x000fe2000bf25270 */
[----:B------:R-:W-:Y:S01]  /*ff90*/  PLOP3.LUT P0, PT, PT, PT, UP0, 0x40, 0x0 ;  /* 0x000000000000781c */ /* 0x000fe20003f0e808 */
[----:B------:R-:W-:-:S04]  /*ffa0*/  UIADD3 UR4, UR4, 0x3f, URZ ;  /* 0x0000003f04047890 */ /* 0x000fc8000fffe03f */
[----:B------:R-:W-:-:S04]  /*ffb0*/  USHF.R.S32.HI UR8, URZ, 0x1f, UR4 ;  /* 0x0000001f3f087899 */ /* 0x000fc80008011404 */
[----:B------:R-:W-:Y:S01]  /*ffc0*/  ULEA.HI UR8, UR8, UR4, URZ, 0x6 ;  /* 0x0000000408087291 */ /* 0x000fe2000f8f303f */
[----:B------:R-:W-:Y:S01]  /*ffd0*/  @UP1 ULDC UR6, c[0x0][0x44c] ;  /* 0x0001130000061ab9 */ /* 0x000fe20000000800 */
[----:B------:R-:W-:Y:S01]  /*ffe0*/  @UP1 ULDC UR9, c[0x0][0x450] ;  /* 0x0001140000091ab9 */ /* 0x000fe20000000800 */
[----:B------:R-:W-:Y:S02]  /*fff0*/  UIMAD.WIDE.U32 UR6, UR44, UR6, URZ ;  /* 0x000000062c0672a5 */ /* 0x000fe4000f8e003f */
[----:B------:R-:W-:Y:S01]  /*10000*/  UMOV UR4, UR44 ;  /* 0x0000002c00047c82 */ /* 0x000fe20008000000 */
[----:B------:R-:W-:Y:S02]  /*10010*/  USHF.R.S32.HI UR8, URZ, 0x6, UR8 ;  /* 0x000000063f087899 */ /* 0x000fe40008011408 */
[----:B------:R-:W-:Y:S02]  /*10020*/  @UP1 USHF.R.U32.HI UR4, URZ, UR9, UR7 ;  /* 0x000000093f041299 */ /* 0x000fe40008011607 */
[----:B------:R-:W-:-:S02]  /*10030*/  UISETP.LT.AND UP1, UPT, UR41, UR8, UPT ;  /* 0x000000082900728c */ /* 0x000fc4000bf21270 */
[----:B------:R-:W-:Y:S01]  /*10040*/  UIADD3 UR4, UR40, UR4, URZ ;  /* 0x0000000428047290 */ /* 0x000fe2000fffe03f */
[----:B------:R-:W-:Y:S01]  /*10050*/  ULDC UR6, c[0x0][0x9dc] ;  /* 0x0002770000067ab9 */ /* 0x000fe20000000800 */
[----:B------:R-:W-:Y:S02]  /*10060*/  USEL UR45, UR41, UR8, UP1 ;  /* 0x00000008292d7287 */ /* 0x000fe40008800000 */
[----:B------:R-:W-:Y:S01]  /*10070*/  UIADD3 UR8, UR4, -UR6, URZ ;  /* 0x8000000604087290 */ /* 0x000fe2000fffe03f */
[----:B------:R-:W-:Y:S11]  /*10080*/  @P0 BRA `(.L_x_1095) ;  /* 0x0000000000440947 */ /* 0x000ff60003800000 */
        /* <DEDUP_REMOVED lines=10> */
.L_x_1096:
[----:B------:R-:W-:-:S11]  /*10130*/  UISETP.NE.AND UP0, UPT, UR5, 0x1, UPT ;  /* 0x000000010500788c */ /* 0x000fd6000bf05270 */
[----:B------:R-:W-:Y:S02]  /*10140*/  @UP0 ULDC.64 UR10, c[0x0][0x9e8] ;  /* 0x00027a00000a0ab9 */ /* 0x000fe40000000a00 */
[----:B------:R-:W-:-:S04]  /*10150*/  UIMAD.WIDE.U32 UR6, UR4, UR10, URZ ;  /* 0x0000000a040672a5 */ /* 0x000fc8000f8e003f */
[----:B------:R-:W-:-:S12]  /*10160*/  @UP0 USHF.R.U32.HI UR4, URZ, UR11, UR7 ;  /* 0x0000000b3f040299 */ /* 0x000fd80008011607 */
.L_x_1097:
[----:B------:R-:W-:-:S04]  /*10170*/  UIMAD UR4, UR4, UR5, URZ ;  /* 0x00000005040472a4 */ /* 0x000fc8000f8e023f */
[----:B------:R-:W-:-:S04]  /*10180*/  UISETP.LT.AND UP0, UPT, UR8, UR4, UPT ;  /* 0x000000040800728c */ /* 0x000fc8000bf01270 */
[----:B------:R-:W-:-:S12]  /*10190*/  USEL UR8, UR8, UR4, !UP0 ;  /* 0x0000000408087287 */ /* 0x000fd8000c000000 */
.L_x_1095:
[----:B------:R-:W-:Y:S01]  /*101a0*/  USHF.R.S32.HI UR4, URZ, 0x1f, UR8 ;  /* 0x0000001f3f047899 */ /* 0x000fe20008011408 */
[----:B------:R-:W-:Y:S03]  /*101b0*/  BSSY B7, `(.L_x_1098) ;  /* 0x000031a000077945 */ /* 0x000fe60003800000 */
[----:B------:R-:W-:-:S04]  /*101c0*/  ULEA.HI UR4, UR4, UR8, URZ, 0x6 ;  /* 0x0000000804047291 */ /* 0x000fc8000f8f303f */
[----:B------:R-:W-:-:S04]  /*101d0*/  USHF.R.S32.HI UR4, URZ, 0x6, UR4 ;  /* 0x000000063f047899 */ /* 0x000fc80008011404 */
[----:B------:R-:W-:-:S04]  /*101e0*/  UISETP.LT.AND UP0, UPT, URZ, UR4, UPT ;  /* 0x000000043f00728c */ /* 0x000fc8000bf01270 */
[----:B------:R-:W-:-:S04]  /*101f0*/  USEL UR46, URZ, UR4, !UP0 ;  /* 0x000000043f2e7287 */ /* 0x000fc8000c000000 */
[----:B------:R-:W-:-:S06]  /*10200*/  UISETP.GT.AND UP0, UPT, UR45, UR46, UPT ;  /* 0x0000002e2d00728c */ /* 0x000fcc000bf04270 */
[----:B------:R-:W-:-:S13]  /*10210*/  PLOP3.LUT P0, PT, PT, PT, UP0, 0x80, 0x0 ;  /* 0x000000000000781c */ /* 0x000fda0003f0f008 */
[----:B------:R-:W-:Y:S05]  /*10220*/  @P0 BRA `(.L_x_1099) ;  /* 0x0000000000440947 */ /* 0x000fea0003800000 */
[----:B------:R-:W0:Y:S02]  /*10230*/  S2R R0, SR_TID.X ;  /* 0x0000000000007919 */ /* 0x000e240000002100 */
[----:B0-----:R-:W-:-:S04]  /*10240*/  LOP3.LUT R0, R0, 0x7f, RZ, 0xc0, !PT ;  /* 0x0000007f00007812 */ /* 0x001fc800078ec0ff */
[----:B------:R-:W-:-:S13]  /*10250*/  ISETP.NE.AND P2, PT, R0, RZ, PT ;  /* 0x000000ff0000720c */ /* 0x000fda0003f45270 */
[----:B------:R-:W-:Y:S05]  /*10260*/  @P2 BRA `(.L_x_1100) ;  /* 0x0000003000382947 */ /* 0x000fea0003800000 */
[----:B------:R-:W0:Y:S01]  /*10270*/  S2R R7, SR_LANEID ;  /* 0x0000000000077919 */ /* 0x000e220000000000 */
[----:B------:R-:W-:Y:S01]  /*10280*/  VOTEU.ANY UR4, UPT, PT ;  /* 0x0000000000047886 */ /* 0x000fe200038e0100 */
[----:B------:R-:W1:Y:S01]  /*10290*/  LDC.64 R2, c[0x0][0xc80] ;  /* 0x00032000ff027b82 */ /* 0x000e620000000a00 */
[----:B------:R-:W0:Y:S08]  /*102a0*/  FLO.U32 R0, UR4 ;  /* 0x0000000400007d00 */ /* 0x000e3000080e0000 */
[----:B------:R-:W1:Y:S01]  /*102b0*/  POPC R5, UR4 ;  /* 0x0000000400057d09 */ /* 0x000e620008000000 */
[----:B0-----:R-:W-:-:S13]  /*102c0*/  ISETP.EQ.U32.AND P0, PT, R0, R7, PT ;  /* 0x000000070000720c */ /* 0x001fda0003f02070 */
[----:B-1----:R-:W2:Y:S01]  /*102d0*/  @P0 ATOMG.E.ADD.STRONG.GPU PT, R3, desc[UR36][R2.64], R5 ;  /* 0x00000005020309a8 */ /* 0x002ea200081ee1e4 */
[----:B------:R-:W0:Y:S02]  /*102e0*/  S2R R4, SR_LTMASK ;  /* 0x0000000000047919 */ /* 0x000e240000003900 */
[----:B0-----:R-:W-:-:S04]  /*102f0*/  LOP3.LUT R4, R4, UR4, RZ, 0xc0, !PT ;  /* 0x0000000404047c12 */ /* 0x001fc8000f8ec0ff */
[----:B------:R-:W0:Y:S01]  /*10300*/  POPC R7, R4 ;  /* 0x0000000400077309 */ /* 0x000e220000000000 */
[----:B--2---:R-:W0:Y:S02]  /*10310*/  SHFL.IDX PT, R0, R3, R0, 0x1f ;  /* 0x00001f0003007589 */ /* 0x004e2400000e0000 */
[----:B0-----:R-:W-:Y:S01]  /*10320*/  IADD3 R34, R0, UR47, R7 ;  /* 0x0000002f00227c10 */ /* 0x001fe2000fffe007 */
[----:B------:R-:W-:Y:S06]  /*10330*/  BRA `(.L_x_1100) ;  /* 0x0000003000047947 */ /* 0x000fec0003800000 */
.L_x_1099:
[----:B------:R-:W-:Y:S01]  /*10340*/  VIADD R0, R17, 0x20400 ;  /* 0x0002040011007836 */ /* 0x000fe20000000000 */
[----:B------:R-:W-:Y:S04]  /*10350*/  BSSY B6, `(.L_x_1101) ;  /* 0x0000013000067945 */ /* 0x000fe80003800000 */
[----:B------:R-:W-:-:S13]  /*10360*/  LOP3.LUT P0, RZ, R0, 0x3ff, RZ, 0xc0, !PT ;  /* 0x000003ff00ff7812 */ /* 0x000fda000780c0ff */
[----:B------:R-:W-:Y:S05]  /*10370*/  @!P0 BRA `(.L_x_1102) ;  /* 0x0000000000408947 */ /* 0x000fea0003800000 */
[----:B------:R-:W-:Y:S01]  /*10380*/  MOV R2, 0x0 ;  /* 0x0000000000027802 */ /* 0x000fe20000000f00 */
[----:B------:R-:W-:Y:S01]  /*10390*/  ULDC.64 UR4, c[0x4][0xa8] ;  /* 0x01002a0000047ab9 */ /* 0x000fe20000000a00 */
[----:B------:R-:W-:Y:S01]  /*103a0*/  ULDC.64 UR6, c[0x4][0xb0] ;  /* 0x01002c0000067ab9 */ /* 0x000fe20000000a00 */
[----:B------:R-:W-:Y:S02]  /*103b0*/  IMAD.U32 R4, RZ, RZ, UR4 ;  /* 0x00000004ff047e24 */ /* 0x000fe4000f8e00ff */
[----:B------:R-:W-:Y:S01]  /*103c0*/  IMAD.U32 R5, RZ, RZ, UR5 ;  /* 0x00000005ff057e24 */ /* 0x000fe2000f8e00ff */
[----:B------:R-:W0:Y:S01]  /*103d0*/  LDC.64 R2, c[0x4][R2] ;  /* 0x0100000002027b82 */ /* 0x000e220000000a00 */
[----:B------:R-:W-:Y:S01]  /*103e0*/  ULDC.64 UR4, c[0x4][0x30] ;  /* 0x01000c0000047ab9 */ /* 0x000fe20000000a00 */
[----:B------:R-:W-:Y:S01]  /*103f0*/  IMAD.U32 R6, RZ, RZ, UR6 ;  /* 0x00000006ff067e24 */ /* 0x000fe2000f8e00ff */
[----:B------:R-:W-:Y:S01]  /*10400*/  MOV R10, UR4 ;  /* 0x00000004000a7c02 */ /* 0x000fe20008000f00 */
[----:B------:R-:W-:-:S02]  /*10410*/  IMAD.U32 R7, RZ, RZ, UR7 ;  /* 0x00000007ff077e24 */ /* 0x000fc4000f8e00ff */
[----:B------:R-:W-:Y:S02]  /*10420*/  IMAD.U32 R11, RZ, RZ, UR5 ;  /* 0x00000005ff0b7e24 */ /* 0x000fe4000f8e00ff */
[----:B------:R-:W-:Y:S02]  /*10430*/  IMAD.MOV.U32 R8, RZ, RZ, 0x70 ;  /* 0x00000070ff087424 */ /* 0x000fe400078e00ff */
[----:B------:R-:W-:Y:S02]  /*10440*/  IMAD.MOV.U32 R12, RZ, RZ, 0x1 ;  /* 0x00000001ff0c7424 */ /* 0x000fe400078e00ff */
[----:B------:R-:W-:-:S07]  /*10450*/  IMAD.MOV.U32 R13, RZ, RZ, RZ ;  /* 0x000000ffff0d7224 */ /* 0x000fce00078e00ff */
[----:B------:R-:W-:-:S07]  /*10460*/  LEPC R20, `(.L_x_1102) ;  /* 0x000000001014794e */ /* 0x000fce0000000000 */
[----:B0----5:R-:W-:Y:S05]  /*10470*/  CALL.ABS.NOINC R2 ;  /* 0x0000000002007343 */ /* 0x021fea0003c00000 */
.L_x_1102:
[----:B------:R-:W-:Y:S05]  /*10480*/  BSYNC B6 ;  /* 0x0000000000067941 */ /* 0x000fea0003800000 */
.L_x_1101:
        /* <DEDUP_REMOVED lines=20> */
.L_x_1105:
[----:B------:R0:W1:Y:S01]  /*105d0*/  LDC.64 R2, c[0x4][R18] ;  /* 0x0100000012027b82 */ /* 0x0000620000000a00 */
[----:B------:R-:W-:Y:S01]  /*105e0*/  ULDC.64 UR4, c[0x4][0xa8] ;  /* 0x01002a0000047ab9 */ /* 0x000fe20000000a00 */
[----:B------:R-:W-:Y:S01]  /*105f0*/  ULDC.64 UR6, c[0x4][0xb0] ;  /* 0x01002c0000067ab9 */ /* 0x000fe20000000a00 */
[----:B------:R-:W-:Y:S02]  /*10600*/  IMAD.U32 R4, RZ, RZ, UR4 ;  /* 0x00000004ff047e24 */ /* 0x000fe4000f8e00ff */
        /* <DEDUP_REMOVED lines=11> */
.L_x_1104:
[----:B------:R-:W-:Y:S05]  /*106c0*/  BSYNC B6 ;  /* 0x0000000000067941 */ /* 0x000fea0003800000 */
.L_x_1103:
[----:B------:R-:W-:Y:S01]  /*106d0*/  ULDC.64 UR4, c[0x0][0x9f8] ;  /* 0x00027e0000047ab9 */ /* 0x000fe20000000a00 */
[----:B------:R-:W-:Y:S01]  /*106e0*/  IMAD.U32 R29, RZ, RZ, UR43 ;  /* 0x0000002bff1d7e24 */ /* 0x000fe2000f8e00ff */
[----:B------:R-:W-:Y:S01]  /*106f0*/  UISETP.NE.U32.AND UP0, UPT, UR4, URZ, UPT ;  /* 0x0000003f0400728c */ /* 0x000fe2000bf05070 */
[----:B------:R-:W0:Y:S03]  /*10700*/  LDC R10, c[0x0][0x430] ;  /* 0x00010c00ff0a7b82 */ /* 0x000e260000000800 */
[----:B------:R-:W-:-:S06]  /*10710*/  UISETP.NE.AND.EX UP0, UPT, UR5, URZ, UPT, UP0 ;  /* 0x0000003f0500728c */ /* 0x000fcc000bf05300 */
[----:B------:R-:W-:-:S05]  /*10720*/  PLOP3.LUT P0, PT, PT, PT, UP0, 0x80, 0x0 ;  /* 0x000000000000781c */ /* 0x000fca0003f0f008 */
[----:B------:R-:W-:Y:S02]  /*10730*/  @UP0 ULDC.64 UR4, c[0x0][0x9f8] ;  /* 0x00027e0000040ab9 */ /* 0x000fe40000000a00 */
[----:B------:R-:W-:-:S06]  /*10740*/  @UP0 UIMAD.WIDE UR4, UR43, 0x4, UR4 ;  /* 0x000000042b0408a5 */ /* 0x000fcc000f8e0204 */
[----:B------:R-:W-:Y:S01]  /*10750*/  IMAD.U32 R2, RZ, RZ, UR4 ;  /* 0x00000004ff027e24 */ /* 0x000fe2000f8e00ff */
[----:B------:R-:W1:Y:S01]  /*10760*/  S2R R18, SR_TID.X ;  /* 0x0000000000127919 */ /* 0x000e620000002100 */
[----:B------:R-:W-:Y:S01]  /*10770*/  IMAD.U32 R3, RZ, RZ, UR5 ;  /* 0x00000005ff037e24 */ /* 0x000fe2000f8e00ff */
[----:B------:R-:W-:-:S04]  /*10780*/  ULDC UR4, c[0x0][0xc48] ;  /* 0x0003120000047ab9 */ /* 0x000fc80000000800 */
[----:B------:R2:W5:Y:S01]  /*10790*/  @P0 LDG.E R29, desc[UR36][R2.64] ;  /* 0x00000024021d0981 */ /* 0x000562000c1e1900 */
[----:B------:R-:W-:Y:S01]  /*107a0*/  IMAD.U32 R0, RZ, RZ, UR45 ;  /* 0x0000002dff007e24 */ /* 0x000fe2000f8e00ff */
[----:B------:R-:W-:Y:S01]  /*107b0*/  UMOV UR5, 0xffffffff ;  /* 0xffffffff00057882 */ /* 0x000fe20000000000 */
[----:B------:R-:W-:Y:S02]  /*107c0*/  IMAD.U32 R22, RZ, RZ, UR4 ;  /* 0x00000004ff167e24 */ /* 0x000fe4000f8e00ff */
[----:B------:R-:W-:Y:S02]  /*107d0*/  VIADD R0, R0, 0xffffffff ;  /* 0xffffffff00007836 */ /* 0x000fe40000000000 */
[----:B-1----:R-:W-:-:S05]  /*107e0*/  IMAD.SHL.U32 R18, R18, 0x10, RZ ;  /* 0x0000001012127824 */ /* 0x002fca00078e00ff */
[----:B------:R-:W-:-:S05]  /*107f0*/  LOP3.LUT R18, R36, 0x70, R18, 0xf8, !PT ;  /* 0x0000007024127812 */ /* 0x000fca00078ef812 */
[----:B------:R-:W-:Y:S01]  /*10800*/  IMAD R7, R0, 0x40, R18 ;  /* 0x0000004000077824 */ /* 0x000fe200078e0212 */
[----:B0-2---:R-:W-:Y:S06]  /*10810*/  BRA.DIV UR5, `(.L_x_1106) ;  /* 0x0000003205f87947 */ /* 0x005fec000b800000 */
.L_x_1160:
[----:B------:R-:W-:Y:S01]  /*10820*/  ISETP.NE.AND P1, PT, R10, 0x1, PT ;  /* 0x000000010a00780c */ /* 0x000fe20003f25270 */
[C---:B-----5:R-:W-:Y:S01]  /*10830*/  IMAD.IADD R8, R7.reuse, 0x1, R32 ;  /* 0x0000000107087824 */ /* 0x060fe200078e0220 */
[----:B------:R-:W-:Y:S02]  /*10840*/  ISETP.GE.AND P0, PT, R7, UR38, PT ;  /* 0x0000002607007c0c */ /* 0x000fe4000bf06270 */
[----:B------:R-:W-:Y:S01]  /*10850*/  SHF.R.S32.HI R33, RZ, 0x1f, R29 ;  /* 0x0000001fff217819 */ /* 0x000fe2000001141d */
[----:B------:R-:W-:Y:S01]  /*10860*/  IMAD.MOV.U32 R9, RZ, RZ, R8 ;  /* 0x000000ffff097224 */ /* 0x000fe200078e0008 */
[----:B------:R-:W-:Y:S02]  /*10870*/  ISETP.GT.U32.OR P0, PT, R18, 0x3f, P0 ;  /* 0x0000003f1200780c */ /* 0x000fe40000704470 */
[----:B------:R-:W-:-:S05]  /*10880*/  LOP3.LUT R16, R16, 0xfffffbff, RZ, 0xc0, !PT ;  /* 0xfffffbff10107812 */ /* 0x000fca00078ec0ff */
[----:B------:R-:W0:Y:S01]  /*10890*/  @P1 LDC R3, c[0x0][0x434] ;  /* 0x00010d00ff031b82 */ /* 0x000e220000000800 */
[----:B------:R-:W-:-:S07]  /*108a0*/  @P1 LOP3.LUT R16, R16, 0x400, RZ, 0xfc, !PT ;  /* 0x0000040010101812 */ /* 0x000fce00078efcff */
[----:B------:R-:W1:Y:S08]  /*108b0*/  @P1 LDC R5, c[0x0][0x438] ;  /* 0x00010e00ff051b82 */ /* 0x000e700000000800 */
[----:B------:R-:W2:Y:S01]  /*108c0*/  @!P0 LDC.64 R6, c[0x0][0x428] ;  /* 0x00010a00ff068b82 */ /* 0x000ea20000000a00 */
[----:B0-----:R-:W-:-:S05]  /*108d0*/  @P1 IMAD.HI.U32 R2, R8, R3, RZ ;  /* 0x0000000308021227 */ /* 0x001fca00078e00ff */
[----:B-1----:R-:W-:Y:S02]  /*108e0*/  @P1 SHF.R.U32.HI R9, RZ, R5, R2 ;  /* 0x00000005ff091219 */ /* 0x002fe40000011602 */
[----:B------:R-:W0:Y:S02]  /*108f0*/  @!P0 LDC.64 R4, c[0x0][0x418] ;  /* 0x00010600ff048b82 */ /* 0x000e240000000a00 */
[----:B------:R-:W-:Y:S01]  /*10900*/  @!P0 SHF.R.S32.HI R3, RZ, 0x1f, R9 ;  /* 0x0000001fff038819 */ /* 0x000fe20000011409 */
[----:B--2---:R-:W-:-:S04]  /*10910*/  @!P0 IMAD R2, R33, R6, RZ ;  /* 0x0000000621028224 */ /* 0x004fc800078e02ff */
[----:B------:R-:W-:Y:S02]  /*10920*/  @!P0 IMAD R7, R29, R7, R2 ;  /* 0x000000071d078224 */ /* 0x000fe400078e0202 */
[----:B------:R-:W-:-:S04]  /*10930*/  @!P0 IMAD.MOV.U32 R2, RZ, RZ, R9 ;  /* 0x000000ffff028224 */ /* 0x000fc800078e0009 */
[----:B------:R-:W-:-:S04]  /*10940*/  @!P0 IMAD.WIDE.U32 R2, R29, R6, R2 ;  /* 0x000000061d028225 */ /* 0x000fc800078e0002 */
[----:B------:R-:W-:Y:S02]  /*10950*/  @!P0 IMAD.IADD R3, R3, 0x1, R7 ;  /* 0x0000000103038824 */ /* 0x000fe400078e0207 */
[----:B------:R-:W-:Y:S01]  /*10960*/  IMAD.MOV.U32 R6, RZ, RZ, RZ ;  /* 0x000000ffff067224 */ /* 0x000fe200078e00ff */
[----:B0-----:R-:W-:-:S04]  /*10970*/  @!P0 LEA R4, P1, R2, R4, 0x2 ;  /* 0x0000000402048211 */ /* 0x001fc800078210ff */
[----:B------:R-:W-:Y:S01]  /*10980*/  @!P0 LEA.HI.X R5, R2, R5, R3, 0x2, P1 ;  /* 0x0000000502058211 */ /* 0x000fe200008f1403 */
[----:B------:R-:W-:Y:S01]  /*10990*/  IMAD.U32 R2, RZ, RZ, UR48 ;  /* 0x00000030ff027e24 */ /* 0x000fe2000f8e00ff */
[----:B------:R-:W-:-:S03]  /*109a0*/  LOP3.LUT R16, R16, 0xfffffdff, RZ, 0xc0, !PT ;  /* 0xfffffdff10107812 */ /* 0x000fc600078ec0ff */
[----:B------:R0:W5:Y:S01]  /*109b0*/  @!P0 LDG.E R6, desc[UR36][R4.64] ;  /* 0x0000002404068981 */ /* 0x000162000c1e1900 */
[----:B------:R-:W-:Y:S01]  /*109c0*/  ISETP.NE.AND P2, PT, R2, 0x3, PT ;  /* 0x000000030200780c */ /* 0x000fe20003f45270 */
[----:B------:R-:W-:Y:S01]  /*109d0*/  IMAD.MOV R7, RZ, RZ, -R9 ;  /* 0x000000ffff077224 */ /* 0x000fe200078e0a09 */
[----:B------:R-:W-:Y:S01]  /*109e0*/  ISETP.GT.U32.AND P0, PT, R18, 0x3f, PT ;  /* 0x0000003f1200780c */ /* 0x000fe20003f04070 */
[----:B------:R-:W-:Y:S01]  /*109f0*/  IMAD.MOV.U32 R24, RZ, RZ, R0 ;  /* 0x000000ffff187224 */ /* 0x000fe200078e0000 */
[----:B------:R-:W-:Y:S01]  /*10a00*/  IADD3 R3, RZ, -UR43, RZ ;  /* 0x8000002bff037c10 */ /* 0x000fe2000fffe0ff */
[----:B------:R-:W-:-:S04]  /*10a10*/  IMAD R7, R10, R7, R8 ;  /* 0x000000070a077224 */ /* 0x000fc800078e0208 */
[----:B------:R-:W-:-:S04]  /*10a20*/  IMAD R22, R22, R3, UR42 ;  /* 0x0000002a16167e24 */ /* 0x000fc8000f8e0203 */
[----:B------:R-:W-:Y:S02]  /*10a30*/  @P2 LOP3.LUT R16, R16, 0x200, RZ, 0xfc, !PT ;  /* 0x0000020010102812 */ /* 0x000fe400078efcff */
[----:B------:R-:W-:Y:S02]  /*10a40*/  SHF.R.S32.HI R26, RZ, 0x1f, R22 ;  /* 0x0000001fff1a7819 */ /* 0x000fe40000011416 */
[----:B------:R-:W-:-:S04]  /*10a50*/  LOP3.LUT R16, R16, 0xfffffffe, RZ, 0xc0, !PT ;  /* 0xfffffffe10107812 */ /* 0x000fc800078ec0ff */
[----:B------:R-:W-:Y:S01]  /*10a60*/  @P0 LOP3.LUT R16, R16, 0x1, RZ, 0xfc, !PT ;  /* 0x0000000110100812 */ /* 0x000fe200078efcff */
[----:B0-----:R-:W-:Y:S06]  /*10a70*/  @!P2 BRA `(.L_x_1107) ;  /* 0x000000000004a947 */ /* 0x001fec0003800000 */
[----:B------:R-:W-:Y:S01]  /*10a80*/  BPT.TRAP 0x1 ;  /* 0x000000040000795c */ /* 0x000fe20000300000 */
.L_x_1107:
[----:B------:R-:W-:Y:S01]  /*10a90*/  SHF.R.S32.HI R8, RZ, 0x1f, R7 ;  /* 0x0000001fff087819 */ /* 0x000fe20000011407 */
[----:B------:R-:W-:Y:S01]  /*10aa0*/  ULDC.64 UR4, c[0x0][0x328] ;  /* 0x0000ca0000047ab9 */ /* 0x000fe20000000a00 */
[----:B------:R-:W-:Y:S01]  /*10ab0*/  IMAD R4, R23, 0x8, R17 ;  /* 0x0000000817047824 */ /* 0x000fe200078e0211 */
[----:B------:R-:W-:Y:S02]  /*10ac0*/  BSSY B0, `(.L_x_1108) ;  /* 0x0000016000007945 */ /* 0x000fe40003800000 */
[----:B------:R-:W-:-:S04]  /*10ad0*/  IMAD R2, R8, UR4, RZ ;  /* 0x0000000408027c24 */ /* 0x000fc8000f8e02ff */
[C---:B------:R-:W-:Y:S02]  /*10ae0*/  IMAD R5, R7.reuse, UR5, R2 ;  /* 0x0000000507057c24 */ /* 0x040fe4000f8e0202 */
[----:B------:R-:W-:Y:S01]  /*10af0*/  IMAD.WIDE.U32 R2, R7, UR4, RZ ;  /* 0x0000000407027c25 */ /* 0x000fe2000f8e00ff */
[----:B------:R-:W-:-:S03]  /*10b00*/  ULDC.64 UR4, c[0x0][0x338] ;  /* 0x0000ce0000047ab9 */ /* 0x000fc60000000a00 */
[----:B------:R-:W-:Y:S01]  /*10b10*/  IMAD.IADD R3, R3, 0x1, R5 ;  /* 0x0000000103037824 */ /* 0x000fe200078e0205 */
[----:B-----5:R-:W-:Y:S01]  /*10b20*/  SHF.R.S32.HI R5, RZ, 0x1f, R6 ;  /* 0x0000001fff057819 */ /* 0x020fe20000011406 */
[----:B------:R-:W-:-:S04]  /*10b30*/  IMAD.WIDE.U32 R2, R6, UR4, R2 ;  /* 0x0000000406027c25 */ /* 0x000fc8000f8e0002 */
[----:B------:R-:W-:-:S04]  /*10b40*/  IMAD R9, R5, UR4, RZ ;  /* 0x0000000405097c24 */ /* 0x000fc8000f8e02ff */
        /* <DEDUP_REMOVED lines=9> */
[----:B------:R-:W-:-:S04]  /*10be0*/  SHF.L.U32 R3, R25, 0x1f, RZ ;  /* 0x0000001f19037819 */ /* 0x000fc800000006ff */
[----:B------:R-:W-:-:S06]  /*10bf0*/  LEA.HI.X R19, R2, UR5, R19, 0x1, P0 ;  /* 0x0000000502137c11 */ /* 0x000fcc00080f0c13 */
[----:B------:R-:W0:Y:S02]  /*10c00*/  SYNCS.PHASECHK.TRANS64.TRYWAIT P0, [R4+URZ+0x30840], R3 ;  /* 0x03084003040075a7 */ /* 0x000e24000800017f */
[----:B0-----:R-:W-:Y:S05]  /*10c10*/  @!P0 BRA `(.L_x_1109) ;  /* 0x0000003000248947 */ /* 0x001fea0003800000 */
.L_x_1161:
[----:B------:R-:W-:Y:S05]  /*10c20*/  BSYNC B0 ;  /* 0x0000000000007941 */ /* 0x000fea0003800000 */
.L_x_1108:
[----:B------:R-:W-:Y:S01]  /*10c30*/  ULDC.64 UR4, c[0x0][0x300] ;  /* 0x0000c00000047ab9 */ /* 0x000fe20000000a00 */
[----:B------:R-:W-:Y:S01]  /*10c40*/  LOP3.LUT P5, RZ, R16, 0x10, RZ, 0xc0, !PT ;  /* 0x0000001010ff7812 */ /* 0x000fe200078ac0ff */
[----:B------:R-:W-:Y:S01]  /*10c50*/  IMAD R8, R8, UR4, RZ ;  /* 0x0000000408087c24 */ /* 0x000fe2000f8e02ff */
[C---:B------:R-:W-:Y:S01]  /*10c60*/  LOP3.LUT P4, RZ, R16.reuse, 0x8, RZ, 0xc0, !PT ;  /* 0x0000000810ff7812 */ /* 0x040fe2000788c0ff */
[C---:B0-----:R-:W-:Y:S01]  /*10c70*/  IMAD.WIDE.U32 R2, R7.reuse, UR4, RZ ;  /* 0x0000000407027c25 */ /* 0x041fe2000f8e00ff */
[C---:B------:R-:W-:Y:S02]  /*10c80*/  LOP3.LUT P3, RZ, R16.reuse, 0x4, RZ, 0xc0, !PT ;  /* 0x0000000410ff7812 */ /* 0x040fe4000786c0ff */
[----:B------:R-:W-:Y:S01]  /*10c90*/  LOP3.LUT P2, RZ, R16, 0x2, RZ, 0xc0, !PT ;  /* 0x0000000210ff7812 */ /* 0x000fe2000784c0ff */
[----:B------:R-:W-:Y:S01]  /*10ca0*/  IMAD R9, R7, UR5, R8 ;  /* 0x0000000507097c24 */ /* 0x000fe2000f8e0208 */
[----:B------:R-:W-:Y:S01]  /*10cb0*/  ULDC.64 UR4, c[0x0][0x310] ;  /* 0x0000c40000047ab9 */ /* 0x000fe20000000a00 */
[----:B------:R-:W-:-:S02]  /*10cc0*/  IMAD.MOV.U32 R7, RZ, RZ, -0x40 ;  /* 0xffffffc0ff077424 */ /* 0x000fc400078e00ff */
[----:B------:R-:W-:Y:S02]  /*10cd0*/  IMAD.IADD R3, R3, 0x1, R9 ;  /* 0x0000000103037824 */ /* 0x000fe400078e0209 */
[----:B------:R-:W-:Y:S02]  /*10ce0*/  IMAD R5, R5, UR4, RZ ;  /* 0x0000000405057c24 */ /* 0x000fe4000f8e02ff */
[----:B------:R-:W-:-:S04]  /*10cf0*/  IMAD.WIDE.U32 R2, R6, UR4, R2 ;  /* 0x0000000406027c25 */ /* 0x000fc8000f8e0002 */
[----:B------:R-:W-:Y:S01]  /*10d00*/  IMAD R5, R6, UR5, R5 ;  /* 0x0000000506057c24 */ /* 0x000fe2000f8e0205 */
[----:B------:R-:W-:Y:S01]  /*10d10*/  ULDC.64 UR4, c[0x0][0x308] ;  /* 0x0000c20000047ab9 */ /* 0x000fe20000000a00 */
[----:B------:R-:W-:Y:S02]  /*10d20*/  IMAD R7, R0, R7, UR38 ;  /* 0x0000002600077e24 */ /* 0x000fe4000f8e0207 */
[----:B------:R-:W-:Y:S02]  /*10d30*/  IMAD.IADD R3, R3, 0x1, R5 ;  /* 0x0000000103037824 */ /* 0x000fe400078e0205 */
[----:B------:R-:W-:Y:S02]  /*10d40*/  IMAD R5, R26, UR4, RZ ;  /* 0x000000041a057c24 */ /* 0x000fe4000f8e02ff */
[----:B------:R-:W-:-:S04]  /*10d50*/  IMAD.WIDE.U32 R2, R22, UR4, R2 ;  /* 0x0000000416027c25 */ /* 0x000fc8000f8e0002 */
[----:B------:R-:W-:Y:S01]  /*10d60*/  IMAD R5, R22, UR5, R5 ;  /* 0x0000000516057c24 */ /* 0x000fe2000f8e0205 */
[----:B------:R-:W-:Y:S01]  /*10d70*/  ULDC.64 UR4, c[0x0][0x2e8] ;  /* 0x0000ba0000047ab9 */ /* 0x000fe20000000a00 */
[----:B------:R-:W-:Y:S02]  /*10d80*/  IMAD.IADD R7, R7, 0x1, -R36 ;  /* 0x0000000107077824 */ /* 0x000fe400078e0a24 */
[----:B------:R-:W-:Y:S01]  /*10d90*/  IMAD.IADD R3, R3, 0x1, R5 ;  /* 0x0000000103037824 */ /* 0x000fe200078e0205 */
[C---:B------:R-:W-:Y:S01]  /*10da0*/  LEA R5, P0, R2.reuse, UR4, 0x1 ;  /* 0x0000000402057c11 */ /* 0x040fe2000f8008ff */
[----:B------:R-:W-:Y:S01]  /*10db0*/  UMOV UR4, 0xffffffff ;  /* 0xffffffff00047882 */ /* 0x000fe20000000000 */
[----:B------:R-:W-:Y:S02]  /*10dc0*/  IMAD R0, R23, 0x4000, R30 ;  /* 0x0000400017007824 */ /* 0x000fe400078e021e */
[----:B------:R-:W-:Y:S02]  /*10dd0*/  LEA.HI.X R6, R2, UR5, R3, 0x1, P0 ;  /* 0x0000000502067c11 */ /* 0x000fe400080f0c03 */
[----:B------:R-:W-:Y:S01]  /*10de0*/  ISETP.GE.AND P0, PT, R7, 0x1, PT ;  /* 0x000000010700780c */ /* 0x000fe20003f06270 */
[----:B------:R-:W-:-:S12]  /*10df0*/  BRA.DIV UR4, `(.L_x_1110) ;  /* 0x0000002e04c07947 */ /* 0x000fd8000b800000 */
[----:B------:R-:W0:Y:S01]  /*10e00*/  SHFL.IDX PT, R14, R5, RZ, 0x181f ;  /* 0x00181fff050e7589 */ /* 0x000e2200000e0000 */
[----:B------:R-:W-:-:S03]  /*10e10*/  @P0 IMAD R9, R0, 0x2, R17 ;  /* 0x0000000200090824 */ /* 0x000fc600078e0211 */
[----:B------:R-:W1:Y:S04]  /*10e20*/  SHFL.IDX PT, R2, R6, RZ, 0x181f ;  /* 0x00181fff06027589 */ /* 0x000e6800000e0000 */
[----:B------:R-:W-:Y:S01]  /*10e30*/  SHFL.IDX PT, R8, R6, 0x1, 0x181f ;  /* 0x00381f0006087f89 */ /* 0x000fe200000e0000 */
        /* <DEDUP_REMOVED lines=8> */
[----:B------:R-:W-:-:S13]  /*10ec0*/  ISETP.GE.AND P0, PT, R7, 0x11, PT ;  /* 0x000000110700780c */ /* 0x000fda0003f06270 */
[----:B0-----:R-:W-:Y:S01]  /*10ed0*/  @P0 LEA R14, P1, R37, R14, 0x1 ;  /* 0x0000000e250e0211 */ /* 0x001fe200078208ff */
[----:B------:R-:W-:-:S04]  /*10ee0*/  @P0 IMAD R27, R0, 0x2, R17 ;  /* 0x00000002001b0824 */ /* 0x000fc800078e0211 */
[----:B------:R-:W-:Y:S02]  /*10ef0*/  @P0 IMAD.X R21, RZ, RZ, R8, P1 ;  /* 0x000000ffff150224 */ /* 0x000fe400008e0608 */
[----:B-1----:R-:W-:Y:S01]  /*10f00*/  @P0 IMAD.MOV.U32 R2, RZ, RZ, R14 ;  /* 0x000000ffff020224 */ /* 0x002fe200078e000e */
[----:B------:R-:W-:Y:S02]  /*10f10*/  SHFL.IDX PT, R8, R6, 0x2, 0x181f ;  /* 0x00581f0006087f89 */ /* 0x000fe400000e0000 */
[----:B------:R-:W-:Y:S02]  /*10f20*/  @P0 MOV R3, R21 ;  /* 0x0000001500030202 */ /* 0x000fe40000000f00 */
        /* <DEDUP_REMOVED lines=10> */
[----:B------:R0:W1:Y:S01]  /*10fd0*/  SHFL.IDX PT, R8, R6, 0x3, 0x181f ;  /* 0x00781f0006087f89 */ /* 0x00006200000e0000 */
[----:B------:R-:W-:-:S03]  /*10fe0*/  @P0 IMAD.MOV.U32 R3, RZ, RZ, R9 ;  /* 0x000000ffff030224 */ /* 0x000fc600078e0009 */
[----:B------:R0:W2:Y:S04]  /*10ff0*/  SHFL.IDX PT, R14, R5, 0x3, 0x181f ;  /* 0x00781f00050e7f89 */ /* 0x0000a800000e0000 */
[----:B------:R0:W-:Y:S04]  /*11000*/  @P0 LDGSTS.E.BYPASS.LTC128B.128 [R21+0x21400], desc[UR36][R2.64], !P5 ;  /* 0x2140000002150fae */ /* 0x0001e8000e901d64 */
[----:B------:R0:W-:Y:S04]  /*11010*/  @P0 LDGSTS.E.BYPASS.LTC128B.128 [R21+0x23400], desc[UR36][R2.64+0x80], !P4 ;  /* 0x2340008002150fae */ /* 0x0001e8000e101d64 */
[----:B------:R0:W-:Y:S04]  /*11020*/  @P0 LDGSTS.E.BYPASS.LTC128B.128 [R21+0x25400], desc[UR36][R2.64+0x100], !P3 ;  /* 0x2540010002150fae */ /* 0x0001e8000d901d64 */
[----:B------:R0:W-:Y:S02]  /*11030*/  @P0 LDGSTS.E.BYPASS.LTC128B.128 [R21+0x27400], desc[UR36][R2.64+0x180], !P2 ;  /* 0x2740018002150fae */ /* 0x0001e4000d101d64 */
.L_x_1171:
[----:B------:R-:W-:-:S13]  /*11040*/  ISETP.GE.AND P0, PT, R7, 0x31, PT ;  /* 0x000000310700780c */ /* 0x000fda0003f06270 */
[----:B0-2---:R-:W-:Y:S01]  /*11050*/  @P0 LEA R2, P1, R37, R14, 0x1 ;  /* 0x0000000e25020211 */ /* 0x005fe200078208ff */
[----:B------:R-:W-:-:S04]  /*11060*/  @P0 IMAD R5, R0, 0x2, R17 ;  /* 0x0000000200050824 */ /* 0x000fc800078e0211 */
[----:B-1----:R-:W-:-:S05]  /*11070*/  @P0 IMAD.X R3, RZ, RZ, R8, P1 ;  /* 0x000000ffff030224 */ /* 0x002fca00008e0608 */
[----:B------:R-:W-:Y:S01]  /*11080*/  @!PT LDS RZ, [RZ] ;  /* 0x00000000fffff984 */ /* 0x000fe20000000800 */
[----:B------:R-:W-:Y:S01]  /*11090*/  @!PT LDS RZ, [RZ] ;  /* 0x00000000fffff984 */ /* 0x000fe20000000800 */
[----:B------:R-:W-:Y:S01]  /*110a0*/  @!PT LDS RZ, [RZ] ;  /* 0x00000000fffff984 */ /* 0x000fe20000000800 */
[----:B------:R0:W-:Y:S04]  /*110b0*/  @P0 LDGSTS.E.BYPASS.LTC128B.128 [R5+0x21c00], desc[UR36][R2.64], !P5 ;  /* 0x21c0000002050fae */ /* 0x0001e8000e901d64 */
[----:B------:R0:W-:Y:S04]  /*110c0*/  @P0 LDGSTS.E.BYPASS.LTC128B.128 [R5+0x23c00], desc[UR36][R2.64+0x80], !P4 ;  /* 0x23c0008002050fae */ /* 0x0001e8000e101d64 */
[----:B------:R0:W-:Y:S04]  /*110d0*/  @P0 LDGSTS.E.BYPASS.LTC128B.128 [R5+0x25c00], desc[UR36][R2.64+0x100], !P3 ;  /* 0x25c0010002050fae */ /* 0x0001e8000d901d64 */
[----:B------:R0:W-:Y:S01]  /*110e0*/  @P0 LDGSTS.E.BYPASS.LTC128B.128 [R5+0x27c00], desc[UR36][R2.64+0x180], !P2 ;  /* 0x27c0018002050fae */ /* 0x0001e2000d101d64 */
[----:B------:R-:W-:Y:S01]  /*110f0*/  PLOP3.LUT P0, PT, PT, PT, PT, 0x80, 0x0 ;  /* 0x000000000000781c */ /* 0x000fe20003f0f070 */
[----:B------:R-:W-:-:S12]  /*11100*/  NOP ;  /* 0x0000000000007918 */ /* 0x000fd80000000000 */
.L_x_1111:
        /* <DEDUP_REMOVED lines=10> */
.L_x_1112:
[----:B------:R-:W-:Y:S01]  /*111b0*/  VIADD R0, R17, 0x10400 ;  /* 0x0001040011007836 */ /* 0x000fe20000000000 */
[----:B------:R1:W-:Y:S06]  /*111c0*/  SYNCS.ARRIVE.TRANS64.A1T0 RZ, [R4+URZ+0x30830], RZ ;  /* 0x030830ff04ff79a7 */ /* 0x0003ec000810003f */
[----:B------:R-:W-:Y:S05]  /*111d0*/  WARPSYNC.ALL ;  /* 0x0000000000007948 */ /* 0x000fea0003800000 */
[----:B------:R-:W-:Y:S01]  /*111e0*/  BAR.SYNC.DEFER_BLOCKING 0x8, 0x180 ;  /* 0x0206000000007b1d */ /* 0x000fe20000010000 */
[----:B------:R-:W-:-:S05]  /*111f0*/  LOP3.LUT P0, RZ, R0, 0x3ff, RZ, 0xc0, !PT ;  /* 0x000003ff00ff7812 */ /* 0x000fca000780c0ff */
[----:B------:R-:W-:Y:S08]  /*11200*/  BSSY B6, `(.L_x_1113) ;  /* 0x0000012000067945 */ /* 0x000ff00003800000 */
[----:B------:R-:W-:Y:S05]  /*11210*/  @!P0 BRA `(.L_x_1114) ;  /* 0x0000000000408947 */ /* 0x000fea0003800000 */
[----:B0-----:R-:W-:Y:S01]  /*11220*/  MOV R2, 0x0 ;  /* 0x0000000000027802 */ /* 0x001fe20000000f00 */
[----:B------:R-:W-:Y:S01]  /*11230*/  ULDC.64 UR6, c[0x4][0xa8] ;  /* 0x01002a0000067ab9 */ /* 0x000fe20000000a00 */
[----:B------:R-:W-:Y:S01]  /*11240*/  ULDC.64 UR8, c[0x4][0xb0] ;  /* 0x01002c0000087ab9 */ /* 0x000fe20000000a00 */
[----:B------:R-:W-:Y:S01]  /*11250*/  ULDC.64 UR4, c[0x4][0x20] ;  /* 0x0100080000047ab9 */ /* 0x000fe20000000a00 */
[----:B-1----:R-:W-:Y:S02]  /*11260*/  IMAD.U32 R4, RZ, RZ, UR6 ;  /* 0x00000006ff047e24 */ /* 0x002fe4000f8e00ff */
[----:B------:R-:W0:Y:S01]  /*11270*/  LDC.64 R2, c[0x4][R2] ;  /* 0x0100000002027b82 */ /* 0x000e220000000a00 */
[----:B------:R-:W-:Y:S02]  /*11280*/  IMAD.U32 R5, RZ, RZ, UR7 ;  /* 0x00000007ff057e24 */ /* 0x000fe4000f8e00ff */
[----:B------:R-:W-:Y:S02]  /*11290*/  IMAD.U32 R6, RZ, RZ, UR8 ;  /* 0x00000008ff067e24 */ /* 0x000fe4000f8e00ff */
[----:B------:R-:W-:-:S02]  /*112a0*/  IMAD.U32 R7, RZ, RZ, UR9 ;  /* 0x00000009ff077e24 */ /* 0x000fc4000f8e00ff */
[----:B------:R-:W-:Y:S02]  /*112b0*/  IMAD.U32 R10, RZ, RZ, UR4 ;  /* 0x00000004ff0a7e24 */ /* 0x000fe4000f8e00ff */
[----:B------:R-:W-:Y:S02]  /*112c0*/  IMAD.U32 R11, RZ, RZ, UR5 ;  /* 0x00000005ff0b7e24 */ /* 0x000fe4000f8e00ff */
[----:B------:R-:W-:Y:S02]  /*112d0*/  IMAD.MOV.U32 R8, RZ, RZ, 0x70 ;  /* 0x00000070ff087424 */ /* 0x000fe400078e00ff */
[----:B------:R-:W-:Y:S02]  /*112e0*/  IMAD.MOV.U32 R12, RZ, RZ, 0x1 ;  /* 0x00000001ff0c7424 */ /* 0x000fe400078e00ff */
[----:B------:R-:W-:-:S07]  /*112f0*/  IMAD.MOV.U32 R13, RZ, RZ, RZ ;  /* 0x000000ffff0d7224 */ /* 0x000fce00078e00ff */
[----:B------:R-:W-:-:S07]  /*11300*/  LEPC R20, `(.L_x_1114) ;  /* 0x000000001014794e */ /* 0x000fce0000000000 */
[----:B0-----:R-:W-:Y:S05]  /*11310*/  CALL.ABS.NOINC R2 ;  /* 0x0000000002007343 */ /* 0x001fea0003c00000 */
.L_x_1114:
[----:B------:R-:W-:Y:S05]  /*11320*/  BSYNC B6 ;  /* 0x0000000000067941 */ /* 0x000fea0003800000 */
.L_x_1113:
[----:B0-----:R-:W0:Y:S01]  /*11330*/  S2R R2, SR_TID.X ;  /* 0x0000000000027919 */ /* 0x001e220000002100 */
[----:B------:R-:W-:Y:S01]  /*11340*/  UISETP.NE.AND UP0, UPT, UR50, URZ, UPT ;  /* 0x0000003f3200728c */ /* 0x000fe2000bf05270 */
[----:B------:R-:W-:Y:S01]  /*11350*/  R2UR UR6, R26 ;  /* 0x000000001a0672ca */ /* 0x000fe200000e0000 */
[----:B------:R-:W-:Y:S01]  /*11360*/  ULDC.64 UR8, c[0x0][0x2d8] ;  /* 0x0000b60000087ab9 */ /* 0x000fe20000000a00 */
[----:B------:R-:W-:Y:S02]  /*11370*/  R2UR UR7, R22 ;  /* 0x00000000160772ca */ /* 0x000fe400000e0000 */
[C---:B------:R-:W-:Y:S02]  /*11380*/  LOP3.LUT P2, RZ, R16.reuse, 0x4000, RZ, 0xc0, !PT ;  /* 0x0000400010ff7812 */ /* 0x040fe4000784c0ff */
[----:B------:R-:W-:Y:S02]  /*11390*/  PLOP3.LUT P0, PT, PT, PT, UP0, 0x80, 0x0 ;  /* 0x000000000000781c */ /* 0x000fe40003f0f008 */
[----:B------:R-:W-:-:S02]  /*113a0*/  LOP3.LUT P3, RZ, R16, 0x2000, RZ, 0xc0, !PT ;  /* 0x0000200010ff7812 */ /* 0x000fc4000786c0ff */
[----:B------:R-:W-:Y:S01]  /*113b0*/  @UP0 ULDC UR4, c[0x0][0x44c] ;  /* 0x0001130000040ab9 */ /* 0x000fe20000000800 */
[C---:B------:R-:W-:Y:S02]  /*113c0*/  LOP3.LUT P4, RZ, R16.reuse, 0x1000, RZ, 0xc0, !PT ;  /* 0x0000100010ff7812 */ /* 0x040fe4000788c0ff */
[----:B------:R-:W-:Y:S01]  /*113d0*/  UIMAD UR6, UR6, UR8, URZ ;  /* 0x00000008060672a4 */ /* 0x000fe2000f8e023f */
[----:B------:R-:W-:-:S03]  /*113e0*/  LOP3.LUT P5, RZ, R16, 0x800, RZ, 0xc0, !PT ;  /* 0x0000080010ff7812 */ /* 0x000fc600078ac0ff */
[----:B------:R-:W-:Y:S02]  /*113f0*/  UIMAD UR7, UR7, UR9, UR6 ;  /* 0x00000009070772a4 */ /* 0x000fe4000f8e0206 */
[----:B------:R-:W-:Y:S01]  /*11400*/  USHF.R.S32.HI UR6, URZ, 0x1f, UR43 ;  /* 0x0000001f3f067899 */ /* 0x000fe2000801142b */
[----:B0-----:R-:W-:-:S05]  /*11410*/  IMAD.SHL.U32 R2, R2, 0x10, RZ ;  /* 0x0000001002027824 */ /* 0x001fca00078e00ff */
[----:B------:R-:W-:-:S05]  /*11420*/  LOP3.LUT R2, R36, 0x70, R2, 0xf8, !PT ;  /* 0x0000007024027812 */ /* 0x000fca00078ef802 */
[----:B------:R-:W-:-:S04]  /*11430*/  VIADD R0, R2, UR44 ;  /* 0x0000002c02007c36 */ /* 0x000fc80008000000 */
[----:B------:R-:W-:Y:S01]  /*11440*/  @P0 IMAD.HI.U32 R3, R0, UR4, RZ ;  /* 0x0000000400030c27 */ /* 0x000fe2000f8e00ff */
[----:B------:R-:W-:Y:S01]  /*11450*/  PLOP3.LUT P0, PT, PT, PT, UP0, 0x80, 0x0 ;  /* 0x000000000000781c */ /* 0x000fe20003f0f008 */
[----:B------:R-:W-:Y:S01]  /*11460*/  @UP0 ULDC UR4, c[0x0][0x450] ;  /* 0x0001140000040ab9 */ /* 0x000fe20000000800 */
[----:B------:R-:W-:-:S11]  /*11470*/  MOV R2, R0 ;  /* 0x0000000000027202 */ /* 0x000fd60000000f00 */
[----:B------:R-:W-:Y:S02]  /*11480*/  @P0 SHF.R.U32.HI R2, RZ, UR4, R3 ;  /* 0x00000004ff020c19 */ /* 0x000fe40008011603 */
[----:B------:R-:W-:-:S03]  /*11490*/  R2UR UR4, R22 ;  /* 0x00000000160472ca */ /* 0x000fc600000e0000 */
[----:B------:R-:W-:-:S10]  /*114a0*/  IMAD.MOV R5, RZ, RZ, -R2 ;  /* 0x000000ffff057224 */ /* 0x000fd400078e0a02 */
[----:B------:R-:W-:-:S03]  /*114b0*/  UIMAD.WIDE.U32 UR4, UR4, UR8, URZ ;  /* 0x00000008040472a5 */ /* 0x000fc6000f8e003f */
[----:B------:R-:W-:Y:S01]  /*114c0*/  ULDC.64 UR8, c[0x0][0x2e0] ;  /* 0x0000b80000087ab9 */ /* 0x000fe20000000a00 */
[----:B------:R-:W-:Y:S02]  /*114d0*/  UIADD3 UR5, UR5, UR7, URZ ;  /* 0x0000000705057290 */ /* 0x000fe4000fffe03f */
[----:B------:R-:W-:Y:S01]  /*114e0*/  UIMAD UR6, UR6, UR8, URZ ;  /* 0x00000008060672a4 */ /* 0x000fe2000f8e023f */
[----:B------:R-:W-:Y:S01]  /*114f0*/  ULDC UR7, c[0x0][0x448] ;  /* 0x0001120000077ab9 */ /* 0x000fe20000000800 */
[----:B------:R-:W-:Y:S01]  /*11500*/  UIMAD.WIDE.U32 UR4, UR43, UR8, UR4 ;  /* 0x000000082b0472a5 */ /* 0x000fe2000f8e0004 */
[----:B------:R-:W-:Y:S01]  /*11510*/  IMAD R5, R5, UR7, R0 ;  /* 0x0000000705057c24 */ /* 0x000fe2000f8e0200 */
[----:B------:R-:W-:Y:S01]  /*11520*/  UIMAD UR6, UR43, UR9, UR6 ;  /* 0x000000092b0672a4 */ /* 0x000fe2000f8e0206 */
[----:B------:R-:W-:Y:S02]  /*11530*/  SHF.R.S32.HI R0, RZ, 0x1f, R2 ;  /* 0x0000001fff007819 */ /* 0x000fe40000011402 */
[----:B------:R-:W-:Y:S01]  /*11540*/  ULDC.64 UR8, c[0x0][0x2d0] ;  /* 0x0000b40000087ab9 */ /* 0x000fe20000000a00 */
[----:B------:R-:W-:Y:S01]  /*11550*/  UIADD3 UR5, UR5, UR6, URZ ;  /* 0x0000000605057290 */ /* 0x000fe2000fffe03f */
[----:B------:R-:W-:-:S02]  /*11560*/  IMAD.U32 R9, RZ, RZ, UR8 ;  /* 0x00000008ff097e24 */ /* 0x000fc4000f8e00ff */
[----:B------:R-:W-:Y:S01]  /*11570*/  IMAD R3, R0, UR8, RZ ;  /* 0x0000000800037c24 */ /* 0x000fe2000f8e02ff */
[----:B------:R-:W-:-:S03]  /*11580*/  SHF.R.S32.HI R0, RZ, 0x1f, R5 ;  /* 0x0000001fff007819 */ /* 0x000fc60000011405 */
[C---:B------:R-:W-:Y:S02]  /*11590*/  IMAD R7, R2.reuse, UR9, R3 ;  /* 0x0000000902077c24 */ /* 0x040fe4000f8e0203 */
[----:B------:R-:W-:Y:S01]  /*115a0*/  IMAD.WIDE.U32 R2, R2, R9, UR4 ;  /* 0x0000000402027e25 */ /* 0x000fe2000f8e0009 */
        /* <DEDUP_REMOVED lines=9> */
[----:B-1----:R-:W-:Y:S01]  /*11640*/  LEA.HI.X R4, R2, UR5, R3, 0x1, P0 ;  /* 0x0000000502047c11 */ /* 0x002fe200080f0c03 */
[----:B------:R-:W-:Y:S06]  /*11650*/  BRA.DIV UR4, `(.L_x_1115) ;  /* 0x0000002a04fc7947 */ /* 0x000fec000b800000 */
[----:B------:R-:W0:Y:S01]  /*11660*/  SHFL.IDX PT, R14, R5, RZ, 0x181f ;  /* 0x00181fff050e7589 */ /* 0x000e2200000e0000 */
[----:B------:R-:W-:-:S03]  /*11670*/  VIADD R0, R36, UR44 ;  /* 0x0000002c24007c36 */ /* 0x000fc60008000000 */
[----:B------:R-:W1:Y:S01]  /*11680*/  SHFL.IDX PT, R2, R4, RZ, 0x181f ;  /* 0x00181fff04027589 */ /* 0x000e6200000e0000 */
[C---:B------:R-:W-:Y:S01]  /*11690*/  VIADD R7, R0.reuse, 0x10 ;  /* 0x0000001000077836 */ /* 0x040fe20000000000 */
[----:B------:R-:W-:Y:S02]  /*116a0*/  ISETP.GE.AND P0, PT, R0, UR39, PT ;  /* 0x0000002700007c0c */ /* 0x000fe4000bf06270 */
[----:B------:R-:W-:Y:S11]  /*116b0*/  SHFL.IDX PT, R6, R4, 0x1, 0x181f ;  /* 0x00381f0004067f89 */ /* 0x000ff600000e0000 */
        /* <DEDUP_REMOVED lines=8> */
[----:B------:R-:W-:-:S13]  /*11740*/  ISETP.GE.AND P0, PT, R7, UR39, PT ;  /* 0x0000002707007c0c */ /* 0x000fda000bf06270 */
[----:B0-----:R-:W-:-:S05]  /*11750*/  @!P0 LEA R14, P1, R37, R14, 0x1 ;  /* 0x0000000e250e8211 */ /* 0x001fca00078208ff */
[----:B------:R-:W-:Y:S02]  /*11760*/  @!P0 IMAD.X R7, RZ, RZ, R6, P1 ;  /* 0x000000ffff078224 */ /* 0x000fe400008e0606 */
[----:B-1----:R-:W-:Y:S01]  /*11770*/  @!P0 IMAD.MOV.U32 R2, RZ, RZ, R14 ;  /* 0x000000ffff028224 */ /* 0x002fe200078e000e */
[----:B------:R-:W-:Y:S01]  /*11780*/  SHFL.IDX PT, R6, R4, 0x2, 0x181f ;  /* 0x00581f0004067f89 */ /* 0x000fe200000e0000 */
[----:B------:R-:W-:Y:S02]  /*11790*/  @!P0 IMAD.MOV.U32 R3, RZ, RZ, R7 ;  /* 0x000000ffff038224 */ /* 0x000fe400078e0007 */
[----:B------:R-:W-:Y:S01]  /*117a0*/  VIADD R7, R0, 0x20 ;  /* 0x0000002000077836 */ /* 0x000fe20000000000 */
        /* <DEDUP_REMOVED lines=30> */
[----:B0-----:R-:W-:-:S05]  /*11990*/  @!P0 LEA R14, P1, R37, R14, 0x1 ;  /* 0x0000000e250e8211 */ /* 0x001fca00078208ff */
[----:B-1----:R-:W-:Y:S02]  /*119a0*/  @!P0 IMAD.X R7, RZ, RZ, R6, P1 ;  /* 0x000000ffff078224 */ /* 0x002fe400008e0606 */
[----:B--2---:R-:W-:Y:S01]  /*119b0*/  @!P0 IMAD.MOV.U32 R2, RZ, RZ, R14 ;  /* 0x000000ffff028224 */ /* 0x004fe200078e000e */
        /* <DEDUP_REMOVED lines=24> */
[----:B------:R0:W1:Y:S01]  /*11b40*/  SHFL.IDX PT, R6, R4, 0x7, 0x181f ;  /* 0x00f81f0004067f89 */ /* 0x00006200000e0000 */
[----:B------:R-:W-:-:S03]  /*11b50*/  @!P0 IMAD.MOV.U32 R3, RZ, RZ, R7 ;  /* 0x000000ffff038224 */ /* 0x000fc600078e0007 */
[----:B------:R0:W2:Y:S04]  /*11b60*/  SHFL.IDX PT, R14, R5, 0x7, 0x181f ;  /* 0x00f81f00050e7f89 */ /* 0x0000a800000e0000 */
[----:B------:R0:W-:Y:S04]  /*11b70*/  @!P0 LDGSTS.E.BYPASS.LTC128B.128 [R31+0x13400], desc[UR36][R2.64], !P2 ;  /* 0x13400000021f8fae */ /* 0x0001e8000d101d64 */
[----:B------:R0:W-:Y:S04]  /*11b80*/  @!P0 LDGSTS.E.BYPASS.LTC128B.128 [R31+0x17400], desc[UR36][R2.64+0x80], !P3 ;  /* 0x17400080021f8fae */ /* 0x0001e8000d901d64 */
[----:B------:R0:W-:Y:S04]  /*11b90*/  @!P0 LDGSTS.E.BYPASS.LTC128B.128 [R31+0x1b400], desc[UR36][R2.64+0x100], !P4 ;  /* 0x1b400100021f8fae */ /* 0x0001e8000e101d64 */
[----:B------:R0:W-:Y:S02]  /*11ba0*/  @!P0 LDGSTS.E.BYPASS.LTC128B.128 [R31+0x1f400], desc[UR36][R2.64+0x180], !P5 ;  /* 0x1f400180021f8fae */ /* 0x0001e4000e901d64 */
.L_x_1188:
[----:B------:R-:W-:-:S05]  /*11bb0*/  VIADD R0, R0, 0x70 ;  /* 0x0000007000007836 */ /* 0x000fca0000000000 */
[----:B------:R-:W-:-:S13]  /*11bc0*/  ISETP.GE.AND P0, PT, R0, UR39, PT ;  /* 0x0000002700007c0c */ /* 0x000fda000bf06270 */
[----:B0-2---:R-:W-:-:S05]  /*11bd0*/  @!P0 LEA R2, P1, R37, R14, 0x1 ;  /* 0x0000000e25028211 */ /* 0x005fca00078208ff */
[----:B-1----:R-:W-:-:S05]  /*11be0*/  @!P0 IMAD.X R3, RZ, RZ, R6, P1 ;  /* 0x000000ffff038224 */ /* 0x002fca00008e0606 */
[----:B------:R-:W-:Y:S01]  /*11bf0*/  @!PT LDS RZ, [RZ] ;  /* 0x00000000fffff984 */ /* 0x000fe20000000800 */
[----:B------:R-:W-:Y:S01]  /*11c00*/  @!PT LDS RZ, [RZ] ;  /* 0x00000000fffff984 */ /* 0x000fe20000000800 */
[----:B------:R-:W-:Y:S01]  /*11c10*/  @!PT LDS RZ, [RZ] ;  /* 0x00000000fffff984 */ /* 0x000fe20000000800 */
[----:B------:R0:W-:Y:S04]  /*11c20*/  @!P0 LDGSTS.E.BYPASS.LTC128B.128 [R31+0x13c00], desc[UR36][R2.64], !P2 ;  /* 0x13c00000021f8fae */ /* 0x0001e8000d101d64 */
[----:B------:R0:W-:Y:S04]  /*11c30*/  @!P0 LDGSTS.E.BYPASS.LTC128B.128 [R31+0x17c00], desc[UR36][R2.64+0x80], !P3 ;  /* 0x17c00080021f8fae */ /* 0x0001e8000d901d64 */
[----:B------:R0:W-:Y:S04]  /*11c40*/  @!P0 LDGSTS.E.BYPASS.LTC128B.128 [R31+0x1bc00], desc[UR36][R2.64+0x100], !P4 ;  /* 0x1bc00100021f8fae */ /* 0x0001e8000e101d64 */
[----:B------:R0:W-:Y:S01]  /*11c50*/  @!P0 LDGSTS.E.BYPASS.LTC128B.128 [R31+0x1fc00], desc[UR36][R2.64+0x180], !P5 ;  /* 0x1fc00180021f8fae */ /* 0x0001e2000e901d64 */
[----:B------:R-:W-:Y:S01]  /*11c60*/  PLOP3.LUT P0, PT, PT, PT, PT, 0x80, 0x0 ;  /* 0x000000000000781c */ /* 0x000fe20003f0f070 */
[----:B------:R-:W-:-:S12]  /*11c70*/  NOP ;  /* 0x0000000000007918 */ /* 0x000fd80000000000 */
.L_x_1116:
[----:B------:R-:W-:Y:S02]  /*11c80*/  PLOP3.LUT P1, PT, P1, P0, PT, 0xa2, 0x0 ;  /* 0x000000000000781c */ /* 0x000fe40000f21472 */
[----:B------:R-:W-:-:S08]  /*11c90*/  @P0 R2UR P1, UR4, R17 ;  /* 0x00000000110402ca */ /* 0x000fd00000020000 */
[----:B------:R-:W-:-:S05]  /*11ca0*/  @P0 PLOP3.LUT P0, PT, P1, PT, PT, 0x80, 0x0 ;  /* 0x000000000000081c */ /* 0x000fca0000f0f070 */
[----:B------:R-:W-:Y:S01]  /*11cb0*/  @!P1 SYNCS.ARRIVE.TRANS64.RED.A0T1 RZ, [UR4+0x30800], RZ ;  /* 0x030800ffffff99a7 */ /* 0x000fe20008200404 */
[----:B------:R-:W-:Y:S07]  /*11cc0*/  @!P1 ARRIVES.LDGSTSBAR.64.TRANSCNT [UR4+0x30800] ;  /* 0x03080000ff0099b0 */ /* 0x000fee0008000a84 */
[----:B------:R-:W-:Y:S05]  /*11cd0*/  @P0 BRA.U.ANY `(.L_x_1116) ;  /* 0xfffffffd00e80947 */ /* 0x000fea000393ffff */
[----:B0-----:R-:W2:Y:S02]  /*11ce0*/  LDL.LU R2, [R1] ;  /* 0x0000000001027983 */ /* 0x001ea40000300800 */
[----:B--2---:R-:W-:-:S05]  /*11cf0*/  VIADD R2, R2, 0x1 ;  /* 0x0000000102027836 */ /* 0x004fca0000000000 */
[----:B------:R0:W-:Y:S01]  /*11d00*/  STL [R1], R2 ;  /* 0x0000000201007387 */ /* 0x0001e20000100800 */
[----:B------:R-:W-:-:S04]  /*11d10*/  LEA.HI R0, R2, R2, RZ, 0x1 ;  /* 0x0000000202007211 */ /* 0x000fc800078f08ff */
[----:B------:R-:W-:-:S05]  /*11d20*/  LOP3.LUT R0, R0, 0xfffffffe, RZ, 0xc0, !PT ;  /* 0xfffffffe00007812 */ /* 0x000fca00078ec0ff */
[----:B------:R-:W-:-:S05]  /*11d30*/  IMAD.IADD R0, R2, 0x1, -R0 ;  /* 0x0000000102007824 */ /* 0x000fca00078e0a00 */
[----:B------:R-:W-:Y:S01]  /*11d40*/  SHF.L.U32 R0, R0, 0x1f, RZ ;  /* 0x0000001f00007819 */ /* 0x000fe200000006ff */
[----:B------:R-:W-:Y:S01]  /*11d50*/  NOP ;  /* 0x0000000000007918 */ /* 0x000fe20000000000 */
[----:B------:R0:W-:Y:S01]  /*11d60*/  SYNCS.ARRIVE.TRANS64.A1T0 RZ, [R17+URZ+0x30800], RZ ;  /* 0x030800ff11ff79a7 */ /* 0x0001e2000810003f */
[----:B------:R-:W-:Y:S01]  /*11d70*/  BSSY B0, `(.L_x_1117) ;  /* 0x0000003000007945 */ /* 0x000fe20003800000 */
[----:B------:R-:W1:Y:S03]  /*11d80*/  SYNCS.PHASECHK.TRANS64.TRYWAIT P0, [R17+URZ+0x30820], R0 ;  /* 0x03082000110075a7 */ /* 0x000e66000800017f */
[----:B01----:R-:W-:Y:S05]  /*11d90*/  @!P0 BRA `(.L_x_1118) ;  /* 0x0000002c00e08947 */ /* 0x003fea0003800000 */
.L_x_1189:
[----:B------:R-:W-:Y:S05]  /*11da0*/  BSYNC B0 ;  /* 0x0000000000007941 */ /* 0x000fea0003800000 */
.L_x_1117:
[----:B------:R-:W-:-:S04]  /*11db0*/  UIADD3 UR4, UR45, -0x2, URZ ;  /* 0xfffffffe2d047890 */ /* 0x000fc8000fffe03f */
[----:B------:R-:W-:-:S06]  /*11dc0*/  UISETP.GE.AND UP0, UPT, UR4, UR46, UPT ;  /* 0x0000002e0400728c */ /* 0x000fcc000bf06270 */
[----:B------:R-:W-:-:S13]  /*11dd0*/  PLOP3.LUT P0, PT, PT, PT, UP0, 0x40, 0x0 ;  /* 0x000000000000781c */ /* 0x000fda0003f0e808 */
[----:B------:R-:W-:Y:S05]  /*11de0*/  @P0 BRA `(.L_x_1119) ;  /* 0x0000000c00a80947 */ /* 0x000fea0003800000 */
[----:B------:R-:W-:Y:S01]  /*11df0*/  BSSY B0, `(.L_x_1119) ;  /* 0x00000e9000007945 */ /* 0x000fe20003800000 */
[----:B------:R-:W-:Y:S01]  /*11e00*/  MOV R6, R23 ;  /* 0x0000001700067202 */ /* 0x000fe20000000f00 */
[----:B------:R-:W-:Y:S02]  /*11e10*/  IMAD.MOV.U32 R8, RZ, RZ, R25 ;  /* 0x000000ffff087224 */ /* 0x000fe400078e0019 */
[----:B------:R-:W-:Y:S02]  /*11e20*/  IMAD.MOV.U32 R28, RZ, RZ, R24 ;  /* 0x000000ffff1c7224 */ /* 0x000fe400078e0018 */
[----:B------:R-:W-:-:S07]  /*11e30*/  IMAD.U32 R7, RZ, RZ, UR4 ;  /* 0x00000004ff077e24 */ /* 0x000fce000f8e00ff */
.L_x_1132:
[----:B------:R-:W1:Y:S01]  /*11e40*/  S2R R4, SR_TID.X ;  /* 0x0000000000047919 */ /* 0x000e620000002100 */
[----:B0-----:R-:W0:Y:S01]  /*11e50*/  LDC R0, c[0x0][0x430] ;  /* 0x00010c00ff007b82 */ /* 0x001e220000000800 */
[----:B------:R-:W-:Y:S01]  /*11e60*/  IMAD R9, R7, 0x40, R32 ;  /* 0x0000004007097824 */ /* 0x000fe200078e0220 */
[----:B------:R-:W-:Y:S01]  /*11e70*/  LOP3.LUT P1, RZ, R16, 0x200, RZ, 0xc0, !PT ;  /* 0x0000020010ff7812 */ /* 0x000fe2000782c0ff */
[----:B------:R-:W-:Y:S01]  /*11e80*/  VIADD R23, R6, 0x1 ;  /* 0x0000000106177836 */ /* 0x000fe20000000000 */
[----:B0-----:R-:W-:Y:S01]  /*11e90*/  ISETP.NE.AND P0, PT, R0, 0x1, PT ;  /* 0x000000010000780c */ /* 0x001fe20003f05270 */
[----:B-1----:R-:W-:-:S05]  /*11ea0*/  IMAD.SHL.U32 R4, R4, 0x10, RZ ;  /* 0x0000001004047824 */ /* 0x002fca00078e00ff */
[----:B------:R-:W-:-:S07]  /*11eb0*/  LOP3.LUT R4, R36, 0x70, R4, 0xf8, !PT ;  /* 0x0000007024047812 */ /* 0x000fce00078ef804 */
[----:B------:R-:W0:Y:S01]  /*11ec0*/  @P0 LDC R0, c[0x0][0x434] ;  /* 0x00010d00ff000b82 */ /* 0x000e220000000800 */
[C---:B------:R-:W-:Y:S01]  /*11ed0*/  ISETP.GT.U32.AND P2, PT, R4.reuse, 0x3f, PT ;  /* 0x0000003f0400780c */ /* 0x040fe20003f44070 */
[----:B------:R-:W-:-:S06]  /*11ee0*/  IMAD.IADD R9, R4, 0x1, R9 ;  /* 0x0000000104097824 */ /* 0x000fcc00078e0209 */
[----:B------:R-:W1:Y:S01]  /*11ef0*/  @P0 LDC R3, c[0x0][0x438] ;  /* 0x00010e00ff030b82 */ /* 0x000e620000000800 */
[----:B------:R-:W-:-:S07]  /*11f00*/  IMAD.MOV.U32 R12, RZ, RZ, R9 ;  /* 0x000000ffff0c7224 */ /* 0x000fce00078e0009 */
[----:B------:R-:W2:Y:S08]  /*11f10*/  @!P2 LDC.64 R10, c[0x0][0x428] ;  /* 0x00010a00ff0aab82 */ /* 0x000eb00000000a00 */
[----:B------:R-:W3:Y:S01]  /*11f20*/  @!P2 LDC.64 R4, c[0x0][0x418] ;  /* 0x00010600ff04ab82 */ /* 0x000ee20000000a00 */
[----:B0-----:R-:W-:-:S05]  /*11f30*/  @P0 IMAD.HI.U32 R0, R9, R0, RZ ;  /* 0x0000000009000227 */ /* 0x001fca00078e00ff */
[----:B-1----:R-:W-:-:S04]  /*11f40*/  @P0 SHF.R.U32.HI R12, RZ, R3, R0 ;  /* 0x00000003ff0c0219 */ /* 0x002fc80000011600 */
[--C-:B------:R-:W-:Y:S01]  /*11f50*/  @!P2 SHF.R.S32.HI R3, RZ, 0x1f, R12.reuse ;  /* 0x0000001fff03a819 */ /* 0x100fe2000001140c */
[----:B------:R-:W-:Y:S02]  /*11f60*/  @!P2 IMAD.MOV.U32 R2, RZ, RZ, R12 ;  /* 0x000000ffff02a224 */ /* 0x000fe400078e000c */
[-C--:B--2---:R-:W-:Y:S02]  /*11f70*/  @!P2 IMAD R0, R33, R10.reuse, RZ ;  /* 0x0000000a2100a224 */ /* 0x084fe400078e02ff */
[----:B------:R-:W-:-:S04]  /*11f80*/  @!P2 IMAD.WIDE.U32 R2, R29, R10, R2 ;  /* 0x0000000a1d02a225 */ /* 0x000fc800078e0002 */
[----:B------:R-:W-:Y:S01]  /*11f90*/  @!P2 IMAD R11, R29, R11, R0 ;  /* 0x0000000b1d0ba224 */ /* 0x000fe200078e0200 */
[----:B---3--:R-:W-:-:S03]  /*11fa0*/  @!P2 LEA R4, P0, R2, R4, 0x2 ;  /* 0x000000040204a211 */ /* 0x008fc600078010ff */
[----:B------:R-:W-:-:S05]  /*11fb0*/  @!P2 IMAD.IADD R0, R11, 0x1, R3 ;  /* 0x000000010b00a824 */ /* 0x000fca00078e0203 */
[----:B------:R-:W-:Y:S01]  /*11fc0*/  @!P2 LEA.HI.X R5, R2, R5, R0, 0x2, P0 ;  /* 0x000000050205a211 */ /* 0x000fe200000f1400 */
[----:B------:R-:W-:Y:S01]  /*11fd0*/  IMAD.MOV.U32 R0, RZ, RZ, RZ ;  /* 0x000000ffff007224 */ /* 0x000fe200078e00ff */
[C---:B------:R-:W-:Y:S01]  /*11fe0*/  ISETP.NE.AND P0, PT, R23.reuse, 0x2, PT ;  /* 0x000000021700780c */ /* 0x040fe20003f05270 */
[----:B------:R-:W-:Y:S01]  /*11ff0*/  IMAD.MOV R2, RZ, RZ, -R12 ;  /* 0x000000ffff027224 */ /* 0x000fe200078e0a0c */
[----:B------:R-:W-:Y:S05]  /*12000*/  YIELD ;  /* 0x0000000000007946 */ /* 0x000fea0003800000 */
[----:B------:R-:W-:Y:S01]  /*12010*/  ULDC UR4, c[0x0][0x430] ;  /* 0x00010c0000047ab9 */ /* 0x000fe20000000800 */
[----:B------:R-:W-:Y:S01]  /*12020*/  SEL R25, RZ, 0x1, P0 ;  /* 0x00000001ff197807 */ /* 0x000fe20000000000 */
[----:B------:R0:W5:Y:S01]  /*12030*/  @!P2 LDG.E R0, desc[UR36][R4.64] ;  /* 0x000000240400a981 */ /* 0x000162000c1e1900 */
[----:B------:R-:W-:Y:S01]  /*12040*/  SEL R23, R23, RZ, P0 ;  /* 0x000000ff17177207 */ /* 0x000fe20000000000 */
[----:B------:R-:W-:Y:S01]  /*12050*/  IMAD.MOV.U32 R24, RZ, RZ, R7 ;  /* 0x000000ffff187224 */ /* 0x000fe200078e0007 */
[----:B------:R-:W-:Y:S01]  /*12060*/  LOP3.LUT R25, R8, R25, RZ, 0x3c, !PT ;  /* 0x0000001908197212 */ /* 0x000fe200078e3cff */
[----:B0-----:R-:W-:Y:S01]  /*12070*/  IMAD R5, R2, UR4, R9 ;  /* 0x0000000402057c24 */ /* 0x001fe2000f8e0209 */
[----:B------:R-:W-:Y:S06]  /*12080*/  @!P1 BRA `(.L_x_1120) ;  /* 0x0000000000049947 */ /* 0x000fec0003800000 */
[----:B------:R-:W-:Y:S01]  /*12090*/  BPT.TRAP 0x1 ;  /* 0x000000040000795c */ /* 0x000fe20000300000 */
.L_x_1120:
[----:B------:R-:W-:Y:S01]  /*120a0*/  IMAD R7, R23, 0x8, R17 ;  /* 0x0000000817077824 */ /* 0x000fe200078e0211 */
[----:B------:R-:W-:Y:S01]  /*120b0*/  SHF.L.U32 R2, R25, 0x1f, RZ ;  /* 0x0000001f19027819 */ /* 0x000fe200000006ff */
[----:B------:R-:W-:Y:S03]  /*120c0*/  BSSY B1, `(.L_x_1121) ;  /* 0x0000003000017945 */ /* 0x000fe60003800000 */
[----:B------:R-:W0:Y:S02]  /*120d0*/  SYNCS.PHASECHK.TRANS64.TRYWAIT P0, [R7+URZ+0x30840], R2 ;  /* 0x03084002070075a7 */ /* 0x000e24000800017f */
[----:B0-----:R-:W-:Y:S05]  /*120e0*/  @!P0 BRA `(.L_x_1122) ;  /* 0x0000002c00208947 */ /* 0x001fea0003800000 */
.L_x_1190:
[----:B------:R-:W-:Y:S05]  /*120f0*/  BSYNC B1 ;  /* 0x0000000000017941 */ /* 0x000fea0003800000 */
.L_x_1121:
[----:B------:R-:W-:Y:S01]  /*12100*/  SHF.R.S32.HI R9, RZ, 0x1f, R5 ;  /* 0x0000001fff097819 */ /* 0x000fe20000011405 */
[----:B------:R-:W-:Y:S01]  /*12110*/  ULDC.64 UR4, c[0x0][0x300] ;  /* 0x0000c00000047ab9 */ /* 0x000fe20000000a00 */
[----:B-----5:R-:W-:Y:S02]  /*12120*/  SHF.R.S32.HI R10, RZ, 0x1f, R0 ;  /* 0x0000001fff0a7819 */ /* 0x020fe40000011400 */
[C---:B------:R-:W-:Y:S01]  /*12130*/  LOP3.LUT P4, RZ, R16.reuse, 0x10, RZ, 0xc0, !PT ;  /* 0x0000001010ff7812 */ /* 0x040fe2000788c0ff */
[----:B0-----:R-:W-:Y:S01]  /*12140*/  IMAD R2, R9, UR4, RZ ;  /* 0x0000000409027c24 */ /* 0x001fe2000f8e02ff */
[C---:B------:R-:W-:Y:S02]  /*12150*/  LOP3.LUT P3, RZ, R16.reuse, 0x8, RZ, 0xc0, !PT ;  /* 0x0000000810ff7812 */ /* 0x040fe4000786c0ff */
[C---:B------:R-:W-:Y:S01]  /*12160*/  LOP3.LUT P2, RZ, R16.reuse, 0x4, RZ, 0xc0, !PT ;  /* 0x0000000410ff7812 */ /* 0x040fe2000784c0ff */
[C---:B------:R-:W-:Y:S01]  /*12170*/  IMAD R11, R5.reuse, UR5, R2 ;  /* 0x00000005050b7c24 */ /* 0x040fe2000f8e0202 */
[----:B------:R-:W-:Y:S01]  /*12180*/  LOP3.LUT P1, RZ, R16, 0x2, RZ, 0xc0, !PT ;  /* 0x0000000210ff7812 */ /* 0x000fe2000782c0ff */
[----:B------:R-:W-:Y:S01]  /*12190*/  IMAD.WIDE.U32 R2, R5, UR4, RZ ;  /* 0x0000000405027c25 */ /* 0x000fe2000f8e00ff */
[----:B------:R-:W-:Y:S01]  /*121a0*/  ULDC.64 UR4, c[0x0][0x310] ;  /* 0x0000c40000047ab9 */ /* 0x000fe20000000a00 */
[----:B------:R-:W-:-:S02]  /*121b0*/  LEA R21, R23, R30, 0xe ;  /* 0x0000001e17157211 */ /* 0x000fc400078e70ff */
        /* <DEDUP_REMOVED lines=16> */
[----:B------:R-:W-:Y:S02]  /*122c0*/  IMAD.SHL.U32 R4, R37, 0x2, RZ ;  /* 0x0000000225047824 */ /* 0x000fe400078e00ff */
[----:B------:R-:W-:Y:S01]  /*122d0*/  IMAD R21, R21, 0x2, R17 ;  /* 0x0000000215157824 */ /* 0x000fe200078e0211 */
        /* <DEDUP_REMOVED lines=18> */
[----:B------:R0:W2:Y:S03]  /*12400*/  SHFL.IDX PT, R14, R20, 0x3, 0x181f ;  /* 0x00781f00140e7f89 */ /* 0x0000a600000e0000 */
[----:B-1----:R-:W-:Y:S02]  /*12410*/  IMAD.X R3, RZ, RZ, R35, P0 ;  /* 0x000000ffff037224 */ /* 0x002fe400000e0623 */
[----:B------:R0:W1:Y:S04]  /*12420*/  SHFL.IDX PT, R35, R27, 0x3, 0x181f ;  /* 0x00781f001b237f89 */ /* 0x00006800000e0000 */
[----:B------:R0:W-:Y:S04]  /*12430*/  LDGSTS.E.BYPASS.LTC128B.128 [R21+0x21400], desc[UR36][R2.64], !P4 ;  /* 0x2140000002157fae */ /* 0x0001e8000e101d64 */
[----:B------:R0:W-:Y:S04]  /*12440*/  LDGSTS.E.BYPASS.LTC128B.128 [R21+0x23400], desc[UR36][R2.64+0x80], !P3 ;  /* 0x2340008002157fae */ /* 0x0001e8000d901d64 */
[----:B------:R0:W-:Y:S04]  /*12450*/  LDGSTS.E.BYPASS.LTC128B.128 [R21+0x25400], desc[UR36][R2.64+0x100], !P2 ;  /* 0x2540010002157fae */ /* 0x0001e8000d101d64 */
[----:B------:R0:W-:Y:S02]  /*12460*/  LDGSTS.E.BYPASS.LTC128B.128 [R21+0x27400], desc[UR36][R2.64+0x180], !P1 ;  /* 0x2740018002157fae */ /* 0x0001e4000c901d64 */
.L_x_1200:
        /* <DEDUP_REMOVED lines=11> */
.L_x_1124:
        /* <DEDUP_REMOVED lines=10> */
.L_x_1125:
[----:B------:R1:W-:Y:S01]  /*125c0*/  SYNCS.ARRIVE.TRANS64.A1T0 RZ, [R7+URZ+0x30830], RZ ;  /* 0x030830ff07ff79a7 */ /* 0x0003e2000810003f */
[----:B------:R-:W-:Y:S05]  /*125d0*/  @!P2 BRA `(.L_x_1126) ;  /* 0x000000000004a947 */ /* 0x000fea0003800000 */
[----:B------:R-:W-:Y:S01]  /*125e0*/  BPT.TRAP 0x1 ;  /* 0x000000040000795c */ /* 0x000fe20000300000 */
.L_x_1126:
[----:B0-----:R-:W-:Y:S01]  /*125f0*/  SHF.L.U32 R2, R8, 0x1f, RZ ;  /* 0x0000001f08027819 */ /* 0x001fe200000006ff */
[----:B-1----:R-:W-:Y:S01]  /*12600*/  IMAD R7, R6, 0x8, R17 ;  /* 0x0000000806077824 */ /* 0x002fe200078e0211 */
[----:B------:R-:W-:Y:S03]  /*12610*/  BSSY B1, `(.L_x_1127) ;  /* 0x0000003000017945 */ /* 0x000fe60003800000 */
[----:B------:R-:W0:Y:S02]  /*12620*/  SYNCS.PHASECHK.TRANS64.TRYWAIT P0, [R7+URZ+0x30860], R2 ;  /* 0x03086002070075a7 */ /* 0x000e24000800017f */
[----:B0-----:R-:W-:Y:S05]  /*12630*/  @!P0 BRA `(.L_x_1128) ;  /* 0x0000002c00148947 */ /* 0x001fea0003800000 */
.L_x_1201:
[----:B------:R-:W-:Y:S05]  /*12640*/  BSYNC B1 ;  /* 0x0000000000017941 */ /* 0x000fea0003800000 */
.L_x_1127:
[----:B------:R-:W-:Y:S01]  /*12650*/  IMAD.MOV.U32 R3, RZ, RZ, -0x40 ;  /* 0xffffffc0ff037424 */ /* 0x000fe200078e00ff */
[----:B------:R-:W-:Y:S01]  /*12660*/  UMOV UR4, 0xffffffff ;  /* 0xffffffff00047882 */ /* 0x000fe20000000000 */
[----:B------:R-:W-:Y:S01]  /*12670*/  LOP3.LUT P4, RZ, R16, 0x100, RZ, 0xc0, !PT ;  /* 0x0000010010ff7812 */ /* 0x000fe2000788c0ff */
[----:B------:R-:W-:Y:S01]  /*12680*/  IMAD R6, R6, 0x4000, R30 ;  /* 0x0000400006067824 */ /* 0x000fe200078e021e */
[----:B------:R-:W-:Y:S01]  /*12690*/  LOP3.LUT P3, RZ, R16, 0x80, RZ, 0xc0, !PT ;  /* 0x0000008010ff7812 */ /* 0x000fe2000786c0ff */
[----:B------:R-:W-:Y:S01]  /*126a0*/  IMAD R3, R28, R3, UR38 ;  /* 0x000000261c037e24 */ /* 0x000fe2000f8e0203 */
[C---:B------:R-:W-:Y:S02]  /*126b0*/  LOP3.LUT P2, RZ, R16.reuse, 0x40, RZ, 0xc0, !PT ;  /* 0x0000004010ff7812 */ /* 0x040fe4000784c0ff */
[----:B------:R-:W-:Y:S01]  /*126c0*/  LOP3.LUT P1, RZ, R16, 0x20, RZ, 0xc0, !PT ;  /* 0x0000002010ff7812 */ /* 0x000fe2000782c0ff */
[----:B------:R-:W-:Y:S01]  /*126d0*/  IMAD.IADD R8, R3, 0x1, -R36 ;  /* 0x0000000103087824 */ /* 0x000fe200078e0a24 */
[----:B------:R-:W-:Y:S11]  /*126e0*/  BRA.DIV UR4, `(.L_x_1129) ;  /* 0x0000002a04fc7947 */ /* 0x000ff6000b800000 */
[----:B------:R-:W0:Y:S01]  /*126f0*/  SHFL.IDX PT, R14, R18, RZ, 0x181f ;  /* 0x00181fff120e7589 */ /* 0x000e2200000e0000 */
[----:B------:R-:W-:-:S03]  /*12700*/  IMAD R6, R6, 0x2, R17 ;  /* 0x0000000206067824 */ /* 0x000fc600078e0211 */
[----:B------:R-:W1:Y:S01]  /*12710*/  SHFL.IDX PT, R3, R19, RZ, 0x181f ;  /* 0x00181fff13037589 */ /* 0x000e6200000e0000 */
        /* <DEDUP_REMOVED lines=36> */
.L_x_1211:
[----:B0--3--:R-:W-:Y:S01]  /*12960*/  IADD3 R2, P0, R14, R4, RZ ;  /* 0x000000040e027210 */ /* 0x009fe20007f1e0ff */
        /* <DEDUP_REMOVED lines=15> */
[----:B0-----:R-:W-:Y:S01]  /*12a60*/  IMAD.WIDE.U32 R2, R5, UR4, RZ ;  /* 0x0000000405027c25 */ /* 0x001fe2000f8e00ff */
[----:B------:R-:W-:-:S03]  /*12a70*/  ULDC.64 UR4, c[0x0][0x338] ;  /* 0x0000ce0000047ab9 */ /* 0x000fc60000000a00 */
[----:B------:R-:W-:Y:S02]  /*12a80*/  IMAD.IADD R3, R3, 0x1, R9 ;  /* 0x0000000103037824 */ /* 0x000fe400078e0209 */
[----:B------:R-:W-:Y:S02]  /*12a90*/  IMAD R5, R10, UR4, RZ ;  /* 0x000000040a057c24 */ /* 0x000fe4000f8e02ff */
[----:B------:R-:W-:-:S04]  /*12aa0*/  IMAD.WIDE.U32 R2, R0, UR4, R2 ;  /* 0x0000000400027c25 */ /* 0x000fc8000f8e0002 */
[----:B------:R-:W-:Y:S01]  /*12ab0*/  IMAD R5, R0, UR5, R5 ;  /* 0x0000000500057c24 */ /* 0x000fe2000f8e0205 */
[----:B------:R-:W-:Y:S01]  /*12ac0*/  ULDC.64 UR4, c[0x0][0x330] ;  /* 0x0000cc0000047ab9 */ /* 0x000fe20000000a00 */
[----:B------:R-:W-:Y:S02]  /*12ad0*/  NOP ;  /* 0x0000000000007918 */ /* 0x000fe40000000000 */
[----:B------:R-:W-:Y:S02]  /*12ae0*/  IMAD.IADD R3, R3, 0x1, R5 ;  /* 0x0000000103037824 */ /* 0x000fe400078e0205 */
[----:B------:R-:W-:Y:S02]  /*12af0*/  IMAD R5, R26, UR4, RZ ;  /* 0x000000041a057c24 */ /* 0x000fe4000f8e02ff */
[----:B------:R-:W-:-:S04]  /*12b00*/  IMAD.WIDE.U32 R2, R22, UR4, R2 ;  /* 0x0000000416027c25 */ /* 0x000fc8000f8e0002 */
[----:B------:R-:W-:Y:S01]  /*12b10*/  IMAD R5, R22, UR5, R5 ;  /* 0x0000000516057c24 */ /* 0x000fe2000f8e0205 */
[----:B------:R-:W-:Y:S02]  /*12b20*/  ULDC.64 UR4, c[0x0][0x318] ;  /* 0x0000c60000047ab9 */ /* 0x000fe40000000a00 */
[----:B------:R-:W-:Y:S02]  /*12b30*/  LEA R18, P0, R2, UR4, 0x1 ;  /* 0x0000000402127c11 */ /* 0x000fe4000f8008ff */
[----:B------:R-:W-:-:S04]  /*12b40*/  IADD3 R3, R5, R3, RZ ;  /* 0x0000000305037210 */ /* 0x000fc80007ffe0ff */
[----:B------:R-:W-:Y:S02]  /*12b50*/  LEA.HI.X R19, R2, UR5, R3, 0x1, P0 ;  /* 0x0000000502137c11 */ /* 0x000fe400080f0c03 */
[----:B------:R-:W-:-:S13]  /*12b60*/  PLOP3.LUT P0, PT, PT, PT, PT, 0x80, 0x0 ;  /* 0x000000000000781c */ /* 0x000fda0003f0f070 */
.L_x_1130:
        /* <DEDUP_REMOVED lines=10> */
.L_x_1131:
[C---:B------:R-:W-:Y:S01]  /*12c10*/  ISETP.GT.AND P0, PT, R24.reuse, UR46, PT ;  /* 0x0000002e18007c0c */ /* 0x040fe2000bf04270 */
[----:B------:R0:W-:Y:S01]  /*12c20*/  SYNCS.ARRIVE.TRANS64.A1T0 RZ, [R7+URZ+0x30850], RZ ;  /* 0x030850ff07ff79a7 */ /* 0x0001e2000810003f */
[----:B------:R-:W-:Y:S02]  /*12c30*/  IMAD.MOV.U32 R6, RZ, RZ, R23 ;  /* 0x000000ffff067224 */ /* 0x000fe400078e0017 */
[----:B------:R-:W-:Y:S02]  /*12c40*/  IMAD.MOV.U32 R8, RZ, RZ, R25 ;  /* 0x000000ffff087224 */ /* 0x000fe400078e0019 */
[----:B------:R-:W-:Y:S02]  /*12c50*/  IMAD.MOV.U32 R28, RZ, RZ, R24 ;  /* 0x000000ffff1c7224 */ /* 0x000fe400078e0018 */
[----:B0-----:R-:W-:-:S05]  /*12c60*/  VIADD R7, R24, 0xffffffff ;  /* 0xffffffff18077836 */ /* 0x001fca0000000000 */
[----:B------:R-:W-:Y:S05]  /*12c70*/  @P0 BRA `(.L_x_1132) ;  /* 0xfffffff000700947 */ /* 0x000fea000383ffff */
[----:B------:R-:W-:Y:S05]  /*12c80*/  BSYNC B0 ;  /* 0x0000000000007941 */ /* 0x000fea0003800000 */
.L_x_1119:
[----:B0-----:R-:W0:Y:S01]  /*12c90*/  S2R R0, SR_TID.X ;  /* 0x0000000000007919 */ /* 0x001e220000002100 */
[----:B------:R-:W-:Y:S01]  /*12ca0*/  BSSY B0, `(.L_x_1133) ;  /* 0x0000010000007945 */ /* 0x000fe20003800000 */
        /* <DEDUP_REMOVED lines=14> */
[----:B0-----:R-:W-:-:S07]  /*12d90*/  IADD3 R34, R0, UR47, R7 ;  /* 0x0000002f00227c10 */ /* 0x001fce000fffe007 */
.L_x_1134:
[----:B------:R-:W-:Y:S05]  /*12da0*/  BSYNC B0 ;  /* 0x0000000000007941 */ /* 0x000fea0003800000 */
.L_x_1133:
[----:B------:R-:W-:-:S13]  /*12db0*/  LOP3.LUT P0, RZ, R16, 0x200, RZ, 0xc0, !PT ;  /* 0x0000020010ff7812 */ /* 0x000fda000780c0ff */
[----:B------:R-:W-:Y:S05]  /*12dc0*/  @!P0 BRA `(.L_x_1135) ;  /* 0x0000000000048947 */ /* 0x000fea0003800000 */
[----:B------:R-:W-:Y:S01]  /*12dd0*/  BPT.TRAP 0x1 ;  /* 0x000000040000795c */ /* 0x000fe20000300000 */
.L_x_1135:
[----:B------:R-:W-:Y:S01]  /*12de0*/  IMAD R4, R23, 0x8, R17 ;  /* 0x0000000817047824 */ /* 0x000fe200078e0211 */
[----:B------:R-:W-:Y:S01]  /*12df0*/  SHF.L.U32 R3, R25, 0x1f, RZ ;  /* 0x0000001f19037819 */ /* 0x000fe200000006ff */
[----:B------:R-:W-:Y:S01]  /*12e00*/  IMAD.MOV.U32 R5, RZ, RZ, -0x40 ;  /* 0xffffffc0ff057424 */ /* 0x000fe200078e00ff */
[----:B------:R-:W-:Y:S02]  /*12e10*/  BSSY B0, `(.L_x_1136) ;  /* 0x0000004000007945 */ /* 0x000fe40003800000 */
[----:B------:R-:W0:Y:S01]  /*12e20*/  SYNCS.PHASECHK.TRANS64.TRYWAIT P0, [R4+URZ+0x30860], R3 ;  /* 0x03086003040075a7 */ /* 0x000e22000800017f */
[----:B------:R-:W-:Y:S01]  /*12e30*/  IMAD R5, R24, R5, UR38 ;  /* 0x0000002618057e24 */ /* 0x000fe2000f8e0205 */
[----:B0-----:R-:W-:Y:S06]  /*12e40*/  @!P0 BRA `(.L_x_1137) ;  /* 0x0000002800908947 */ /* 0x001fec0003800000 */
.L_x_1212:
[----:B------:R-:W-:Y:S05]  /*12e50*/  BSYNC B0 ;  /* 0x0000000000007941 */ /* 0x000fea0003800000 */
.L_x_1136:
[----:B------:R-:W-:Y:S01]  /*12e60*/  UMOV UR4, 0xffffffff ;  /* 0xffffffff00047882 */ /* 0x000fe20000000000 */
[C---:B------:R-:W-:Y:S01]  /*12e70*/  LOP3.LUT P5, RZ, R16.reuse, 0x100, RZ, 0xc0, !PT ;  /* 0x0000010010ff7812 */ /* 0x040fe200078ac0ff */
        /* <DEDUP_REMOVED lines=8> */
[----:B------:R-:W0:Y:S04]  /*12f00*/  SHFL.IDX PT, R0, R19, RZ, 0x181f ;  /* 0x00181fff13007589 */ /* 0x000e2800000e0000 */
[----:B------:R-:W-:Y:S01]  /*12f10*/  SHFL.IDX PT, R7, R19, 0x1, 0x181f ;  /* 0x00381f0013077f89 */ /* 0x000fe200000e0000 */
[----:B-1----:R-:W-:-:S03]  /*12f20*/  IADD3 R2, P0, R14, R6, RZ ;  /* 0x000000060e027210 */ /* 0x002fc60007f1e0ff */
[----:B------:R-:W1:Y:S02]  /*12f30*/  SHFL.IDX PT, R14, R18, 0x1, 0x181f ;  /* 0x00381f00120e7f89 */ /* 0x000e6400000e0000 */
[----:B0-----:R-:W-:Y:S01]  /*12f40*/  IMAD.X R3, RZ, RZ, R0, P0 ;  /* 0x000000ffff037224 */ /* 0x001fe200000e0600 */
[----:B------:R-:W-:Y:S01]  /*12f50*/  ISETP.LT.OR P0, PT, R5, 0x1, P5 ;  /* 0x000000010500780c */ /* 0x000fe20002f01670 */
[----:B------:R-:W-:-:S12]  /*12f60*/  IMAD R0, R8, 0x2, R17 ;  /* 0x0000000208007824 */ /* 0x000fd800078e0211 */
        /* <DEDUP_REMOVED lines=8> */
[----:B------:R-:W0:Y:S03]  /*12ff0*/  SHFL.IDX PT, R14, R18, 0x2, 0x181f ;  /* 0x00581f00120e7f89 */ /* 0x000e2600000e0000 */
[----:B------:R-:W-:Y:S01]  /*13000*/  IMAD.X R3, RZ, RZ, R7, P0 ;  /* 0x000000ffff037224 */ /* 0x000fe200000e0607 */
        /* <DEDUP_REMOVED lines=21> */
.L_x_1222:
[----:B0--3--:R-:W-:-:S05]  /*13160*/  IADD3 R2, P0, R14, R6, RZ ;  /* 0x000000060e027210 */ /* 0x009fca0007f1e0ff */
        /* <DEDUP_REMOVED lines=14> */
.L_x_1139:
        /* <DEDUP_REMOVED lines=10> */
.L_x_1140:
[----:B------:R1:W-:Y:S01]  /*132f0*/  SYNCS.ARRIVE.TRANS64.A1T0 RZ, [R4+URZ+0x30850], RZ ;  /* 0x030850ff04ff79a7 */ /* 0x0003e2000810003f */
[----:B------:R-:W-:-:S05]  /*13300*/  VIADD R23, R23, 0x1 ;  /* 0x0000000117177836 */ /* 0x000fca0000000000 */
[----:B------:R-:W-:-:S04]  /*13310*/  ISETP.NE.AND P0, PT, R23, 0x2, PT ;  /* 0x000000021700780c */ /* 0x000fc80003f05270 */
[----:B0-----:R-:W-:Y:S02]  /*13320*/  SEL R0, RZ, 0x1, P0 ;  /* 0x00000001ff007807 */ /* 0x001fe40000000000 */
[----:B------:R-:W-:Y:S02]  /*13330*/  SEL R23, R23, RZ, P0 ;  /* 0x000000ff17177207 */ /* 0x000fe40000000000 */
[----:B-1----:R-:W-:-:S07]  /*13340*/  LOP3.LUT R25, R25, R0, RZ, 0x3c, !PT ;  /* 0x0000000019197212 */ /* 0x002fce00078e3cff */
.L_x_1100:
[----:B------:R-:W-:Y:S05]  /*13350*/  BSYNC B7 ;  /* 0x0000000000077941 */ /* 0x000fea0003800000 */
.L_x_1098:
[----:B------:R-:W-:-:S13]  /*13360*/  LOP3.LUT P0, RZ, R16, 0x8000, RZ, 0xc0, !PT ;  /* 0x0000800010ff7812 */ /* 0x000fda000780c0ff */
[----:B------:R-:W-:Y:S05]  /*13370*/  @!P0 BRA `(.L_x_1141) ;  /* 0x0000000000248947 */ /* 0x000fea0003800000 */
[----:B------:R-:W-:Y:S05]  /*13380*/  WARPSYNC.ALL ;  /* 0x0000000000007948 */ /* 0x000fea0003800000 */
[----:B------:R-:W0:Y:S08]  /*13390*/  S2UR UR5, SR_CgaCtaId ;  /* 0x00000000000579c3 */ /* 0x000e300000008800 */
[----:B------:R-:W-:Y:S06]  /*133a0*/  BAR.SYNC.DEFER_BLOCKING 0x5, 0x180 ;  /* 0x0146000000007b1d */ /* 0x000fec0000010000 */
[----:B------:R-:W-:-:S02]  /*133b0*/  UMOV UR4, 0x400 ;  /* 0x0000040000047882 */ /* 0x000fc40000000000 */
[----:B0-----:R-:W-:-:S06]  /*133c0*/  ULEA UR4, UR5, UR4, 0x18 ;  /* 0x0000000405047291 */ /* 0x001fcc000f8ec03f */
[----:B------:R-:W-:-:S05]  /*133d0*/  IMAD.U32 R17, RZ, RZ, UR4 ;  /* 0x00000004ff117e24 */ /* 0x000fca000f8e00ff */
[----:B------:R0:W1:Y:S01]  /*133e0*/  LDS R34, [R17+0x308d0] ;  /* 0x0308d00011227984 */ /* 0x0000620000000800 */
[----:B------:R-:W-:Y:S06]  /*133f0*/  BAR.ARV 0x4, 0x180 ;  /* 0x0106000000007b1d */ /* 0x000fec0000002000 */
[----:B------:R-:W-:Y:S05]  /*13400*/  BRA `(.L_x_1142) ;  /* 0x00000000002c7947 */ /* 0x000fea0003800000 */
.L_x_1141:
[----:B------:R-:W-:-:S03]  /*13410*/  UMOV UR4, 0xffffffff ;  /* 0xffffffff00047882 */ /* 0x000fc60000000000 */
[----:B------:R-:W-:Y:S05]  /*13420*/  BRA.DIV UR4, `(.L_x_1143) ;  /* 0x0000002a04b47947 */ /* 0x000fea000b800000 */
[----:B------:R0:W1:Y:S02]  /*13430*/  SHFL.IDX PT, R14, R34, RZ, 0x1f ;  /* 0x00001fff220e7589 */ /* 0x00006400000e0000 */
.L_x_1225:
[----:B------:R-:W2:Y:S01]  /*13440*/  @!P2 S2R R3, SR_CgaCtaId ;  /* 0x000000000003a919 */ /* 0x000ea20000008800 */
[----:B------:R-:W-:Y:S05]  /*13450*/  WARPSYNC.ALL ;  /* 0x0000000000007948 */ /* 0x000fea0003800000 */
[----:B------:R-:W-:Y:S01]  /*13460*/  BAR.SYNC.DEFER_BLOCKING 0x4, 0x180 ;  /* 0x0106000000007b1d */ /* 0x000fe20000010000 */
[----:B------:R-:W-:-:S04]  /*13470*/  @!P2 MOV R0, 0x400 ;  /* 0x000004000000a802 */ /* 0x000fc80000000f00 */
[----:B--2---:R-:W-:-:S05]  /*13480*/  @!P2 LEA R17, R3, R0, 0x18 ;  /* 0x000000000311a211 */ /* 0x004fca00078ec0ff */
[----:B------:R0:W-:Y:S02]  /*13490*/  @!P2 STS [R17+0x308d0], R34 ;  /* 0x0308d0221100a388 */ /* 0x0001e40000000800 */
[----:B01----:R-:W-:Y:S01]  /*134a0*/  IMAD.MOV.U32 R34, RZ, RZ, R14 ;  /* 0x000000ffff227224 */ /* 0x003fe200078e000e */
[----:B------:R-:W-:Y:S06]  /*134b0*/  BAR.ARV 0x5, 0x180 ;  /* 0x0146000000007b1d */ /* 0x000fec0000002000 */
.L_x_1142:
[----:B------:R-:W-:Y:S02]  /*134c0*/  ULDC UR4, c[0x0][0xc38] ;  /* 0x00030e0000047ab9 */ /* 0x000fe40000000800 */
[----:B-1----:R-:W-:-:S13]  /*134d0*/  ISETP.GE.AND P0, PT, R34, UR4, PT ;  /* 0x0000000422007c0c */ /* 0x002fda000bf06270 */
[----:B------:R-:W-:Y:S05]  /*134e0*/  @!P0 BRA `(.L_x_1144) ;  /* 0xffffffc400548947 */ /* 0x000fea000383ffff */
.L_x_1089:
[----:B------:R-:W2:Y:S01]  /*134f0*/  LDL.LU R0, [R1] ;  /* 0x0000000001007983 */ /* 0x000ea20000300800 */
[----:B------:R-:W-:Y:S01]  /*13500*/  BSSY B0, `(.L_x_1145) ;  /* 0x000000b000007945 */ /* 0x000fe20003800000 */
[----:B------:R-:W1:Y:S01]  /*13510*/  S2R R5, SR_CgaCtaId ;  /* 0x0000000000057919 */ /* 0x000e620000008800 */
[----:B--2---:R-:W-:-:S04]  /*13520*/  IADD3 R0, R0, 0x1, RZ ;  /* 0x0000000100007810 */ /* 0x004fc80007ffe0ff */
[----:B------:R-:W-:-:S04]  /*13530*/  LEA.HI R2, R0, R0, RZ, 0x1 ;  /* 0x0000000000027211 */ /* 0x000fc800078f08ff */
[----:B------:R-:W-:Y:S02]  /*13540*/  LOP3.LUT R3, R2, 0xfffffffe, RZ, 0xc0, !PT ;  /* 0xfffffffe02037812 */ /* 0x000fe400078ec0ff */
[----:B------:R-:W-:-:S03]  /*13550*/  MOV R2, 0x400 ;  /* 0x0000040000027802 */ /* 0x000fc60000000f00 */
[----:B------:R-:W-:Y:S01]  /*13560*/  IMAD.IADD R0, R0, 0x1, -R3 ;  /* 0x0000000100007824 */ /* 0x000fe200078e0a03 */
[----:B-1----:R-:W-:-:S04]  /*13570*/  LEA R5, R5, R2, 0x18 ;  /* 0x0000000205057211 */ /* 0x002fc800078ec0ff */
[----:B------:R-:W-:-:S04]  /*13580*/  SHF.L.U32 R0, R0, 0x1f, RZ ;  /* 0x0000001f00007819 */ /* 0x000fc800000006ff */
[----:B------:R-:W1:Y:S02]  /*13590*/  SYNCS.PHASECHK.TRANS64.TRYWAIT P0, [R5+URZ+0x30820], R0 ;  /* 0x03082000050075a7 */ /* 0x000e64000800017f */
[----:B-1----:R-:W-:Y:S05]  /*135a0*/  @!P0 BRA `(.L_x_1146) ;  /* 0x00000028007c8947 */ /* 0x002fea0003800000 */
.L_x_1226:
[----:B------:R-:W-:Y:S05]  /*135b0*/  BSYNC B0 ;  /* 0x0000000000007941 */ /* 0x000fea0003800000 */
.L_x_1145:
[----:B------:R-:W-:-:S03]  /*135c0*/  UMOV UR4, 0xffffffff ;  /* 0xffffffff00047882 */ /* 0x000fc60000000000 */
[----:B------:R-:W-:Y:S05]  /*135d0*/  BRA.DIV UR4, `(.L_x_1147) ;  /* 0x0000002a04847947 */ /* 0x000fea000b800000 */
[----:B-1----:R-:W1:Y:S02]  /*135e0*/  S2R R0, SR_TID.X ;  /* 0x0000000000007919 */ /* 0x002e640000002100 */
[----:B-1----:R-:W-:-:S04]  /*135f0*/  SHF.R.U32.HI R0, RZ, 0x5, R0 ;  /* 0x00000005ff007819 */ /* 0x002fc80000011600 */
[----:B------:R-:W-:-:S05]  /*13600*/  LOP3.LUT R0, R0, 0x3, RZ, 0xc0, !PT ;  /* 0x0000000300007812 */ /* 0x000fca00078ec0ff */
[----:B------:R1:W2:Y:S02]  /*13610*/  SHFL.IDX PT, R14, R0, RZ, 0x1f ;  /* 0x00001fff000e7589 */ /* 0x0002a400000e0000 */
.L_x_1229:
[----:B--2---:R-:W-:Y:S01]  /*13620*/  ISETP.NE.AND P0, PT, R14, RZ, PT ;  /* 0x000000ff0e00720c */ /* 0x004fe20003f05270 */
[----:B------:R-:W-:-:S12]  /*13630*/  BSSY B0, `(.L_x_1148) ;  /* 0x0000026000007945 */ /* 0x000fd80003800000 */
[----:B------:R-:W-:Y:S05]  /*13640*/  @P0 BRA `(.L_x_1149) ;  /* 0x0000000000900947 */ /* 0x000fea0003800000 */
[----:B------:R-:W-:-:S03]  /*13650*/  UMOV UR4, 0xffffffff ;  /* 0xffffffff00047882 */ /* 0x000fc60000000000 */
[----:B------:R-:W-:Y:S05]  /*13660*/  BRA.DIV UR4, `(.L_x_1150) ;  /* 0x0000002a04947947 */ /* 0x000fea000b800000 */
[----:B------:R-:W-:-:S13]  /*13670*/  ELECT P6, URZ, PT ;  /* 0x00000000003f782f */ /* 0x000fda00038c0000 */
.L_x_1232:
[----:B------:R-:W-:Y:S05]  /*13680*/  @!P6 BRA `(.L_x_1149) ;  /* 0x000000000080e947 */ /* 0x000fea0003800000 */
[----:B-1----:R-:W2:Y:S02]  /*13690*/  LDL R0, [R1+0x4] ;  /* 0x0000040001007983 */ /* 0x002ea40000100800 */
[----:B--2---:R-:W-:-:S13]  /*136a0*/  R2UR UR4, R0 ;  /* 0x00000000000472ca */ /* 0x004fda00000e0000 */
[----:B------:R-:W-:-:S06]  /*136b0*/  ULOP3.LUT UR4, UR4, 0x2, URZ, 0xfc, !UPT ;  /* 0x0000000204047892 */ /* 0x000fcc000f8efc3f */
[----:B------:R-:W-:-:S05]  /*136c0*/  IMAD.U32 R0, RZ, RZ, UR4 ;  /* 0x00000004ff007e24 */ /* 0x000fca000f8e00ff */
[----:B------:R-:W-:-:S13]  /*136d0*/  ISETP.NE.AND P0, PT, R0, 0x3, PT ;  /* 0x000000030000780c */ /* 0x000fda0003f05270 */
[----:B------:R-:W-:Y:S05]  /*136e0*/  @!P0 BRA `(.L_x_1151) ;  /* 0x0000000000048947 */ /* 0x000fea0003800000 */
[----:B------:R-:W-:Y:S01]  /*136f0*/  BPT.TRAP 0x1 ;  /* 0x000000040000795c */ /* 0x000fe20000300000 */
.L_x_1151:
[----:B------:R-:W-:Y:S01]  /*13700*/  IMAD R3, R23, 0x8, R5 ;  /* 0x0000000817037824 */ /* 0x000fe200078e0205 */
[----:B------:R-:W-:Y:S01]  /*13710*/  SHF.L.U32 R2, R25, 0x1f, RZ ;  /* 0x0000001f19027819 */ /* 0x000fe200000006ff */
[----:B------:R-:W-:-:S03]  /*13720*/  VIADD R23, R23, 0x1 ;  /* 0x0000000117177836 */ /* 0x000fc60000000000 */
[----:B------:R-:W1:Y:S02]  /*13730*/  SYNCS.PHASECHK.TRANS64.TRYWAIT P1, [R3+URZ+0x30840], R2 ;  /* 0x03084002030075a7 */ /* 0x000e64000802017f */
[----:B------:R-:W-:-:S04]  /*13740*/  ISETP.NE.AND P2, PT, R23, 0x2, PT ;  /* 0x000000021700780c */ /* 0x000fc80003f45270 */
[----:B------:R-:W-:Y:S01]  /*13750*/  SEL R0, RZ, 0x1, P2 ;  /* 0x00000001ff007807 */ /* 0x000fe20001000000 */
[----:B-1----:R-:W-:Y:S08]  /*13760*/  @!P1 BRA `(.L_x_1152) ;  /* 0x0000002800749947 */ /* 0x002ff00003800000 */
.L_x_1233:
[----:B------:R-:W-:Y:S02]  /*13770*/  SEL R23, R23, RZ, P2 ;  /* 0x000000ff17177207 */ /* 0x000fe40001000000 */
[----:B------:R-:W-:Y:S01]  /*13780*/  LOP3.LUT R0, R25, R0, RZ, 0x3c, !PT ;  /* 0x0000000019007212 */ /* 0x000fe200078e3cff */
[----:B------:R-:W-:Y:S06]  /*13790*/  @!P0 BRA `(.L_x_1153) ;  /* 0x0000000000048947 */ /* 0x000fec0003800000 */
[----:B------:R-:W-:Y:S01]  /*137a0*/  BPT.TRAP 0x1 ;  /* 0x000000040000795c */ /* 0x000fe20000300000 */
.L_x_1153:
[----:B------:R-:W-:Y:S01]  /*137b0*/  IMAD R23, R23, 0x8, R5 ;  /* 0x0000000817177824 */ /* 0x000fe200078e0205 */
[----:B------:R-:W-:-:S04]  /*137c0*/  SHF.L.U32 R0, R0, 0x1f, RZ ;  /* 0x0000001f00007819 */ /* 0x000fc800000006ff */
[----:B------:R-:W2:Y:S02]  /*137d0*/  SYNCS.PHASECHK.TRANS64.TRYWAIT P1, [R23+URZ+0x30840], R0 ;  /* 0x03084000170075a7 */ /* 0x000ea4000802017f */
[----:B--2---:R-:W-:Y:S05]  /*137e0*/  @!P1 BRA `(.L_x_1154) ;  /* 0x0000002800689947 */ /* 0x004fea0003800000 */
.L_x_1234:
[----:B------:R-:W-:Y:S05]  /*137f0*/  @!P0 BRA `(.L_x_1155) ;  /* 0x0000000000048947 */ /* 0x000fea0003800000 */
[----:B------:R-:W-:Y:S01]  /*13800*/  BPT.TRAP 0x1 ;  /* 0x000000040000795c */ /* 0x000fe20000300000 */
.L_x_1155:
[----:B------:R-:W3:Y:S02]  /*13810*/  SYNCS.PHASECHK.TRANS64.TRYWAIT P1, [R3+URZ+0x30860], R2 ;  /* 0x03086002030075a7 */ /* 0x000ee4000802017f */
[----:B---3--:R-:W-:Y:S05]  /*13820*/  @!P1 BRA `(.L_x_1156) ;  /* 0x00000028006c9947 */ /* 0x008fea0003800000 */
.L_x_1235:
[----:B------:R-:W-:Y:S05]  /*13830*/  @!P0 BRA `(.L_x_1157) ;  /* 0x0000000000048947 */ /* 0x000fea0003800000 */
[----:B------:R-:W-:Y:S01]  /*13840*/  BPT.TRAP 0x1 ;  /* 0x000000040000795c */ /* 0x000fe20000300000 */
.L_x_1157:
[----:B----4-:R4:W0:Y:S02]  /*13850*/  SYNCS.PHASECHK.TRANS64.TRYWAIT P0, [R23+URZ+0x30860], R0 ;  /* 0x03086000170075a7 */ /* 0x010824000800017f */
[----:B0-----:R-:W-:Y:S05]  /*13860*/  @!P0 NANOSLEEP.SYNCS 0x989680 ;  /* 0x009896800000895d */ /* 0x001fea0003900000 */
[----:B------:R-:W0:Y:S02]  /*13870*/  @!P0 SYNCS.PHASECHK.TRANS64 P0, [R23+URZ+0x30860], R0 ;  /* 0x03086000170085a7 */ /* 0x000e24000800007f */
[----:B0-----:R-:W-:Y:S05]  /*13880*/  @!P0 BRA `(.L_x_1157) ;  /* 0xfffffffc00f08947 */ /* 0x001fea000383ffff */
.L_x_1149:
[----:B------:R-:W-:Y:S05]  /*13890*/  BSYNC B0 ;  /* 0x0000000000007941 */ /* 0x000fea0003800000 */
.L_x_1148:
[----:B------:R-:W-:Y:S05]  /*138a0*/  EXIT ;  /* 0x000000000000794d */ /* 0x000fea0003800000 */
.L_x_994:
[----:B0-----:R-:W-:-:S04]  /*138b0*/  IMAD.U32 R3, RZ, RZ, UR40 ;  /* 0x00000028ff037e24 */ /* 0x001fc8000f8e00ff */
[----:B------:R0:W1:Y:S03]  /*138c0*/  SYNCS.PHASECHK.TRANS64.TRYWAIT P1, [R3+URZ+0x30800], R0 ;  /* 0x03080000030075a7 */ /* 0x000066000802017f */
[----:B-1----:R-:W-:Y:S05]  /*138d0*/  @!P1 NANOSLEEP.SYNCS 0x989680 ;  /* 0x009896800000995d */ /* 0x002fea0003900000 */
[----:B------:R-:W1:Y:S02]  /*138e0*/  @!P1 SYNCS.PHASECHK.TRANS64 P1, [R3+URZ+0x30800], R0 ;  /* 0x03080000030095a7 */ /* 0x000e64000802007f */
[----:B-1----:R-:W-:Y:S05]  /*138f0*/  @!P1 BRA `(.L_x_994) ;  /* 0xfffffffc00ec9947 */ /* 0x002fea000383ffff */
[----:B------:R-:W-:Y:S05]  /*13900*/  BRA `(.L_x_1158) ;  /* 0xfffffee000d47947 */ /* 0x000fea000383ffff */
.L_x_998:
[----:B-1----:R1:W2:Y:S02]  /*13910*/  SYNCS.PHASECHK.TRANS64.TRYWAIT P1, [R3+URZ+0x30830], R0 ;  /* 0x03083000030075a7 */ /* 0x0022a4000802017f */
[----:B--2---:R-:W-:Y:S05]  /*13920*/  @!P1 NANOSLEEP.SYNCS 0x989680 ;  /* 0x009896800000995d */ /* 0x004fea0003900000 */
[----:B------:R-:W2:Y:S02]  /*13930*/  @!P1 SYNCS.PHASECHK.TRANS64 P1, [R3+URZ+0x30830], R0 ;  /* 0x03083000030095a7 */ /* 0x000ea4000802007f */
[----:B--2---:R-:W-:Y:S05]  /*13940*/  @!P1 BRA `(.L_x_998) ;  /* 0xfffffffc00f09947 */ /* 0x004fea000383ffff */
[----:B------:R-:W-:Y:S05]  /*13950*/  BRA `(.L_x_997) ;  /* 0xfffffee000f07947 */ /* 0x000fea000383ffff */
.L_x_1015:
[----:B-1----:R-:W-:-:S04]  /*13960*/  IMAD.U32 R4, RZ, RZ, UR6 ;  /* 0x00000006ff047e24 */ /* 0x002fc8000f8e00ff */
[----:B------:R1:W2:Y:S03]  /*13970*/  SYNCS.PHASECHK.TRANS64.TRYWAIT P1, [R4+URZ+0x30830], R3 ;  /* 0x03083003040075a7 */ /* 0x0002a6000802017f */
[----:B--2---:R-:W-:Y:S05]  /*13980*/  @!P1 NANOSLEEP.SYNCS 0x989680 ;  /* 0x009896800000995d */ /* 0x004fea0003900000 */
[----:B------:R-:W2:Y:S02]  /*13990*/  @!P1 SYNCS.PHASECHK.TRANS64 P1, [R4+URZ+0x30830], R3 ;  /* 0x03083003040095a7 */ /* 0x000ea4000802007f */
[----:B--2---:R-:W-:Y:S05]  /*139a0*/  @!P1 BRA `(.L_x_1015) ;  /* 0xfffffffc00ec9947 */ /* 0x004fea000383ffff */
[----:B------:R-:W-:Y:S05]  /*139b0*/  BRA `(.L_x_1014) ;  /* 0xffffff0c00147947 */ /* 0x000fea000383ffff */
.L_x_1019:
[----:B01----:R-:W-:-:S04]  /*139c0*/  IMAD.U32 R3, RZ, RZ, UR5 ;  /* 0x00000005ff037e24 */ /* 0x003fc8000f8e00ff */
[----:B------:R0:W1:Y:S03]  /*139d0*/  SYNCS.PHASECHK.TRANS64.TRYWAIT P1, [R3+URZ+0x30850], R0 ;  /* 0x03085000030075a7 */ /* 0x000066000802017f */
[----:B-1----:R-:W-:Y:S05]  /*139e0*/  @!P1 NANOSLEEP.SYNCS 0x989680 ;  /* 0x009896800000995d */ /* 0x002fea0003900000 */
[----:B------:R-:W1:Y:S02]  /*139f0*/  @!P1 SYNCS.PHASECHK.TRANS64 P1, [R3+URZ+0x30850], R0 ;  /* 0x03085000030095a7 */ /* 0x000e64000802007f */
[----:B-1----:R-:W-:Y:S05]  /*13a00*/  @!P1 BRA `(.L_x_1019) ;  /* 0xfffffffc00ec9947 */ /* 0x002fea000383ffff */
[----:B------:R-:W-:Y:S05]  /*13a10*/  BRA `(.L_x_1018) ;  /* 0xffffff1800ac7947 */ /* 0x000fea000383ffff */
.L_x_1038:
[----:B-1----:R-:W-:-:S04]  /*13a20*/  IMAD.U32 R4, RZ, RZ, UR6 ;  /* 0x00000006ff047e24 */ /* 0x002fc8000f8e00ff */
[----:B------:R1:W2:Y:S03]  /*13a30*/  SYNCS.PHASECHK.TRANS64.TRYWAIT P1, [R4+URZ+0x30830], R3 ;  /* 0x03083003040075a7 */ /* 0x0002a6000802017f */
[----:B--2---:R-:W-:Y:S05]  /*13a40*/  @!P1 NANOSLEEP.SYNCS 0x989680 ;  /* 0x009896800000995d */ /* 0x004fea0003900000 */
[----:B------:R-:W2:Y:S02]  /*13a50*/  @!P1 SYNCS.PHASECHK.TRANS64 P1, [R4+URZ+0x30830], R3 ;  /* 0x03083003040095a7 */ /* 0x000ea4000802007f */
[----:B--2---:R-:W-:Y:S05]  /*13a60*/  @!P1 BRA `(.L_x_1038) ;  /* 0xfffffffc00ec9947 */ /* 0x004fea000383ffff */
[----:B------:R-:W-:Y:S05]  /*13a70*/  BRA `(.L_x_1037) ;  /* 0xffffff3400987947 */ /* 0x000fea000383ffff */
.L_x_1042:
[----:B01----:R-:W-:-:S04]  /*13a80*/  IMAD.U32 R3, RZ, RZ, UR5 ;  /* 0x00000005ff037e24 */ /* 0x003fc8000f8e00ff */
[----:B------:R0:W1:Y:S03]  /*13a90*/  SYNCS.PHASECHK.TRANS64.TRYWAIT P1, [R3+URZ+0x30850], R0 ;  /* 0x03085000030075a7 */ /* 0x000066000802017f */
[----:B-1----:R-:W-:Y:S05]  /*13aa0*/  @!P1 NANOSLEEP.SYNCS 0x989680 ;  /* 0x009896800000995d */ /* 0x002fea0003900000 */
[----:B------:R-:W1:Y:S02]  /*13ab0*/  @!P1 SYNCS.PHASECHK.TRANS64 P1, [R3+URZ+0x30850], R0 ;  /* 0x03085000030095a7 */ /* 0x000e64000802007f */
[----:B-1----:R-:W-:Y:S05]  /*13ac0*/  @!P1 BRA `(.L_x_1042) ;  /* 0xfffffffc00ec9947 */ /* 0x002fea000383ffff */
[----:B------:R-:W-:Y:S05]  /*13ad0*/  BRA `(.L_x_1041) ;  /* 0xffffff4400307947 */ /* 0x000fea000383ffff */
.L_x_1050:
[----:B-1----:R-:W-:-:S04]  /*13ae0*/  IMAD.U32 R4, RZ, RZ, UR5 ;  /* 0x00000005ff047e24 */ /* 0x002fc8000f8e00ff */
[----:B------:R1:W2:Y:S03]  /*13af0*/  SYNCS.PHASECHK.TRANS64.TRYWAIT P1, [R4+URZ+0x30830], R3 ;  /* 0x03083003040075a7 */ /* 0x0002a6000802017f */
[----:B--2---:R-:W-:Y:S05]  /*13b00*/  @!P1 NANOSLEEP.SYNCS 0x989680 ;  /* 0x009896800000995d */ /* 0x004fea0003900000 */
[----:B------:R-:W2:Y:S02]  /*13b10*/  @!P1 SYNCS.PHASECHK.TRANS64 P1, [R4+URZ+0x30830], R3 ;  /* 0x03083003040095a7 */ /* 0x000ea4000802007f */
[----:B--2---:R-:W-:Y:S05]  /*13b20*/  @!P1 BRA `(.L_x_1050) ;  /* 0xfffffffc00ec9947 */ /* 0x004fea000383ffff */
[----:B------:R-:W-:Y:S05]  /*13b30*/  BRA `(.L_x_1049) ;  /* 0xffffff5000c87947 */ /* 0x000fea000383ffff */
.L_x_1054:
[----:B01----:R-:W-:-:S04]  /*13b40*/  IMAD.U32 R3, RZ, RZ, UR5 ;  /* 0x00000005ff037e24 */ /* 0x003fc8000f8e00ff */
[----:B------:R0:W1:Y:S03]  /*13b50*/  SYNCS.PHASECHK.TRANS64.TRYWAIT P1, [R3+URZ+0x30850], R0 ;  /* 0x03085000030075a7 */ /* 0x000066000802017f */
[----:B-1----:R-:W-:Y:S05]  /*13b60*/  @!P1 NANOSLEEP.SYNCS 0x989680 ;  /* 0x009896800000995d */ /* 0x002fea0003900000 */
[----:B------:R-:W1:Y:S02]  /*13b70*/  @!P1 SYNCS.PHASECHK.TRANS64 P1, [R3+URZ+0x30850], R0 ;  /* 0x03085000030095a7 */ /* 0x000e64000802007f */
[----:B-1----:R-:W-:Y:S05]  /*13b80*/  @!P1 BRA `(.L_x_1054) ;  /* 0xfffffffc00ec9947 */ /* 0x002fea000383ffff */
[----:B------:R-:W-:Y:S05]  /*13b90*/  BRA `(.L_x_1053) ;  /* 0xffffff6000607947 */ /* 0x000fea000383ffff */
.L_x_1069:
[----:B-1----:R-:W-:-:S04]  /*13ba0*/  IMAD.U32 R7, RZ, RZ, UR5 ;  /* 0x00000005ff077e24 */ /* 0x002fc8000f8e00ff */
[----:B------:R1:W2:Y:S03]  /*13bb0*/  SYNCS.PHASECHK.TRANS64.TRYWAIT P1, [R7+URZ+0x30850], R0 ;  /* 0x03085000070075a7 */ /* 0x0002a6000802017f */
[----:B--2---:R-:W-:Y:S05]  /*13bc0*/  @!P1 NANOSLEEP.SYNCS 0x989680 ;  /* 0x009896800000995d */ /* 0x004fea0003900000 */
[----:B------:R-:W2:Y:S02]  /*13bd0*/  @!P1 SYNCS.PHASECHK.TRANS64 P1, [R7+URZ+0x30850], R0 ;  /* 0x03085000070095a7 */ /* 0x000ea4000802007f */
[----:B--2---:R-:W-:Y:S05]  /*13be0*/  @!P1 BRA `(.L_x_1069) ;  /* 0xfffffffc00ec9947 */ /* 0x004fea000383ffff */
[----:B------:R-:W-:Y:S05]  /*13bf0*/  BRA `(.L_x_1068) ;  /* 0xffffff80008c7947 */ /* 0x000fea000383ffff */
.L_x_1106:
[----:B------:R-:W0:Y:S01]  /*13c00*/  S2R R19, SR_TID.X ;  /* 0x0000000000137919 */ /* 0x000e220000002100 */
        /* <DEDUP_REMOVED lines=9> */
.L_x_1159:
[----:B------:R-:W-:Y:S05]  /*13ca0*/  BRA `(.L_x_1160) ;  /* 0xffffffc800dc7947 */ /* 0x000fea000383ffff */
.L_x_1109:
[----:B0-----:R0:W1:Y:S02]  /*13cb0*/  SYNCS.PHASECHK.TRANS64.TRYWAIT P0, [R4+URZ+0x30840], R3 ;  /* 0x03084003040075a7 */ /* 0x001064000800017f */
[----:B-1----:R-:W-:Y:S05]  /*13cc0*/  @!P0 NANOSLEEP.SYNCS 0x989680 ;  /* 0x009896800000895d */ /* 0x002fea0003900000 */
[----:B------:R-:W1:Y:S02]  /*13cd0*/  @!P0 SYNCS.PHASECHK.TRANS64 P0, [R4+URZ+0x30840], R3 ;  /* 0x03084003040085a7 */ /* 0x000e64000800007f */
[----:B-1----:R-:W-:Y:S05]  /*13ce0*/  @!P0 BRA `(.L_x_1109) ;  /* 0xfffffffc00f08947 */ /* 0x002fea000383ffff */
[----:B------:R-:W-:Y:S05]  /*13cf0*/  BRA `(.L_x_1161) ;  /* 0xffffffcc00c87947 */ /* 0x000fea000383ffff */
.L_x_1110:
[----:B------:R-:W-:Y:S01]  /*13d00*/  BSSY B0, `(.L_x_1162) ;  /* 0x0000008000007945 */ /* 0x000fe20003800000 */
[----:B------:R-:W-:Y:S01]  /*13d10*/  MOV R13, R6 ;  /* 0x00000006000d7202 */ /* 0x000fe20000000f00 */
[----:B------:R-:W-:Y:S02]  /*13d20*/  IMAD.MOV.U32 R12, RZ, RZ, RZ ;  /* 0x000000ffff0c7224 */ /* 0x000fe400078e00ff */
[----:B------:R-:W-:Y:S02]  /*13d30*/  IMAD.MOV.U32 R11, RZ, RZ, 0x181f ;  /* 0x0000181fff0b7424 */ /* 0x000fe400078e00ff */
[----:B------:R-:W-:-:S07]  /*13d40*/  IMAD.MOV.U32 R15, RZ, RZ, -0x1 ;  /* 0xffffffffff0f7424 */ /* 0x000fce00078e00ff */
[----:B------:R-:W-:Y:S05]  /*13d50*/  WARPSYNC.COLLECTIVE R15, `(.L_x_1163) ;  /* 0x000000000f087348 */ /* 0x000fea0003c00000 */
[----:B------:R0:W1:Y:S02]  /*13d60*/  SHFL.IDX P6, R14, R13, R12, R11 ;  /* 0x0000000c0d0e7389 */ /* 0x00006400000c000b */
[----:B01----:R-:W-:Y:S01]  /*13d70*/  ENDCOLLECTIVE ;  /* 0x000000000000791b */ /* 0x003fe20003800000 */
.L_x_1163:
[----:B------:R-:W-:Y:S05]  /*13d80*/  BSYNC B0 ;  /* 0x0000000000007941 */ /* 0x000fea0003800000 */
.L_x_1162:
[----:B------:R-:W-:Y:S02]  /*13d90*/  IMAD.MOV.U32 R13, RZ, RZ, R5 ;  /* 0x000000ffff0d7224 */ /* 0x000fe400078e0005 */
[----:B------:R-:W-:Y:S02]  /*13da0*/  IMAD.MOV.U32 R12, RZ, RZ, RZ ;  /* 0x000000ffff0c7224 */ /* 0x000fe400078e00ff */
[----:B------:R-:W-:Y:S02]  /*13db0*/  IMAD.MOV.U32 R11, RZ, RZ, 0x181f ;  /* 0x0000181fff0b7424 */ /* 0x000fe400078e00ff */
[----:B------:R-:W-:Y:S02]  /*13dc0*/  IMAD.MOV.U32 R15, RZ, RZ, -0x1 ;  /* 0xffffffffff0f7424 */ /* 0x000fe400078e00ff */
[----:B------:R-:W-:Y:S02]  /*13dd0*/  IMAD.MOV.U32 R2, RZ, RZ, R14 ;  /* 0x000000ffff027224 */ /* 0x000fe400078e000e */
[----:B------:R-:W-:-:S07]  /*13de0*/  @P0 IMAD R9, R0, 0x2, R17 ;  /* 0x0000000200090824 */ /* 0x000fce00078e0211 */
[----:B------:R-:W-:Y:S05]  /*13df0*/  WARPSYNC.COLLECTIVE R15, `(.L_x_1164) ;  /* 0x000000000f087348 */ /* 0x000fea0003c00000 */
[----:B------:R0:W1:Y:S02]  /*13e00*/  SHFL.IDX P6, R14, R13, R12, R11 ;  /* 0x0000000c0d0e7389 */ /* 0x00006400000c000b */
[----:B01----:R-:W-:Y:S01]  /*13e10*/  ENDCOLLECTIVE ;  /* 0x000000000000791b */ /* 0x003fe20003800000 */
.L_x_1164:
[----:B------:R-:W-:Y:S02]  /*13e20*/  IMAD.MOV.U32 R13, RZ, RZ, R6 ;  /* 0x000000ffff0d7224 */ /* 0x000fe400078e0006 */
[----:B------:R-:W-:Y:S01]  /*13e30*/  IMAD.MOV.U32 R12, RZ, RZ, 0x1 ;  /* 0x00000001ff0c7424 */ /* 0x000fe200078e00ff */
[----:B------:R-:W-:-:S05]  /*13e40*/  @P0 LEA R14, P1, R37, R14, 0x1 ;  /* 0x0000000e250e0211 */ /* 0x000fca00078208ff */
[----:B------:R-:W-:Y:S02]  /*13e50*/  @P0 IMAD.X R3, RZ, RZ, R2, P1 ;  /* 0x000000ffff030224 */ /* 0x000fe400008e0602 */
[----:B------:R-:W-:-:S07]  /*13e60*/  @P0 IMAD.MOV.U32 R2, RZ, RZ, R14 ;  /* 0x000000ffff020224 */ /* 0x000fce00078e000e */
[----:B------:R-:W-:Y:S05]  /*13e70*/  WARPSYNC.COLLECTIVE R15, `(.L_x_1165) ;  /* 0x000000000f087348 */ /* 0x000fea0003c00000 */
[----:B------:R0:W1:Y:S02]  /*13e80*/  SHFL.IDX P6, R14, R13, R12, R11 ;  /* 0x0000000c0d0e7389 */ /* 0x00006400000c000b */
[----:B01----:R-:W-:Y:S01]  /*13e90*/  ENDCOLLECTIVE ;  /* 0x000000000000791b */ /* 0x003fe20003800000 */
.L_x_1165:
        /* <DEDUP_REMOVED lines=8> */
[----:B------:R-:W-:Y:S01]  /*13f20*/  ISETP.GE.AND P0, PT, R7, 0x11, PT ;  /* 0x000000110700780c */ /* 0x000fe20003f06270 */
[----:B------:R-:W-:-:S12]  /*13f30*/  IMAD.MOV.U32 R8, RZ, RZ, R14 ;  /* 0x000000ffff087224 */ /* 0x000fd800078e000e */
[----:B0-----:R-:W-:Y:S05]  /*13f40*/  WARPSYNC.COLLECTIVE R15, `(.L_x_1166) ;  /* 0x000000000f087348 */ /* 0x001fea0003c00000 */
[----:B------:R1:W2:Y:S02]  /*13f50*/  SHFL.IDX P6, R14, R13, R12, R11 ;  /* 0x0000000c0d0e7389 */ /* 0x0002a400000c000b */
[----:B012---:R-:W-:Y:S01]  /*13f60*/  ENDCOLLECTIVE ;  /* 0x000000000000791b */ /* 0x007fe20003800000 */
.L_x_1166:
[----:B------:R-:W-:Y:S02]  /*13f70*/  @P0 IMAD R27, R0, 0x2, R17 ;  /* 0x00000002001b0824 */ /* 0x000fe400078e0211 */
[----:B------:R-:W-:Y:S02]  /*13f80*/  IMAD.MOV.U32 R13, RZ, RZ, R6 ;  /* 0x000000ffff0d7224 */ /* 0x000fe400078e0006 */
[----:B------:R-:W-:Y:S01]  /*13f90*/  IMAD.MOV.U32 R12, RZ, RZ, 0x2 ;  /* 0x00000002ff0c7424 */ /* 0x000fe200078e00ff */
[----:B------:R-:W-:-:S04]  /*13fa0*/  @P0 LEA R14, P1, R37, R14, 0x1 ;  /* 0x0000000e250e0211 */ /* 0x000fc800078208ff */
[----:B------:R-:W-:Y:S01]  /*13fb0*/  @P0 MOV R2, R14 ;  /* 0x0000000e00020202 */ /* 0x000fe20000000f00 */
[----:B------:R-:W-:-:S08]  /*13fc0*/  @P0 IMAD.X R21, RZ, RZ, R8, P1 ;  /* 0x000000ffff150224 */ /* 0x000fd000008e0608 */
[----:B------:R-:W-:Y:S05]  /*13fd0*/  WARPSYNC.COLLECTIVE R15, `(.L_x_1167) ;  /* 0x000000000f087348 */ /* 0x000fea0003c00000 */
[----:B------:R0:W1:Y:S02]  /*13fe0*/  SHFL.IDX P6, R14, R13, R12, R11 ;  /* 0x0000000c0d0e7389 */ /* 0x00006400000c000b */
[----:B01----:R-:W-:Y:S01]  /*13ff0*/  ENDCOLLECTIVE ;  /* 0x000000000000791b */ /* 0x003fe20003800000 */
.L_x_1167:
        /* <DEDUP_REMOVED lines=9> */
[----:B------:R-:W-:Y:S01]  /*14090*/  ISETP.GE.AND P0, PT, R7, 0x21, PT ;  /* 0x000000210700780c */ /* 0x000fe20003f06270 */
[----:B------:R-:W-:-:S12]  /*140a0*/  IMAD.MOV.U32 R8, RZ, RZ, R14 ;  /* 0x000000ffff087224 */ /* 0x000fd800078e000e */
[----:B0-----:R-:W-:Y:S05]  /*140b0*/  WARPSYNC.COLLECTIVE R15, `(.L_x_1168) ;  /* 0x000000000f087348 */ /* 0x001fea0003c00000 */
[----:B------:R1:W2:Y:S02]  /*140c0*/  SHFL.IDX P6, R14, R13, R12, R11 ;  /* 0x0000000c0d0e7389 */ /* 0x0002a400000c000b */
[----:B012---:R-:W-:Y:S01]  /*140d0*/  ENDCOLLECTIVE ;  /* 0x000000000000791b */ /* 0x007fe20003800000 */
.L_x_1168:
[----:B------:R-:W-:Y:S02]  /*140e0*/  @P0 IMAD R21, R0, 0x2, R17 ;  /* 0x0000000200150824 */ /* 0x000fe400078e0211 */
[----:B------:R-:W-:Y:S02]  /*140f0*/  IMAD.MOV.U32 R13, RZ, RZ, R6 ;  /* 0x000000ffff0d7224 */ /* 0x000fe400078e0006 */
[----:B------:R-:W-:Y:S01]  /*14100*/  IMAD.MOV.U32 R12, RZ, RZ, 0x3 ;  /* 0x00000003ff0c7424 */ /* 0x000fe200078e00ff */
[----:B------:R-:W-:-:S05]  /*14110*/  @P0 LEA R14, P1, R37, R14, 0x1 ;  /* 0x0000000e250e0211 */ /* 0x000fca00078208ff */
[----:B------:R-:W-:-:S08]  /*14120*/  @P0 IMAD.MOV.U32 R2, RZ, RZ, R14 ;  /* 0x000000ffff020224 */ /* 0x000fd000078e000e */
[----:B------:R-:W-:Y:S05]  /*14130*/  WARPSYNC.COLLECTIVE R15, `(.L_x_1169) ;  /* 0x000000000f087348 */ /* 0x000fea0003c00000 */
[----:B------:R0:W1:Y:S02]  /*14140*/  SHFL.IDX P6, R14, R13, R12, R11 ;  /* 0x0000000c0d0e7389 */ /* 0x00006400000c000b */
[----:B01----:R-:W-:Y:S01]  /*14150*/  ENDCOLLECTIVE ;  /* 0x000000000000791b */ /* 0x003fe20003800000 */
.L_x_1169:
        /* <DEDUP_REMOVED lines=10> */
[----:B------:R-:W-:-:S07]  /*14200*/  IMAD.MOV.U32 R8, RZ, RZ, R14 ;  /* 0x000000ffff087224 */ /* 0x000fce00078e000e */
[----:B0-----:R-:W-:Y:S05]  /*14210*/  WARPSYNC.COLLECTIVE R15, `(.L_x_1170) ;  /* 0x000000000f087348 */ /* 0x001fea0003c00000 */
[----:B------:R1:W2:Y:S02]  /*14220*/  SHFL.IDX P6, R14, R13, R12, R11 ;  /* 0x0000000c0d0e7389 */ /* 0x0002a400000c000b */
[----:B012---:R-:W-:Y:S01]  /*14230*/  ENDCOLLECTIVE ;  /* 0x000000000000791b */ /* 0x007fe20003800000 */
.L_x_1170:
[----:B------:R-:W-:Y:S05]  /*14240*/  BRA `(.L_x_1171) ;  /* 0xffffffcc007c7947 */ /* 0x000fea000383ffff */
.L_x_1115:
[----:B------:R-:W-:Y:S02]  /*14250*/  IMAD.MOV.U32 R13, RZ, RZ, R4 ;  /* 0x000000ffff0d7224 */ /* 0x000fe400078e0004 */
[----:B------:R-:W-:Y:S02]  /*14260*/  IMAD.MOV.U32 R12, RZ, RZ, RZ ;  /* 0x000000ffff0c7224 */ /* 0x000fe400078e00ff */
[----:B------:R-:W-:Y:S02]  /*14270*/  IMAD.MOV.U32 R11, RZ, RZ, 0x181f ;  /* 0x0000181fff0b7424 */ /* 0x000fe400078e00ff */
[----:B------:R-:W-:Y:S02]  /*14280*/  IMAD.MOV.U32 R15, RZ, RZ, -0x1 ;  /* 0xffffffffff0f7424 */ /* 0x000fe400078e00ff */
[----:B------:R-:W-:-:S07]  /*14290*/  VIADD R0, R36, UR44 ;  /* 0x0000002c24007c36 */ /* 0x000fce0008000000 */
[----:B------:R-:W-:Y:S05]  /*142a0*/  WARPSYNC.COLLECTIVE R15, `(.L_x_1172) ;  /* 0x000000000f087348 */ /* 0x000fea0003c00000 */
[----:B------:R0:W1:Y:S02]  /*142b0*/  SHFL.IDX P6, R14, R13, R12, R11 ;  /* 0x0000000c0d0e7389 */ /* 0x00006400000c000b */
[----:B01----:R-:W-:Y:S01]  /*142c0*/  ENDCOLLECTIVE ;  /* 0x000000000000791b */ /* 0x003fe20003800000 */
.L_x_1172:
[C---:B------:R-:W-:Y:S01]  /*142d0*/  VIADD R6, R0.reuse, 0x10 ;  /* 0x0000001000067836 */ /* 0x040fe20000000000 */
[----:B------:R-:W-:Y:S01]  /*142e0*/  ISETP.GE.AND P0, PT, R0, UR39, PT ;  /* 0x0000002700007c0c */ /* 0x000fe2000bf06270 */
[----:B------:R-:W-:Y:S01]  /*142f0*/  IMAD.MOV.U32 R13, RZ, RZ, R5 ;  /* 0x000000ffff0d7224 */ /* 0x000fe200078e0005 */
[----:B------:R-:W-:-:S11]  /*14300*/  MOV R2, R14 ;  /* 0x0000000e00027202 */ /* 0x000fd60000000f00 */
[----:B------:R-:W-:Y:S05]  /*14310*/  WARPSYNC.COLLECTIVE R15, `(.L_x_1173) ;  /* 0x000000000f087348 */ /* 0x000fea0003c00000 */
[----:B------:R0:W1:Y:S02]  /*14320*/  SHFL.IDX P6, R14, R13, R12, R11 ;  /* 0x0000000c0d0e7389 */ /* 0x00006400000c000b */
[----:B01----:R-:W-:Y:S01]  /*14330*/  ENDCOLLECTIVE ;  /* 0x000000000000791b */ /* 0x003fe20003800000 */
.L_x_1173:
        /* <DEDUP_REMOVED lines=8> */
.L_x_1174:
[----:B------:R-:W-:Y:S01]  /*143c0*/  @!PT LDS RZ, [RZ] ;  /* 0x00000000fffff984 */ /* 0x000fe20000000800 */
[----:B------:R-:W-:Y:S01]  /*143d0*/  @!PT LDS RZ, [RZ] ;  /* 0x00000000fffff984 */ /* 0x000fe20000000800 */
[----:B------:R-:W-:Y:S01]  /*143e0*/  @!PT LDS RZ, [RZ] ;  /* 0x00000000fffff984 */ /* 0x000fe20000000800 */
[----:B------:R0:W-:Y:S04]  /*143f0*/  @!P0 LDGSTS.E.BYPASS.LTC128B.128 [R31+0x10400], desc[UR36][R2.64], !P2 ;  /* 0x10400000021f8fae */ /* 0x0001e8000d101d64 */
[----:B------:R0:W-:Y:S04]  /*14400*/  @!P0 LDGSTS.E.BYPASS.LTC128B.128 [R31+0x14400], desc[UR36][R2.64+0x80], !P3 ;  /* 0x14400080021f8fae */ /* 0x0001e8000d901d64 */
[----:B------:R0:W-:Y:S01]  /*14410*/  @!P0 LDGSTS.E.BYPASS.LTC128B.128 [R31+0x18400], desc[UR36][R2.64+0x100], !P4 ;  /* 0x18400100021f8fae */ /* 0x0001e2000e101d64 */
[----:B------:R-:W-:-:S03]  /*14420*/  IMAD.MOV.U32 R13, RZ, RZ, R5 ;  /* 0x000000ffff0d7224 */ /* 0x000fc600078e0005 */
[----:B------:R0:W-:Y:S01]  /*14430*/  @!P0 LDGSTS.E.BYPASS.LTC128B.128 [R31+0x1c400], desc[UR36][R2.64+0x180], !P5 ;  /* 0x1c400180021f8fae */ /* 0x0001e2000e901d64 */
[----:B------:R-:W-:Y:S01]  /*14440*/  ISETP.GE.AND P0, PT, R6, UR39, PT ;  /* 0x0000002706007c0c */ /* 0x000fe2000bf06270 */
[----:B------:R-:W-:-:S12]  /*14450*/  IMAD.MOV.U32 R6, RZ, RZ, R14 ;  /* 0x000000ffff067224 */ /* 0x000fd800078e000e */
[----:B0-----:R-:W-:Y:S05]  /*14460*/  WARPSYNC.COLLECTIVE R15, `(.L_x_1175) ;  /* 0x000000000f087348 */ /* 0x001fea0003c00000 */
[----:B------:R1:W2:Y:S02]  /*14470*/  SHFL.IDX P6, R14, R13, R12, R11 ;  /* 0x0000000c0d0e7389 */ /* 0x0002a400000c000b */
[----:B012---:R-:W-:Y:S01]  /*14480*/  ENDCOLLECTIVE ;  /* 0x000000000000791b */ /* 0x007fe20003800000 */
.L_x_1175:
[----:B------:R-:W-:Y:S02]  /*14490*/  IMAD.MOV.U32 R13, RZ, RZ, R4 ;  /* 0x000000ffff0d7224 */ /* 0x000fe400078e0004 */
[----:B------:R-:W-:Y:S01]  /*144a0*/  IMAD.MOV.U32 R12, RZ, RZ, 0x2 ;  /* 0x00000002ff0c7424 */ /* 0x000fe200078e00ff */
[----:B------:R-:W-:-:S05]  /*144b0*/  @!P0 LEA R14, P1, R37, R14, 0x1 ;  /* 0x0000000e250e8211 */ /* 0x000fca00078208ff */
[----:B------:R-:W-:-:S08]  /*144c0*/  @!P0 IMAD.MOV.U32 R2, RZ, RZ, R14 ;  /* 0x000000ffff028224 */ /* 0x000fd000078e000e */
[----:B------:R-:W-:Y:S05]  /*144d0*/  WARPSYNC.COLLECTIVE R15, `(.L_x_1176) ;  /* 0x000000000f087348 */ /* 0x000fea0003c00000 */
[----:B------:R0:W1:Y:S02]  /*144e0*/  SHFL.IDX P6, R14, R13, R12, R11 ;  /* 0x0000000c0d0e7389 */ /* 0x00006400000c000b */
[----:B01----:R-:W-:Y:S01]  /*144f0*/  ENDCOLLECTIVE ;  /* 0x000000000000791b */ /* 0x003fe20003800000 */
.L_x_1176:
[----:B------:R-:W-:Y:S02]  /*14500*/  @!P0 IMAD.X R7, RZ, RZ, R6, P1 ;  /* 0x000000ffff078224 */ /* 0x000fe400008e0606 */
[----:B------:R-:W-:Y:S02]  /*14510*/  VIADD R6, R0, 0x20 ;  /* 0x0000002000067836 */ /* 0x000fe40000000000 */
        /* <DEDUP_REMOVED lines=9> */
[----:B------:R-:W-:Y:S01]  /*145b0*/  ISETP.GE.AND P0, PT, R6, UR39, PT ;  /* 0x0000002706007c0c */ /* 0x000fe2000bf06270 */
[----:B------:R-:W-:-:S12]  /*145c0*/  IMAD.MOV.U32 R6, RZ, RZ, R14 ;  /* 0x000000ffff067224 */ /* 0x000fd800078e000e */
[----:B0-----:R-:W-:Y:S05]  /*145d0*/  WARPSYNC.COLLECTIVE R15, `(.L_x_1177) ;  /* 0x000000000f087348 */ /* 0x001fea0003c00000 */
[----:B------:R1:W2:Y:S02]  /*145e0*/  SHFL.IDX P6, R14, R13, R12, R11 ;  /* 0x0000000c0d0e7389 */ /* 0x0002a400000c000b */
[----:B012---:R-:W-:Y:S01]  /*145f0*/  ENDCOLLECTIVE ;  /* 0x000000000000791b */ /* 0x007fe20003800000 */
.L_x_1177:
[----:B------:R-:W-:Y:S02]  /*14600*/  IMAD.MOV.U32 R13, RZ, RZ, R4 ;  /* 0x000000ffff0d7224 */ /* 0x000fe400078e0004 */
[----:B------:R-:W-:Y:S01]  /*14610*/  IMAD.MOV.U32 R12, RZ, RZ, 0x3 ;  /* 0x00000003ff0c7424 */ /* 0x000fe200078e00ff */
[----:B------:R-:W-:-:S04]  /*14620*/  @!P0 LEA R14, P1, R37, R14, 0x1 ;  /* 0x0000000e250e8211 */ /* 0x000fc800078208ff */
[----:B------:R-:W-:Y:S01]  /*14630*/  @!P0 IADD3.X R7, RZ, R6, RZ, P1, !PT ;  /* 0x00000006ff078210 */ /* 0x000fe20000ffe4ff */
[----:B------:R-:W-:-:S08]  /*14640*/  @!P0 IMAD.MOV.U32 R2, RZ, RZ, R14 ;  /* 0x000000ffff028224 */ /* 0x000fd000078e000e */
[----:B------:R-:W-:Y:S05]  /*14650*/  WARPSYNC.COLLECTIVE R15, `(.L_x_1178) ;  /* 0x000000000f087348 */ /* 0x000fea0003c00000 */
[----:B------:R0:W1:Y:S02]  /*14660*/  SHFL.IDX P6, R14, R13, R12, R11 ;  /* 0x0000000c0d0e7389 */ /* 0x00006400000c000b */
[----:B01----:R-:W-:Y:S01]  /*14670*/  ENDCOLLECTIVE ;  /* 0x000000000000791b */ /* 0x003fe20003800000 */
.L_x_1178:
        /* <DEDUP_REMOVED lines=15> */
.L_x_1179:
[----:B------:R-:W-:Y:S02]  /*14770*/  IMAD.MOV.U32 R13, RZ, RZ, R4 ;  /* 0x000000ffff0d7224 */ /* 0x000fe400078e0004 */
[----:B------:R-:W-:Y:S01]  /*14780*/  IMAD.MOV.U32 R12, RZ, RZ, 0x4 ;  /* 0x00000004ff0c7424 */ /* 0x000fe200078e00ff */
[----:B------:R-:W-:-:S05]  /*14790*/  @!P0 LEA R14, P1, R37, R14, 0x1 ;  /* 0x0000000e250e8211 */ /* 0x000fca00078208ff */
[----:B------:R-:W-:-:S08]  /*147a0*/  @!P0 IMAD.MOV.U32 R2, RZ, RZ, R14 ;  /* 0x000000ffff028224 */ /* 0x000fd000078e000e */
[----:B------:R-:W-:Y:S05]  /*147b0*/  WARPSYNC.COLLECTIVE R15, `(.L_x_1180) ;  /* 0x000000000f087348 */ /* 0x000fea0003c00000 */
[----:B------:R0:W1:Y:S02]  /*147c0*/  SHFL.IDX P6, R14, R13, R12, R11 ;  /* 0x0000000c0d0e7389 */ /* 0x00006400000c000b */
[----:B01----:R-:W-:Y:S01]  /*147d0*/  ENDCOLLECTIVE ;  /* 0x000000000000791b */ /* 0x003fe20003800000 */
.L_x_1180:
        /* <DEDUP_REMOVED lines=16> */
.L_x_1181:
[----:B------:R-:W-:Y:S02]  /*148e0*/  IMAD.MOV.U32 R13, RZ, RZ, R4 ;  /* 0x000000ffff0d7224 */ /* 0x000fe400078e0004 */
[----:B------:R-:W-:Y:S01]  /*148f0*/  IMAD.MOV.U32 R12, RZ, RZ, 0x5 ;  /* 0x00000005ff0c7424 */ /* 0x000fe200078e00ff */
[----:B------:R-:W-:-:S05]  /*14900*/  @!P0 LEA R14, P1, R37, R14, 0x1 ;  /* 0x0000000e250e8211 */ /* 0x000fca00078208ff */
[----:B------:R-:W-:-:S08]  /*14910*/  @!P0 IMAD.MOV.U32 R2, RZ, RZ, R14 ;  /* 0x000000ffff028224 */ /* 0x000fd000078e000e */
[----:B------:R-:W-:Y:S05]  /*14920*/  WARPSYNC.COLLECTIVE R15, `(.L_x_1182) ;  /* 0x000000000f087348 */ /* 0x000fea0003c00000 */
[----:B------:R0:W1:Y:S02]  /*14930*/  SHFL.IDX P6, R14, R13, R12, R11 ;  /* 0x0000000c0d0e7389 */ /* 0x00006400000c000b */
[----:B01----:R-:W-:Y:S01]  /*14940*/  ENDCOLLECTIVE ;  /* 0x000000000000791b */ /* 0x003fe20003800000 */
.L_x_1182:
[----:B------:R-:W-:Y:S02]  /*14950*/  @!P0 IMAD.X R7, RZ, RZ, R6, P1 ;  /* 0x000000ffff078224 */ /* 0x000fe400008e0606 */
[----:B------:R-:W-:-:S03]  /*14960*/  VIADD R6, R0, 0x50 ;  /* 0x0000005000067836 */ /* 0x000fc60000000000 */
[----:B------:R-:W-:-:S05]  /*14970*/  @!P0 MOV R3, R7 ;  /* 0x0000000700038202 */ /* 0x000fca0000000f00 */
        /* <DEDUP_REMOVED lines=8> */
[----:B------:R-:W-:Y:S01]  /*14a00*/  ISETP.GE.AND P0, PT, R6, UR39, PT ;  /* 0x0000002706007c0c */ /* 0x000fe2000bf06270 */
[----:B------:R-:W-:-:S12]  /*14a10*/  IMAD.MOV.U32 R6, RZ, RZ, R14 ;  /* 0x000000ffff067224 */ /* 0x000fd800078e000e */
[----:B0-----:R-:W-:Y:S05]  /*14a20*/  WARPSYNC.COLLECTIVE R15, `(.L_x_1183) ;  /* 0x000000000f087348 */ /* 0x001fea0003c00000 */
[----:B------:R1:W2:Y:S02]  /*14a30*/  SHFL.IDX P6, R14, R13, R12, R11 ;  /* 0x0000000c0d0e7389 */ /* 0x0002a400000c000b */
[----:B012---:R-:W-:Y:S01]  /*14a40*/  ENDCOLLECTIVE ;  /* 0x000000000000791b */ /* 0x007fe20003800000 */
.L_x_1183:
[----:B------:R-:W-:Y:S02]  /*14a50*/  IMAD.MOV.U32 R13, RZ, RZ, R4 ;  /* 0x000000ffff0d7224 */ /* 0x000fe400078e0004 */
[----:B------:R-:W-:Y:S01]  /*14a60*/  IMAD.MOV.U32 R12, RZ, RZ, 0x6 ;  /* 0x00000006ff0c7424 */ /* 0x000fe200078e00ff */
[----:B------:R-:W-:-:S05]  /*14a70*/  @!P0 LEA R14, P1, R37, R14, 0x1 ;  /* 0x0000000e250e8211 */ /* 0x000fca00078208ff */
[----:B------:R-:W-:-:S08]  /*14a80*/  @!P0 IMAD.MOV.U32 R2, RZ, RZ, R14 ;  /* 0x000000ffff028224 */ /* 0x000fd000078e000e */
[----:B------:R-:W-:Y:S05]  /*14a90*/  WARPSYNC.COLLECTIVE R15, `(.L_x_1184) ;  /* 0x000000000f087348 */ /* 0x000fea0003c00000 */
[----:B------:R0:W1:Y:S02]  /*14aa0*/  SHFL.IDX P6, R14, R13, R12, R11 ;  /* 0x0000000c0d0e7389 */ /* 0x00006400000c000b */
[----:B01----:R-:W-:Y:S01]  /*14ab0*/  ENDCOLLECTIVE ;  /* 0x000000000000791b */ /* 0x003fe20003800000 */
.L_x_1184:
        /* <DEDUP_REMOVED lines=16> */
.L_x_1185:
[----:B------:R-:W-:Y:S01]  /*14bc0*/  IMAD.MOV.U32 R13, RZ, RZ, R4 ;  /* 0x000000ffff0d7224 */ /* 0x000fe200078e0004 */
[----:B------:R-:W-:Y:S02]  /*14bd0*/  MOV R12, 0x7 ;  /* 0x00000007000c7802 */ /* 0x000fe40000000f00 */
[----:B------:R-:W-:-:S05]  /*14be0*/  @!P0 LEA R14, P1, R37, R14, 0x1 ;  /* 0x0000000e250e8211 */ /* 0x000fca00078208ff */
[----:B------:R-:W-:-:S08]  /*14bf0*/  @!P0 IMAD.MOV.U32 R2, RZ, RZ, R14 ;  /* 0x000000ffff028224 */ /* 0x000fd000078e000e */
[----:B------:R-:W-:Y:S05]  /*14c00*/  WARPSYNC.COLLECTIVE R15, `(.L_x_1186) ;  /* 0x000000000f087348 */ /* 0x000fea0003c00000 */
[----:B------:R0:W1:Y:S02]  /*14c10*/  SHFL.IDX P6, R14, R13, R12, R11 ;  /* 0x0000000c0d0e7389 */ /* 0x00006400000c000b */
[----:B01----:R-:W-:Y:S01]  /*14c20*/  ENDCOLLECTIVE ;  /* 0x000000000000791b */ /* 0x003fe20003800000 */
.L_x_1186:
        /* <DEDUP_REMOVED lines=14> */
.L_x_1187:
[----:B------:R-:W-:Y:S05]  /*14d10*/  BRA `(.L_x_1188) ;  /* 0xffffffcc00a47947 */ /* 0x000fea000383ffff */
.L_x_1118:
[----:B0-----:R0:W1:Y:S02]  /*14d20*/  SYNCS.PHASECHK.TRANS64.TRYWAIT P0, [R17+URZ+0x30820], R0 ;  /* 0x03082000110075a7 */ /* 0x001064000800017f */
[----:B-1----:R-:W-:Y:S05]  /*14d30*/  @!P0 NANOSLEEP.SYNCS 0x989680 ;  /* 0x009896800000895d */ /* 0x002fea0003900000 */
[----:B------:R-:W1:Y:S02]  /*14d40*/  @!P0 SYNCS.PHASECHK.TRANS64 P0, [R17+URZ+0x30820], R0 ;  /* 0x03082000110085a7 */ /* 0x000e64000800007f */
[----:B-1----:R-:W-:Y:S05]  /*14d50*/  @!P0 BRA `(.L_x_1118) ;  /* 0xfffffffc00f08947 */ /* 0x002fea000383ffff */
[----:B------:R-:W-:Y:S05]  /*14d60*/  BRA `(.L_x_1189) ;  /* 0xffffffd0000c7947 */ /* 0x000fea000383ffff */
.L_x_1122:
[----:B0-----:R0:W1:Y:S02]  /*14d70*/  SYNCS.PHASECHK.TRANS64.TRYWAIT P0, [R7+URZ+0x30840], R2 ;  /* 0x03084002070075a7 */ /* 0x001064000800017f */
[----:B-1----:R-:W-:Y:S05]  /*14d80*/  @!P0 NANOSLEEP.SYNCS 0x989680 ;  /* 0x009896800000895d */ /* 0x002fea0003900000 */
[----:B------:R-:W1:Y:S02]  /*14d90*/  @!P0 SYNCS.PHASECHK.TRANS64 P0, [R7+URZ+0x30840], R2 ;  /* 0x03084002070085a7 */ /* 0x000e64000800007f */
[----:B-1----:R-:W-:Y:S05]  /*14da0*/  @!P0 BRA `(.L_x_1122) ;  /* 0xfffffffc00f08947 */ /* 0x002fea000383ffff */
[----:B------:R-:W-:Y:S05]  /*14db0*/  BRA `(.L_x_1190) ;  /* 0xffffffd000cc7947 */ /* 0x000fea000383ffff */
.L_x_1123:
        /* <DEDUP_REMOVED lines=8> */
.L_x_1192:
[----:B------:R-:W-:Y:S05]  /*14e40*/  BSYNC B1 ;  /* 0x0000000000017941 */ /* 0x000fea0003800000 */
.L_x_1191:
[----:B------:R-:W-:Y:S02]  /*14e50*/  IMAD.MOV.U32 R13, RZ, RZ, R20 ;  /* 0x000000ffff0d7224 */ /* 0x000fe400078e0014 */
[----:B------:R-:W-:Y:S02]  /*14e60*/  IMAD.MOV.U32 R12, RZ, RZ, RZ ;  /* 0x000000ffff0c7224 */ /* 0x000fe400078e00ff */
[----:B------:R-:W-:Y:S02]  /*14e70*/  IMAD.MOV.U32 R11, RZ, RZ, 0x181f ;  /* 0x0000181fff0b7424 */ /* 0x000fe400078e00ff */
[----:B------:R-:W-:Y:S02]  /*14e80*/  IMAD.MOV.U32 R15, RZ, RZ, -0x1 ;  /* 0xffffffffff0f7424 */ /* 0x000fe400078e00ff */
[----:B------:R-:W-:Y:S02]  /*14e90*/  IMAD.MOV.U32 R3, RZ, RZ, R14 ;  /* 0x000000ffff037224 */ /* 0x000fe400078e000e */
[----:B------:R-:W-:-:S07]  /*14ea0*/  IMAD.SHL.U32 R4, R37, 0x2, RZ ;  /* 0x0000000225047824 */ /* 0x000fce00078e00ff */
[----:B------:R-:W-:Y:S05]  /*14eb0*/  WARPSYNC.COLLECTIVE R15, `(.L_x_1193) ;  /* 0x000000000f087348 */ /* 0x000fea0003c00000 */
[----:B------:R0:W1:Y:S02]  /*14ec0*/  SHFL.IDX P6, R14, R13, R12, R11 ;  /* 0x0000000c0d0e7389 */ /* 0x00006400000c000b */
[----:B01----:R-:W-:Y:S01]  /*14ed0*/  ENDCOLLECTIVE ;  /* 0x000000000000791b */ /* 0x003fe20003800000 */
.L_x_1193:
[----:B------:R-:W-:Y:S02]  /*14ee0*/  IMAD R21, R21, 0x2, R17 ;  /* 0x0000000215157824 */ /* 0x000fe400078e0211 */
[----:B------:R-:W-:Y:S02]  /*14ef0*/  IMAD.MOV.U32 R13, RZ, RZ, R27 ;  /* 0x000000ffff0d7224 */ /* 0x000fe400078e001b */
[----:B------:R-:W-:Y:S01]  /*14f00*/  IMAD.MOV.U32 R12, RZ, RZ, 0x1 ;  /* 0x00000001ff0c7424 */ /* 0x000fe200078e00ff */
[----:B------:R-:W-:-:S13]  /*14f10*/  IADD3 R2, P0, R14, R4, RZ ;  /* 0x000000040e027210 */ /* 0x000fda0007f1e0ff */
[----:B------:R-:W-:Y:S05]  /*14f20*/  WARPSYNC.COLLECTIVE R15, `(.L_x_1194) ;  /* 0x000000000f087348 */ /* 0x000fea0003c00000 */
[----:B------:R0:W1:Y:S02]  /*14f30*/  SHFL.IDX P6, R14, R13, R12, R11 ;  /* 0x0000000c0d0e7389 */ /* 0x00006400000c000b */
[----:B01----:R-:W-:Y:S01]  /*14f40*/  ENDCOLLECTIVE ;  /* 0x000000000000791b */ /* 0x003fe20003800000 */
.L_x_1194:
[----:B------:R-:W-:-:S05]  /*14f50*/  IMAD.X R3, RZ, RZ, R3, P0 ;  /* 0x000000ffff037224 */ /* 0x000fca00000e0603 */
        /* <DEDUP_REMOVED lines=12> */
.L_x_1195:
[----:B------:R-:W-:Y:S02]  /*15020*/  IMAD.MOV.U32 R13, RZ, RZ, R27 ;  /* 0x000000ffff0d7224 */ /* 0x000fe400078e001b */
[----:B------:R-:W-:Y:S01]  /*15030*/  IMAD.MOV.U32 R12, RZ, RZ, 0x2 ;  /* 0x00000002ff0c7424 */ /* 0x000fe200078e00ff */
[----:B------:R-:W-:-:S13]  /*15040*/  IADD3 R2, P0, R14, R4, RZ ;  /* 0x000000040e027210 */ /* 0x000fda0007f1e0ff */
[----:B------:R-:W-:Y:S05]  /*15050*/  WARPSYNC.COLLECTIVE R15, `(.L_x_1196) ;  /* 0x000000000f087348 */ /* 0x000fea0003c00000 */
[----:B------:R0:W1:Y:S02]  /*15060*/  SHFL.IDX P6, R14, R13, R12, R11 ;  /* 0x0000000c0d0e7389 */ /* 0x00006400000c000b */
[----:B01----:R-:W-:Y:S01]  /*15070*/  ENDCOLLECTIVE ;  /* 0x000000000000791b */ /* 0x003fe20003800000 */
.L_x_1196:
        /* <DEDUP_REMOVED lines=13> */
.L_x_1197:
[----:B------:R-:W-:Y:S02]  /*15150*/  IMAD.MOV.U32 R13, RZ, RZ, R27 ;  /* 0x000000ffff0d7224 */ /* 0x000fe400078e001b */
[----:B------:R-:W-:Y:S01]  /*15160*/  IMAD.MOV.U32 R12, RZ, RZ, 0x3 ;  /* 0x00000003ff0c7424 */ /* 0x000fe200078e00ff */
[----:B------:R-:W-:-:S13]  /*15170*/  IADD3 R2, P0, R14, R4, RZ ;  /* 0x000000040e027210 */ /* 0x000fda0007f1e0ff */
[----:B------:R-:W-:Y:S05]  /*15180*/  WARPSYNC.COLLECTIVE R15, `(.L_x_1198) ;  /* 0x000000000f087348 */ /* 0x000fea0003c00000 */
[----:B------:R0:W1:Y:S02]  /*15190*/  SHFL.IDX P6, R14, R13, R12, R11 ;  /* 0x0000000c0d0e7389 */ /* 0x00006400000c000b */
[----:B01----:R-:W-:Y:S01]  /*151a0*/  ENDCOLLECTIVE ;  /* 0x000000000000791b */ /* 0x003fe20003800000 */
.L_x_1198:
        /* <DEDUP_REMOVED lines=13> */
.L_x_1199:
[----:B------:R-:W-:Y:S05]  /*15280*/  BRA `(.L_x_1200) ;  /* 0xffffffd000787947 */ /* 0x000fea000383ffff */
.L_x_1128:
[----:B0-----:R0:W1:Y:S02]  /*15290*/  SYNCS.PHASECHK.TRANS64.TRYWAIT P0, [R7+URZ+0x30860], R2 ;  /* 0x03086002070075a7 */ /* 0x001064000800017f */
[----:B-1----:R-:W-:Y:S05]  /*152a0*/  @!P0 NANOSLEEP.SYNCS 0x989680 ;  /* 0x009896800000895d */ /* 0x002fea0003900000 */
[----:B------:R-:W1:Y:S02]  /*152b0*/  @!P0 SYNCS.PHASECHK.TRANS64 P0, [R7+URZ+0x30860], R2 ;  /* 0x03086002070085a7 */ /* 0x000e64000800007f */
[----:B-1----:R-:W-:Y:S05]  /*152c0*/  @!P0 BRA `(.L_x_1128) ;  /* 0xfffffffc00f08947 */ /* 0x002fea000383ffff */
[----:B------:R-:W-:Y:S05]  /*152d0*/  BRA `(.L_x_1201) ;  /* 0xffffffd000d87947 */ /* 0x000fea000383ffff */
.L_x_1129:
        /* <DEDUP_REMOVED lines=8> */
.L_x_1203:
[----:B------:R-:W-:Y:S05]  /*15360*/  BSYNC B1 ;  /* 0x0000000000017941 */ /* 0x000fea0003800000 */
.L_x_1202:
        /* <DEDUP_REMOVED lines=9> */
.L_x_1204:
[----:B------:R-:W-:Y:S02]  /*15400*/  IMAD.MOV.U32 R13, RZ, RZ, R19 ;  /* 0x000000ffff0d7224 */ /* 0x000fe400078e0013 */
[----:B------:R-:W-:Y:S01]  /*15410*/  IMAD.MOV.U32 R12, RZ, RZ, 0x1 ;  /* 0x00000001ff0c7424 */ /* 0x000fe200078e00ff */
[----:B------:R-:W-:-:S13]  /*15420*/  IADD3 R2, P0, R14, R4, RZ ;  /* 0x000000040e027210 */ /* 0x000fda0007f1e0ff */
[----:B------:R-:W-:Y:S05]  /*15430*/  WARPSYNC.COLLECTIVE R15, `(.L_x_1205) ;  /* 0x000000000f087348 */ /* 0x000fea0003c00000 */
[----:B------:R0:W1:Y:S02]  /*15440*/  SHFL.IDX P6, R14, R13, R12, R11 ;  /* 0x0000000c0d0e7389 */ /* 0x00006400000c000b */
[----:B01----:R-:W-:Y:S01]  /*15450*/  ENDCOLLECTIVE ;  /* 0x000000000000791b */ /* 0x003fe20003800000 */
.L_x_1205:
        /* <DEDUP_REMOVED lines=17> */
.L_x_1206:
[----:B------:R-:W-:Y:S02]  /*15570*/  IMAD.MOV.U32 R13, RZ, RZ, R19 ;  /* 0x000000ffff0d7224 */ /* 0x000fe400078e0013 */
[----:B------:R-:W-:Y:S01]  /*15580*/  IMAD.MOV.U32 R12, RZ, RZ, 0x2 ;  /* 0x00000002ff0c7424 */ /* 0x000fe200078e00ff */
[----:B------:R-:W-:-:S13]  /*15590*/  IADD3 R2, P0, R14, R4, RZ ;  /* 0x000000040e027210 */ /* 0x000fda0007f1e0ff */
[----:B------:R-:W-:Y:S05]  /*155a0*/  WARPSYNC.COLLECTIVE R15, `(.L_x_1207) ;  /* 0x000000000f087348 */ /* 0x000fea0003c00000 */
[----:B------:R0:W1:Y:S02]  /*155b0*/  SHFL.IDX P6, R14, R13, R12, R11 ;  /* 0x0000000c0d0e7389 */ /* 0x00006400000c000b */
[----:B01----:R-:W-:Y:S01]  /*155c0*/  ENDCOLLECTIVE ;  /* 0x000000000000791b */ /* 0x003fe20003800000 */
.L_x_1207:
        /* <DEDUP_REMOVED lines=17> */
.L_x_1208:
[----:B------:R-:W-:Y:S02]  /*156e0*/  IMAD.MOV.U32 R13, RZ, RZ, R19 ;  /* 0x000000ffff0d7224 */ /* 0x000fe400078e0013 */
[----:B------:R-:W-:Y:S01]  /*156f0*/  IMAD.MOV.U32 R12, RZ, RZ, 0x3 ;  /* 0x00000003ff0c7424 */ /* 0x000fe200078e00ff */
[----:B------:R-:W-:-:S13]  /*15700*/  IADD3 R2, P0, R14, R4, RZ ;  /* 0x000000040e027210 */ /* 0x000fda0007f1e0ff */
[----:B------:R-:W-:Y:S05]  /*15710*/  WARPSYNC.COLLECTIVE R15, `(.L_x_1209) ;  /* 0x000000000f087348 */ /* 0x000fea0003c00000 */
[----:B------:R0:W1:Y:S02]  /*15720*/  SHFL.IDX P6, R14, R13, R12, R11 ;  /* 0x0000000c0d0e7389 */ /* 0x00006400000c000b */
[----:B01----:R-:W-:Y:S01]  /*15730*/  ENDCOLLECTIVE ;  /* 0x000000000000791b */ /* 0x003fe20003800000 */
.L_x_1209:
        /* <DEDUP_REMOVED lines=12> */
.L_x_1210:
        /* <DEDUP_REMOVED lines=9> */
.L_x_1137:
[----:B0-----:R0:W1:Y:S02]  /*15890*/  SYNCS.PHASECHK.TRANS64.TRYWAIT P0, [R4+URZ+0x30860], R3 ;  /* 0x03086003040075a7 */ /* 0x001064000800017f */
[----:B-1----:R-:W-:Y:S05]  /*158a0*/  @!P0 NANOSLEEP.SYNCS 0x989680 ;  /* 0x009896800000895d */ /* 0x002fea0003900000 */
[----:B------:R-:W1:Y:S02]  /*158b0*/  @!P0 SYNCS.PHASECHK.TRANS64 P0, [R4+URZ+0x30860], R3 ;  /* 0x03086003040085a7 */ /* 0x000e64000800007f */
[----:B-1----:R-:W-:Y:S05]  /*158c0*/  @!P0 BRA `(.L_x_1137) ;  /* 0xfffffffc00f08947 */ /* 0x002fea000383ffff */
[----:B------:R-:W-:Y:S05]  /*158d0*/  BRA `(.L_x_1212) ;  /* 0xffffffd4005c7947 */ /* 0x000fea000383ffff */
.L_x_1138:
        /* <DEDUP_REMOVED lines=8> */
.L_x_1214:
[----:B------:R-:W-:Y:S05]  /*15960*/  BSYNC B0 ;  /* 0x0000000000007941 */ /* 0x000fea0003800000 */
.L_x_1213:
        /* <DEDUP_REMOVED lines=9> */
.L_x_1215:
[----:B------:R-:W-:Y:S02]  /*15a00*/  IMAD.MOV.U32 R13, RZ, RZ, R19 ;  /* 0x000000ffff0d7224 */ /* 0x000fe400078e0013 */
[----:B------:R-:W-:Y:S01]  /*15a10*/  IMAD.MOV.U32 R12, RZ, RZ, 0x1 ;  /* 0x00000001ff0c7424 */ /* 0x000fe200078e00ff */
[----:B------:R-:W-:-:S13]  /*15a20*/  IADD3 R2, P0, R14, R6, RZ ;  /* 0x000000060e027210 */ /* 0x000fda0007f1e0ff */
[----:B------:R-:W-:Y:S05]  /*15a30*/  WARPSYNC.COLLECTIVE R15, `(.L_x_1216) ;  /* 0x000000000f087348 */ /* 0x000fea0003c00000 */
[----:B------:R0:W1:Y:S02]  /*15a40*/  SHFL.IDX P6, R14, R13, R12, R11 ;  /* 0x0000000c0d0e7389 */ /* 0x00006400000c000b */
[----:B01----:R-:W-:Y:S01]  /*15a50*/  ENDCOLLECTIVE ;  /* 0x000000000000791b */ /* 0x003fe20003800000 */
.L_x_1216:
[----:B------:R-:W-:Y:S01]  /*15a60*/  IMAD.X R3, RZ, RZ, R0, P0 ;  /* 0x000000ffff037224 */ /* 0x000fe200000e0600 */
[----:B------:R-:W-:Y:S01]  /*15a70*/  ISETP.LT.OR P0, PT, R5, 0x1, P5 ;  /* 0x000000010500780c */ /* 0x000fe20002f01670 */
[----:B------:R-:W-:Y:S02]  /*15a80*/  IMAD R0, R8, 0x2, R17 ;  /* 0x0000000208007824 */ /* 0x000fe400078e0211 */
        /* <DEDUP_REMOVED lines=10> */
.L_x_1217:
[----:B------:R-:W-:Y:S01]  /*15b30*/  @!PT LDS RZ, [RZ] ;  /* 0x00000000fffff984 */ /* 0x000fe20000000800 */
[----:B------:R-:W-:Y:S01]  /*15b40*/  @!PT LDS RZ, [RZ] ;  /* 0x00000000fffff984 */ /* 0x000fe20000000800 */
[----:B------:R-:W-:Y:S01]  /*15b50*/  @!PT LDS RZ, [RZ] ;  /* 0x00000000fffff984 */ /* 0x000fe20000000800 */
[----:B------:R-:W-:Y:S01]  /*15b60*/  LDGSTS.E.BYPASS.LTC128B.128 [R0+0x2400], desc[UR36][R2.64+0x80], !P0 ;  /* 0x0240008002007fae */ /* 0x000fe2000c101d64 */
[----:B------:R-:W-:Y:S01]  /*15b70*/  ISETP.LT.OR P0, PT, R5, 0x1, P3 ;  /* 0x000000010500780c */ /* 0x000fe20001f01670 */
[----:B------:R-:W-:Y:S01]  /*15b80*/  IMAD.MOV.U32 R13, RZ, RZ, R19 ;  /* 0x000000ffff0d7224 */ /* 0x000fe200078e0013 */
[----:B------:R-:W-:-:S11]  /*15b90*/  MOV R12, 0x2 ;  /* 0x00000002000c7802 */ /* 0x000fd60000000f00 */
[----:B------:R-:W-:Y:S01]  /*15ba0*/  LDGSTS.E.BYPASS.LTC128B.128 [R0+0x4400], desc[UR36][R2.64+0x100], !P0 ;  /* 0x0440010002007fae */ /* 0x000fe2000c101d64 */
[----:B------:R-:W-:-:S13]  /*15bb0*/  ISETP.LT.OR P0, PT, R5, 0x1, P1 ;  /* 0x000000010500780c */ /* 0x000fda0000f01670 */
[----:B------:R0:W-:Y:S02]  /*15bc0*/  LDGSTS.E.BYPASS.LTC128B.128 [R0+0x6400], desc[UR36][R2.64+0x180], !P0 ;  /* 0x0640018002007fae */ /* 0x0001e4000c101d64 */
[----:B0-----:R-:W-:-:S13]  /*15bd0*/  IADD3 R2, P0, R14, R6, RZ ;  /* 0x000000060e027210 */ /* 0x001fda0007f1e0ff */
[----:B------:R-:W-:Y:S05]  /*15be0*/  WARPSYNC.COLLECTIVE R15, `(.L_x_1218) ;  /* 0x000000000f087348 */ /* 0x000fea0003c00000 */
[----:B------:R0:W1:Y:S02]  /*15bf0*/  SHFL.IDX P6, R14, R13, R12, R11 ;  /* 0x0000000c0d0e7389 */ /* 0x00006400000c000b */
[----:B01----:R-:W-:Y:S01]  /*15c00*/  ENDCOLLECTIVE ;  /* 0x000000000000791b */ /* 0x003fe20003800000 */
.L_x_1218:
        /* <DEDUP_REMOVED lines=12> */
.L_x_1219:
        /* <DEDUP_REMOVED lines=14> */
.L_x_1220:
        /* <DEDUP_REMOVED lines=12> */
.L_x_1221:
        /* <DEDUP_REMOVED lines=9> */
.L_x_1143:
[----:B------:R-:W-:Y:S01]  /*15f00*/  BSSY B0, `(.L_x_1223) ;  /* 0x0000008000007945 */ /* 0x000fe20003800000 */
[----:B------:R-:W-:Y:S02]  /*15f10*/  IMAD.MOV.U32 R13, RZ, RZ, R34 ;  /* 0x000000ffff0d7224 */ /* 0x000fe400078e0022 */
[----:B------:R-:W-:Y:S02]  /*15f20*/  IMAD.MOV.U32 R12, RZ, RZ, RZ ;  /* 0x000000ffff0c7224 */ /* 0x000fe400078e00ff */
[----:B------:R-:W-:Y:S02]  /*15f30*/  IMAD.MOV.U32 R11, RZ, RZ, 0x1f ;  /* 0x0000001fff0b7424 */ /* 0x000fe400078e00ff */
[----:B------:R-:W-:-:S07]  /*15f40*/  IMAD.MOV.U32 R15, RZ, RZ, -0x1 ;  /* 0xffffffffff0f7424 */ /* 0x000fce00078e00ff */
[----:B-----5:R-:W-:Y:S05]  /*15f50*/  WARPSYNC.COLLECTIVE R15, `(.L_x_1224) ;  /* 0x000000000f087348 */ /* 0x020fea0003c00000 */
[----:B------:R0:W1:Y:S02]  /*15f60*/  SHFL.IDX P6, R14, R13, R12, R11 ;  /* 0x0000000c0d0e7389 */ /* 0x00006400000c000b */
[----:B01---5:R-:W-:Y:S01]  /*15f70*/  ENDCOLLECTIVE ;  /* 0x000000000000791b */ /* 0x023fe20003800000 */
.L_x_1224:
[----:B------:R-:W-:Y:S05]  /*15f80*/  BSYNC B0 ;  /* 0x0000000000007941 */ /* 0x000fea0003800000 */
.L_x_1223:
[----:B------:R-:W-:Y:S05]  /*15f90*/  BRA `(.L_x_1225) ;  /* 0xffffffd400287947 */ /* 0x000fea000383ffff */
.L_x_1146:
[----:B-1----:R1:W2:Y:S02]  /*15fa0*/  SYNCS.PHASECHK.TRANS64.TRYWAIT P0, [R5+URZ+0x30820], R0 ;  /* 0x03082000050075a7 */ /* 0x0022a4000800017f */
[----:B--2---:R-:W-:Y:S05]  /*15fb0*/  @!P0 NANOSLEEP.SYNCS 0x989680 ;  /* 0x009896800000895d */ /* 0x004fea0003900000 */
[----:B------:R-:W2:Y:S02]  /*15fc0*/  @!P0 SYNCS.PHASECHK.TRANS64 P0, [R5+URZ+0x30820], R0 ;  /* 0x03082000050085a7 */ /* 0x000ea4000800007f */
[----:B--2---:R-:W-:Y:S05]  /*15fd0*/  @!P0 BRA `(.L_x_1146) ;  /* 0xfffffffc00f08947 */ /* 0x004fea000383ffff */
[----:B------:R-:W-:Y:S05]  /*15fe0*/  BRA `(.L_x_1226) ;  /* 0xffffffd400707947 */ /* 0x000fea000383ffff */
.L_x_1147:
[----:B------:R-:W2:Y:S01]  /*15ff0*/  S2R R2, SR_TID.X ;  /* 0x0000000000027919 */ /* 0x000ea20000002100 */
[----:B------:R-:W-:Y:S01]  /*16000*/  BSSY B0, `(.L_x_1227) ;  /* 0x000000a000007945 */ /* 0x000fe20003800000 */
[----:B------:R-:W-:Y:S02]  /*16010*/  IMAD.MOV.U32 R12, RZ, RZ, RZ ;  /* 0x000000ffff0c7224 */ /* 0x000fe400078e00ff */
[----:B------:R-:W-:Y:S02]  /*16020*/  IMAD.MOV.U32 R11, RZ, RZ, 0x1f ;  /* 0x0000001fff0b7424 */ /* 0x000fe400078e00ff */
[----:B------:R-:W-:Y:S01]  /*16030*/  IMAD.MOV.U32 R15, RZ, RZ, -0x1 ;  /* 0xffffffffff0f7424 */ /* 0x000fe200078e00ff */
[----:B--2---:R-:W-:-:S04]  /*16040*/  SHF.R.U32.HI R2, RZ, 0x5, R2 ;  /* 0x00000005ff027819 */ /* 0x004fc80000011602 */
[----:B------:R-:W-:-:S05]  /*16050*/  LOP3.LUT R2, R2, 0x3, RZ, 0xc0, !PT ;  /* 0x0000000302027812 */ /* 0x000fca00078ec0ff */
[----:B------:R-:W-:-:S07]  /*16060*/  IMAD.MOV.U32 R13, RZ, RZ, R2 ;  /* 0x000000ffff0d7224 */ /* 0x000fce00078e0002 */
[----:B01---5:R-:W-:Y:S05]  /*16070*/  WARPSYNC.COLLECTIVE R15, `(.L_x_1228) ;  /* 0x000000000f087348 */ /* 0x023fea0003c00000 */
[----:B------:R2:W3:Y:S02]  /*16080*/  SHFL.IDX P6, R14, R13, R12, R11 ;  /* 0x0000000c0d0e7389 */ /* 0x0004e400000c000b */
[----:B0123-5:R-:W-:Y:S01]  /*16090*/  ENDCOLLECTIVE ;  /* 0x000000000000791b */ /* 0x02ffe20003800000 */
.L_x_1228:
[----:B------:R-:W-:Y:S05]  /*160a0*/  BSYNC B0 ;  /* 0x0000000000007941 */ /* 0x000fea0003800000 */
.L_x_1227:
[----:B------:R-:W-:Y:S05]  /*160b0*/  BRA `(.L_x_1229) ;  /* 0xffffffd400587947 */ /* 0x000fea000383ffff */
.L_x_1150:
[----:B------:R-:W-:Y:S01]  /*160c0*/  BSSY B1, `(.L_x_1230) ;  /* 0x0000006000017945 */ /* 0x000fe20003800000 */
[----:B------:R-:W-:-:S07]  /*160d0*/  IMAD.MOV.U32 R15, RZ, RZ, -0x1 ;  /* 0xffffffffff0f7424 */ /* 0x000fce00078e00ff */
[----:B01---5:R-:W-:Y:S05]  /*160e0*/  WARPSYNC.COLLECTIVE R15, `(.L_x_1231) ;  /* 0x000000000f0c7348 */ /* 0x023fea0003c00000 */
[----:B------:R-:W-:Y:S02]  /*160f0*/  ELECT P6, UR62, PT ;  /* 0x00000000003e782f */ /* 0x000fe400038c0000 */
[----:B------:R-:W-:Y:S01]  /*16100*/  MOV R14, UR62 ;  /* 0x0000003e000e7c02 */ /* 0x000fe20008000f00 */
[----:B01---5:R-:W-:Y:S10]  /*16110*/  ENDCOLLECTIVE ;  /* 0x000000000000791b */ /* 0x023ff40003800000 */
.L_x_1231:
[----:B------:R-:W-:Y:S05]  /*16120*/  BSYNC B1 ;  /* 0x0000000000017941 */ /* 0x000fea0003800000 */
.L_x_1230:
[----:B------:R-:W-:Y:S05]  /*16130*/  BRA `(.L_x_1232) ;  /* 0xffffffd400507947 */ /* 0x000fea000383ffff */
.L_x_1152:
[----:B-1----:R1:W2:Y:S02]  /*16140*/  SYNCS.PHASECHK.TRANS64.TRYWAIT P1, [R3+URZ+0x30840], R2 ;  /* 0x03084002030075a7 */ /* 0x0022a4000802017f */
[----:B--2---:R-:W-:Y:S05]  /*16150*/  @!P1 NANOSLEEP.SYNCS 0x989680 ;  /* 0x009896800000995d */ /* 0x004fea0003900000 */
[----:B------:R-:W2:Y:S02]  /*16160*/  @!P1 SYNCS.PHASECHK.TRANS64 P1, [R3+URZ+0x30840], R2 ;  /* 0x03084002030095a7 */ /* 0x000ea4000802007f */
[----:B--2---:R-:W-:Y:S05]  /*16170*/  @!P1 BRA `(.L_x_1152) ;  /* 0xfffffffc00f09947 */ /* 0x004fea000383ffff */
[----:B------:R-:W-:Y:S05]  /*16180*/  BRA `(.L_x_1233) ;  /* 0xffffffd400787947 */ /* 0x000fea000383ffff */
.L_x_1154:
[----:B--2---:R2:W3:Y:S02]  /*16190*/  SYNCS.PHASECHK.TRANS64.TRYWAIT P1, [R23+URZ+0x30840], R0 ;  /* 0x03084000170075a7 */ /* 0x0044e4000802017f */
[----:B---3--:R-:W-:Y:S05]  /*161a0*/  @!P1 NANOSLEEP.SYNCS 0x989680 ;  /* 0x009896800000995d */ /* 0x008fea0003900000 */
[----:B------:R-:W3:Y:S02]  /*161b0*/  @!P1 SYNCS.PHASECHK.TRANS64 P1, [R23+URZ+0x30840], R0 ;  /* 0x03084000170095a7 */ /* 0x000ee4000802007f */
[----:B---3--:R-:W-:Y:S05]  /*161c0*/  @!P1 BRA `(.L_x_1154) ;  /* 0xfffffffc00f09947 */ /* 0x008fea000383ffff */
[----:B------:R-:W-:Y:S05]  /*161d0*/  BRA `(.L_x_1234) ;  /* 0xffffffd400847947 */ /* 0x000fea000383ffff */
.L_x_1156:
[----:B---3--:R3:W4:Y:S02]  /*161e0*/  SYNCS.PHASECHK.TRANS64.TRYWAIT P1, [R3+URZ+0x30860], R2 ;  /* 0x03086002030075a7 */ /* 0x008724000802017f */
[----:B----4-:R-:W-:Y:S05]  /*161f0*/  @!P1 NANOSLEEP.SYNCS 0x989680 ;  /* 0x009896800000995d */ /* 0x010fea0003900000 */
[----:B------:R-:W4:Y:S02]  /*16200*/  @!P1 SYNCS.PHASECHK.TRANS64 P1, [R3+URZ+0x30860], R2 ;  /* 0x03086002030095a7 */ /* 0x000f24000802007f */
[----:B----4-:R-:W-:Y:S05]  /*16210*/  @!P1 BRA `(.L_x_1156) ;  /* 0xfffffffc00f09947 */ /* 0x010fea000383ffff */
[----:B------:R-:W-:Y:S05]  /*16220*/  BRA `(.L_x_1235) ;  /* 0xffffffd400807947 */ /* 0x000fea000383ffff */
.L_x_1236:
        /* <DEDUP_REMOVED lines=13> */
.L_x_3296:


//--------------------- .text._ZN7cutlass13device_kernelIN5flash11enable_sm90INS1_16FlashAttnFwdSm90INS1_25CollectiveMainloopFwdSm90ILi2EN4cute5tupleIJNS5_1CILi1EEES8_S8_EEENS6_IJNS7_ILi128EEENS7_ILi64EEENS7_ILi256EEEEEELi256ENS_10bfloat16_tEfNS_4arch4Sm90ELb0ELb1ELb0ELb1ELb1ELb0ELb0ELb1ELb1ELb1ELb0ELb0EEENS1_21CollectiveEpilogueFwdINS6_IJSA_SC_SB_EEES9_SE_SG_Li256ELb1ELb1ELb0ELb0EEENS1_36VarlenDynamicPersistentTileSchedulerILi128ELi64ELi256ELi128ELb0ELb1ELb1ELb1ELb0ELb1EEEEEEEEEvNT_6ParamsE --------------------------
	.section	.text._ZN7cutlass13device_kernelIN5flash11enable_sm90INS1_16FlashAttnFwdSm90INS1_25CollectiveMainloopFwdSm90ILi2EN4cute5tupleIJNS5_1CILi1EEES8_S8_EEENS6_IJNS7_ILi128EEENS7_ILi64EEENS7_ILi256EEEEEELi256ENS_10bfloat16_tEfNS_4arch4Sm90ELb0ELb1ELb0ELb1ELb1ELb0ELb0ELb1ELb1ELb1ELb0ELb0EEENS1_21CollectiveEpilogueFwdINS6_IJSA_SC_SB_EEES9_SE_SG_Li256ELb1ELb1ELb0ELb0EEENS1_36VarlenDynamicPersistentTileSchedulerILi128ELi64ELi256ELi128ELb0ELb1ELb1ELb1ELb0ELb1EEEEEEEEEvNT_6ParamsE,"ax",@progbits
	.align	128
.text._ZN7cutlass13device_kernelIN5flash11enable_sm90INS1_16FlashAttnFwdSm90INS1_25CollectiveMainloopFwdSm90ILi2EN4cute5tupleIJNS5_1CILi1EEES8_S8_EEENS6_IJNS7_ILi128EEENS7_ILi64EEENS7_ILi256EEEEEELi256ENS_10bfloat16_tEfNS_4arch4Sm90ELb0ELb1ELb0ELb1ELb1ELb0ELb0ELb1ELb1ELb1ELb0ELb0EEENS1_21CollectiveEpilogueFwdINS6_IJSA_SC_SB_EEES9_SE_SG_Li256ELb1ELb1ELb0ELb0EEENS1_36VarlenDynamicPersistentTileSchedulerILi128ELi64ELi256ELi128ELb0ELb1ELb1ELb1ELb0ELb1EEEEEEEEEvNT_6ParamsE:
        .type           _ZN7cutlass13device_kernelIN5flash11enable_sm90INS1_16FlashAttnFwdSm90INS1_25CollectiveMainloopFwdSm90ILi2EN4cute5tupleIJNS5_1CILi1EEES8_S8_EEENS6_IJNS7_ILi128EEENS7_ILi64EEENS7_ILi256EEEEEELi256ENS_10bfloat16_tEfNS_4arch4Sm90ELb0ELb1ELb0ELb1ELb1ELb0ELb0ELb1ELb1ELb1ELb0ELb0EEENS1_21CollectiveEpilogueFwdINS6_IJSA_SC_SB_EEES9_SE_SG_Li256ELb1ELb1ELb0ELb0EEENS1_36VarlenDynamicPersistentTileSchedulerILi128ELi64ELi256ELi128ELb0ELb1ELb1ELb1ELb0ELb1EEEEEEEEEvNT_6ParamsE,@function
        .size           _ZN7cutlass13device_kernelIN5flash11enable_sm90INS1_16FlashAttnFwdSm90INS1_25CollectiveMainloopFwdSm90ILi2EN4cute5tupleIJNS5_1CILi1EEES8_S8_EEENS6_IJNS7_ILi128EEENS7_ILi64EEENS7_ILi256EEEEEELi256ENS_10bfloat16_tEfNS_4arch4Sm90ELb0ELb1ELb0ELb1ELb1ELb0ELb0ELb1ELb1ELb1ELb0ELb0EEENS1_21CollectiveEpilogueFwdINS6_IJSA_SC_SB_EEES9_SE_SG_Li256ELb1ELb1ELb0ELb0EEENS1_36VarlenDynamicPersistentTileSchedulerILi128ELi64ELi256ELi128ELb0ELb1ELb1ELb1ELb0ELb1EEEEEEEEEvNT_6ParamsE,(.L_x_3297 - _ZN7cutlass13device_kernelIN5flash11enable_sm90INS1_16FlashAttnFwdSm90INS1_25CollectiveMainloopFwdSm90ILi2EN4cute5tupleIJNS5_1CILi1EEES8_S8_EEENS6_IJNS7_ILi128EEENS7_ILi64EEENS7_ILi256EEEEEELi256ENS_10bfloat16_tEfNS_4arch4Sm90ELb0ELb1ELb0ELb1ELb1ELb0ELb0ELb1ELb1ELb1ELb0ELb0EEENS1_21CollectiveEpilogueFwdINS6_IJSA_SC_SB_EEES9_SE_SG_Li256ELb1ELb1ELb0ELb0EEENS1_36VarlenDynamicPersistentTileSchedulerILi128ELi64ELi256ELi128ELb0ELb1ELb1ELb1ELb0ELb1EEEEEEEEEvNT_6ParamsE)
        .other          _ZN7cutlass13device_kernelIN5flash11enable_sm90INS1_16FlashAttnFwdSm90INS1_25CollectiveMainloopFwdSm90ILi2EN4cute5tupleIJNS5_1CILi1EEES8_S8_EEENS6_IJNS7_ILi128EEENS7_ILi64EEENS7_ILi256EEEEEELi256ENS_10bfloat16_tEfNS_4arch4Sm90ELb0ELb1ELb0ELb1ELb1ELb0ELb0ELb1ELb1ELb1ELb0ELb0EEENS1_21CollectiveEpilogueFwdINS6_IJSA_SC_SB_EEES9_SE_SG_Li256ELb1ELb1ELb0ELb0EEENS1_36VarlenDynamicPersistentTileSchedulerILi128ELi64ELi256ELi128ELb0ELb1ELb1ELb1ELb0ELb1EEEEEEEEEvNT_6ParamsE,@"STO_CUDA_ENTRY STV_DEFAULT"
_ZN7cutlass13device_kernelIN5flash11enable_sm90INS1_16FlashAttnFwdSm90INS1_25CollectiveMainloopFwdSm90ILi2EN4cute5tupleIJNS5_1CILi1EEES8_S8_EEENS6_IJNS7_ILi128EEENS7_ILi64EEENS7_ILi256EEEEEELi256ENS_10bfloat16_tEfNS_4arch4Sm90ELb0ELb1ELb0ELb1ELb1ELb0ELb0ELb1ELb1ELb1ELb0ELb0EEENS1_21CollectiveEpilogueFwdINS6_IJSA_SC_SB_EEES9_SE_SG_Li256ELb1ELb1ELb0ELb0EEENS1_36VarlenDynamicPersistentTileSchedulerILi128ELi64ELi256ELi128ELb0ELb1ELb1ELb1ELb0ELb1EEEEEEEEEvNT_6ParamsE:
        /* <DEDUP_REMOVED lines=45> */
.L_x_1237:
        /* <DEDUP_REMOVED lines=22> */
.L_x_1238:
        /* <DEDUP_REMOVED lines=18> */
.L_x_1239:
        /* <DEDUP_REMOVED lines=22> */
.L_x_1240:
        /* <DEDUP_REMOVED lines=23> */
.L_x_1241:
        /* <DEDUP_REMOVED lines=10> */
.L_x_1243:
        /* <DEDUP_REMOVED lines=14> */
[----:B------:R-:W2:Y:S01]  /*09a0*/  LDL R2, [R1+0x20] ;  /* 0x0000200001027983 */ /* 0x000ea20000100800 */
[----:B------:R-:W-:Y:S01]  /*09b0*/  VIADD R219, R0, 0xffffff80 ;  /* 0xffffff8000db7836 */ /* 0x000fe20000000000 */
[----:B------:R-:W-:Y:S01]  /*09c0*/  R2UR UR6, R11 ;  /* 0x000000000b0672ca */ /* 0x000fe200000e0000 */
[----:B------:R-:W-:Y:S01]  /*09d0*/  UMOV UR38, URZ ;  /* 0x0000003f00267c82 */ /* 0x000fe20008000000 */
[----:B------:R-:W-:Y:S01]  /*09e0*/  R2UR UR5, R9 ;  /* 0x00000000090572ca */ /* 0x000fe200000e0000 */
[----:B------:R-:W-:Y:S01]  /*09f0*/  UMOV UR39, URZ ;  /* 0x0000003f00277c82 */ /* 0x000fe20008000000 */
[----:B------:R-:W-:Y:S02]  /*0a00*/  SHF.R.S32.HI R0, RZ, 0x1f, R219 ;  /* 0x0000001fff007819 */ /* 0x000fe400000114db */
[----:B------:R-:W-:Y:S02]  /*0a10*/  R2UR UR7, R10 ;  /* 0x000000000a0772ca */ /* 0x000fe400000e0000 */
[----:B0-----:R-:W-:-:S02]  /*0a20*/  LEA.HI R3, R0, R219, RZ, 0x4 ;  /* 0x000000db00037211 */ /* 0x001fc400078f20ff */
[CC--:B------:R-:W-:Y:S02]  /*0a30*/  LEA.HI R4, R0.reuse, R219.reuse, RZ, 0x5 ;  /* 0x000000db00047211 */ /* 0x0c0fe400078f28ff */
[----:B------:R-:W-:Y:S02]  /*0a40*/  SHF.R.S32.HI R6, RZ, 0x4, R3 ;  /* 0x00000004ff067819 */ /* 0x000fe40000011403 */
[----:B------:R-:W-:Y:S01]  /*0a50*/  LEA.HI R11, R0, R219, RZ, 0x2 ;  /* 0x000000db000b7211 */ /* 0x000fe200078f10ff */
[----:B------:R-:W-:Y:S01]  /*0a60*/  IMAD.SHL.U32 R5, R4, 0x20, RZ ;  /* 0x0000002004057824 */ /* 0x000fe200078e00ff */
[C---:B------:R-:W-:Y:S02]  /*0a70*/  LOP3.LUT R4, R3.reuse, 0x3fffff0, RZ, 0xc0, !PT ;  /* 0x03fffff003047812 */ /* 0x040fe400078ec0ff */
[----:B------:R-:W-:Y:S02]  /*0a80*/  LEA.HI R3, R3, R6, RZ, 0x1 ;  /* 0x0000000603037211 */ /* 0x000fe400078f08ff */
[----:B------:R-:W-:Y:S01]  /*0a90*/  LOP3.LUT R5, R5, 0xfffffc00, RZ, 0xc0, !PT ;  /* 0xfffffc0005057812 */ /* 0x000fe200078ec0ff */
[----:B------:R-:W-:Y:S01]  /*0aa0*/  IMAD.IADD R4, R219, 0x1, -R4 ;  /* 0x00000001db047824 */ /* 0x000fe200078e0a04 */
[----:B------:R-:W-:-:S03]  /*0ab0*/  LOP3.LUT R3, R3, 0x1ffffffe, RZ, 0xc0, !PT ;  /* 0x1ffffffe03037812 */ /* 0x000fc600078ec0ff */
[----:B------:R-:W-:Y:S02]  /*0ac0*/  IMAD R4, R4, 0x40, R5 ;  /* 0x0000004004047824 */ /* 0x000fe400078e0205 */
[----:B------:R-:W-:Y:S01]  /*0ad0*/  IMAD.IADD R3, R6, 0x1, -R3 ;  /* 0x0000000106037824 */ /* 0x000fe200078e0a03 */
[----:B------:R-:W-:-:S03]  /*0ae0*/  LOP3.LUT R6, R11, 0xfffffffc, RZ, 0xc0, !PT ;  /* 0xfffffffc0b067812 */ /* 0x000fc600078ec0ff */
[----:B------:R-:W-:Y:S02]  /*0af0*/  IMAD R213, R3, 0x8, R4 ;  /* 0x0000000803d57824 */ /* 0x000fe400078e0204 */
[----:B------:R-:W-:Y:S01]  /*0b00*/  IMAD.IADD R5, R219, 0x1, -R6 ;  /* 0x00000001db057824 */ /* 0x000fe200078e0a06 */
[----:B--2---:R-:W-:Y:S02]  /*0b10*/  R2UR UR4, R2 ;  /* 0x00000000020472ca */ /* 0x004fe400000e0000 */
[CC--:B------:R-:W-:Y:S02]  /*0b20*/  LEA.HI R2, R0.reuse, R219.reuse, RZ, 0x7 ;  /* 0x000000db00027211 */ /* 0x0c0fe400078f38ff */
[----:B------:R-:W-:Y:S02]  /*0b30*/  LEA.HI R0, R0, R219, RZ, 0x3 ;  /* 0x000000db00007211 */ /* 0x000fe400078f18ff */
[----:B------:R-:W-:Y:S02]  /*0b40*/  LOP3.LUT R210, R2, 0xffffff80, RZ, 0xc0, !PT ;  /* 0xffffff8002d27812 */ /* 0x000fe400078ec0ff */
[----:B------:R-:W-:-:S02]  /*0b50*/  SHF.R.S32.HI R211, RZ, 0x7, R2 ;  /* 0x00000007ffd37819 */ /* 0x000fc40000011402 */
[----:B------:R-:W-:Y:S01]  /*0b60*/  SHF.R.S32.HI R207, RZ, 0x3, R0 ;  /* 0x00000003ffcf7819 */ /* 0x000fe20000011400 */
[----:B------:R-:W-:Y:S01]  /*0b70*/  IMAD.IADD R210, R219, 0x1, -R210 ;  /* 0x00000001dbd27824 */ /* 0x000fe200078e0ad2 */
[----:B------:R-:W-:Y:S01]  /*0b80*/  LEA.HI R2, R2, R211, RZ, 0x1 ;  /* 0x000000d302027211 */ /* 0x000fe200078f08ff */
[----:B------:R-:W-:-:S03]  /*0b90*/  ULOP3.LUT UR8, UR4, 0x1, URZ, 0xfc, !UPT ;  /* 0x0000000104087892 */ /* 0x000fc6000f8efc3f */
[----:B------:R-:W-:Y:S01]  /*0ba0*/  SHF.R.S32.HI R7, RZ, 0x1f, R210 ;  /* 0x0000001fff077819 */ /* 0x000fe200000114d2 */
[----:B------:R-:W-:Y:S01]  /*0bb0*/  UMOV UR4, URZ ;  /* 0x0000003f00047c82 */ /* 0x000fe20008000000 */
[----:B------:R-:W-:Y:S01]  /*0bc0*/  LOP3.LUT R6, R2, 0x3fffffe, RZ, 0xc0, !PT ;  /* 0x03fffffe02067812 */ /* 0x000fe200078ec0ff */
[----:B------:R-:W-:Y:S01]  /*0bd0*/  IMAD.U32 R214, RZ, RZ, UR8 ;  /* 0x00000008ffd67e24 */ /* 0x000fe2000f8e00ff */
[-C--:B------:R-:W-:Y:S01]  /*0be0*/  LEA.HI R8, R7, R210.reuse, RZ, 0x2 ;  /* 0x000000d207087211 */ /* 0x080fe200078f10ff */
[----:B------:R-:W-:Y:S01]  /*0bf0*/  IMAD.U32 R209, RZ, RZ, UR4 ;  /* 0x00000004ffd17e24 */ /* 0x000fe2000f8e00ff */
[----:B------:R-:W-:Y:S01]  /*0c00*/  LOP3.LUT R2, R0, 0xfffffff8, RZ, 0xc0, !PT ;  /* 0xfffffff800027812 */ /* 0x000fe200078ec0ff */
[----:B------:R-:W-:Y:S01]  /*0c10*/  IMAD.IADD R6, R211, 0x1, -R6 ;  /* 0x00000001d3067824 */ /* 0x000fe200078e0a06 */
[--C-:B------:R-:W-:Y:S02]  /*0c20*/  SHF.R.S32.HI R9, RZ, 0x2, R8.reuse ;  /* 0x00000002ff097819 */ /* 0x100fe40000011408 */
[----:B------:R-:W-:Y:S01]  /*0c30*/  SHF.R.S32.HI R10, RZ, 0x1f, R8 ;  /* 0x0000001fff0a7819 */ /* 0x000fe20000011408 */
[----:B------:R-:W-:Y:S01]  /*0c40*/  IMAD.IADD R205, R219, 0x1, -R2 ;  /* 0x00000001dbcd7824 */ /* 0x000fe200078e0a02 */
[----:B------:R-:W-:-:S02]  /*0c50*/  LEA.HI R7, R7, R210, RZ, 0x5 ;  /* 0x000000d207077211 */ /* 0x000fc400078f28ff */
[----:B------:R-:W-:Y:S02]  /*0c60*/  LEA.HI R10, R10, R9, RZ, 0x3 ;  /* 0x000000090a0a7211 */ /* 0x000fe400078f18ff */
[----:B------:R-:W-:Y:S02]  /*0c70*/  SHF.R.S32.HI R7, RZ, 0x5, R7 ;  /* 0x00000005ff077819 */ /* 0x000fe40000011407 */
[----:B------:R-:W-:Y:S02]  /*0c80*/  LOP3.LUT R10, R10, 0xfffffff8, RZ, 0xc0, !PT ;  /* 0xfffffff80a0a7812 */ /* 0x000fe400078ec0ff */
[----:B------:R-:W-:Y:S02]  /*0c90*/  SHF.L.U32 R23, R205, 0x3, RZ ;  /* 0x00000003cd177819 */ /* 0x000fe400000006ff */
[----:B------:R-:W-:Y:S01]  /*0ca0*/  LOP3.LUT R19, R8, 0x7ffffffc, RZ, 0xc0, !PT ;  /* 0x7ffffffc08137812 */ /* 0x000fe200078ec0ff */
[----:B------:R-:W-:Y:S01]  /*0cb0*/  IMAD.IADD R10, R9, 0x1, -R10 ;  /* 0x00000001090a7824 */ /* 0x000fe200078e0a0a */
[----:B------:R-:W-:Y:S01]  /*0cc0*/  LEA.HI R9, R5, R5, RZ, 0x1 ;  /* 0x0000000505097211 */ /* 0x000fe200078f08ff */
[----:B------:R-:W-:Y:S01]  /*0cd0*/  VIADD R203, R23, 0x40 ;  /* 0x0000004017cb7836 */ /* 0x000fe20000000000 */
[----:B------:R-:W-:Y:S01]  /*0ce0*/  SHF.R.S32.HI R218, RZ, 0x1f, R23 ;  /* 0x0000001fffda7819 */ /* 0x000fe20000011417 */
[----:B------:R-:W-:Y:S01]  /*0cf0*/  IMAD R7, R7, 0x10, R10 ;  /* 0x0000001007077824 */ /* 0x000fe200078e020a */
[----:B------:R-:W-:Y:S01]  /*0d00*/  LOP3.LUT R10, R9, 0x1ffffffe, RZ, 0xc0, !PT ;  /* 0x1ffffffe090a7812 */ /* 0x000fe200078ec0ff */
[C---:B------:R-:W-:Y:S01]  /*0d10*/  VIADD R202, R23.reuse, 0x80 ;  /* 0x0000008017ca7836 */ /* 0x040fe20000000000 */
[----:B------:R-:W-:Y:S01]  /*0d20*/  SHF.R.S32.HI R217, RZ, 0x1f, R203 ;  /* 0x0000001fffd97819 */ /* 0x000fe200000114cb */
[----:B------:R-:W-:-:S02]  /*0d30*/  VIADD R204, R23, 0xc0 ;  /* 0x000000c017cc7836 */ /* 0x000fc40000000000 */
[----:B------:R-:W-:Y:S01]  /*0d40*/  IMAD.IADD R5, R5, 0x1, -R10 ;  /* 0x0000000105057824 */ /* 0x000fe200078e0a0a */
[----:B------:R-:W-:Y:S01]  /*0d50*/  SHF.R.S32.HI R216, RZ, 0x1f, R202 ;  /* 0x0000001fffd87819 */ /* 0x000fe200000114ca */
[----:B------:R-:W-:Y:S01]  /*0d60*/  IMAD R212, R6, 0x40, R7 ;  /* 0x0000004006d47824 */ /* 0x000fe200078e0207 */
[----:B------:R-:W-:Y:S01]  /*0d70*/  SHF.R.S32.HI R215, RZ, 0x1f, R204 ;  /* 0x0000001fffd77819 */ /* 0x000fe200000114cc */
[----:B------:R-:W-:Y:S02]  /*0d80*/  IMAD.IADD R19, R210, 0x1, -R19 ;  /* 0x00000001d2137824 */ /* 0x000fe400078e0a13 */
[----:B------:R-:W-:-:S07]  /*0d90*/  IMAD R200, R5, 0x8, R212 ;  /* 0x0000000805c87824 */ /* 0x000fce00078e02d4 */
.L_x_1351:
[----:B------:R-:W-:Y:S01]  /*0da0*/  ULDC.64 UR8, c[0x0][0xa28] ;  /* 0x00028a0000087ab9 */ /* 0x000fe20000000a00 */
[----:B------:R-:W-:Y:S01]  /*0db0*/  ULDC UR4, c[0x0][0x424] ;  /* 0x0001090000047ab9 */ /* 0x000fe20000000800 */
[----:B------:R-:W-:-:S04]  /*0dc0*/  UISETP.NE.U32.AND UP0, UPT, UR8, URZ, UPT ;  /* 0x0000003f0800728c */ /* 0x000fc8000bf05070 */
[----:B------:R-:W-:-:S03]  /*0dd0*/  UISETP.NE.AND.EX UP0, UPT, UR9, URZ, UPT, UP0 ;  /* 0x0000003f0900728c */ /* 0x000fc6000bf05300 */
[----:B------:R-:W-:Y:S02]  /*0de0*/  ULDC.64 UR8, c[0x0][0xa18] ;  /* 0x0002860000087ab9 */ /* 0x000fe40000000a00 */
[----:B------:R-:W-:Y:S01]  /*0df0*/  UISETP.NE.U32.AND UP1, UPT, UR8, URZ, UPT ;  /* 0x0000003f0800728c */ /* 0x000fe2000bf25070 */
[----:B------:R-:W-:-:S03]  /*0e00*/  PLOP3.LUT P0, PT, PT, PT, UP0, 0x80, 0x0 ;  /* 0x000000000000781c */ /* 0x000fc60003f0f008 */
[----:B------:R-:W-:-:S03]  /*0e10*/  UISETP.NE.AND.EX UP1, UPT, UR9, URZ, UPT, UP1 ;  /* 0x0000003f0900728c */ /* 0x000fc6000bf25310 */
[----:B------:R-:W-:Y:S02]  /*0e20*/  @UP0 ULDC.64 UR8, c[0x0][0xa28] ;  /* 0x00028a0000080ab9 */ /* 0x000fe40000000a00 */
[----:B------:R-:W-:Y:S01]  /*0e30*/  @UP0 UIMAD.WIDE UR8, UR6, 0x4, UR8 ;  /* 0x00000004060808a5 */ /* 0x000fe2000f8e0208 */
[----:B------:R-:W-:-:S05]  /*0e40*/  PLOP3.LUT P2, PT, PT, PT, UP1, 0x80, 0x0 ;  /* 0x000000000000781c */ /* 0x000fca0003f4f018 */
[----:B------:R-:W-:Y:S01]  /*0e50*/  @UP1 ULDC.64 UR10, c[0x0][0xa18] ;  /* 0x00028600000a1ab9 */ /* 0x000fe20000000a00 */
[----:B0-2-4-:R-:W-:Y:S02]  /*0e60*/  IMAD.U32 R2, RZ, RZ, UR8 ;  /* 0x00000008ff027e24 */ /* 0x015fe4000f8e00ff */
[----:B------:R-:W-:Y:S01]  /*0e70*/  IMAD.U32 R3, RZ, RZ, UR9 ;  /* 0x00000009ff037e24 */ /* 0x000fe2000f8e00ff */
[----:B------:R-:W-:-:S04]  /*0e80*/  @UP1 UIMAD.WIDE UR8, UR6, 0x4, UR10 ;  /* 0x00000004060818a5 */ /* 0x000fc8000f8e020a */
[----:B------:R-:W2:Y:S02]  /*0e90*/  @P0 LDG.E R2, desc[UR36][R2.64] ;  /* 0x0000002402020981 */ /* 0x000ea4000c1e1900 */
[----:B------:R-:W-:Y:S02]  /*0ea0*/  IMAD.U32 R4, RZ, RZ, UR8 ;  /* 0x00000008ff047e24 */ /* 0x000fe4000f8e00ff */
[----:B------:R-:W-:Y:S01]  /*0eb0*/  IMAD.U32 R5, RZ, RZ, UR9 ;  /* 0x00000009ff057e24 */ /* 0x000fe2000f8e00ff */
[----:B------:R-:W-:-:S04]  /*0ec0*/  ULDC.64 UR8, c[0x0][0x418] ;  /* 0x0001060000087ab9 */ /* 0x000fc80000000a00 */
[----:B---3--:R-:W3:Y:S01]  /*0ed0*/  @P2 LDG.E R4, desc[UR36][R4.64] ;  /* 0x0000002404042981 */ /* 0x008ee2000c1e1900 */
[----:B------:R-:W-:Y:S01]  /*0ee0*/  UISETP.NE.U32.AND UP0, UPT, UR8, URZ, UPT ;  /* 0x0000003f0800728c */ /* 0x000fe2000bf05070 */
[----:B------:R-:W-:Y:S01]  /*0ef0*/  IMAD.U32 R206, RZ, RZ, UR7 ;  /* 0x00000007ffce7e24 */ /* 0x000fe2000f8e00ff */
[----:B------:R-:W-:Y:S02]  /*0f00*/  UMOV UR42, URZ ;  /* 0x0000003f002a7c82 */ /* 0x000fe40008000000 */
[----:B------:R-:W-:-:S03]  /*0f10*/  UISETP.NE.AND.EX UP0, UPT, UR9, URZ, UPT, UP0 ;  /* 0x0000003f0900728c */ /* 0x000fc6000bf05300 */
[----:B------:R-:W-:Y:S01]  /*0f20*/  ULDC.64 UR8, c[0x0][0xa20] ;  /* 0x0002880000087ab9 */ /* 0x000fe20000000a00 */
[----:B------:R-:W-:Y:S01]  /*0f30*/  USEL UR4, UR4, 0x1, UP0 ;  /* 0x0000000104047887 */ /* 0x000fe20008000000 */
[----:B------:R-:W-:Y:S01]  /*0f40*/  ISETP.NE.U32.AND P1, PT, RZ, UR8, PT ;  /* 0x00000008ff007c0c */ /* 0x000fe2000bf25070 */
[----:B------:R-:W-:Y:S02]  /*0f50*/  ULDC UR8, c[0x0][0x2f0] ;  /* 0x0000bc0000087ab9 */ /* 0x000fe40000000800 */
[----:B------:R-:W-:Y:S01]  /*0f60*/  UIMAD UR4, UR4, UR8, URZ ;  /* 0x00000008040472a4 */ /* 0x000fe2000f8e023f */
[----:B------:R-:W-:Y:S02]  /*0f70*/  ISETP.NE.AND.EX P1, PT, RZ, UR9, PT, P1 ;  /* 0x00000009ff007c0c */ /* 0x000fe4000bf25310 */
[----:B--2---:R-:W-:Y:S02]  /*0f80*/  @P0 R2UR UR42, R2 ;  /* 0x00000000022a02ca */ /* 0x004fe400000e0000 */
[----:B---3--:R-:W-:Y:S01]  /*0f90*/  @P2 R2UR UR41, R4 ;  /* 0x00000000042922ca */ /* 0x008fe200000e0000 */
[----:B-1----:R-:W-:-:S14]  /*0fa0*/  @P2 BRA `(.L_x_1244) ;  /* 0x0000000000382947 */ /* 0x002fdc0003800000 */
[----:B------:R-:W-:Y:S01]  /*0fb0*/  ULDC.64 UR8, c[0x0][0xa00] ;  /* 0x0002800000087ab9 */ /* 0x000fe20000000a00 */
[----:B------:R-:W-:Y:S01]  /*0fc0*/  ULDC UR41, c[0x0][0x288] ;  /* 0x0000a20000297ab9 */ /* 0x000fe20000000800 */
[----:B------:R-:W-:-:S04]  /*0fd0*/  ISETP.NE.U32.AND P0, PT, RZ, UR8, PT ;  /* 0x00000008ff007c0c */ /* 0x000fc8000bf05070 */
[----:B------:R-:W-:-:S13]  /*0fe0*/  ISETP.NE.AND.EX P0, PT, RZ, UR9, PT, P0 ;  /* 0x00000009ff007c0c */ /* 0x000fda000bf05300 */
[----:B------:R-:W-:Y:S05]  /*0ff0*/  @!P0 BRA `(.L_x_1244) ;  /* 0x0000000000248947 */ /* 0x000fea0003800000 */
[----:B------:R-:W-:Y:S02]  /*1000*/  ULDC.64 UR8, c[0x0][0xa00] ;  /* 0x0002800000087ab9 */ /* 0x000fe40000000a00 */
[----:B------:R-:W-:-:S06]  /*1010*/  UIMAD.WIDE UR8, UR6, 0x4, UR8 ;  /* 0x00000004060878a5 */ /* 0x000fcc000f8e0208 */
[----:B------:R-:W-:Y:S02]  /*1020*/  IMAD.U32 R2, RZ, RZ, UR8 ;  /* 0x00000008ff027e24 */ /* 0x000fe4000f8e00ff */
[----:B------:R-:W-:-:S05]  /*1030*/  IMAD.U32 R3, RZ, RZ, UR9 ;  /* 0x00000009ff037e24 */ /* 0x000fca000f8e00ff */
[----:B------:R-:W2:Y:S04]  /*1040*/  LDG.E R4, desc[UR36][R2.64] ;  /* 0x0000002402047981 */ /* 0x000ea8000c1e1900 */
[----:B------:R-:W3:Y:S01]  /*1050*/  LDG.E R0, desc[UR36][R2.64+0x4] ;  /* 0x0000042402007981 */ /* 0x000ee2000c1e1900 */
[----:B--2---:R-:W-:Y:S02]  /*1060*/  R2UR UR41, R4 ;  /* 0x00000000042972ca */ /* 0x004fe400000e0000 */
[----:B---3--:R-:W-:-:S13]  /*1070*/  R2UR UR7, R0 ;  /* 0x00000000000772ca */ /* 0x008fda00000e0000 */
[----:B------:R-:W-:-:S12]  /*1080*/  UIADD3 UR41, -UR41, UR7, URZ ;  /* 0x0000000729297290 */ /* 0x000fd8000fffe13f */
.L_x_1244:
[----:B------:R-:W-:Y:S01]  /*1090*/  IMAD.U32 R208, RZ, RZ, UR6 ;  /* 0x00000006ffd07e24 */ /* 0x000fe2000f8e00ff */
[----:B------:R-:W-:Y:S06]  /*10a0*/  @!P1 BRA `(.L_x_1245) ;  /* 0x00000000001c9947 */ /* 0x000fec0003800000 */
[----:B------:R-:W-:Y:S02]  /*10b0*/  ULDC.64 UR8, c[0x0][0xa20] ;  /* 0x0002880000087ab9 */ /* 0x000fe40000000a00 */
[----:B------:R-:W-:-:S06]  /*10c0*/  UIMAD.WIDE UR6, UR6, 0x4, UR8 ;  /* 0x00000004060678a5 */ /* 0x000fcc000f8e0208 */
[----:B------:R-:W-:Y:S01]  /*10d0*/  IMAD.U32 R2, RZ, RZ, UR6 ;  /* 0x00000006ff027e24 */ /* 0x000fe2000f8e00ff */
[----:B------:R-:W-:-:S05]  /*10e0*/  MOV R3, UR7 ;  /* 0x0000000700037c02 */ /* 0x000fca0008000f00 */
[----:B------:R-:W2:Y:S02]  /*10f0*/  LDG.E R2, desc[UR36][R2.64] ;  /* 0x0000002402027981 */ /* 0x000ea4000c1e1900 */
[----:B--2---:R-:W-:Y:S01]  /*1100*/  R2UR UR4, R2 ;  /* 0x00000000020472ca */ /* 0x004fe200000e0000 */
[----:B------:R-:W-:-:S14]  /*1110*/  BRA `(.L_x_1246) ;  /* 0x0000000000347947 */ /* 0x000fdc0003800000 */
.L_x_1245:
[----:B------:R-:W-:Y:S02]  /*1120*/  ULDC.64 UR8, c[0x0][0xa08] ;  /* 0x0002820000087ab9 */ /* 0x000fe40000000a00 */
        /* <DEDUP_REMOVED lines=12> */
.L_x_1246:
[----:B------:R-:W-:Y:S01]  /*11f0*/  ULDC UR6, c[0x0][0x448] ;  /* 0x0001120000067ab9 */ /* 0x000fe20000000800 */
[----:B------:R-:W-:Y:S02]  /*1200*/  USHF.L.U32 UR60, UR5, 0x7, URZ ;  /* 0x00000007053c7899 */ /* 0x000fe4000800063f */
[----:B------:R-:W-:Y:S02]  /*1210*/  UISETP.NE.AND UP0, UPT, UR6, 0x1, UPT ;  /* 0x000000010600788c */ /* 0x000fe4000bf05270 */
[----:B------:R-:W-:Y:S02]  /*1220*/  UIADD3 UR42, -UR42, UR4, URZ ;  /* 0x000000042a2a7290 */ /* 0x000fe4000fffe13f */
[----:B------:R-:W-:Y:S02]  /*1230*/  UIADD3 UR8, UR60, 0x7f, URZ ;  /* 0x0000007f3c087890 */ /* 0x000fe4000fffe03f */
[----:B------:R-:W-:Y:S02]  /*1240*/  UP2UR UR4, UPR, URZ, 0x1 ;  /* 0x000000013f047883 */ /* 0x000fe40008000000 */
[----:B------:R-:W-:-:S03]  /*1250*/  UIADD3 UR9, UR42, 0x1, -UR41 ;  /* 0x000000012a097890 */ /* 0x000fc6000fffe829 */
[----:B------:R-:W-:Y:S01]  /*1260*/  @UP0 ULDC UR6, c[0x0][0x44c] ;  /* 0x0001130000060ab9 */ /* 0x000fe20000000800 */
[----:B------:R-:W-:Y:S01]  /*1270*/  IMAD.U32 R22, RZ, RZ, UR4 ;  /* 0x00000004ff167e24 */ /* 0x000fe2000f8e00ff */
[----:B------:R-:W-:Y:S01]  /*1280*/  UIMAD.WIDE.U32 UR6, UR8, UR6, URZ ;  /* 0x00000006080672a5 */ /* 0x000fe2000f8e003f */
[----:B------:R-:W-:Y:S01]  /*1290*/  @UP0 ULDC UR10, c[0x0][0x450] ;  /* 0x00011400000a0ab9 */ /* 0x000fe20000000800 */
[----:B------:R-:W-:Y:S02]  /*12a0*/  ULDC.64 UR4, c[0x0][0x9e0] ;  /* 0x0002780000047ab9 */ /* 0x000fe40000000a00 */
[----:B------:R-:W-:Y:S02]  /*12b0*/  @UP0 USHF.R.U32.HI UR8, URZ, UR10, UR7 ;  /* 0x0000000a3f080299 */ /* 0x000fe40008011607 */
[----:B------:R-:W-:Y:S02]  /*12c0*/  UISETP.GE.AND UP0, UPT, UR5, 0x1, UPT ;  /* 0x000000010500788c */ /* 0x000fe4000bf06270 */
[----:B------:R-:W-:-:S02]  /*12d0*/  UIADD3 UR8, UR9, UR8, URZ ;  /* 0x0000000809087290 */ /* 0x000fc4000fffe03f */
[----:B------:R-:W-:Y:S02]  /*12e0*/  UP2UR UR43, UPR, URZ, 0x1 ;  /* 0x000000013f2b7883 */ /* 0x000fe40008000000 */
[----:B------:R-:W-:Y:S01]  /*12f0*/  PLOP3.LUT P0, PT, PT, PT, UP0, 0x40, 0x0 ;  /* 0x000000000000781c */ /* 0x000fe20003f0e808 */
[----:B------:R-:W-:-:S06]  /*1300*/  UIADD3 UR4, UR8, UR4, URZ ;  /* 0x0000000408047290 */ /* 0x000fcc000fffe03f */
[----:B------:R-:W-:-:S06]  /*1310*/  IMAD.U32 R0, RZ, RZ, UR4 ;  /* 0x00000004ff007e24 */ /* 0x000fcc000f8e00ff */
[----:B------:R-:W-:Y:S05]  /*1320*/  @P0 BRA `(.L_x_1247) ;  /* 0x0000000000400947 */ /* 0x000fea0003800000 */
        /* <DEDUP_REMOVED lines=10> */
.L_x_1248:
[----:B------:R-:W-:-:S11]  /*13d0*/  UISETP.NE.AND UP0, UPT, UR5, 0x1, UPT ;  /* 0x000000010500788c */ /* 0x000fd6000bf05270 */
[----:B------:R-:W-:Y:S02]  /*13e0*/  @UP0 ULDC.64 UR8, c[0x0][0x9e8] ;  /* 0x00027a0000080ab9 */ /* 0x000fe40000000a00 */
[----:B------:R-:W-:-:S04]  /*13f0*/  UIMAD.WIDE.U32 UR6, UR4, UR8, URZ ;  /* 0x00000008040672a5 */ /* 0x000fc8000f8e003f */
[----:B------:R-:W-:-:S12]  /*1400*/  @UP0 USHF.R.U32.HI UR4, URZ, UR9, UR7 ;  /* 0x000000093f040299 */ /* 0x000fd80008011607 */
.L_x_1249:
[----:B------:R-:W-:-:S06]  /*1410*/  UIMAD UR4, UR4, UR5, UR5 ;  /* 0x00000005040472a4 */ /* 0x000fcc000f8e0205 */
[----:B------:R-:W-:-:S07]  /*1420*/  VIMNMX R0, R0, UR4, PT ;  /* 0x0000000400007c48 */ /* 0x000fce000bfe0100 */
.L_x_1247:
[----:B------:R-:W-:Y:S01]  /*1430*/  R2UR UR4, R22 ;  /* 0x00000000160472ca */ /* 0x000fe200000e0000 */
[----:B------:R-:W-:Y:S01]  /*1440*/  UMOV UR9, UR60 ;  /* 0x0000003c00097c82 */ /* 0x000fe20008000000 */
[----:B------:R-:W-:Y:S01]  /*1450*/  VIADD R0, R0, 0x3f ;  /* 0x0000003f00007836 */ /* 0x000fe20000000000 */
[----:B------:R-:W-:Y:S01]  /*1460*/  UIADD3 UR48, UR42, -UR41, URZ ;  /* 0x800000292a307290 */ /* 0x000fe2000fffe03f */
[----:B------:R-:W-:-:S03]  /*1470*/  ULDC UR10, c[0x0][0x9dc] ;  /* 0x00027700000a7ab9 */ /* 0x000fc60000000800 */
[----:B------:R-:W-:-:S04]  /*1480*/  SHF.R.S32.HI R3, RZ, 0x1f, R0 ;  /* 0x0000001fff037819 */ /* 0x000fc80000011400 */
[----:B------:R-:W-:Y:S02]  /*1490*/  LEA.HI R3, R3, R0, RZ, 0x6 ;  /* 0x0000000003037211 */ /* 0x000fe400078f30ff */
[----:B------:R-:W-:Y:S02]  /*14a0*/  UISETP.NE.AND UP0, UPT, UR4, URZ, UPT ;  /* 0x0000003f0400728c */ /* 0x000fe4000bf05270 */
[----:B------:R-:W-:Y:S01]  /*14b0*/  UIADD3 UR4, UR42, 0x3f, URZ ;  /* 0x0000003f2a047890 */ /* 0x000fe2000fffe03f */
[----:B------:R-:W-:-:S03]  /*14c0*/  SHF.R.S32.HI R3, RZ, 0x6, R3 ;  /* 0x00000006ff037819 */ /* 0x000fc60000011403 */
[----:B------:R-:W-:-:S04]  /*14d0*/  USHF.R.S32.HI UR8, URZ, 0x1f, UR4 ;  /* 0x0000001f3f087899 */ /* 0x000fc80008011404 */
[----:B------:R-:W-:Y:S01]  /*14e0*/  ULEA.HI UR8, UR8, UR4, URZ, 0x6 ;  /* 0x0000000408087291 */ /* 0x000fe2000f8f303f */
[----:B------:R-:W-:Y:S01]  /*14f0*/  @UP0 ULDC UR6, c[0x0][0x44c] ;  /* 0x0001130000060ab9 */ /* 0x000fe20000000800 */
[----:B------:R-:W-:Y:S01]  /*1500*/  @UP0 ULDC UR11, c[0x0][0x450] ;  /* 0x00011400000b0ab9 */ /* 0x000fe20000000800 */
[----:B------:R-:W-:Y:S02]  /*1510*/  UIMAD.WIDE.U32 UR6, UR60, UR6, URZ ;  /* 0x000000063c0672a5 */ /* 0x000fe4000f8e003f */
[----:B------:R-:W-:Y:S02]  /*1520*/  USHF.R.S32.HI UR8, URZ, 0x6, UR8 ;  /* 0x000000063f087899 */ /* 0x000fe40008011408 */
[----:B------:R-:W-:Y:S02]  /*1530*/  @UP0 USHF.R.U32.HI UR9, URZ, UR11, UR7 ;  /* 0x0000000b3f090299 */ /* 0x000fe40008011607 */
[----:B------:R-:W-:Y:S02]  /*1540*/  UISETP.GE.AND UP0, UPT, UR5, 0x1, UPT ;  /* 0x000000010500788c */ /* 0x000fe4000bf06270 */
[----:B------:R-:W-:Y:S01]  /*1550*/  UIADD3 UR4, UR48, UR9, URZ ;  /* 0x0000000930047290 */ /* 0x000fe2000fffe03f */
[----:B------:R-:W-:-:S03]  /*1560*/  VIMNMX R62, R3, UR8, PT ;  /* 0x00000008033e7c48 */ /* 0x000fc6000bfe0100 */
[----:B------:R-:W-:Y:S01]  /*1570*/  PLOP3.LUT P0, PT, PT, PT, UP0, 0x40, 0x0 ;  /* 0x000000000000781c */ /* 0x000fe20003f0e808 */
[----:B------:R-:W-:-:S12]  /*1580*/  UIADD3 UR9, UR4, -UR10, URZ ;  /* 0x8000000a04097290 */ /* 0x000fd8000fffe03f */
        /* <DEDUP_REMOVED lines=11> */
.L_x_1251:
[----:B------:R-:W-:-:S11]  /*1640*/  UISETP.NE.AND UP0, UPT, UR5, 0x1, UPT ;  /* 0x000000010500788c */ /* 0x000fd6000bf05270 */
[----:B------:R-:W-:Y:S02]  /*1650*/  @UP0 ULDC.64 UR10, c[0x0][0x9e8] ;  /* 0x00027a00000a0ab9 */ /* 0x000fe40000000a00 */
[----:B------:R-:W-:-:S04]  /*1660*/  UIMAD.WIDE.U32 UR6, UR4, UR10, URZ ;  /* 0x0000000a040672a5 */ /* 0x000fc8000f8e003f */
[----:B------:R-:W-:-:S12]  /*1670*/  @UP0 USHF.R.U32.HI UR4, URZ, UR11, UR7 ;  /* 0x0000000b3f040299 */ /* 0x000fd80008011607 */
.L_x_1252:
[----:B------:R-:W-:-:S04]  /*1680*/  UIMAD UR4, UR4, UR5, URZ ;  /* 0x00000005040472a4 */ /* 0x000fc8000f8e023f */
[----:B------:R-:W-:-:S04]  /*1690*/  UISETP.LT.AND UP0, UPT, UR9, UR4, UPT ;  /* 0x000000040900728c */ /* 0x000fc8000bf01270 */
[----:B------:R-:W-:-:S12]  /*16a0*/  USEL UR9, UR9, UR4, !UP0 ;  /* 0x0000000409097287 */ /* 0x000fd8000c000000 */
.L_x_1250:
        /* <DEDUP_REMOVED lines=33> */
[----:B------:R-:W-:Y:S01]  /*18c0*/  CS2R R104, SRZ ;  /* 0x0000000000687805 */ /* 0x000fe2000001ff00 */
[----:B------:R-:W-:Y:S01]  /*18d0*/  IMAD.MOV.U32 R166, RZ, RZ, RZ ;  /* 0x000000ffffa67224 */ /* 0x000fe200078e00ff */
        /* <DEDUP_REMOVED lines=36> */
[----:B------:R-:W-:Y:S01]  /*1b20*/  IMAD.MOV.U32 R8, RZ, RZ, RZ ;  /* 0x000000ffff087224 */ /* 0x000fe200078e00ff */
        /* <DEDUP_REMOVED lines=35> */
.L_x_1254:
        /* <DEDUP_REMOVED lines=11> */
.L_x_1446:
[----:B------:R-:W-:Y:S05]  /*1e10*/  @!P0 BRA `(.L_x_1256) ;  /* 0x0000000000048947 */ /* 0x000fea0003800000 */
[----:B------:R-:W-:Y:S01]  /*1e20*/  BPT.TRAP 0x1 ;  /* 0x000000040000795c */ /* 0x000fe20000300000 */
.L_x_1256:
[----:B0-----:R-:W-:Y:S02]  /*1e30*/  IMAD.U32 R3, RZ, RZ, UR39 ;  /* 0x00000027ff037e24 */ /* 0x001fe4000f8e00ff */
[----:B------:R-:W-:-:S03]  /*1e40*/  IMAD.U32 R0, RZ, RZ, UR38 ;  /* 0x00000026ff007e24 */ /* 0x000fc6000f8e00ff */
[----:B------:R-:W-:Y:S02]  /*1e50*/  LEA R3, R3, UR40, 0x3 ;  /* 0x0000002803037c11 */ /* 0x000fe4000f8e18ff */
[----:B------:R-:W-:-:S04]  /*1e60*/  SHF.L.U32 R0, R0, 0x1f, RZ ;  /* 0x0000001f00007819 */ /* 0x000fc800000006ff */
[----:B------:R0:W1:Y:S01]  /*1e70*/  SYNCS.PHASECHK.TRANS64.TRYWAIT P1, [R3+URZ+0x30830], R0 ;  /* 0x03083000030075a7 */ /* 0x000062000802017f */
[----:B------:R-:W-:Y:S05]  /*1e80*/  @!P0 BRA `(.L_x_1257) ;  /* 0x0000000000048947 */ /* 0x000fea0003800000 */
[----:B------:R-:W-:Y:S01]  /*1e90*/  BPT.TRAP 0x1 ;  /* 0x000000040000795c */ /* 0x000fe20000300000 */
.L_x_1257:
[----:B-1----:R-:W-:Y:S05]  /*1ea0*/  @P1 BRA `(.L_x_1258) ;  /* 0x0000000000081947 */ /* 0x002fea0003800000 */
[----:B------:R-:W1:Y:S02]  /*1eb0*/  SYNCS.PHASECHK.TRANS64.TRYWAIT P1, [R3+URZ+0x30830], R0 ;  /* 0x03083000030075a7 */ /* 0x000e64000802017f */
[----:B-1----:R-:W-:Y:S05]  /*1ec0*/  @!P1 BRA `(.L_x_1259) ;  /* 0x0000013400a09947 */ /* 0x002fea0003800000 */
.L_x_1258:
        /* <DEDUP_REMOVED lines=101> */
[----:B------:R-:W-:Y:S01]  /*2520*/  MOV R6, UR8 ;  /* 0x0000000800067c02 */ /* 0x000fe20008000f00 */
        /* <DEDUP_REMOVED lines=41> */
.L_x_1260:
[----:B------:R-:W-:Y:S01]  /*27c0*/  R2UR UR4, R22 ;  /* 0x00000000160472ca */ /* 0x000fe200000e0000 */
[----:B------:R-:W2:Y:S01]  /*27d0*/  S2UR UR6, SR_CgaCtaId ;  /* 0x00000000000679c3 */ /* 0x000ea20000008800 */
[----:B01----:R-:W-:Y:S01]  /*27e0*/  VIADD R0, R200, UR60 ;  /* 0x0000003cc8007c36 */ /* 0x003fe20008000000 */
[----:B------:R-:W-:Y:S01]  /*27f0*/  UISETP.NE.AND UP0, UPT, UR43, URZ, UPT ;  /* 0x0000003f2b00728c */ /* 0x000fe2000bf05270 */
[----:B------:R-:W-:Y:S01]  /*2800*/  IMAD.U32 R18, RZ, RZ, UR41 ;  /* 0x00000029ff127e24 */ /* 0x000fe2000f8e00ff */
[----:B------:R-:W-:Y:S01]  /*2810*/  ULDC UR7, c[0x0][0x9e0] ;  /* 0x0002780000077ab9 */ /* 0x000fe20000000800 */
[----:B------:R-:W-:-:S07]  /*2820*/  IMAD.MOV.U32 R2, RZ, RZ, R0 ;  /* 0x000000ffff027224 */ /* 0x000fce00078e0000 */
[----:B------:R-:W-:Y:S01]  /*2830*/  UISETP.NE.AND UP1, UPT, UR4, URZ, UPT ;  /* 0x0000003f0400728c */ /* 0x000fe2000bf25270 */
[----:B------:R-:W-:-:S05]  /*2840*/  R2UR UR4, R3 ;  /* 0x00000000030472ca */ /* 0x000fca00000e0000 */
[----:B------:R-:W-:Y:S02]  /*2850*/  PLOP3.LUT P1, PT, PT, PT, UP1, 0x80, 0x0 ;  /* 0x000000000000781c */ /* 0x000fe40003f2f018 */
[----:B------:R-:W-:-:S03]  /*2860*/  PLOP3.LUT P2, PT, PT, PT, UP1, 0x80, 0x0 ;  /* 0x000000000000781c */ /* 0x000fc60003f4f018 */
[----:B------:R-:W-:-:S03]  /*2870*/  @UP1 ULDC UR5, c[0x0][0x44c] ;  /* 0x0001130000051ab9 */ /* 0x000fc60000000800 */
[----:B------:R-:W-:-:S04]  /*2880*/  UIADD3 UR4, UR4, 0x30840, URZ ;  /* 0x0003084004047890 */ /* 0x000fc8000fffe03f */
[----:B--2---:R-:W-:Y:S01]  /*2890*/  UPRMT UR4, UR6, 0x654, UR4 ;  /* 0x0000065406047896 */ /* 0x004fe20008000004 */
[----:B------:R-:W-:Y:S01]  /*28a0*/  @P1 IMAD.HI.U32 R3, R0, UR5, RZ ;  /* 0x0000000500031c27 */ /* 0x000fe2000f8e00ff */
[----:B------:R-:W-:Y:S01]  /*28b0*/  @UP1 ULDC UR5, c[0x0][0x450] ;  /* 0x0001140000051ab9 */ /* 0x000fe20000000800 */
[----:B------:R-:W-:Y:S01]  /*28c0*/  PLOP3.LUT P1, PT, PT, PT, UP0, 0x40, 0x0 ;  /* 0x000000000000781c */ /* 0x000fe20003f2e808 */
[----:B------:R-:W-:Y:S02]  /*28d0*/  ULDC UR6, c[0x0][0x9dc] ;  /* 0x0002770000067ab9 */ /* 0x000fe40000000800 */
[----:B------:R-:W-:Y:S01]  /*28e0*/  @P2 SHF.R.U32.HI R2, RZ, UR5, R3 ;  /* 0x00000005ff022c19 */ /* 0x000fe20008011603 */
[----:B------:R-:W-:Y:S02]  /*28f0*/  IMAD.MOV.U32 R3, RZ, RZ, -0x40 ;  /* 0xffffffc0ff037424 */ /* 0x000fe400078e00ff */
[----:B------:R-:W-:Y:S01]  /*2900*/  SYNCS.ARRIVE.TRANS64.RED.A1T0 RZ, [UR4], RZ ;  /* 0x000000ffffff79a7 */ /* 0x000fe20008100404 */
[----:B------:R-:W-:Y:S01]  /*2910*/  ULOP3.LUT UR4, URZ, UR6, URZ, 0x33, !UPT ;  /* 0x000000063f047292 */ /* 0x000fe2000f8e333f */
[----:B------:R-:W0:Y:S01]  /*2920*/  SHFL.IDX PT, R4, R2, RZ, 0x1c1f ;  /* 0x001c1fff02047589 */ /* 0x000e2200000e0000 */
[----:B------:R-:W-:-:S04]  /*2930*/  IMAD R20, R62, R3, 0x40 ;  /* 0x000000403e147424 */ /* 0x000fc800078e0203 */
[----:B------:R-:W-:-:S04]  /*2940*/  VIADD R0, R20, 0x1 ;  /* 0x0000000114007836 */ /* 0x000fc80000000000 */
[----:B------:R-:W-:Y:S02]  /*2950*/  IMAD R3, R19, -0x2, R0 ;  /* 0xfffffffe13037824 */ /* 0x000fe400078e0200 */
[----:B------:R-:W-:-:S03]  /*2960*/  VIADD R0, R20, UR42 ;  /* 0x0000002a14007c36 */ /* 0x000fc60008000000 */
[----:B------:R-:W-:Y:S01]  /*2970*/  IADD3 R3, -R18, UR42, R3 ;  /* 0x0000002a12037c10 */ /* 0x000fe2000fffe103 */
[----:B------:R-:W-:Y:S01]  /*2980*/  IMAD R21, R19, -0x2, R0 ;  /* 0xfffffffe13157824 */ /* 0x000fe200078e0200 */
[----:B------:R-:W-:-:S03]  /*2990*/  LEA R18, R62, 0xffffffc0, 0x6 ;  /* 0xffffffc03e127811 */ /* 0x000fc600078e30ff */
[C---:B------:R-:W-:Y:S02]  /*29a0*/  VIADD R56, R3.reuse, UR7 ;  /* 0x0000000703387c36 */ /* 0x040fe40008000000 */
[----:B------:R-:W-:-:S03]  /*29b0*/  VIADD R57, R3, UR4 ;  /* 0x0000000403397c36 */ /* 0x000fc60008000000 */
[----:B0-----:R-:W-:Y:S01]  /*29c0*/  VIADDMNMX R0, R4, R56, R21, PT ;  /* 0x0000003804007246 */ /* 0x001fe20003800115 */
[----:B------:R-:W-:Y:S01]  /*29d0*/  IMAD.IADD R3, R57, 0x1, R4 ;  /* 0x0000000139037824 */ /* 0x000fe200078e0204 */
[----:B------:R-:W-:Y:S06]  /*29e0*/  @P1 BRA `(.L_x_1261) ;  /* 0x0000000000641947 */ /* 0x000fec0003800000 */
[----:B------:R-:W-:Y:S01]  /*29f0*/  IMAD.U32 R5, RZ, RZ, UR41 ;  /* 0x00000029ff057e24 */ /* 0x000fe2000f8e00ff */
[----:B------:R-:W-:Y:S04]  /*2a00*/  BSSY B0, `(.L_x_1262) ;  /* 0x0000013000007945 */ /* 0x000fe80003800000 */
[----:B------:R-:W-:-:S04]  /*2a10*/  IADD3 R5, -R5, UR42, R4 ;  /* 0x0000002a05057c10 */ /* 0x000fc8000fffe104 */
        /* <DEDUP_REMOVED lines=11> */
.L_x_1263:
[----:B------:R-:W-:Y:S02]  /*2ad0*/  ULDC UR4, c[0x0][0x9e4] ;  /* 0x0002790000047ab9 */ /* 0x000fe40000000800 */
[----:B------:R-:W-:-:S05]  /*2ae0*/  IMAD.U32 R59, RZ, RZ, UR4 ;  /* 0x00000004ff3b7e24 */ /* 0x000fca000f8e00ff */
[----:B------:R-:W-:-:S13]  /*2af0*/  ISETP.NE.AND P1, PT, R59, 0x1, PT ;  /* 0x000000013b00780c */ /* 0x000fda0003f25270 */
[----:B------:R-:W0:Y:S02]  /*2b00*/  @P1 LDC.64 R60, c[0x0][0x9e8] ;  /* 0x00027a00ff3c1b82 */ /* 0x000e240000000a00 */
[----:B0-----:R-:W-:-:S05]  /*2b10*/  @P1 IMAD.HI.U32 R4, R5, R60, RZ ;  /* 0x0000003c05041227 */ /* 0x001fca00078e00ff */
[----:B------:R-:W-:-:S07]  /*2b20*/  @P1 SHF.R.U32.HI R5, RZ, R61, R4 ;  /* 0x0000003dff051219 */ /* 0x000fce0000011604 */
.L_x_1264:
[----:B------:R-:W-:Y:S05]  /*2b30*/  BSYNC B0 ;  /* 0x0000000000007941 */ /* 0x000fea0003800000 */
.L_x_1262:
[----:B------:R-:W-:-:S04]  /*2b40*/  IMAD R4, R5, R59, -R18 ;  /* 0x0000003b05047224 */ /* 0x000fc800078e0a12 */
[----:B------:R-:W-:-:S05]  /*2b50*/  IMAD R4, R19, -0x2, R4 ;  /* 0xfffffffe13047824 */ /* 0x000fca00078e0204 */
[----:B------:R-:W-:Y:S02]  /*2b60*/  VIADDMNMX R0, R4, R59, R0, PT ;  /* 0x0000003b04007246 */ /* 0x000fe40003800100 */
[----:B------:R-:W-:-:S07]  /*2b70*/  VIMNMX R3, R3, R4, !PT ;  /* 0x0000000403037248 */ /* 0x000fce0007fe0100 */
.L_x_1261:
        /* <DEDUP_REMOVED lines=15> */
[C---:B------:R-:W-:Y:S02]  /*2c70*/  ISETP.GT.AND P4, PT, R3.reuse, 0x9, !P6 ;  /* 0x000000090300780c */ /* 0x040fe40007784270 */
        /* <DEDUP_REMOVED lines=28> */
[C---:B------:R-:W-:Y:S02]  /*2e40*/  ISETP.GT.AND P3, PT, R3.reuse, 0x28, !P4 ;  /* 0x000000280300780c */ /* 0x040fe40006764270 */
        /* <DEDUP_REMOVED lines=50> */
.L_x_1267:
[----:B------:R-:W-:Y:S02]  /*3170*/  ULDC UR4, c[0x0][0x9e4] ;  /* 0x0002790000047ab9 */ /* 0x000fe40000000800 */
[----:B------:R-:W-:-:S04]  /*3180*/  MOV R21, UR4 ;  /* 0x0000000400157c02 */ /* 0x000fc80008000f00 */
[----:B------:R-:W-:-:S13]  /*3190*/  ISETP.NE.AND P6, PT, R21, 0x1, PT ;  /* 0x000000011500780c */ /* 0x000fda0003fc5270 */
[----:B------:R-:W0:Y:S02]  /*31a0*/  @P6 LDC.64 R56, c[0x0][0x9e8] ;  /* 0x00027a00ff386b82 */ /* 0x000e240000000a00 */
[----:B0-----:R-:W-:-:S05]  /*31b0*/  @P6 IMAD.HI.U32 R2, R5, R56, RZ ;  /* 0x0000003805026227 */ /* 0x001fca00078e00ff */
[----:B------:R-:W-:-:S07]  /*31c0*/  @P6 SHF.R.U32.HI R5, RZ, R57, R2 ;  /* 0x00000039ff056219 */ /* 0x000fce0000011602 */
.L_x_1268:
[----:B------:R-:W-:Y:S05]  /*31d0*/  BSYNC B0 ;  /* 0x0000000000007941 */ /* 0x000fea0003800000 */
.L_x_1266:
[----:B------:R-:W-:-:S04]  /*31e0*/  IMAD R2, R5, R21, -R18 ;  /* 0x0000001505027224 */ /* 0x000fc800078e0a12 */
[----:B------:R-:W-:-:S05]  /*31f0*/  IMAD R2, R19, -0x2, R2 ;  /* 0xfffffffe13027824 */ /* 0x000fca00078e0202 */
[----:B------:R-:W-:Y:S02]  /*3200*/  VIADDMNMX R0, R2, R21, R0, PT ;  /* 0x0000001502007246 */ /* 0x000fe40003800100 */
[----:B------:R-:W-:-:S07]  /*3210*/  VIMNMX R3, R3, R2, !PT ;  /* 0x0000000203037248 */ /* 0x000fce0007fe0100 */
.L_x_1265:
[----:B------:R-:W-:Y:S01]  /*3220*/  ISETP.GT.AND P1, PT, R3, 0x1, !P1 ;  /* 0x000000010300780c */ /* 0x000fe20004f24270 */
[----:B------:R-:W-:Y:S01]  /*3230*/  ULDC UR10, c[0x0][0x988] ;  /* 0x00026200000a7ab9 */ /* 0x000fe20000000800 */
[----:B------:R-:W-:Y:S01]  /*3240*/  FMNMX.FTZ R2, R25, R59, !PT ;  /* 0x0000003b19027209 */ /* 0x000fe20007810000 */
[----:B------:R-:W-:Y:S01]  /*3250*/  UISETP.NE.AND UP0, UPT, UR43, URZ, UPT ;  /* 0x0000003f2b00728c */ /* 0x000fe2000bf05270 */
[----:B------:R-:W-:Y:S01]  /*3260*/  ISETP.LT.OR P1, PT, R0, 0x2, P1 ;  /* 0x000000020000780c */ /* 0x000fe20000f21670 */
[----:B------:R-:W-:Y:S01]  /*3270*/  UMOV UR11, UR60 ;  /* 0x0000003c000b7c82 */ /* 0x000fe20008000000 */
[----:B------:R-:W-:Y:S01]  /*3280*/  FMNMX.FTZ R2, R61, R2, !PT ;  /* 0x000000023d027209 */ /* 0x000fe20007810000 */
[----:B------:R-:W-:Y:S01]  /*3290*/  VIADD R220, R62, 0xfffffffe ;  /* 0xfffffffe3edc7836 */ /* 0x000fe20000000000 */
[----:B------:R-:W-:Y:S02]  /*32a0*/  FSEL R27, R27, -INF , !P1 ;  /* 0xff8000001b1b7808 */ /* 0x000fe40004800000 */
[----:B------:R-:W-:-:S02]  /*32b0*/  ISETP.NE.AND P1, PT, R58, RZ, PT ;  /* 0x000000ff3a00720c */ /* 0x000fc40003f25270 */
[----:B------:R-:W-:Y:S02]  /*32c0*/  FMNMX.FTZ R2, R29, R2, !PT ;  /* 0x000000021d027209 */ /* 0x000fe40007810000 */
[----:B------:R-:W-:Y:S02]  /*32d0*/  ISETP.GT.AND P1, PT, R3, 0x9, !P1 ;  /* 0x000000090300780c */ /* 0x000fe40004f24270 */
[----:B------:R-:W-:Y:S02]  /*32e0*/  FMNMX.FTZ R2, R63, R2, !PT ;  /* 0x000000023f027209 */ /* 0x000fe40007810000 */
[----:B------:R-:W-:Y:S02]  /*32f0*/  ISETP.LT.OR P1, PT, R0, 0xa, P1 ;  /* 0x0000000a0000780c */ /* 0x000fe40000f21670 */
[----:B------:R-:W-:Y:S02]  /*3300*/  FMNMX.FTZ R2, R33, R2, !PT ;  /* 0x0000000221027209 */ /* 0x000fe40007810000 */
[----:B------:R-:W-:-:S02]  /*3310*/  FSEL R31, R31, -INF , !P1 ;  /* 0xff8000001f1f7808 */ /* 0x000fc40004800000 */
[----:B------:R-:W-:Y:S02]  /*3320*/  ISETP.NE.AND P1, PT, R60, RZ, PT ;  /* 0x000000ff3c00720c */ /* 0x000fe40003f25270 */
[----:B------:R-:W-:Y:S02]  /*3330*/  FMNMX.FTZ R2, R65, R2, !PT ;  /* 0x0000000241027209 */ /* 0x000fe40007810000 */
[----:B------:R-:W-:Y:S02]  /*3340*/  ISETP.GT.AND P1, PT, R3, 0x10, !P1 ;  /* 0x000000100300780c */ /* 0x000fe40004f24270 */
        /* <DEDUP_REMOVED lines=92> */
[--C-:B------:R-:W-:Y:S01]  /*3910*/  FFMA.FTZ R37, R45, UR10, -R18.reuse ;  /* 0x0000000a2d257c23 */ /* 0x100fe20008010812 */
[----:B------:R-:W-:Y:S01]  /*3920*/  FMNMX.FTZ R0, R54, R3, !PT ;  /* 0x0000000336007209 */ /* 0x000fe20007810000 */
[----:B------:R-:W-:Y:S01]  /*3930*/  FFMA.FTZ R40, R71, UR10, -R18 ;  /* 0x0000000a47287c23 */ /* 0x000fe20008010812 */
[----:B------:R-:W-:Y:S01]  /*3940*/  R2UR UR4, R22 ;  /* 0x00000000160472ca */ /* 0x000fe200000e0000 */
[----:B------:R1:W-:Y:S01]  /*3950*/  MUFU.EX2 R198, R2 ;  /* 0x0000000200c67308 */ /* 0x0003e20000000800 */
[----:B------:R-:W-:-:S02]  /*3960*/  FMNMX.FTZ R0, R55, R0, !PT ;  /* 0x0000000037007209 */ /* 0x000fc40007810000 */
[----:B0-----:R-:W-:-:S03]  /*3970*/  F2FP.BF16.F32.PACK_AB R196, R20, R5 ;  /* 0x0000000514c4723e */ /* 0x001fc600000010ff */
[----:B------:R-:W1:Y:S02]  /*3980*/  SHFL.BFLY PT, R3, R0, 0x2, 0x1f ;  /* 0x0c401f0000037f89 */ /* 0x000e6400000e0000 */
[----:B------:R-:W-:Y:S04]  /*3990*/  MUFU.EX2 R24, R24 ;  /* 0x0000001800187308 */ /* 0x000fe80000000800 */
[----:B------:R-:W-:-:S04]  /*39a0*/  UISETP.NE.AND UP1, UPT, UR4, URZ, UPT ;  /* 0x0000003f0400728c */ /* 0x000fc8000bf25270 */
[----:B------:R-:W0:Y:S07]  /*39b0*/  MUFU.EX2 R25, R25 ;  /* 0x0000001900197308 */ /* 0x000e2e0000000800 */
[----:B------:R-:W-:Y:S01]  /*39c0*/  @UP1 ULDC UR4, c[0x0][0x44c] ;  /* 0x0001130000041ab9 */ /* 0x000fe20000000800 */
[----:B------:R-:W-:Y:S01]  /*39d0*/  MUFU.EX2 R28, R28 ;  /* 0x0000001c001c7308 */ /* 0x000fe20000000800 */
[----:B------:R-:W-:Y:S01]  /*39e0*/  UIMAD.WIDE.U32 UR4, UR60, UR4, URZ ;  /* 0x000000043c0472a5 */ /* 0x000fe2000f8e003f */
[----:B------:R-:W-:-:S03]  /*39f0*/  @UP1 ULDC UR14, c[0x0][0x450] ;  /* 0x00011400000e1ab9 */ /* 0x000fc60000000800 */
[----:B------:R-:W-:Y:S01]  /*3a00*/  @UP1 USHF.R.U32.HI UR11, URZ, UR14, UR5 ;  /* 0x0000000e3f0b1299 */ /* 0x000fe20008011605 */
[----:B-1----:R-:W-:Y:S01]  /*3a10*/  FMNMX.FTZ R2, R0, R3, !PT ;  /* 0x0000000300027209 */ /* 0x002fe20007810000 */
[--C-:B------:R-:W-:Y:S01]  /*3a20*/  FFMA.FTZ R0, R41, UR10, -R18.reuse ;  /* 0x0000000a29007c23 */ /* 0x100fe20008010812 */
[----:B------:R-:W-:Y:S01]  /*3a30*/  FFMA.FTZ R41, R49, UR10, -R18 ;  /* 0x0000000a31297c23 */ /* 0x000fe20008010812 */
[----:B------:R-:W-:Y:S01]  /*3a40*/  FADD.FTZ R49, R5, R20 ;  /* 0x0000001405317221 */ /* 0x000fe20000010000 */
[----:B------:R-:W1:Y:S01]  /*3a50*/  MUFU.EX2 R29, R29 ;  /* 0x0000001d001d7308 */ /* 0x000e620000000800 */
[----:B------:R-:W2:Y:S01]  /*3a60*/  SHFL.BFLY PT, R3, R2, 0x1, 0x1f ;  /* 0x0c201f0002037f89 */ /* 0x000ea200000e0000 */
[----:B------:R-:W-:Y:S01]  /*3a70*/  UIADD3 UR48, UR48, UR11, URZ ;  /* 0x0000000b30307290 */ /* 0x000fe2000fffe03f */
[----:B0-----:R-:W-:-:S03]  /*3a80*/  F2FP.BF16.F32.PACK_AB R192, R25, R24 ;  /* 0x0000001819c0723e */ /* 0x001fc600000010ff */
[----:B------:R-:W-:Y:S02]  /*3a90*/  UIADD3 UR7, UR48, UR7, URZ ;  /* 0x0000000730077290 */ /* 0x000fe4000fffe03f */
[----:B------:R0:W-:Y:S08]  /*3aa0*/  MUFU.EX2 R33, R0 ;  /* 0x0000000000217308 */ /* 0x0001f00000000800 */
[----:B------:R-:W3:Y:S01]  /*3ab0*/  MUFU.EX2 R32, R32 ;  /* 0x0000002000207308 */ /* 0x000ee20000000800 */
[----:B-1----:R-:W-:-:S07]  /*3ac0*/  F2FP.BF16.F32.PACK_AB R194, R29, R28 ;  /* 0x0000001c1dc2723e */ /* 0x002fce00000010ff */
[----:B------:R-:W-:Y:S01]  /*3ad0*/  MUFU.EX2 R36, R36 ;  /* 0x0000002400247308 */ /* 0x000fe20000000800 */
[----:B--2---:R-:W-:Y:S01]  /*3ae0*/  FMNMX.FTZ R3, R2, R3, !PT ;  /* 0x0000000302037209 */ /* 0x004fe20007810000 */
[--C-:B------:R-:W-:Y:S01]  /*3af0*/  FFMA.FTZ R2, R73, UR10, -R18.reuse ;  /* 0x0000000a49027c23 */ /* 0x100fe20008010812 */
[----:B------:R-:W-:Y:S02]  /*3b00*/  FFMA.FTZ R18, R53, UR10, -R18 ;  /* 0x0000000a35127c23 */ /* 0x000fe40008010812 */
        /* <DEDUP_REMOVED lines=95> */
.L_x_1270:
[----:B------:R-:W-:Y:S02]  /*4100*/  ULDC UR11, c[0x0][0x9e4] ;  /* 0x00027900000b7ab9 */ /* 0x000fe40000000800 */
[----:B------:R-:W-:-:S11]  /*4110*/  UISETP.NE.AND UP0, UPT, UR11, 0x1, UPT ;  /* 0x000000010b00788c */ /* 0x000fd6000bf05270 */
[----:B------:R-:W-:Y:S02]  /*4120*/  @UP0 ULDC.64 UR4, c[0x0][0x9e8] ;  /* 0x00027a0000040ab9 */ /* 0x000fe40000000a00 */
[----:B------:R-:W-:-:S04]  /*4130*/  UIMAD.WIDE.U32 UR14, UR18, UR4, URZ ;  /* 0x00000004120e72a5 */ /* 0x000fc8000f8e003f */
[----:B------:R-:W-:-:S12]  /*4140*/  @UP0 USHF.R.U32.HI UR18, URZ, UR5, UR15 ;  /* 0x000000053f120299 */ /* 0x000fd8000801160f */
.L_x_1271:
[----:B------:R-:W-:-:S04]  /*4150*/  UIMAD UR11, UR18, UR11, UR11 ;  /* 0x0000000b120b72a4 */ /* 0x000fc8000f8e020b */
[----:B------:R-:W-:-:S04]  /*4160*/  UISETP.LT.AND UP0, UPT, UR7, UR11, UPT ;  /* 0x0000000b0700728c */ /* 0x000fc8000bf01270 */
[----:B------:R-:W-:-:S12]  /*4170*/  USEL UR7, UR7, UR11, UP0 ;  /* 0x0000000b07077287 */ /* 0x000fd80008000000 */
.L_x_1269:
        /* <DEDUP_REMOVED lines=75> */
[----:B------:R-:W-:Y:S01]  /*4630*/  UMOV UR7, UR38 ;  /* 0x0000002600077c82 */ /* 0x000fe20008000000 */
[----:B------:R-:W-:Y:S01]  /*4640*/  IMAD.MOV.U32 R21, RZ, RZ, R4 ;  /* 0x000000ffff157224 */ /* 0x000fe200078e0004 */
[----:B------:R-:W-:Y:S01]  /*4650*/  UMOV UR4, UR39 ;  /* 0x0000002700047c82 */ /* 0x000fe20008000000 */
[----:B------:R-:W-:Y:S01]  /*4660*/  IMAD.MOV.U32 R2, RZ, RZ, 0x3f800000 ;  /* 0x3f800000ff027424 */ /* 0x000fe200078e00ff */
[----:B------:R-:W-:Y:S01]  /*4670*/  ULDC UR55, c[0x0][0x9e4] ;  /* 0x0002790000377ab9 */ /* 0x000fe20000000800 */
[----:B------:R-:W-:Y:S01]  /*4680*/  IMAD.MOV.U32 R151, RZ, RZ, RZ ;  /* 0x000000ffff977224 */ /* 0x000fe200078e00ff */
[----:B------:R-:W-:Y:S01]  /*4690*/  ULDC UR59, c[0x0][0x9dc] ;  /* 0x00027700003b7ab9 */ /* 0x000fe20000000800 */
[----:B------:R-:W-:-:S05]  /*46a0*/  ULDC UR58, c[0x0][0x988] ;  /* 0x00026200003a7ab9 */ /* 0x000fca0000000800 */
.L_x_1291:
[----:B------:R-:W-:-:S04]  /*46b0*/  UISETP.NE.AND UP0, UPT, UR4, 0x1, UPT ;  /* 0x000000010400788c */ /* 0x000fc8000bf05270 */
[----:B------:R-:W-:-:S04]  /*46c0*/  USEL UR38, URZ, 0x1, UP0 ;  /* 0x000000013f267887 */ /* 0x000fc80008000000 */
[----:B------:R-:W-:Y:S01]  /*46d0*/  ULOP3.LUT UR38, UR7, UR38, URZ, 0x3c, !UPT ;  /* 0x0000002607267292 */ /* 0x000fe2000f8e3c3f */
[----:B------:R-:W-:Y:S11]  /*46e0*/  @!P0 BRA `(.L_x_1273) ;  /* 0x0000000000048947 */ /* 0x000ff60003800000 */
[----:B------:R-:W-:Y:S01]  /*46f0*/  BPT.TRAP 0x1 ;  /* 0x000000040000795c */ /* 0x000fe20000300000 */
.L_x_1273:
        /* <DEDUP_REMOVED lines=9> */
.L_x_1274:
[----:B-1----:R-:W-:Y:S05]  /*4790*/  @P1 BRA `(.L_x_1275) ;  /* 0x0000000000081947 */ /* 0x002fea0003800000 */
[----:B------:R-:W1:Y:S02]  /*47a0*/  SYNCS.PHASECHK.TRANS64.TRYWAIT P1, [UR6+0x30830], R3 ;  /* 0x03083003ff0075a7 */ /* 0x000e640008020146 */
[----:B-1----:R-:W-:Y:S05]  /*47b0*/  @!P1 BRA `(.L_x_1276) ;  /* 0x0000010c00789947 */ /* 0x002fea0003800000 */
.L_x_1275:
        /* <DEDUP_REMOVED lines=227> */
.L_x_1277:
[----:B------:R-:W-:Y:S01]  /*55f0*/  ULEA UR5, UR4, UR40, 0x3 ;  /* 0x0000002804057291 */ /* 0x000fe2000f8e183f */
[----:B------:R-:W-:-:S05]  /*5600*/  IMAD.U32 R0, RZ, RZ, UR7 ;  /* 0x00000007ff007e24 */ /* 0x000fca000f8e00ff */
[----:B------:R-:W-:-:S04]  /*5610*/  SHF.L.U32 R0, R0, 0x1f, RZ ;  /* 0x0000001f00007819 */ /* 0x000fc800000006ff */
[----:B------:R2:W3:Y:S01]  /*5620*/  SYNCS.PHASECHK.TRANS64.TRYWAIT P1, [UR5+0x30850], R0 ;  /* 0x03085000ff0075a7 */ /* 0x0004e20008020145 */
[----:B------:R-:W-:Y:S05]  /*5630*/  @!P0 BRA `(.L_x_1278) ;  /* 0x0000000000048947 */ /* 0x000fea0003800000 */
[----:B------:R-:W-:Y:S01]  /*5640*/  BPT.TRAP 0x1 ;  /* 0x000000040000795c */ /* 0x000fe20000300000 */
.L_x_1278:
[----:B---3--:R-:W-:Y:S05]  /*5650*/  @P1 BRA `(.L_x_1279) ;  /* 0x0000000000081947 */ /* 0x008fea0003800000 */
[----:B------:R-:W3:Y:S02]  /*5660*/  SYNCS.PHASECHK.TRANS64.TRYWAIT P1, [UR5+0x30850], R0 ;  /* 0x03085000ff0075a7 */ /* 0x000ee40008020145 */
[----:B---3--:R-:W-:Y:S05]  /*5670*/  @!P1 BRA `(.L_x_1280) ;  /* 0x000000fc00e09947 */ /* 0x008fea0003800000 */
.L_x_1279:
        /* <DEDUP_REMOVED lines=30> */
.L_x_1281:
[----:B------:R-:W-:Y:S01]  /*5860*/  R2UR UR4, R22 ;  /* 0x00000000160472ca */ /* 0x000fe200000e0000 */
[----:B------:R-:W3:Y:S01]  /*5870*/  S2UR UR7, SR_CgaCtaId ;  /* 0x00000000000779c3 */ /* 0x000ee20000008800 */
[----:B------:R-:W-:Y:S01]  /*5880*/  VIADD R187, R200, UR60 ;  /* 0x0000003cc8bb7c36 */ /* 0x000fe20008000000 */
[----:B------:R-:W-:Y:S01]  /*5890*/  UIADD3 UR6, UR6, 0x30840, URZ ;  /* 0x0003084006067890 */ /* 0x000fe2000fffe03f */
[----:B-1----:R-:W-:Y:S01]  /*58a0*/  IMAD.SHL.U32 R4, R220, 0x40, RZ ;  /* 0x00000040dc047824 */ /* 0x002fe200078e00ff */
[----:B------:R-:W-:Y:S01]  /*58b0*/  UISETP.NE.AND UP0, UPT, UR43, URZ, UPT ;  /* 0x0000003f2b00728c */ /* 0x000fe2000bf05270 */
[----:B0-----:R-:W-:-:S07]  /*58c0*/  IMAD.U32 R3, RZ, RZ, UR41 ;  /* 0x00000029ff037e24 */ /* 0x001fce000f8e00ff */
[----:B------:R-:W-:-:S06]  /*58d0*/  UISETP.NE.AND UP1, UPT, UR4, URZ, UPT ;  /* 0x0000003f0400728c */ /* 0x000fcc000bf25270 */
[----:B------:R-:W-:Y:S02]  /*58e0*/  PLOP3.LUT P1, PT, PT, PT, UP1, 0x80, 0x0 ;  /* 0x000000000000781c */ /* 0x000fe40003f2f018 */
[----:B------:R-:W-:-:S03]  /*58f0*/  PLOP3.LUT P2, PT, PT, PT, UP1, 0x80, 0x0 ;  /* 0x000000000000781c */ /* 0x000fc60003f4f018 */
[----:B------:R-:W-:Y:S01]  /*5900*/  @UP1 ULDC UR4, c[0x0][0x44c] ;  /* 0x0001130000041ab9 */ /* 0x000fe20000000800 */
[----:B---3--:R-:W-:-:S03]  /*5910*/  UPRMT UR6, UR7, 0x654, UR6 ;  /* 0x0000065407067896 */ /* 0x008fc60008000006 */
[----:B------:R-:W-:-:S04]  /*5920*/  ULDC UR7, c[0x0][0x9e0] ;  /* 0x0002780000077ab9 */ /* 0x000fc80000000800 */
[----:B--2---:R-:W-:Y:S01]  /*5930*/  @P1 IMAD.HI.U32 R0, R187, UR4, RZ ;  /* 0x00000004bb001c27 */ /* 0x004fe2000f8e00ff */
[----:B------:R-:W-:Y:S01]  /*5940*/  @UP1 ULDC UR4, c[0x0][0x450] ;  /* 0x0001140000041ab9 */ /* 0x000fe20000000800 */
[----:B------:R-:W-:Y:S01]  /*5950*/  PLOP3.LUT P1, PT, PT, PT, UP0, 0x40, 0x0 ;  /* 0x000000000000781c */ /* 0x000fe20003f2e808 */
[----:B------:R-:W-:Y:S01]  /*5960*/  SYNCS.ARRIVE.TRANS64.RED.A1T0 RZ, [UR6], RZ ;  /* 0x000000ffffff79a7 */ /* 0x000fe20008100406 */
[----:B------:R-:W-:Y:S01]  /*5970*/  UMOV UR6, UR59 ;  /* 0x0000003b00067c82 */ /* 0x000fe20008000000 */
[----:B------:R-:W-:Y:S01]  /*5980*/  @P2 SHF.R.U32.HI R187, RZ, UR4, R0 ;  /* 0x00000004ffbb2c19 */ /* 0x000fe20008011600 */
[----:B------:R-:W-:Y:S01]  /*5990*/  ULOP3.LUT UR4, URZ, UR6, URZ, 0x33, !UPT ;  /* 0x000000063f047292 */ /* 0x000fe2000f8e333f */
[----:B------:R-:W-:-:S03]  /*59a0*/  IADD3 R0, -R4, 0x1, RZ ;  /* 0x0000000104007810 */ /* 0x000fc60007ffe1ff */
[----:B------:R-:W0:Y:S02]  /*59b0*/  SHFL.IDX PT, R189, R187, RZ, 0x1c1f ;  /* 0x001c1fffbbbd7589 */ /* 0x000e2400000e0000 */
[----:B------:R-:W-:-:S05]  /*59c0*/  IMAD R0, R19, -0x2, R0 ;  /* 0xfffffffe13007824 */ /* 0x000fca00078e0200 */
[----:B------:R-:W-:-:S05]  /*59d0*/  IADD3 R184, -R3, UR42, R0 ;  /* 0x0000002a03b87c10 */ /* 0x000fca000fffe100 */
[C---:B------:R-:W-:Y:S02]  /*59e0*/  VIADD R0, R184.reuse, UR7 ;  /* 0x00000007b8007c36 */ /* 0x040fe40008000000 */
[----:B------:R-:W-:Y:S02]  /*59f0*/  VIADD R184, R184, UR4 ;  /* 0x00000004b8b87c36 */ /* 0x000fe40008000000 */
[--C-:B0-----:R-:W-:Y:S02]  /*5a00*/  IMAD.IADD R186, R0, 0x1, R189.reuse ;  /* 0x0000000100ba7824 */ /* 0x101fe400078e02bd */
[----:B------:R-:W-:Y:S01]  /*5a10*/  IMAD.IADD R185, R184, 0x1, R189 ;  /* 0x00000001b8b97824 */ /* 0x000fe200078e02bd */
[----:B------:R-:W-:Y:S06]  /*5a20*/  @P1 BRA `(.L_x_1282) ;  /* 0x00000000005c1947 */ /* 0x000fec0003800000 */
[----:B------:R-:W-:Y:S01]  /*5a30*/  MOV R2, UR41 ;  /* 0x0000002900027c02 */ /* 0x000fe20008000f00 */
[----:B------:R-:W-:Y:S03]  /*5a40*/  BSSY B0, `(.L_x_1283) ;  /* 0x0000011000007945 */ /* 0x000fe60003800000 */
[----:B------:R-:W-:-:S04]  /*5a50*/  IADD3 R189, -R2, UR42, R189 ;  /* 0x0000002a02bd7c10 */ /* 0x000fc8000fffe1bd */
        /* <DEDUP_REMOVED lines=10> */
.L_x_1284:
[----:B------:R-:W-:-:S05]  /*5b00*/  IMAD.U32 R191, RZ, RZ, UR55 ;  /* 0x00000037ffbf7e24 */ /* 0x000fca000f8e00ff */
[----:B------:R-:W-:-:S13]  /*5b10*/  ISETP.NE.AND P1, PT, R191, 0x1, PT ;  /* 0x00000001bf00780c */ /* 0x000fda0003f25270 */
[----:B------:R-:W0:Y:S02]  /*5b20*/  @P1 LDC.64 R2, c[0x0][0x9e8] ;  /* 0x00027a00ff021b82 */ /* 0x000e240000000a00 */
[----:B0-----:R-:W-:-:S05]  /*5b30*/  @P1 IMAD.HI.U32 R2, R189, R2, RZ ;  /* 0x00000002bd021227 */ /* 0x001fca00078e00ff */
[----:B------:R-:W-:-:S07]  /*5b40*/  @P1 SHF.R.U32.HI R189, RZ, R3, R2 ;  /* 0x00000003ffbd1219 */ /* 0x000fce0000011602 */
.L_x_1285:
[----:B------:R-:W-:Y:S05]  /*5b50*/  BSYNC B0 ;  /* 0x0000000000007941 */ /* 0x000fea0003800000 */
.L_x_1283:
[----:B------:R-:W-:-:S04]  /*5b60*/  IMAD R2, R189, R191, -R4 ;  /* 0x000000bfbd027224 */ /* 0x000fc800078e0a04 */
[----:B------:R-:W-:-:S05]  /*5b70*/  IMAD R2, R19, -0x2, R2 ;  /* 0xfffffffe13027824 */ /* 0x000fca00078e0202 */
[----:B------:R-:W-:Y:S02]  /*5b80*/  VIADDMNMX R186, R2, R191, R186, PT ;  /* 0x000000bf02ba7246 */ /* 0x000fe400038001ba */
[----:B------:R-:W-:-:S07]  /*5b90*/  VIMNMX R185, R185, R2, !PT ;  /* 0x00000002b9b97248 */ /* 0x000fce0007fe0100 */
.L_x_1282:
        /* <DEDUP_REMOVED lines=55> */
[----:B------:R-:W-:Y:S01]  /*5f10*/  IMAD.U32 R2, RZ, RZ, UR41 ;  /* 0x00000029ff027e24 */ /* 0x000fe2000f8e00ff */
[----:B------:R-:W-:Y:S04]  /*5f20*/  BSSY B0, `(.L_x_1287) ;  /* 0x0000011000007945 */ /* 0x000fe80003800000 */
        /* <DEDUP_REMOVED lines=11> */
.L_x_1288:
[----:B------:R-:W-:-:S05]  /*5fe0*/  IMAD.U32 R186, RZ, RZ, UR55 ;  /* 0x00000037ffba7e24 */ /* 0x000fca000f8e00ff */
[----:B------:R-:W-:-:S13]  /*5ff0*/  ISETP.NE.AND P2, PT, R186, 0x1, PT ;  /* 0x00000001ba00780c */ /* 0x000fda0003f45270 */
[----:B------:R-:W0:Y:S02]  /*6000*/  @P2 LDC.64 R2, c[0x0][0x9e8] ;  /* 0x00027a00ff022b82 */ /* 0x000e240000000a00 */
[----:B0-----:R-:W-:-:S05]  /*6010*/  @P2 IMAD.HI.U32 R2, R185, R2, RZ ;  /* 0x00000002b9022227 */ /* 0x001fca00078e00ff */
[----:B------:R-:W-:-:S07]  /*6020*/  @P2 SHF.R.U32.HI R185, RZ, R3, R2 ;  /* 0x00000003ffb92219 */ /* 0x000fce0000011602 */
.L_x_1289:
[----:B------:R-:W-:Y:S05]  /*6030*/  BSYNC B0 ;  /* 0x0000000000007941 */ /* 0x000fea0003800000 */
.L_x_1287:
[----:B------:R-:W-:-:S04]  /*6040*/  IMAD R4, R185, R186, -R4 ;  /* 0x000000bab9047224 */ /* 0x000fc800078e0a04 */
[----:B------:R-:W-:-:S05]  /*6050*/  IMAD R3, R19, -0x2, R4 ;  /* 0xfffffffe13037824 */ /* 0x000fca00078e0204 */
[----:B------:R-:W-:Y:S02]  /*6060*/  VIADDMNMX R0, R3, R186, R0, PT ;  /* 0x000000ba03007246 */ /* 0x000fe40003800100 */
[----:B------:R-:W-:-:S07]  /*6070*/  VIMNMX R184, R184, R3, !PT ;  /* 0x00000003b8b87248 */ /* 0x000fce0007fe0100 */
.L_x_1286:
        /* <DEDUP_REMOVED lines=84> */
[----:B------:R-:W-:Y:S01]  /*65c0*/  FSEL R154, R4, RZ, P3 ;  /* 0x000000ff049a7208 */ /* 0x000fe20001800000 */
[--C-:B------:R-:W-:Y:S01]  /*65d0*/  FFMA.FTZ R192, R160, UR10, -R2.reuse ;  /* 0x0000000aa0c07c23 */ /* 0x100fe20008010802 */
[----:B------:R-:W-:Y:S01]  /*65e0*/  FMNMX.FTZ R3, R171, R152, !PT ;  /* 0x00000098ab037209 */ /* 0x000fe20007810000 */
[--C-:B------:R-:W-:Y:S01]  /*65f0*/  FFMA.FTZ R194, R164, UR10, -R2.reuse ;  /* 0x0000000aa4c27c23 */ /* 0x100fe20008010802 */
[--C-:B------:R-:W-:Y:S01]  /*6600*/  FFMA.FTZ R165, R165, UR10, -R2.reuse ;  /* 0x0000000aa5a57c23 */ /* 0x100fe20008010802 */
[----:B------:R-:W-:Y:S01]  /*6610*/  FADD.FTZ R154, -R154, R21 ;  /* 0x000000159a9a7221 */ /* 0x000fe20000010100 */
[----:B------:R-:W-:Y:S01]  /*6620*/  FMNMX.FTZ R152, R174, R3, !PT ;  /* 0x00000003ae987209 */ /* 0x000fe20007810000 */
[--C-:B------:R-:W-:Y:S01]  /*6630*/  FFMA.FTZ R188, R168, UR10, -R2.reuse ;  /* 0x0000000aa8bc7c23 */ /* 0x100fe20008010802 */
[--C-:B------:R-:W-:Y:S01]  /*6640*/  FFMA.FTZ R190, R172, UR10, -R2.reuse ;  /* 0x0000000aacbe7c23 */ /* 0x100fe20008010802 */
[--C-:B------:R-:W-:Y:S01]  /*6650*/  FFMA.FTZ R157, R173, UR10, -R2.reuse ;  /* 0x0000000aad9d7c23 */ /* 0x100fe20008010802 */
[----:B------:R-:W-:Y:S01]  /*6660*/  FMNMX.FTZ R3, R175, R152, !PT ;  /* 0x00000098af037209 */ /* 0x000fe20007810000 */
[--C-:B------:R-:W-:Y:S01]  /*6670*/  FFMA.FTZ R184, R176, UR10, -R2.reuse ;  /* 0x0000000ab0b87c23 */ /* 0x100fe20008010802 */
[--C-:B------:R-:W-:Y:S01]  /*6680*/  FFMA.FTZ R153, R177, UR10, -R2.reuse ;  /* 0x0000000ab1997c23 */ /* 0x100fe20008010802 */
[----:B------:R-:W-:Y:S01]  /*6690*/  FFMA.FTZ R186, R180, UR10, -R2 ;  /* 0x0000000ab4ba7c23 */ /* 0x000fe20008010802 */
[----:B------:R-:W-:Y:S01]  /*66a0*/  FMNMX.FTZ R152, R178, R3, !PT ;  /* 0x00000003b2987209 */ /* 0x000fe20007810000 */
[----:B------:R-:W-:Y:S03]  /*66b0*/  MUFU.EX2 R187, R187 ;  /* 0x000000bb00bb7308 */ /* 0x000fe60000000800 */
[----:B------:R-:W-:-:S02]  /*66c0*/  FMNMX.FTZ R3, R179, R152, !PT ;  /* 0x00000098b3037209 */ /* 0x000fc40007810000 */
[----:B------:R-:W-:Y:S01]  /*66d0*/  FSEL R152, R183, -INF , !P1 ;  /* 0xff800000b7987808 */ /* 0x000fe20004800000 */
[--C-:B------:R-:W-:Y:S01]  /*66e0*/  FFMA.FTZ R183, R161, UR10, -R2.reuse ;  /* 0x0000000aa1b77c23 */ /* 0x100fe20008010802 */
[----:B------:R-:W-:Y:S01]  /*66f0*/  FMNMX.FTZ R3, R182, R3, !PT ;  /* 0x00000003b6037209 */ /* 0x000fe20007810000 */
[--C-:B------:R-:W-:Y:S01]  /*6700*/  FFMA.FTZ R161, R169, UR10, -R2.reuse ;  /* 0x0000000aa9a17c23 */ /* 0x100fe20008010802 */
[----:B------:R-:W-:Y:S01]  /*6710*/  FFMA.FTZ R2, R181, UR10, -R2 ;  /* 0x0000000ab5027c23 */ /* 0x000fe20008010802 */
[----:B------:R-:W-:Y:S01]  /*6720*/  MUFU.EX2 R196, R196 ;  /* 0x000000c400c47308 */ /* 0x000fe20000000800 */
[----:B------:R-:W-:-:S05]  /*6730*/  FMNMX.FTZ R3, R152, R3, !PT ;  /* 0x0000000398037209 */ /* 0x000fca0007810000 */
[----:B------:R-:W0:Y:S02]  /*6740*/  SHFL.BFLY PT, R0, R3, 0x2, 0x1f ;  /* 0x0c401f0003007f89 */ /* 0x000e2400000e0000 */
[----:B------:R1:W-:Y:S08]  /*6750*/  MUFU.EX2 R21, R2 ;  /* 0x0000000200157308 */ /* 0x0003f00000000800 */
        /* <DEDUP_REMOVED lines=9> */
[----:B------:R-:W-:-:S03]  /*67f0*/  FMUL.FTZ R0, R154, UR10 ;  /* 0x0000000a9a007c20 */ /* 0x000fc60008410000 */
[C---:B------:R-:W-:Y:S01]  /*6800*/  FSETP.NEU.FTZ.AND P1, PT, R3.reuse, -INF , PT ;  /* 0xff8000000300780b */ /* 0x040fe20003f3d000 */
[----:B------:R-:W-:Y:S02]  /*6810*/  FMUL.FTZ R156, R3, UR10 ;  /* 0x0000000a039c7c20 */ /* 0x000fe40008410000 */
[----:B------:R-:W-:Y:S03]  /*6820*/  MUFU.EX2 R188, R188 ;  /* 0x000000bc00bc7308 */ /* 0x000fe60000000800 */
[----:B------:R-:W-:-:S05]  /*6830*/  FSEL R154, R156, RZ, P1 ;  /* 0x000000ff9c9a7208 */ /* 0x000fca0000800000 */
[----:B------:R-:W0:Y:S01]  /*6840*/  MUFU.EX2 R0, R0 ;  /* 0x0000000000007308 */ /* 0x000e220000000800 */
[--C-:B------:R-:W-:Y:S01]  /*6850*/  FFMA.FTZ R156, R155, UR10, -R154.reuse ;  /* 0x0000000a9b9c7c23 */ /* 0x100fe2000801089a */
[----:B------:R-:W-:Y:S01]  /*6860*/  FSEL R155, R3, RZ, P1 ;  /* 0x000000ff039b7208 */ /* 0x000fe20000800000 */
[--C-:B------:R-:W-:Y:S01]  /*6870*/  FFMA.FTZ R197, R185, UR10, -R154.reuse ;  /* 0x0000000ab9c57c23 */ /* 0x100fe2000801089a */
[--C-:B------:R-:W-:Y:S01]  /*6880*/  FFMA.FTZ R199, R158, UR10, -R154.reuse ;  /* 0x0000000a9ec77c23 */ /* 0x100fe2000801089a */
[--C-:B------:R-:W-:Y:S01]  /*6890*/  FFMA.FTZ R158, R159, UR10, -R154.reuse ;  /* 0x0000000a9f9e7c23 */ /* 0x100fe2000801089a */
[----:B------:R-:W-:Y:S01]  /*68a0*/  FFMA.FTZ R193, R162, UR10, -R154 ;  /* 0x0000000aa2c17c23 */ /* 0x000fe2000801089a */
[----:B------:R-:W-:Y:S01]  /*68b0*/  FADD.FTZ R155, -R155, R20 ;  /* 0x000000149b9b7221 */ /* 0x000fe20000010100 */
[----:B------:R-:W-:Y:S01]  /*68c0*/  MUFU.EX2 R156, R156 ;  /* 0x0000009c009c7308 */ /* 0x000fe20000000800 */
[--C-:B------:R-:W-:Y:S01]  /*68d0*/  FFMA.FTZ R160, R163, UR10, -R154.reuse ;  /* 0x0000000aa3a07c23 */ /* 0x100fe2000801089a */
[--C-:B------:R-:W-:Y:S01]  /*68e0*/  FFMA.FTZ R195, R166, UR10, -R154.reuse ;  /* 0x0000000aa6c37c23 */ /* 0x100fe2000801089a */
[----:B-1----:R-:W-:Y:S01]  /*68f0*/  FMUL.FTZ R2, R155, UR10 ;  /* 0x0000000a9b027c20 */ /* 0x002fe20008410000 */
[--C-:B------:R-:W-:Y:S01]  /*6900*/  FFMA.FTZ R20, R167, UR10, -R154.reuse ;  /* 0x0000000aa7147c23 */ /* 0x100fe2000801089a */
[--C-:B------:R-:W-:Y:S01]  /*6910*/  FFMA.FTZ R155, R170, UR10, -R154.reuse ;  /* 0x0000000aaa9b7c23 */ /* 0x100fe2000801089a */
[--C-:B------:R-:W-:Y:S01]  /*6920*/  FFMA.FTZ R162, R171, UR10, -R154.reuse ;  /* 0x0000000aaba27c23 */ /* 0x100fe2000801089a */
[--C-:B------:R-:W-:Y:S01]  /*6930*/  FFMA.FTZ R191, R174, UR10, -R154.reuse ;  /* 0x0000000aaebf7c23 */ /* 0x100fe2000801089a */
[----:B------:R-:W-:Y:S01]  /*6940*/  MUFU.EX2 R197, R197 ;  /* 0x000000c500c57308 */ /* 0x000fe20000000800 */
[----:B0-----:R-:W-:Y:S01]  /*6950*/  FFMA.FTZ R159, R0, R18, R187 ;  /* 0x00000012009f7223 */ /* 0x001fe200000100bb */
[--C-:B------:R-:W-:Y:S01]  /*6960*/  FFMA.FTZ R164, R175, UR10, -R154.reuse ;  /* 0x0000000aafa47c23 */ /* 0x100fe2000801089a */
[--C-:B------:R-:W-:Y:S01]  /*6970*/  FFMA.FTZ R185, R178, UR10, -R154.reuse ;  /* 0x0000000ab2b97c23 */ /* 0x100fe2000801089a */
[----:B------:R-:W-:Y:S01]  /*6980*/  FFMA.FTZ R152, R152, UR10, -R154 ;  /* 0x0000000a98987c23 */ /* 0x000fe2000801089a */
[----:B------:R-:W-:-:S03]  /*6990*/  FADD.FTZ R159, R196, R159 ;  /* 0x0000009fc49f7221 */ /* 0x000fc60000010000 */
[----:B------:R-:W0:Y:S01]  /*69a0*/  MUFU.EX2 R2, R2 ;  /* 0x0000000200027308 */ /* 0x000e220000000800 */
[----:B------:R-:W-:-:S04]  /*69b0*/  FADD.FTZ R166, R198, R159 ;  /* 0x0000009fc6a67221 */ /* 0x000fc80000010000 */
[----:B------:R-:W-:-:S03]  /*69c0*/  FADD.FTZ R159, R189, R166 ;  /* 0x000000a6bd9f7221 */ /* 0x000fc60000010000 */
[----:B------:R-:W1:Y:S01]  /*69d0*/  MUFU.EX2 R199, R199 ;  /* 0x000000c700c77308 */ /* 0x000e620000000800 */
[----:B------:R-:W-:-:S04]  /*69e0*/  FADD.FTZ R166, R192, R159 ;  /* 0x0000009fc0a67221 */ /* 0x000fc80000010000 */
[----:B------:R-:W-:Y:S01]  /*69f0*/  FADD.FTZ R159, R183, R166 ;  /* 0x000000a6b79f7221 */ /* 0x000fe20000010000 */
[--C-:B------:R-:W-:Y:S02]  /*6a00*/  FFMA.FTZ R166, R179, UR10, -R154.reuse ;  /* 0x0000000ab3a67c23 */ /* 0x100fe4000801089a */
[----:B------:R-:W2:Y:S01]  /*6a10*/  MUFU.EX2 R158, R158 ;  /* 0x0000009e009e7308 */ /* 0x000ea20000000800 */
[----:B0-----:R-:W-:Y:S01]  /*6a20*/  FFMA.FTZ R5, R2, R5, R197 ;  /* 0x0000000502057223 */ /* 0x001fe200000100c5 */
[----:B------:R-:W-:Y:S01]  /*6a30*/  FADD.FTZ R168, R194, R159 ;  /* 0x0000009fc2a87221 */ /* 0x000fe20000010000 */
[----:B------:R-:W-:Y:S02]  /*6a40*/  FFMA.FTZ R159, R182, UR10, -R154 ;  /* 0x0000000ab69f7c23 */ /* 0x000fe4000801089a */
[----:B------:R-:W-:Y:S01]  /*6a50*/  FADD.FTZ R18, R156, R5 ;  /* 0x000000059c127221 */ /* 0x000fe20000010000 */
[----:B------:R-:W-:Y:S02]  /*6a60*/  FADD.FTZ R163, R165, R168 ;  /* 0x000000a8a5a37221 */ /* 0x000fe40000010000 */
[----:B------:R-:W0:Y:S01]  /*6a70*/  MUFU.EX2 R193, R193 ;  /* 0x000000c100c17308 */ /* 0x000e220000000800 */
[----:B-1----:R-:W-:Y:S01]  /*6a80*/  FADD.FTZ R5, R199, R18 ;  /* 0x00000012c7057221 */ /* 0x002fe20000010000 */
[----:B------:R-:W-:-:S06]  /*6a90*/  FADD.FTZ R168, R188, R163 ;  /* 0x000000a3bca87221 */ /* 0x000fcc0000010000 */
        /* <DEDUP_REMOVED lines=35> */
[----:B------:R-:W-:Y:S01]  /*6cd0*/  FADD.FTZ R18, R21, R154 ;  /* 0x0000009a15127221 */ /* 0x000fe20000010000 */
[----:B--2---:R-:W-:Y:S01]  /*6ce0*/  FADD.FTZ R5, R152, R5 ;  /* 0x0000000598057221 */ /* 0x004fe20000010000 */
[----:B------:R-:W-:Y:S06]  /*6cf0*/  @!P0 BRA `(.L_x_1290) ;  /* 0x0000000000048947 */ /* 0x000fec0003800000 */
[----:B------:R-:W-:Y:S01]  /*6d00*/  BPT.TRAP 0x1 ;  /* 0x000000040000795c */ /* 0x000fe20000300000 */
.L_x_1290:
[----:B------:R-:W0:Y:S01]  /*6d10*/  S2UR UR4, SR_CgaCtaId ;  /* 0x00000000000479c3 */ /* 0x000e220000008800 */
[----:B------:R-:W-:Y:S01]  /*6d20*/  UIADD3 UR5, UR5, 0x30860, URZ ;  /* 0x0003086005057890 */ /* 0x000fe2000fffe03f */
[----:B------:R-:W-:Y:S01]  /*6d30*/  ISETP.GT.AND P1, PT, R220, UR54, PT ;  /* 0x00000036dc007c0c */ /* 0x000fe2000bf24270 */
[----:B------:R-:W-:Y:S01]  /*6d40*/  UMOV UR7, UR38 ;  /* 0x0000002600077c82 */ /* 0x000fe20008000000 */
[----:B------:R-:W-:Y:S01]  /*6d50*/  F2FP.BF16.F32.PACK_AB R196, R196, R187 ;  /* 0x000000bbc4c4723e */ /* 0x000fe200000010ff */
[----:B------:R-:W-:Y:S01]  /*6d60*/  VIADD R220, R220, 0xffffffff ;  /* 0xffffffffdcdc7836 */ /* 0x000fe20000000000 */
[----:B------:R-:W-:Y:S02]  /*6d70*/  F2FP.BF16.F32.PACK_AB R198, R189, R198 ;  /* 0x000000c6bdc6723e */ /* 0x000fe400000010ff */
        /* <DEDUP_REMOVED lines=20> */
.L_x_1272:
[----:B------:R-:W-:Y:S01]  /*6ec0*/  R2UR UR4, R22 ;  /* 0x00000000160472ca */ /* 0x000fe200000e0000 */
[----:B------:R-:W-:Y:S02]  /*6ed0*/  UISETP.NE.AND UP0, UPT, UR43, URZ, UPT ;  /* 0x0000003f2b00728c */ /* 0x000fe4000bf05270 */
[----:B------:R-:W-:Y:S02]  /*6ee0*/  UIADD3 UR11, UR60, 0x7f, URZ ;  /* 0x0000007f3c0b7890 */ /* 0x000fe4000fffe03f */
[----:B------:R-:W-:Y:S02]  /*6ef0*/  UIADD3 UR7, UR42, 0x1, -UR41 ;  /* 0x000000012a077890 */ /* 0x000fe4000fffe829 */
[----:B------:R-:W-:-:S06]  /*6f00*/  PLOP3.LUT P1, PT, PT, PT, UP0, 0x40, 0x0 ;  /* 0x000000000000781c */ /* 0x000fcc0003f2e808 */
[----:B------:R-:W-:-:S11]  /*6f10*/  UISETP.NE.AND UP1, UPT, UR4, URZ, UPT ;  /* 0x0000003f0400728c */ /* 0x000fd6000bf25270 */
[----:B------:R-:W-:Y:S01]  /*6f20*/  @UP1 ULDC UR4, c[0x0][0x44c] ;  /* 0x0001130000041ab9 */ /* 0x000fe20000000800 */
[----:B------:R-:W-:Y:S01]  /*6f30*/  @UP1 ULDC UR14, c[0x0][0x450] ;  /* 0x00011400000e1ab9 */ /* 0x000fe20000000800 */
[----:B------:R-:W-:-:S04]  /*6f40*/  UIMAD.WIDE.U32 UR4, UR11, UR4, URZ ;  /* 0x000000040b0472a5 */ /* 0x000fc8000f8e003f */
[----:B------:R-:W-:-:S04]  /*6f50*/  @UP1 USHF.R.U32.HI UR11, URZ, UR14, UR5 ;  /* 0x0000000e3f0b1299 */ /* 0x000fc80008011605 */
[----:B------:R-:W-:-:S04]  /*6f60*/  UIADD3 UR15, UR7, UR11, URZ ;  /* 0x0000000b070f7290 */ /* 0x000fc8000fffe03f */
[----:B------:R-:W-:Y:S01]  /*6f70*/  UIADD3 UR11, UR15, -UR6, URZ ;  /* 0x800000060f0b7290 */ /* 0x000fe2000fffe03f */
[----:B------:R-:W-:Y:S11]  /*6f80*/  @P1 BRA `(.L_x_1292) ;  /* 0x00000000004c1947 */ /* 0x000ff60003800000 */
[----:B------:R-:W-:-:S06]  /*6f90*/  UISETP.GT.AND UP0, UPT, UR15, -0x1, UPT ;  /* 0xffffffff0f00788c */ /* 0x000fcc000bf04270 */
[----:B------:R-:W-:-:S13]  /*6fa0*/  PLOP3.LUT P1, PT, PT, PT, UP0, 0x80, 0x0 ;  /* 0x000000000000781c */ /* 0x000fda0003f2f008 */
[----:B------:R-:W-:Y:S05]  /*6fb0*/  @P1 BRA `(.L_x_1293) ;  /* 0x0000000000201947 */ /* 0x000fea0003800000 */
[----:B------:R-:W-:Y:S01]  /*6fc0*/  ULDC UR14, c[0x0][0x9e4] ;  /* 0x00027900000e7ab9 */ /* 0x000fe20000000800 */
[----:B------:R-:W-:Y:S02]  /*6fd0*/  ULOP3.LUT UR15, URZ, UR15, URZ, 0x33, !UPT ;  /* 0x0000000f3f0f7292 */ /* 0x000fe4000f8e333f */
[----:B------:R-:W-:-:S11]  /*6fe0*/  UISETP.NE.AND UP0, UPT, UR14, 0x1, UPT ;  /* 0x000000010e00788c */ /* 0x000fd6000bf05270 */
[----:B------:R-:W-:Y:S02]  /*6ff0*/  @UP0 ULDC.64 UR4, c[0x0][0x9e8] ;  /* 0x00027a0000040ab9 */ /* 0x000fe40000000a00 */
[----:B------:R-:W-:-:S04]  /*7000*/  UIMAD.WIDE.U32 UR6, UR15, UR4, URZ ;  /* 0x000000040f0672a5 */ /* 0x000fc8000f8e003f */
[----:B------:R-:W-:-:S04]  /*7010*/  @UP0 USHF.R.U32.HI UR15, URZ, UR5, UR7 ;  /* 0x000000053f0f0299 */ /* 0x000fc80008011607 */
[----:B------:R-:W-:Y:S01]  /*7020*/  ULOP3.LUT UR15, URZ, UR15, URZ, 0x33, !UPT ;  /* 0x0000000f3f0f7292 */ /* 0x000fe2000f8e333f */
[----:B------:R-:W-:Y:S11]  /*7030*/  BRA `(.L_x_1294) ;  /* 0x0000000000147947 */ /* 0x000ff60003800000 */
.L_x_1293:
[----:B------:R-:W-:Y:S02]  /*7040*/  ULDC UR14, c[0x0][0x9e4] ;  /* 0x00027900000e7ab9 */ /* 0x000fe40000000800 */
[----:B------:R-:W-:-:S11]  /*7050*/  UISETP.NE.AND UP0, UPT, UR14, 0x1, UPT ;  /* 0x000000010e00788c */ /* 0x000fd6000bf05270 */
[----:B------:R-:W-:Y:S02]  /*7060*/  @UP0 ULDC.64 UR4, c[0x0][0x9e8] ;  /* 0x00027a0000040ab9 */ /* 0x000fe40000000a00 */
[----:B------:R-:W-:-:S04]  /*7070*/  UIMAD.WIDE.U32 UR6, UR15, UR4, URZ ;  /* 0x000000040f0672a5 */ /* 0x000fc8000f8e003f */
[----:B------:R-:W-:-:S12]  /*7080*/  @UP0 USHF.R.U32.HI UR15, URZ, UR5, UR7 ;  /* 0x000000053f0f0299 */ /* 0x000fd80008011607 */
.L_x_1294:
[----:B------:R-:W-:-:S04]  /*7090*/  UIMAD UR14, UR15, UR14, URZ ;  /* 0x0000000e0f0e72a4 */ /* 0x000fc8000f8e023f */
[----:B------:R-:W-:-:S04]  /*70a0*/  UISETP.LT.AND UP0, UPT, UR11, UR14, UPT ;  /* 0x0000000e0b00728c */ /* 0x000fc8000bf01270 */
[----:B------:R-:W-:-:S12]  /*70b0*/  USEL UR11, UR11, UR14, !UP0 ;  /* 0x0000000e0b0b7287 */ /* 0x000fd8000c000000 */
.L_x_1292:
[----:B------:R-:W-:Y:S01]  /*70c0*/  UIADD3 UR11, UR11, 0x3f, URZ ;  /* 0x0000003f0b0b7890 */ /* 0x000fe2000fffe03f */
[----:B------:R-:W-:-:S03]  /*70d0*/  R2UR UR5, R201 ;  /* 0x00000000c90572ca */ /* 0x000fc600000e0000 */
[----:B------:R-:W-:-:S04]  /*70e0*/  USHF.R.S32.HI UR4, URZ, 0x1f, UR11 ;  /* 0x0000001f3f047899 */ /* 0x000fc8000801140b */
[----:B------:R-:W-:-:S04]  /*70f0*/  ULEA.HI UR4, UR4, UR11, URZ, 0x6 ;  /* 0x0000000b04047291 */ /* 0x000fc8000f8f303f */
[----:B------:R-:W-:-:S04]  /*7100*/  USHF.R.S32.HI UR4, URZ, 0x6, UR4 ;  /* 0x000000063f047899 */ /* 0x000fc80008011404 */
[----:B------:R-:W-:-:S04]  /*7110*/  UISETP.LT.AND UP0, UPT, UR5, UR4, UPT ;  /* 0x000000040500728c */ /* 0x000fc8000bf01270 */
[----:B------:R-:W-:-:S06]  /*7120*/  USEL UR54, UR5, UR4, !UP0 ;  /* 0x0000000405367287 */ /* 0x000fcc000c000000 */
[----:B------:R-:W-:-:S13]  /*7130*/  ISETP.GE.AND P1, PT, R220, UR54, PT ;  /* 0x00000036dc007c0c */ /* 0x000fda000bf26270 */
[----:B------:R-:W-:Y:S05]  /*7140*/  @!P1 BRA `(.L_x_1295) ;  /* 0x0000001c00489947 */ /* 0x000fea0003800000 */
[----:B------:R-:W-:Y:S01]  /*7150*/  IMAD.MOV.U32 R20, RZ, RZ, R3 ;  /* 0x000000ffff147224 */ /* 0x000fe200078e0003 */
[----:B------:R-:W-:Y:S01]  /*7160*/  UMOV UR7, UR38 ;  /* 0x0000002600077c82 */ /* 0x000fe20008000000 */
[----:B------:R-:W-:Y:S01]  /*7170*/  IMAD.MOV.U32 R21, RZ, RZ, R4 ;  /* 0x000000ffff157224 */ /* 0x000fe200078e0004 */
[----:B------:R-:W-:Y:S01]  /*7180*/  UMOV UR4, UR39 ;  /* 0x0000002700047c82 */ /* 0x000fe20008000000 */
[----:B------:R-:W-:-:S05]  /*7190*/  ULDC UR55, c[0x0][0x988] ;  /* 0x0002620000377ab9 */ /* 0x000fca0000000800 */
.L_x_1306:
[----:B------:R-:W-:-:S04]  /*71a0*/  UISETP.NE.AND UP0, UPT, UR4, 0x1, UPT ;  /* 0x000000010400788c */ /* 0x000fc8000bf05270 */
[----:B------:R-:W-:-:S04]  /*71b0*/  USEL UR38, URZ, 0x1, UP0 ;  /* 0x000000013f267887 */ /* 0x000fc80008000000 */
[----:B------:R-:W-:Y:S01]  /*71c0*/  ULOP3.LUT UR38, UR7, UR38, URZ, 0x3c, !UPT ;  /* 0x0000002607267292 */ /* 0x000fe2000f8e3c3f */
[----:B------:R-:W-:Y:S11]  /*71d0*/  @!P0 BRA `(.L_x_1296) ;  /* 0x0000000000048947 */ /* 0x000ff60003800000 */
[----:B------:R-:W-:Y:S01]  /*71e0*/  BPT.TRAP 0x1 ;  /* 0x000000040000795c */ /* 0x000fe20000300000 */
.L_x_1296:
        /* <DEDUP_REMOVED lines=9> */
.L_x_1297:
[----:B-1----:R-:W-:Y:S05]  /*7280*/  @P1 BRA `(.L_x_1298) ;  /* 0x0000000000081947 */ /* 0x002fea0003800000 */
[----:B------:R-:W1:Y:S02]  /*7290*/  SYNCS.PHASECHK.TRANS64.TRYWAIT P1, [UR6+0x30830], R3 ;  /* 0x03083003ff0075a7 */ /* 0x000e640008020146 */
[----:B-1----:R-:W-:Y:S05]  /*72a0*/  @!P1 BRA `(.L_x_1299) ;  /* 0x000000e000ec9947 */ /* 0x002fea0003800000 */
.L_x_1298:
        /* <DEDUP_REMOVED lines=227> */
.L_x_1300:
[----:B------:R-:W-:Y:S01]  /*80e0*/  ULEA UR5, UR4, UR40, 0x3 ;  /* 0x0000002804057291 */ /* 0x000fe2000f8e183f */
[----:B------:R-:W-:-:S05]  /*80f0*/  IMAD.U32 R0, RZ, RZ, UR7 ;  /* 0x00000007ff007e24 */ /* 0x000fca000f8e00ff */
[----:B------:R-:W-:-:S04]  /*8100*/  SHF.L.U32 R0, R0, 0x1f, RZ ;  /* 0x0000001f00007819 */ /* 0x000fc800000006ff */
[----:B------:R2:W3:Y:S01]  /*8110*/  SYNCS.PHASECHK.TRANS64.TRYWAIT P1, [UR5+0x30850], R0 ;  /* 0x03085000ff0075a7 */ /* 0x0004e20008020145 */
[----:B------:R-:W-:Y:S05]  /*8120*/  @!P0 BRA `(.L_x_1301) ;  /* 0x0000000000048947 */ /* 0x000fea0003800000 */
[----:B------:R-:W-:Y:S01]  /*8130*/  BPT.TRAP 0x1 ;  /* 0x000000040000795c */ /* 0x000fe20000300000 */
.L_x_1301:
[----:B---3--:R-:W-:Y:S05]  /*8140*/  @P1 BRA `(.L_x_1302) ;  /* 0x0000000000081947 */ /* 0x008fea0003800000 */
[----:B------:R-:W3:Y:S02]  /*8150*/  SYNCS.PHASECHK.TRANS64.TRYWAIT P1, [UR5+0x30850], R0 ;  /* 0x03085000ff0075a7 */ /* 0x000ee40008020145 */
[----:B---3--:R-:W-:Y:S05]  /*8160*/  @!P1 BRA `(.L_x_1303) ;  /* 0x000000d400549947 */ /* 0x008fea0003800000 */
.L_x_1302:
        /* <DEDUP_REMOVED lines=30> */
.L_x_1304:
        /* <DEDUP_REMOVED lines=68> */
[----:B------:R-:W-:Y:S03]  /*8790*/  MUFU.EX2 R2, R2 ;  /* 0x0000000200027308 */ /* 0x000fe60000000800 */
[--C-:B------:R-:W-:Y:S01]  /*87a0*/  FFMA.FTZ R197, R154, UR10, -R20.reuse ;  /* 0x0000000a9ac57c23 */ /* 0x100fe20008010814 */
[--C-:B------:R-:W-:Y:S01]  /*87b0*/  FFMA.FTZ R152, R155, UR10, -R20.reuse ;  /* 0x0000000a9b987c23 */ /* 0x100fe20008010814 */
[--C-:B------:R-:W-:Y:S01]  /*87c0*/  FFMA.FTZ R199, R158, UR10, -R20.reuse ;  /* 0x0000000a9ec77c23 */ /* 0x100fe20008010814 */
[--C-:B------:R-:W-:Y:S01]  /*87d0*/  FFMA.FTZ R154, R159, UR10, -R20.reuse ;  /* 0x0000000a9f9a7c23 */ /* 0x100fe20008010814 */
[--C-:B------:R-:W-:Y:S01]  /*87e0*/  FFMA.FTZ R193, R162, UR10, -R20.reuse ;  /* 0x0000000aa2c17c23 */ /* 0x100fe20008010814 */
[----:B------:R-:W0:Y:S01]  /*87f0*/  MUFU.EX2 R21, R21 ;  /* 0x0000001500157308 */ /* 0x000e220000000800 */
[--C-:B------:R-:W-:Y:S01]  /*8800*/  FFMA.FTZ R156, R163, UR10, -R20.reuse ;  /* 0x0000000aa39c7c23 */ /* 0x100fe20008010814 */
[--C-:B------:R-:W-:Y:S01]  /*8810*/  FFMA.FTZ R195, R166, UR10, -R20.reuse ;  /* 0x0000000aa6c37c23 */ /* 0x100fe20008010814 */
[--C-:B------:R-:W-:Y:S01]  /*8820*/  FFMA.FTZ R158, R167, UR10, -R20.reuse ;  /* 0x0000000aa79e7c23 */ /* 0x100fe20008010814 */
[--C-:B------:R-:W-:Y:S01]  /*8830*/  FFMA.FTZ R189, R170, UR10, -R20.reuse ;  /* 0x0000000aaabd7c23 */ /* 0x100fe20008010814 */
[--C-:B------:R-:W-:Y:S01]  /*8840*/  FFMA.FTZ R160, R171, UR10, -R20.reuse ;  /* 0x0000000aaba07c23 */ /* 0x100fe20008010814 */
[--C-:B------:R-:W-:Y:S01]  /*8850*/  FFMA.FTZ R191, R174, UR10, -R20.reuse ;  /* 0x0000000aaebf7c23 */ /* 0x100fe20008010814 */
[----:B------:R-:W-:Y:S01]  /*8860*/  FFMA.FTZ R162, R175, UR10, -R20 ;  /* 0x0000000aafa27c23 */ /* 0x000fe20008010814 */
[----:B------:R-:W1:Y:S08]  /*8870*/  MUFU.EX2 R197, R197 ;  /* 0x000000c500c57308 */ /* 0x000e700000000800 */
[----:B------:R-:W2:Y:S01]  /*8880*/  MUFU.EX2 R196, R196 ;  /* 0x000000c400c47308 */ /* 0x000ea20000000800 */
[----:B0-----:R-:W-:-:S07]  /*8890*/  FFMA.FTZ R155, R0, R18, R21 ;  /* 0x00000012009b7223 */ /* 0x001fce0000010015 */
[----:B------:R-:W0:Y:S01]  /*88a0*/  MUFU.EX2 R152, R152 ;  /* 0x0000009800987308 */ /* 0x000e220000000800 */
[----:B-1----:R-:W-:-:S07]  /*88b0*/  FFMA.FTZ R5, R2, R5, R197 ;  /* 0x0000000502057223 */ /* 0x002fce00000100c5 */
[----:B------:R-:W1:Y:S01]  /*88c0*/  MUFU.EX2 R198, R198 ;  /* 0x000000c600c67308 */ /* 0x000e620000000800 */
[----:B--2---:R-:W-:-:S07]  /*88d0*/  FADD.FTZ R155, R196, R155 ;  /* 0x0000009bc49b7221 */ /* 0x004fce0000010000 */
[----:B------:R-:W2:Y:S01]  /*88e0*/  MUFU.EX2 R199, R199 ;  /* 0x000000c700c77308 */ /* 0x000ea20000000800 */
[----:B0-----:R-:W-:-:S07]  /*88f0*/  FADD.FTZ R18, R152, R5 ;  /* 0x0000000598127221 */ /* 0x001fce0000010000 */
[----:B------:R-:W0:Y:S01]  /*8900*/  MUFU.EX2 R187, R187 ;  /* 0x000000bb00bb7308 */ /* 0x000e220000000800 */
[----:B-1----:R-:W-:Y:S01]  /*8910*/  FADD.FTZ R164, R198, R155 ;  /* 0x0000009bc6a47221 */ /* 0x002fe20000010000 */
[----:B------:R-:W-:-:S06]  /*8920*/  FFMA.FTZ R155, R178, UR10, -R20 ;  /* 0x0000000ab29b7c23 */ /* 0x000fcc0008010814 */
        /* <DEDUP_REMOVED lines=16> */
[----:B0-----:R-:W-:Y:S01]  /*8a30*/  FADD.FTZ R166, R194, R159 ;  /* 0x0000009fc2a67221 */ /* 0x001fe20000010000 */
[--C-:B------:R-:W-:Y:S01]  /*8a40*/  FFMA.FTZ R159, R182, UR10, -R20.reuse ;  /* 0x0000000ab69f7c23 */ /* 0x100fe20008010814 */
[----:B------:R-:W-:-:S05]  /*8a50*/  FFMA.FTZ R20, R183, UR10, -R20 ;  /* 0x0000000ab7147c23 */ /* 0x000fca0008010814 */
        /* <DEDUP_REMOVED lines=34> */
[----:B0-----:R-:W-:-:S03]  /*8c80*/  FADD.FTZ R18, R169, R166 ;  /* 0x000000a6a9127221 */ /* 0x001fc60000010000 */
[----:B-1----:R-:W-:Y:S01]  /*8c90*/  FADD.FTZ R5, R20, R5 ;  /* 0x0000000514057221 */ /* 0x002fe20000010000 */
[----:B------:R-:W-:Y:S06]  /*8ca0*/  @!P0 BRA `(.L_x_1305) ;  /* 0x0000000000048947 */ /* 0x000fec0003800000 */
[----:B------:R-:W-:Y:S01]  /*8cb0*/  BPT.TRAP 0x1 ;  /* 0x000000040000795c */ /* 0x000fe20000300000 */
.L_x_1305:
[----:B------:R-:W0:Y:S01]  /*8cc0*/  S2UR UR4, SR_CgaCtaId ;  /* 0x00000000000479c3 */ /* 0x000e220000008800 */
[----:B------:R-:W-:Y:S01]  /*8cd0*/  UIADD3 UR5, UR5, 0x30860, URZ ;  /* 0x0003086005057890 */ /* 0x000fe2000fffe03f */
[C---:B------:R-:W-:Y:S01]  /*8ce0*/  ISETP.GT.AND P1, PT, R220.reuse, UR54, PT ;  /* 0x00000036dc007c0c */ /* 0x040fe2000bf24270 */
[----:B------:R-:W-:Y:S01]  /*8cf0*/  UMOV UR7, UR38 ;  /* 0x0000002600077c82 */ /* 0x000fe20008000000 */
[----:B------:R-:W-:Y:S01]  /*8d00*/  F2FP.BF16.F32.PACK_AB R198, R187, R198 ;  /* 0x000000c6bbc6723e */ /* 0x000fe200000010ff */
[----:B------:R-:W-:Y:S01]  /*8d10*/  VIADD R220, R220, 0xffffffff ;  /* 0xffffffffdcdc7836 */ /* 0x000fe20000000000 */
[----:B------:R-:W-:Y:S02]  /*8d20*/  F2FP.BF16.F32.PACK_AB R196, R196, R21 ;  /* 0x00000015c4c4723e */ /* 0x000fe400000010ff */
[----:B------:R-:W-:Y:S02]  /*8d30*/  F2FP.BF16.F32.PACK_AB R192, R185, R192 ;  /* 0x000000c0b9c0723e */ /* 0x000fe400000010ff */
        /* <DEDUP_REMOVED lines=16> */
[----:B------:R-:W-:Y:S02]  /*8e40*/  F2FP.BF16.F32.PACK_AB R186, R169, R186 ;  /* 0x000000baa9ba723e */ /* 0x000fe400000010ff */
[----:B------:R-:W-:Y:S01]  /*8e50*/  MOV R21, R4 ;  /* 0x0000000400157202 */ /* 0x000fe20000000f00 */
[----:B------:R-:W-:Y:S06]  /*8e60*/  @P1 BRA `(.L_x_1306) ;  /* 0xffffffe000cc1947 */ /* 0x000fec000383ffff */
.L_x_1295:
        /* <DEDUP_REMOVED lines=11> */
.L_x_1326:
        /* <DEDUP_REMOVED lines=8> */
.L_x_1308:
[----:B------:R-:W-:Y:S01]  /*8fa0*/  ULEA UR5, UR39, UR40, 0x3 ;  /* 0x0000002827057291 */ /* 0x000fe2000f8e183f */
[----:B------:R-:W-:-:S05]  /*8fb0*/  IMAD.U32 R3, RZ, RZ, UR38 ;  /* 0x00000026ff037e24 */ /* 0x000fca000f8e00ff */
[----:B------:R-:W-:-:S04]  /*8fc0*/  SHF.L.U32 R3, R3, 0x1f, RZ ;  /* 0x0000001f03037819 */ /* 0x000fc800000006ff */
[----:B------:R0:W1:Y:S01]  /*8fd0*/  SYNCS.PHASECHK.TRANS64.TRYWAIT P1, [UR5+0x30830], R3 ;  /* 0x03083003ff0075a7 */ /* 0x0000620008020145 */
[----:B------:R-:W-:Y:S05]  /*8fe0*/  @!P0 BRA `(.L_x_1309) ;  /* 0x0000000000048947 */ /* 0x000fea0003800000 */
[----:B------:R-:W-:Y:S01]  /*8ff0*/  BPT.TRAP 0x1 ;  /* 0x000000040000795c */ /* 0x000fe20000300000 */
.L_x_1309:
[----:B-1----:R-:W-:Y:S05]  /*9000*/  @P1 BRA `(.L_x_1310) ;  /* 0x0000000000081947 */ /* 0x002fea0003800000 */
[----:B------:R-:W1:Y:S02]  /*9010*/  SYNCS.PHASECHK.TRANS64.TRYWAIT P1, [UR5+0x30830], R3 ;  /* 0x03083003ff0075a7 */ /* 0x000e640008020145 */
[----:B-1----:R-:W-:Y:S05]  /*9020*/  @!P1 BRA `(.L_x_1311) ;  /* 0x000000c400bc9947 */ /* 0x002fea0003800000 */
.L_x_1310:
        /* <DEDUP_REMOVED lines=227> */
.L_x_1312:
[----:B------:R-:W-:Y:S01]  /*9e60*/  ULEA UR5, UR4, UR40, 0x3 ;  /* 0x0000002804057291 */ /* 0x000fe2000f8e183f */
[----:B------:R-:W-:-:S05]  /*9e70*/  IMAD.U32 R0, RZ, RZ, UR6 ;  /* 0x00000006ff007e24 */ /* 0x000fca000f8e00ff */
[----:B------:R-:W-:-:S04]  /*9e80*/  SHF.L.U32 R0, R0, 0x1f, RZ ;  /* 0x0000001f00007819 */ /* 0x000fc800000006ff */
[----:B------:R2:W3:Y:S01]  /*9e90*/  SYNCS.PHASECHK.TRANS64.TRYWAIT P1, [UR5+0x30850], R0 ;  /* 0x03085000ff0075a7 */ /* 0x0004e20008020145 */
[----:B------:R-:W-:Y:S05]  /*9ea0*/  @!P0 BRA `(.L_x_1313) ;  /* 0x0000000000048947 */ /* 0x000fea0003800000 */
[----:B------:R-:W-:Y:S01]  /*9eb0*/  BPT.TRAP 0x1 ;  /* 0x000000040000795c */ /* 0x000fe20000300000 */
.L_x_1313:
[----:B---3--:R-:W-:Y:S05]  /*9ec0*/  @P1 BRA `(.L_x_1314) ;  /* 0x0000000000081947 */ /* 0x008fea0003800000 */
[----:B------:R-:W3:Y:S02]  /*9ed0*/  SYNCS.PHASECHK.TRANS64.TRYWAIT P1, [UR5+0x30850], R0 ;  /* 0x03085000ff0075a7 */ /* 0x000ee40008020145 */
[----:B---3--:R-:W-:Y:S05]  /*9ee0*/  @!P1 BRA `(.L_x_1315) ;  /* 0x000000b800249947 */ /* 0x008fea0003800000 */
.L_x_1314:
        /* <DEDUP_REMOVED lines=30> */
.L_x_1316:
[----:B------:R-:W-:Y:S01]  /*a0d0*/  R2UR UR4, R22 ;  /* 0x00000000160472ca */ /* 0x000fe200000e0000 */
[----:B------:R-:W3:Y:S01]  /*a0e0*/  S2UR UR10, SR_CgaCtaId ;  /* 0x00000000000a79c3 */ /* 0x000ee20000008800 */
[----:B------:R-:W-:Y:S01]  /*a0f0*/  VIADD R188, R200, UR60 ;  /* 0x0000003cc8bc7c36 */ /* 0x000fe20008000000 */
[----:B------:R-:W-:Y:S01]  /*a100*/  UISETP.NE.AND UP0, UPT, UR43, URZ, UPT ;  /* 0x0000003f2b00728c */ /* 0x000fe2000bf05270 */
[----:B-1----:R-:W-:Y:S02]  /*a110*/  IMAD.SHL.U32 R4, R220, 0x40, RZ ;  /* 0x00000040dc047824 */ /* 0x002fe400078e00ff */
[----:B0-----:R-:W-:-:S07]  /*a120*/  IMAD.U32 R3, RZ, RZ, UR41 ;  /* 0x00000029ff037e24 */ /* 0x001fce000f8e00ff */
[----:B------:R-:W-:Y:S02]  /*a130*/  UISETP.NE.AND UP1, UPT, UR4, URZ, UPT ;  /* 0x0000003f0400728c */ /* 0x000fe4000bf25270 */
[----:B------:R-:W-:-:S04]  /*a140*/  ULEA UR4, UR7, UR40, 0x3 ;  /* 0x0000002807047291 */ /* 0x000fc8000f8e183f */
[----:B------:R-:W-:Y:S01]  /*a150*/  PLOP3.LUT P1, PT, PT, PT, UP1, 0x80, 0x0 ;  /* 0x000000000000781c */ /* 0x000fe20003f2f018 */
[----:B------:R-:W-:Y:S01]  /*a160*/  UIADD3 UR4, UR4, 0x30840, URZ ;  /* 0x0003084004047890 */ /* 0x000fe2000fffe03f */
[----:B------:R-:W-:-:S03]  /*a170*/  PLOP3.LUT P2, PT, PT, PT, UP1, 0x80, 0x0 ;  /* 0x000000000000781c */ /* 0x000fc60003f4f018 */
[----:B------:R-:W-:Y:S01]  /*a180*/  @UP1 ULDC UR6, c[0x0][0x44c] ;  /* 0x0001130000061ab9 */ /* 0x000fe20000000800 */
[----:B---3--:R-:W-:-:S07]  /*a190*/  UPRMT UR4, UR10, 0x654, UR4 ;  /* 0x000006540a047896 */ /* 0x008fce0008000004 */
[----:B--2---:R-:W-:Y:S01]  /*a1a0*/  @P1 IMAD.HI.U32 R0, R188, UR6, RZ ;  /* 0x00000006bc001c27 */ /* 0x004fe2000f8e00ff */
[----:B------:R-:W-:Y:S01]  /*a1b0*/  @UP1 ULDC UR6, c[0x0][0x450] ;  /* 0x0001140000061ab9 */ /* 0x000fe20000000800 */
[----:B------:R-:W-:Y:S01]  /*a1c0*/  PLOP3.LUT P1, PT, PT, PT, UP0, 0x40, 0x0 ;  /* 0x000000000000781c */ /* 0x000fe20003f2e808 */
[----:B------:R-:W-:Y:S01]  /*a1d0*/  SYNCS.ARRIVE.TRANS64.RED.A1T0 RZ, [UR4], RZ ;  /* 0x000000ffffff79a7 */ /* 0x000fe20008100404 */
[----:B------:R-:W-:Y:S01]  /*a1e0*/  ULOP3.LUT UR4, URZ, UR55, URZ, 0x33, !UPT ;  /* 0x000000373f047292 */ /* 0x000fe2000f8e333f */
[----:B------:R-:W-:Y:S02]  /*a1f0*/  @P2 SHF.R.U32.HI R188, RZ, UR6, R0 ;  /* 0x00000006ffbc2c19 */ /* 0x000fe40008011600 */
        /* <DEDUP_REMOVED lines=22> */
.L_x_1319:
[----:B------:R-:W-:-:S05]  /*a360*/  IMAD.U32 R189, RZ, RZ, UR54 ;  /* 0x00000036ffbd7e24 */ /* 0x000fca000f8e00ff */
[----:B------:R-:W-:-:S13]  /*a370*/  ISETP.NE.AND P1, PT, R189, 0x1, PT ;  /* 0x00000001bd00780c */ /* 0x000fda0003f25270 */
[----:B------:R-:W0:Y:S02]  /*a380*/  @P1 LDC.64 R2, c[0x0][0x9e8] ;  /* 0x00027a00ff021b82 */ /* 0x000e240000000a00 */
[----:B0-----:R-:W-:-:S05]  /*a390*/  @P1 IMAD.HI.U32 R2, R185, R2, RZ ;  /* 0x00000002b9021227 */ /* 0x001fca00078e00ff */
[----:B------:R-:W-:-:S07]  /*a3a0*/  @P1 SHF.R.U32.HI R185, RZ, R3, R2 ;  /* 0x00000003ffb91219 */ /* 0x000fce0000011602 */
.L_x_1320:
[----:B------:R-:W-:Y:S05]  /*a3b0*/  BSYNC B0 ;  /* 0x0000000000007941 */ /* 0x000fea0003800000 */
.L_x_1318:
[----:B------:R-:W-:-:S04]  /*a3c0*/  IMAD R2, R185, R189, -R4 ;  /* 0x000000bdb9027224 */ /* 0x000fc800078e0a04 */
[----:B------:R-:W-:-:S05]  /*a3d0*/  IMAD R2, R19, -0x2, R2 ;  /* 0xfffffffe13027824 */ /* 0x000fca00078e0202 */
[----:B------:R-:W-:Y:S02]  /*a3e0*/  VIADDMNMX R187, R2, R189, R187, PT ;  /* 0x000000bd02bb7246 */ /* 0x000fe400038001bb */
[----:B------:R-:W-:-:S07]  /*a3f0*/  VIMNMX R186, R186, R2, !PT ;  /* 0x00000002baba7248 */ /* 0x000fce0007fe0100 */
.L_x_1317:
        /* <DEDUP_REMOVED lines=68> */
.L_x_1323:
[----:B------:R-:W-:-:S05]  /*a840*/  IMAD.U32 R152, RZ, RZ, UR54 ;  /* 0x00000036ff987e24 */ /* 0x000fca000f8e00ff */
[----:B------:R-:W-:-:S13]  /*a850*/  ISETP.NE.AND P2, PT, R152, 0x1, PT ;  /* 0x000000019800780c */ /* 0x000fda0003f45270 */
[----:B------:R-:W0:Y:S02]  /*a860*/  @P2 LDC.64 R2, c[0x0][0x9e8] ;  /* 0x00027a00ff022b82 */ /* 0x000e240000000a00 */
[----:B0-----:R-:W-:-:S05]  /*a870*/  @P2 IMAD.HI.U32 R2, R187, R2, RZ ;  /* 0x00000002bb022227 */ /* 0x001fca00078e00ff */
[----:B------:R-:W-:-:S07]  /*a880*/  @P2 SHF.R.U32.HI R187, RZ, R3, R2 ;  /* 0x00000003ffbb2219 */ /* 0x000fce0000011602 */
.L_x_1324:
[----:B------:R-:W-:Y:S05]  /*a890*/  BSYNC B0 ;  /* 0x0000000000007941 */ /* 0x000fea0003800000 */
.L_x_1322:
[----:B------:R-:W-:-:S04]  /*a8a0*/  IMAD R4, R187, R152, -R4 ;  /* 0x00000098bb047224 */ /* 0x000fc800078e0a04 */
[----:B------:R-:W-:-:S05]  /*a8b0*/  IMAD R3, R19, -0x2, R4 ;  /* 0xfffffffe13037824 */ /* 0x000fca00078e0204 */
[----:B------:R-:W-:Y:S02]  /*a8c0*/  VIADDMNMX R0, R3, R152, R0, PT ;  /* 0x0000009803007246 */ /* 0x000fe40003800100 */
[----:B------:R-:W-:-:S07]  /*a8d0*/  VIMNMX R184, R184, R3, !PT ;  /* 0x00000003b8b87248 */ /* 0x000fce0007fe0100 */
.L_x_1321:
        /* <DEDUP_REMOVED lines=201> */
.L_x_1325:
        /* <DEDUP_REMOVED lines=11> */
[----:B------:R-:W-:Y:S01]  /*b620*/  ISETP.GT.AND P1, PT, R220, UR4, PT ;  /* 0x00000004dc007c0c */ /* 0x000fe2000bf24270 */
        /* <DEDUP_REMOVED lines=16> */
.L_x_1307:
        /* <DEDUP_REMOVED lines=131> */
.L_x_1327:
[----:B------:R-:W-:Y:S01]  /*bf60*/  ULEA UR5, UR39, UR40, 0x3 ;  /* 0x0000002827057291 */ /* 0x000fe2000f8e183f */
[----:B------:R-:W-:-:S05]  /*bf70*/  IMAD.U32 R0, RZ, RZ, UR38 ;  /* 0x00000026ff007e24 */ /* 0x000fca000f8e00ff */
[----:B------:R-:W-:-:S04]  /*bf80*/  SHF.L.U32 R0, R0, 0x1f, RZ ;  /* 0x0000001f00007819 */ /* 0x000fc800000006ff */
[----:B------:R0:W1:Y:S01]  /*bf90*/  SYNCS.PHASECHK.TRANS64.TRYWAIT P1, [UR5+0x30850], R0 ;  /* 0x03085000ff0075a7 */ /* 0x0000620008020145 */
[----:B------:R-:W-:Y:S05]  /*bfa0*/  @!P0 BRA `(.L_x_1328) ;  /* 0x0000000000048947 */ /* 0x000fea0003800000 */
[----:B------:R-:W-:Y:S01]  /*bfb0*/  BPT.TRAP 0x1 ;  /* 0x000000040000795c */ /* 0x000fe20000300000 */
.L_x_1328:
[----:B-1----:R-:W-:Y:S05]  /*bfc0*/  @P1 BRA `(.L_x_1329) ;  /* 0x0000000000081947 */ /* 0x002fea0003800000 */
[----:B------:R-:W1:Y:S02]  /*bfd0*/  SYNCS.PHASECHK.TRANS64.TRYWAIT P1, [UR5+0x30850], R0 ;  /* 0x03085000ff0075a7 */ /* 0x000e640008020145 */
[----:B-1----:R-:W-:Y:S05]  /*bfe0*/  @!P1 BRA `(.L_x_1330) ;  /* 0x0000009400fc9947 */ /* 0x002fea0003800000 */
.L_x_1329:
        /* <DEDUP_REMOVED lines=21> */
[----:B------:R-:W-:-:S02]  /*c140*/  IMAD.U32 R7, RZ, RZ, UR10 ;  /* 0x0000000aff077e24 */ /* 0x000fc4000f8e00ff */
[----:B------:R-:W-:Y:S02]  /*c150*/  IMAD.MOV.U32 R0, RZ, RZ, -0x800000 ;  /* 0xff800000ff007424 */ /* 0x000fe400078e00ff */
        /* <DEDUP_REMOVED lines=33> */
.L_x_1331:
        /* <DEDUP_REMOVED lines=141> */
.L_x_1253:
[----:B------:R-:W0:Y:S01]  /*cc40*/  S2R R5, SR_CgaCtaId ;  /* 0x0000000000057919 */ /* 0x000e220000008800 */
[----:B------:R-:W-:Y:S01]  /*cc50*/  MOV R22, 0x400 ;  /* 0x0000040000167802 */ /* 0x000fe20000000f00 */
[----:B------:R-:W-:Y:S01]  /*cc60*/  BSSY B0, `(.L_x_1332) ;  /* 0x00002dd000007945 */ /* 0x000fe20003800000 */
[----:B------:R-:W-:Y:S02]  /*cc70*/  BAR.SYNC.DEFER_BLOCKING 0x5, 0x180 ;  /* 0x0146000000007b1d */ /* 0x000fe40000010000 */
[----:B0-----:R-:W-:-:S05]  /*cc80*/  LEA R22, R5, R22, 0x18 ;  /* 0x0000001605167211 */ /* 0x001fca00078ec0ff */
[----:B------:R-:W0:Y:S02]  /*cc90*/  LDS.128 R4, [R22+0x308d0] ;  /* 0x0308d00016047984 */ /* 0x000e240000000c00 */
[----:B0-----:R-:W-:Y:S02]  /*cca0*/  R2UR UR5, R5 ;  /* 0x00000000050572ca */ /* 0x001fe400000e0000 */
[----:B------:R-:W-:Y:S02]  /*ccb0*/  R2UR UR7, R6 ;  /* 0x00000000060772ca */ /* 0x000fe400000e0000 */
[----:B------:R-:W-:Y:S01]  /*ccc0*/  R2UR UR6, R7 ;  /* 0x00000000070672ca */ /* 0x000fe200000e0000 */
[----:B------:R-:W-:Y:S06]  /*ccd0*/  BAR.ARV 0x4, 0x180 ;  /* 0x0106000000007b1d */ /* 0x000fec0000002000 */
[----:B------:R-:W-:Y:S08]  /*cce0*/  @P0 BRA `(.L_x_1333) ;  /* 0x0000001c00dc0947 */ /* 0x000ff00003800000 */
[----:B------:R-:W0:Y:S01]  /*ccf0*/  S2R R7, SR_SWINHI ;  /* 0x0000000000077919 */ /* 0x000e220000002f00 */
[----:B------:R-:W-:Y:S01]  /*cd00*/  F2FP.BF16.F32.PACK_AB R24, R25, R24 ;  /* 0x000000181918723e */ /* 0x000fe200000010ff */
[----:B------:R-:W-:Y:S01]  /*cd10*/  ULDC.64 UR8, c[0x0][0xc00] ;  /* 0x0003000000087ab9 */ /* 0x000fe20000000a00 */
[----:B------:R-:W-:Y:S01]  /*cd20*/  F2FP.BF16.F32.PACK_AB R25, R161, R26 ;  /* 0x0000001aa119723e */ /* 0x000fe200000010ff */
[----:B------:R-:W-:Y:S01]  /*cd30*/  UISETP.NE.U32.AND UP0, UPT, UR8, URZ, UPT ;  /* 0x0000003f0800728c */ /* 0x000fe2000bf05070 */
[----:B------:R-:W-:Y:S02]  /*cd40*/  F2FP.BF16.F32.PACK_AB R26, R29, R28 ;  /* 0x0000001c1d1a723e */ /* 0x000fe400000010ff */
[----:B------:R-:W-:Y:S01]  /*cd50*/  F2FP.BF16.F32.PACK_AB R27, R8, R27 ;  /* 0x0000001b081b723e */ /* 0x000fe200000010ff */
[----:B------:R-:W-:Y:S01]  /*cd60*/  UISETP.NE.AND.EX UP0, UPT, UR9, URZ, UPT, UP0 ;  /* 0x0000003f0900728c */ /* 0x000fe2000bf05300 */
[----:B------:R-:W-:Y:S02]  /*cd70*/  F2FP.BF16.F32.PACK_AB R32, R33, R32 ;  /* 0x000000202120723e */ /* 0x000fe400000010ff */
[----:B------:R-:W-:Y:S01]  /*cd80*/  F2FP.BF16.F32.PACK_AB R33, R160, R34 ;  /* 0x00000022a021723e */ /* 0x000fe200000010ff */
[----:B------:R-:W-:Y:S01]  /*cd90*/  ULDC.64 UR8, c[0x0][0xc00] ;  /* 0x0003000000087ab9 */ /* 0x000fe20000000a00 */
        /* <DEDUP_REMOVED lines=10> */
[----:B------:R-:W-:Y:S02]  /*ce40*/  MOV R4, R22 ;  /* 0x0000001600047202 */ /* 0x000fe40000000f00 */
[----:B0-----:R-:W-:Y:S02]  /*ce50*/  MOV R5, R7 ;  /* 0x0000000700057202 */ /* 0x001fe40000000f00 */
[----:B------:R-:W-:-:S02]  /*ce60*/  F2FP.BF16.F32.PACK_AB R51, R155, R51 ;  /* 0x000000339b33723e */ /* 0x000fc400000010ff */
[----:B------:R-:W-:Y:S01]  /*ce70*/  F2FP.BF16.F32.PACK_AB R57, R154, R58 ;  /* 0x0000003a9a39723e */ /* 0x000fe200000010ff */
[----:B------:R-:W-:Y:S01]  /*ce80*/  IMAD.WIDE R102, R213, 0x2, R4 ;  /* 0x00000002d5667825 */ /* 0x000fe200078e0204 */
[----:B------:R-:W-:Y:S02]  /*ce90*/  F2FP.BF16.F32.PACK_AB R64, R65, R64 ;  /* 0x000000404140723e */ /* 0x000fe400000010ff */
[----:B------:R-:W-:Y:S02]  /*cea0*/  F2FP.BF16.F32.PACK_AB R58, R61, R60 ;  /* 0x0000003c3d3a723e */ /* 0x000fe400000010ff */
[C---:B------:R-:W-:Y:S02]  /*ceb0*/  IADD3 R169, P1, R102.reuse, 0x20, RZ ;  /* 0x0000002066a97810 */ /* 0x040fe40007f3e0ff */
        /* <DEDUP_REMOVED lines=9> */
[C---:B------:R-:W-:Y:S01]  /*cf50*/  LOP3.LUT R7, R102.reuse, 0x380, RZ, 0xc0, !PT ;  /* 0x0000038066077812 */ /* 0x040fe200078ec0ff */
[----:B------:R-:W-:Y:S01]  /*cf60*/  IMAD.X R31, RZ, RZ, R103, P5 ;  /* 0x000000ffff1f7224 */ /* 0x000fe200028e0667 */
[----:B------:R-:W-:-:S02]  /*cf70*/  IADD3 R167, P1, R102, 0xc060, RZ ;  /* 0x0000c06066a77810 */ /* 0x000fc40007f3e0ff */
[----:B------:R-:W-:Y:S02]  /*cf80*/  LOP3.LUT R10, R169, 0x380, RZ, 0xc0, !PT ;  /* 0x00000380a90a7812 */ /* 0x000fe400078ec0ff */
[C---:B------:R-:W-:Y:S01]  /*cf90*/  IADD3 R177, P6, R102.reuse, 0x4020, RZ ;  /* 0x0000402066b17810 */ /* 0x040fe20007fde0ff */
[--C-:B------:R-:W-:Y:S01]  /*cfa0*/  IMAD.X R9, RZ, RZ, R103.reuse, P1 ;  /* 0x000000ffff097224 */ /* 0x100fe200008e0667 */
[----:B------:R-:W-:Y:S02]  /*cfb0*/  IADD3 R181, P2, R102, 0x4060, RZ ;  /* 0x0000406066b57810 */ /* 0x000fe40007f5e0ff */
[----:B------:R-:W-:Y:S01]  /*cfc0*/  LOP3.LUT R12, R171, 0x380, RZ, 0xc0, !PT ;  /* 0x00000380ab0c7812 */ /* 0x000fe200078ec0ff */
[--C-:B------:R-:W-:Y:S01]  /*cfd0*/  IMAD.X R21, RZ, RZ, R103.reuse, P6 ;  /* 0x000000ffff157224 */ /* 0x100fe200030e0667 */
[----:B------:R-:W-:Y:S01]  /*cfe0*/  LOP3.LUT R14, R173, 0x380, RZ, 0xc0, !PT ;  /* 0x00000380ad0e7812 */ /* 0x000fe200078ec0ff */
[----:B------:R-:W-:Y:S01]  /*cff0*/  IMAD.X R39, RZ, RZ, R103, P2 ;  /* 0x000000ffff277224 */ /* 0x000fe200010e0667 */
[----:B------:R-:W-:-:S02]  /*d000*/  LOP3.LUT R16, R175, 0x380, RZ, 0xc0, !PT ;  /* 0x00000380af107812 */ /* 0x000fc400078ec0ff */
[----:B------:R-:W-:Y:S02]  /*d010*/  IADD3 R6, P5, R102, 0xc020, RZ ;  /* 0x0000c02066067810 */ /* 0x000fe40007fbe0ff */
[----:B------:R-:W-:Y:S02]  /*d020*/  SHF.R.U64 R7, R7, 0x3, RZ ;  /* 0x0000000307077819 */ /* 0x000fe400000012ff */
[----:B------:R-:W-:Y:S01]  /*d030*/  SHF.R.U64 R10, R10, 0x3, RZ ;  /* 0x000000030a0a7819 */ /* 0x000fe200000012ff */
[----:B------:R-:W-:Y:S01]  /*d040*/  IMAD.X R99, RZ, RZ, R103, P5 ;  /* 0x000000ffff637224 */ /* 0x000fe200028e0667 */
[----:B------:R-:W-:Y:S02]  /*d050*/  LOP3.LUT R161, R167, 0x380, RZ, 0xc0, !PT ;  /* 0x00000380a7a17812 */ /* 0x000fe400078ec0ff */
[----:B------:R-:W-:Y:S02]  /*d060*/  IADD3 R54, P0, R102, 0x8020, RZ ;  /* 0x0000802066367810 */ /* 0x000fe40007f1e0ff */
[----:B------:R-:W-:-:S02]  /*d070*/  SHF.R.U64 R12, R12, 0x3, RZ ;  /* 0x000000030c0c7819 */ /* 0x000fc400000012ff */
[----:B------:R-:W-:Y:S01]  /*d080*/  LOP3.LUT R20, R177, 0x380, RZ, 0xc0, !PT ;  /* 0x00000380b1147812 */ /* 0x000fe200078ec0ff */
[--C-:B------:R-:W-:Y:S01]  /*d090*/  IMAD.X R55, RZ, RZ, R103.reuse, P0 ;  /* 0x000000ffff377224 */ /* 0x100fe200000e0667 */
[----:B------:R-:W-:Y:S02]  /*d0a0*/  IADD3 R62, P4, R102, 0x8040, RZ ;  /* 0x00008040663e7810 */ /* 0x000fe40007f9e0ff */
[----:B------:R-:W-:Y:S02]  /*d0b0*/  IADD3.X R17, RZ, R103, RZ, P3, !PT ;  /* 0x00000067ff117210 */ /* 0x000fe40001ffe4ff */
[----:B------:R-:W-:Y:S01]  /*d0c0*/  SHF.R.U64 R14, R14, 0x3, RZ ;  /* 0x000000030e0e7819 */ /* 0x000fe200000012ff */
[----:B------:R-:W-:Y:S01]  /*d0d0*/  IMAD.X R63, RZ, RZ, R103, P4 ;  /* 0x000000ffff3f7224 */ /* 0x000fe200020e0667 */
[----:B------:R-:W-:Y:S02]  /*d0e0*/  LOP3.LUT R30, R179, 0x380, RZ, 0xc0, !PT ;  /* 0x00000380b31e7812 */ /* 0x000fe400078ec0ff */
[----:B------:R-:W-:-:S02]  /*d0f0*/  IADD3 R70, P3, R102, 0x8060, RZ ;  /* 0x0000806066467810 */ /* 0x000fc40007f7e0ff */
[C---:B------:R-:W-:Y:S02]  /*d100*/  IADD3 R94, P6, R102.reuse, 0xc000, RZ ;  /* 0x0000c000665e7810 */ /* 0x040fe40007fde0ff */
[----:B------:R-:W-:Y:S01]  /*d110*/  IADD3 R168, P2, R102, 0xc040, RZ ;  /* 0x0000c04066a87810 */ /* 0x000fe20007f5e0ff */
[--C-:B------:R-:W-:Y:S01]  /*d120*/  IMAD.X R71, RZ, RZ, R103.reuse, P3 ;  /* 0x000000ffff477224 */ /* 0x100fe200018e0667 */
[----:B------:R-:W-:Y:S01]  /*d130*/  SHF.R.U64 R16, R16, 0x3, RZ ;  /* 0x0000000310107819 */ /* 0x000fe200000012ff */
[--C-:B------:R-:W-:Y:S01]  /*d140*/  IMAD.X R95, RZ, RZ, R103.reuse, P6 ;  /* 0x000000ffff5f7224 */ /* 0x100fe200030e0667 */
[----:B------:R-:W-:Y:S02]  /*d150*/  LOP3.LUT R38, R181, 0x380, RZ, 0xc0, !PT ;  /* 0x00000380b5267812 */ /* 0x000fe400078ec0ff */
[----:B------:R-:W-:Y:S01]  /*d160*/  LOP3.LUT R102, R7, R102, RZ, 0x3c, !PT ;  /* 0x0000006607667212 */ /* 0x000fe200078e3cff */
[----:B------:R-:W-:Y:S01]  /*d170*/  IMAD.X R7, RZ, RZ, R103, P2 ;  /* 0x000000ffff077224 */ /* 0x000fe200010e0667 */
[----:B------:R-:W-:-:S02]  /*d180*/  LOP3.LUT R10, R10, R169, RZ, 0x3c, !PT ;  /* 0x000000a90a0a7212 */ /* 0x000fc400078e3cff */
[----:B------:R-:W-:Y:S02]  /*d190*/  LOP3.LUT R46, R183, 0x380, RZ, 0xc0, !PT ;  /* 0x00000380b72e7812 */ /* 0x000fe400078ec0ff */
[----:B------:R-:W-:Y:S02]  /*d1a0*/  LOP3.LUT R98, R6, 0x380, RZ, 0xc0, !PT ;  /* 0x0000038006627812 */ /* 0x000fe400078ec0ff */
[----:B------:R-:W-:Y:S02]  /*d1b0*/  SHF.R.U64 R28, R161, 0x3, RZ ;  /* 0x00000003a11c7819 */ /* 0x000fe400000012ff */
[----:B------:R-:W-:Y:S02]  /*d1c0*/  LOP3.LUT R12, R12, R171, RZ, 0x3c, !PT ;  /* 0x000000ab0c0c7212 */ /* 0x000fe400078e3cff */
[----:B------:R-:W-:Y:S02]  /*d1d0*/  SHF.R.U64 R20, R20, 0x3, RZ ;  /* 0x0000000314147819 */ /* 0x000fe400000012ff */
[----:B------:R-:W-:-:S02]  /*d1e0*/  LOP3.LUT R169, R54, 0x380, RZ, 0xc0, !PT ;  /* 0x0000038036a97812 */ /* 0x000fc400078ec0ff */
[----:B------:R-:W-:Y:S02]  /*d1f0*/  LOP3.LUT R14, R14, R173, RZ, 0x3c, !PT ;  /* 0x000000ad0e0e7212 */ /* 0x000fe400078e3cff */
[----:B------:R-:W-:Y:S02]  /*d200*/  SHF.R.U64 R30, R30, 0x3, RZ ;  /* 0x000000031e1e7819 */ /* 0x000fe400000012ff */
[----:B------:R-:W-:Y:S02]  /*d210*/  LOP3.LUT R171, R62, 0x380, RZ, 0xc0, !PT ;  /* 0x000003803eab7812 */ /* 0x000fe400078ec0ff */
[----:B------:R-:W-:Y:S02]  /*d220*/  LOP3.LUT R16, R16, R175, RZ, 0x3c, !PT ;  /* 0x000000af10107212 */ /* 0x000fe400078e3cff */
[----:B------:R-:W-:Y:S02]  /*d230*/  SHF.R.U64 R38, R38, 0x3, RZ ;  /* 0x0000000326267819 */ /* 0x000fe400000012ff */
[----:B------:R-:W-:-:S02]  /*d240*/  LOP3.LUT R173, R70, 0x380, RZ, 0xc0, !PT ;  /* 0x0000038046ad7812 */ /* 0x000fc400078ec0ff */
[----:B------:R-:W-:Y:S02]  /*d250*/  SHF.R.U64 R46, R46, 0x3, RZ ;  /* 0x000000032e2e7819 */ /* 0x000fe400000012ff */
[----:B------:R-:W-:Y:S02]  /*d260*/  LOP3.LUT R175, R94, 0x380, RZ, 0xc0, !PT ;  /* 0x000003805eaf7812 */ /* 0x000fe400078ec0ff */
[----:B------:R-:W-:Y:S01]  /*d270*/  MOV R102, R102 ;  /* 0x0000006600667202 */ /* 0x000fe20000000f00 */
[----:B------:R-:W-:Y:S01]  /*d280*/  BAR.SYNC.DEFER_BLOCKING 0x1, 0x100 ;  /* 0x0044000000007b1d */ /* 0x000fe20000010000 */
[----:B------:R-:W-:Y:S02]  /*d290*/  SHF.R.U64 R29, R98, 0x3, RZ ;  /* 0x00000003621d7819 */ /* 0x000fe400000012ff */
[----:B------:R-:W-:Y:S02]  /*d2a0*/  LOP3.LUT R8, R28, R167, RZ, 0x3c, !PT ;  /* 0x000000a71c087212 */ /* 0x000fe400078e3cff */
[----:B------:R-:W-:-:S02]  /*d2b0*/  LOP3.LUT R20, R20, R177, RZ, 0x3c, !PT ;  /* 0x000000b114147212 */ /* 0x000fc400078e3cff */
[----:B------:R-:W-:Y:S02]  /*d2c0*/  SHF.R.U64 R169, R169, 0x3, RZ ;  /* 0x00000003a9a97819 */ /* 0x000fe400000012ff */
[----:B------:R-:W-:Y:S02]  /*d2d0*/  MOV R28, R10 ;  /* 0x0000000a001c7202 */ /* 0x000fe40000000f00 */
[----:B------:R-:W-:Y:S02]  /*d2e0*/  LOP3.LUT R30, R30, R179, RZ, 0x3c, !PT ;  /* 0x000000b31e1e7212 */ /* 0x000fe400078e3cff */
[----:B------:R-:W-:Y:S02]  /*d2f0*/  SHF.R.U64 R171, R171, 0x3, RZ ;  /* 0x00000003abab7819 */ /* 0x000fe400000012ff */
[----:B------:R-:W-:Y:S02]  /*d300*/  LOP3.LUT R103, R168, 0x380, RZ, 0xc0, !PT ;  /* 0x00000380a8677812 */ /* 0x000fe400078ec0ff */
[----:B------:R-:W-:-:S02]  /*d310*/  MOV R12, R12 ;  /* 0x0000000c000c7202 */ /* 0x000fc40000000f00 */
[----:B------:R-:W-:Y:S02]  /*d320*/  LOP3.LUT R38, R38, R181, RZ, 0x3c, !PT ;  /* 0x000000b526267212 */ /* 0x000fe400078e3cff */
[----:B------:R-:W-:Y:S02]  /*d330*/  SHF.R.U64 R173, R173, 0x3, RZ ;  /* 0x00000003adad7819 */ /* 0x000fe400000012ff */
[----:B------:R-:W-:Y:S01]  /*d340*/  MOV R14, R14 ;  /* 0x0000000e000e7202 */ /* 0x000fe20000000f00 */
[----:B------:R-:W-:Y:S01]  /*d350*/  STSM.16.M88.4 [R102], R24 ;  /* 0x0000001866007844 */ /* 0x000fe20000000200 */
[----:B------:R-:W-:Y:S02]  /*d360*/  LOP3.LUT R46, R46, R183, RZ, 0x3c, !PT ;  /* 0x000000b72e2e7212 */ /* 0x000fe400078e3cff */
[----:B------:R-:W-:Y:S01]  /*d370*/  SHF.R.U64 R175, R175, 0x3, RZ ;  /* 0x00000003afaf7819 */ /* 0x000fe200000012ff */
[----:B------:R-:W-:Y:S01]  /*d380*/  STSM.16.M88.4 [R28], R32 ;  /* 0x000000201c007844 */ /* 0x000fe20000000200 */
[----:B------:R-:W-:-:S02]  /*d390*/  LOP3.LUT R98, R29, R6, RZ, 0x3c, !PT ;  /* 0x000000061d627212 */ /* 0x000fc400078e3cff */
[----:B------:R-:W-:Y:S01]  /*d3a0*/  MOV R16, R16 ;  /* 0x0000001000107202 */ /* 0x000fe20000000f00 */
[----:B------:R0:W-:Y:S01]  /*d3b0*/  STSM.16.M88.4 [R12], R40 ;  /* 0x000000280c007844 */ /* 0x0001e20000000200 */
[----:B------:R-:W-:Y:S02]  /*d3c0*/  F2FP.BF16.F32.PACK_AB R59, R153, R59 ;  /* 0x0000003b993b723e */ /* 0x000fe400000010ff */
[----:B------:R-:W-:Y:S01]  /*d3d0*/  F2FP.BF16.F32.PACK_AB R65, R152, R66 ;  /* 0x000000429841723e */ /* 0x000fe200000010ff */
[----:B------:R-:W-:Y:S01]  /*d3e0*/  STSM.16.M88.4 [R14], R48 ;  /* 0x000000300e007844 */ /* 0x000fe20000000200 */
[----:B------:R-:W-:Y:S02]  /*d3f0*/  F2FP.BF16.F32.PACK_AB R72, R73, R72 ;  /* 0x000000484948723e */ /* 0x000fe400000010ff */
[----:B------:R-:W-:Y:S01]  /*d400*/  LOP3.LUT R54, R169, R54, RZ, 0x3c, !PT ;  /* 0x00000036a9367212 */ /* 0x000fe200078e3cff */
[----:B------:R-:W-:Y:S01]  /*d410*/  STSM.16.M88.4 [R16], R56 ;  /* 0x0000003810007844 */ /* 0x000fe20000000200 */
[----:B------:R-:W-:-:S02]  /*d420*/  MOV R20, R20 ;  /* 0x0000001400147202 */ /* 0x000fc40000000f00 */
[----:B------:R-:W-:Y:S02]  /*d430*/  F2FP.BF16.F32.PACK_AB R66, R69, R68 ;  /* 0x000000444542723e */ /* 0x000fe400000010ff */
[----:B------:R-:W-:Y:S02]  /*d440*/  F2FP.BF16.F32.PACK_AB R67, R18, R67 ;  /* 0x000000431243723e */ /* 0x000fe400000010ff */
[----:B------:R-:W-:Y:S02]  /*d450*/  F2FP.BF16.F32.PACK_AB R73, R3, R74 ;  /* 0x0000004a0349723e */ /* 0x000fe400000010ff */
[----:B------:R-:W-:Y:S01]  /*d460*/  F2FP.BF16.F32.PACK_AB R80, R81, R80 ;  /* 0x000000505150723e */ /* 0x000fe200000010ff */
[----:B------:R-:W-:Y:S01]  /*d470*/  STSM.16.M88.4 [R20], R64 ;  /* 0x0000004014007844 */ /* 0x000fe20000000200 */
[----:B------:R-:W-:Y:S02]  /*d480*/  LOP3.LUT R62, R171, R62, RZ, 0x3c, !PT ;  /* 0x0000003eab3e7212 */ /* 0x000fe400078e3cff */
        /* <DEDUP_REMOVED lines=9> */
[----:B------:R-:W-:Y:S01]  /*d520*/  R2UR UR4, R208 ;  /* 0x00000000d00472ca */ /* 0x000fe200000e0000 */
[----:B------:R-:W-:Y:S01]  /*d530*/  ULDC UR10, c[0x0][0xa88] ;  /* 0x0002a200000a7ab9 */ /* 0x000fe20000000800 */
[----:B------:R-:W-:Y:S01]  /*d540*/  SHF.R.U64 R103, R103, 0x3, RZ ;  /* 0x0000000367677819 */ /* 0x000fe200000012ff */
[----:B------:R-:W1:Y:S01]  /*d550*/  LDC R18, c[0x0][0xbe8] ;  /* 0x0002fa00ff127b82 */ /* 0x000e620000000800 */
[----:B------:R-:W-:Y:S02]  /*d560*/  MOV R30, R30 ;  /* 0x0000001e001e7202 */ /* 0x000fe40000000f00 */
[----:B------:R-:W-:-:S02]  /*d570*/  F2FP.BF16.F32.PACK_AB R74, R77, R76 ;  /* 0x0000004c4d4a723e */ /* 0x000fc400000010ff */
[----:B------:R-:W-:Y:S02]  /*d580*/  F2FP.BF16.F32.PACK_AB R81, R83, R82 ;  /* 0x000000525351723e */ /* 0x000fe400000010ff */
[----:B------:R-:W-:Y:S01]  /*d590*/  LOP3.LUT R70, R173, R70, RZ, 0x3c, !PT ;  /* 0x00000046ad467212 */ /* 0x000fe200078e3cff */
[----:B------:R-:W-:Y:S01]  /*d5a0*/  STSM.16.M88.4 [R30], R72 ;  /* 0x000000481e007844 */ /* 0x000fe20000000200 */
[----:B------:R-:W-:Y:S01]  /*d5b0*/  MOV R38, R38 ;  /* 0x0000002600267202 */ /* 0x000fe20000000f00 */
[----:B------:R-:W-:Y:S01]  /*d5c0*/  UIMAD.WIDE UR8, UR4, 0x4, UR8 ;  /* 0x00000004040878a5 */ /* 0x000fe2000f8e0208 */
[----:B------:R-:W-:Y:S02]  /*d5d0*/  F2FP.BF16.F32.PACK_AB R82, R85, R84 ;  /* 0x000000545552723e */ /* 0x000fe400000010ff */
[----:B------:R-:W-:Y:S02]  /*d5e0*/  F2FP.BF16.F32.PACK_AB R83, R87, R86 ;  /* 0x000000565753723e */ /* 0x000fe400000010ff */
[----:B------:R-:W-:-:S02]  /*d5f0*/  LOP3.LUT R94, R175, R94, RZ, 0x3c, !PT ;  /* 0x0000005eaf5e7212 */ /* 0x000fc400078e3cff */
[----:B------:R-:W-:Y:S01]  /*d600*/  MOV R46, R46 ;  /* 0x0000002e002e7202 */ /* 0x000fe20000000f00 */
[----:B------:R-:W-:Y:S01]  /*d610*/  STSM.16.M88.4 [R38], R80 ;  /* 0x0000005026007844 */ /* 0x000fe20000000200 */
[----:B------:R-:W-:Y:S02]  /*d620*/  MOV R11, R98 ;  /* 0x00000062000b7202 */ /* 0x000fe40000000f00 */
[----:B------:R-:W-:Y:S02]  /*d630*/  F2FP.BF16.F32.PACK_AB R76, R89, R88 ;  /* 0x00000058594c723e */ /* 0x000fe400000010ff */
[----:B------:R-:W-:Y:S02]  /*d640*/  F2FP.BF16.F32.PACK_AB R77, R91, R90 ;  /* 0x0000005a5b4d723e */ /* 0x000fe400000010ff */
[----:B------:R-:W-:Y:S02]  /*d650*/  F2FP.BF16.F32.PACK_AB R78, R93, R92 ;  /* 0x0000005c5d4e723e */ /* 0x000fe400000010ff */
[----:B------:R-:W-:-:S02]  /*d660*/  MOV R54, R54 ;  /* 0x0000003600367202 */ /* 0x000fc40000000f00 */
[----:B------:R-:W-:Y:S01]  /*d670*/  F2FP.BF16.F32.PACK_AB R97, R164, R163 ;  /* 0x000000a3a461723e */ /* 0x000fe200000010ff */
[----:B------:R-:W-:Y:S01]  /*d680*/  STSM.16.M88.4 [R46], R76 ;  /* 0x0000004c2e007844 */ /* 0x000fe20000000200 */
[----:B------:R-:W-:Y:S02]  /*d690*/  F2FP.BF16.F32.PACK_AB R98, R101, R100 ;  /* 0x000000646562723e */ /* 0x000fe400000010ff */
[----:B------:R-:W-:Y:S02]  /*d6a0*/  F2FP.BF16.F32.PACK_AB R99, R166, R165 ;  /* 0x000000a5a663723e */ /* 0x000fe400000010ff */
[----:B------:R-:W-:Y:S02]  /*d6b0*/  F2FP.BF16.F32.PACK_AB R105, R107, R106 ;  /* 0x0000006a6b69723e */ /* 0x000fe400000010ff */
[----:B------:R-:W-:Y:S01]  /*d6c0*/  LOP3.LUT R6, R103, R168, RZ, 0x3c, !PT ;  /* 0x000000a867067212 */ /* 0x000fe200078e3cff */
[----:B------:R-:W-:Y:S01]  /*d6d0*/  STSM.16.M88.4 [R54], R96 ;  /* 0x0000006036007844 */ /* 0x000fe20000000200 */
[----:B------:R-:W-:-:S02]  /*d6e0*/  MOV R62, R62 ;  /* 0x0000003e003e7202 */ /* 0x000fc40000000f00 */
[----:B------:R-:W-:Y:S02]  /*d6f0*/  F2FP.BF16.F32.PACK_AB R106, R109, R108 ;  /* 0x0000006c6d6a723e */ /* 0x000fe400000010ff */
[----:B------:R-:W-:Y:S02]  /*d700*/  F2FP.BF16.F32.PACK_AB R107, R111, R110 ;  /* 0x0000006e6f6b723e */ /* 0x000fe400000010ff */
[----:B------:R-:W-:Y:S02]  /*d710*/  F2FP.BF16.F32.PACK_AB R113, R115, R114 ;  /* 0x000000727371723e */ /* 0x000fe400000010ff */
[----:B------:R-:W-:Y:S01]  /*d720*/  MOV R70, R70 ;  /* 0x0000004600467202 */ /* 0x000fe20000000f00 */
[----:B------:R-:W-:Y:S01]  /*d730*/  STSM.16.M88.4 [R62], R104 ;  /* 0x000000683e007844 */ /* 0x000fe20000000200 */
[----:B------:R-:W-:Y:S02]  /*d740*/  F2FP.BF16.F32.PACK_AB R114, R117, R116 ;  /* 0x000000747572723e */ /* 0x000fe400000010ff */
[----:B------:R-:W-:-:S02]  /*d750*/  F2FP.BF16.F32.PACK_AB R115, R119, R118 ;  /* 0x000000767773723e */ /* 0x000fc400000010ff */
[----:B------:R-:W-:Y:S02]  /*d760*/  F2FP.BF16.F32.PACK_AB R121, R123, R122 ;  /* 0x0000007a7b79723e */ /* 0x000fe400000010ff */
[----:B------:R-:W-:Y:S01]  /*d770*/  MOV R94, R94 ;  /* 0x0000005e005e7202 */ /* 0x000fe20000000f00 */
[----:B------:R-:W-:Y:S01]  /*d780*/  STSM.16.M88.4 [R70], R112 ;  /* 0x0000007046007844 */ /* 0x000fe20000000200 */
[----:B------:R-:W-:Y:S02]  /*d790*/  F2FP.BF16.F32.PACK_AB R122, R125, R124 ;  /* 0x0000007c7d7a723e */ /* 0x000fe400000010ff */
[----:B------:R-:W-:Y:S02]  /*d7a0*/  F2FP.BF16.F32.PACK_AB R123, R127, R126 ;  /* 0x0000007e7f7b723e */ /* 0x000fe400000010ff */
[----:B------:R-:W-:Y:S02]  /*d7b0*/  F2FP.BF16.F32.PACK_AB R129, R131, R130 ;  /* 0x000000828381723e */ /* 0x000fe400000010ff */
[----:B------:R-:W-:Y:S01]  /*d7c0*/  F2FP.BF16.F32.PACK_AB R130, R133, R132 ;  /* 0x000000848582723e */ /* 0x000fe200000010ff */
[----:B------:R-:W-:Y:S01]  /*d7d0*/  STSM.16.M88.4 [R94], R120 ;  /* 0x000000785e007844 */ /* 0x000fe20000000200 */
[----:B------:R-:W-:-:S02]  /*d7e0*/  F2FP.BF16.F32.PACK_AB R131, R135, R134 ;  /* 0x000000868783723e */ /* 0x000fc400000010ff */
[----:B------:R-:W-:Y:S02]  /*d7f0*/  F2FP.BF16.F32.PACK_AB R137, R139, R138 ;  /* 0x0000008a8b89723e */ /* 0x000fe400000010ff */
[----:B------:R-:W-:Y:S01]  /*d800*/  MOV R10, R6 ;  /* 0x00000006000a7202 */ /* 0x000fe20000000f00 */
[----:B------:R-:W-:Y:S01]  /*d810*/  STSM.16.M88.4 [R11], R128 ;  /* 0x000000800b007844 */ /* 0x000fe20000000200 */
[----:B------:R-:W-:Y:S01]  /*d820*/  F2FP.BF16.F32.PACK_AB R138, R141, R140 ;  /* 0x0000008c8d8a723e */ /* 0x000fe200000010ff */
[----:B------:R-:W-:Y:S01]  /*d830*/  IMAD.U32 R6, RZ, RZ, UR8 ;  /* 0x00000008ff067e24 */ /* 0x000fe2000f8e00ff */
[----:B------:R-:W-:Y:S01]  /*d840*/  F2FP.BF16.F32.PACK_AB R139, R143, R142 ;  /* 0x0000008e8f8b723e */ /* 0x000fe200000010ff */
[----:B------:R-:W-:Y:S01]  /*d850*/  IMAD.U32 R7, RZ, RZ, UR9 ;  /* 0x00000009ff077e24 */ /* 0x000fe2000f8e00ff */
[----:B------:R-:W-:Y:S01]  /*d860*/  F2FP.BF16.F32.PACK_AB R145, R147, R146 ;  /* 0x000000929391723e */ /* 0x000fe200000010ff */
[----:B------:R-:W-:Y:S01]  /*d870*/  ULDC.64 UR8, c[0x0][0xc08] ;  /* 0x0003020000087ab9 */ /* 0x000fe20000000a00 */
[----:B------:R-:W-:Y:S01]  /*d880*/  MOV R8, R8 ;  /* 0x0000000800087202 */ /* 0x000fe20000000f00 */
[----:B------:R2:W-:Y:S01]  /*d890*/  STSM.16.M88.4 [R10], R136 ;  /* 0x000000880a007844 */ /* 0x0005e20000000200 */
[----:B------:R-:W-:-:S02]  /*d8a0*/  F2FP.BF16.F32.PACK_AB R146, R149, R148 ;  /* 0x000000949592723e */ /* 0x000fc400000010ff */
[----:B------:R-:W-:Y:S02]  /*d8b0*/  F2FP.BF16.F32.PACK_AB R147, R151, R150 ;  /* 0x000000969793723e */ /* 0x000fe400000010ff */
[----:B------:R-:W-:-:S03]  /*d8c0*/  PLOP3.LUT P0, PT, PT, PT, UP0, 0x80, 0x0 ;  /* 0x000000000000781c */ /* 0x000fc60003f0f008 */
[----:B------:R3:W-:Y:S01]  /*d8d0*/  STSM.16.M88.4 [R8], R144 ;  /* 0x0000009008007844 */ /* 0x0007e20000000200 */
[----:B------:R-:W-:Y:S09]  /*d8e0*/  BAR.SYNC.DEFER_BLOCKING 0x1, 0x100 ;  /* 0x0044000000007b1d */ /* 0x000ff20000010000 */
[----:B------:R-:W4:Y:S01]  /*d8f0*/  @P0 LDG.E R3, desc[UR36][R6.64] ;  /* 0x0000002406030981 */ /* 0x000f22000c1e1900 */
[----:B------:R-:W-:Y:S01]  /*d900*/  UISETP.NE.U32.AND UP1, UPT, UR8, URZ, UPT ;  /* 0x0000003f0800728c */ /* 0x000fe2000bf25070 */
[----:B-1----:R-:W-:-:S03]  /*d910*/  ISETP.NE.AND P1, PT, R18, 0x1, PT ;  /* 0x000000011200780c */ /* 0x002fc60003f25270 */
[----:B------:R-:W-:-:S06]  /*d920*/  UISETP.NE.AND.EX UP1, UPT, UR9, URZ, UPT, UP1 ;  /* 0x0000003f0900728c */ /* 0x000fcc000bf25310 */
[----:B------:R-:W-:-:S04]  /*d930*/  PLOP3.LUT P2, PT, PT, PT, UP1, 0x80, 0x0 ;  /* 0x000000000000781c */ /* 0x000fc80003f4f018 */
[----:B------:R-:W1:Y:S01]  /*d940*/  @P1 LDC R9, c[0x0][0xbec] ;  /* 0x0002fb00ff091b82 */ /* 0x000e620000000800 */
[----:B------:R-:W-:Y:S02]  /*d950*/  @UP1 ULDC.64 UR8, c[0x0][0xc08] ;  /* 0x0003020000081ab9 */ /* 0x000fe40000000a00 */
[----:B------:R-:W-:-:S03]  /*d960*/  @UP1 UIMAD.WIDE UR8, UR4, 0x4, UR8 ;  /* 0x00000004040818a5 */ /* 0x000fc6000f8e0208 */
[----:B------:R-:W-:Y:S02]  /*d970*/  UMOV UR4, URZ ;  /* 0x0000003f00047c82 */ /* 0x000fe40008000000 */
[----:B0-----:R-:W0:Y:S01]  /*d980*/  @P1 LDC R12, c[0x0][0xbf0] ;  /* 0x0002fc00ff0c1b82 */ /* 0x001e220000000800 */
[----:B--2---:R-:W-:Y:S02]  /*d990*/  IMAD.U32 R10, RZ, RZ, UR8 ;  /* 0x00000008ff0a7e24 */ /* 0x004fe4000f8e00ff */
[----:B------:R-:W-:Y:S01]  /*d9a0*/  IMAD.U32 R11, RZ, RZ, UR9 ;  /* 0x00000009ff0b7e24 */ /* 0x000fe2000f8e00ff */
[----:B----4-:R-:W-:Y:S01]  /*d9b0*/  @P0 R2UR UR4, R3 ;  /* 0x00000000030402ca */ /* 0x010fe200000e0000 */
[----:B------:R-:W-:-:S06]  /*d9c0*/  IMAD.U32 R3, RZ, RZ, UR10 ;  /* 0x0000000aff037e24 */ /* 0x000fcc000f8e00ff */
[----:B------:R3:W5:Y:S01]  /*d9d0*/  @P2 LDG.E R3, desc[UR36][R10.64] ;  /* 0x000000240a032981 */ /* 0x000762000c1e1900 */
[----:B01----:R-:W-:Y:S07]  /*d9e0*/  @P2 BRA `(.L_x_1334) ;  /* 0x0000000000102947 */ /* 0x003fee0003800000 */
[----:B------:R-:W-:Y:S05]  /*d9f0*/  @!P0 BRA `(.L_x_1334) ;  /* 0x00000000000c8947 */ /* 0x000fea0003800000 */
[----:B---3--:R-:W2:Y:S04]  /*da00*/  LDG.E R8, desc[UR36][R6.64] ;  /* 0x0000002406087981 */ /* 0x008ea8000c1e1900 */
[----:B-----5:R-:W2:Y:S02]  /*da10*/  LDG.E R3, desc[UR36][R6.64+0x4] ;  /* 0x0000042406037981 */ /* 0x020ea4000c1e1900 */
[----:B--2---:R-:W-:-:S07]  /*da20*/  IADD3 R3, -R8, R3, RZ ;  /* 0x0000000308037210 */ /* 0x004fce0007ffe1ff */
.L_x_1334:
[----:B------:R-:W-:Y:S01]  /*da30*/  R2UR UR19, R206 ;  /* 0x00000000ce1372ca */ /* 0x000fe200000e0000 */
[----:B------:R-:W-:Y:S01]  /*da40*/  USHF.R.S32.HI UR9, URZ, 0x1f, UR4 ;  /* 0x0000001f3f097899 */ /* 0x000fe20008011404 */
[----:B------:R-:W-:Y:S01]  /*da50*/  R2UR UR13, R208 ;  /* 0x00000000d00d72ca */ /* 0x000fe200000e0000 */
[----:B------:R-:W-:Y:S01]  /*da60*/  ULDC.64 UR14, c[0x0][0xb90] ;  /* 0x0002e400000e7ab9 */ /* 0x000fe20000000a00 */
[----:B------:R-:W-:Y:S01]  /*da70*/  UMOV UR8, UR4 ;  /* 0x0000000400087c82 */ /* 0x000fe20008000000 */
[----:B---3--:R-:W-:Y:S02]  /*da80*/  VIADD R8, R200, UR60 ;  /* 0x0000003cc8087c36 */ /* 0x008fe40008000000 */
[----:B------:R-:W-:Y:S02]  /*da90*/  VIADD R26, R212, UR60 ;  /* 0x0000003cd41a7c36 */ /* 0x000fe40008000000 */
[----:B------:R-:W-:-:S04]  /*daa0*/  @P1 IMAD.HI.U32 R7, R8, R9, RZ ;  /* 0x0000000908071227 */ /* 0x000fc800078e00ff */
[----:B------:R-:W-:Y:S01]  /*dab0*/  USHF.R.S32.HI UR16, URZ, 0x1f, UR19 ;  /* 0x0000001f3f107899 */ /* 0x000fe20008011413 */
[----:B------:R-:W-:Y:S01]  /*dac0*/  IMAD.MOV.U32 R6, RZ, RZ, R8 ;  /* 0x000000ffff067224 */ /* 0x000fe200078e0008 */
[----:B------:R-:W-:Y:S01]  /*dad0*/  UIMAD.WIDE.U32 UR10, UR19, UR14, UR8 ;  /* 0x0000000e130a72a5 */ /* 0x000fe2000f8e0008 */
[----:B------:R-:W-:Y:S01]  /*dae0*/  @P1 SHF.R.U32.HI R6, RZ, R12, R7 ;  /* 0x0000000cff061219 */ /* 0x000fe20000011607 */
[----:B------:R-:W-:Y:S01]  /*daf0*/  USHF.R.S32.HI UR8, URZ, 0x1f, UR13 ;  /* 0x0000001f3f087899 */ /* 0x000fe2000801140d */
[----:B------:R-:W-:Y:S01]  /*db00*/  IMAD R7, R207, 0x40, R23 ;  /* 0x00000040cf077824 */ /* 0x000fe200078e0217 */
[----:B------:R-:W-:Y:S01]  /*db10*/  UIMAD UR12, UR16, UR14, URZ ;  /* 0x0000000e100c72a4 */ /* 0x000fe2000f8e023f */
[----:B-----5:R-:W-:Y:S01]  /*db20*/  IMAD R79, R3, R18, RZ ;  /* 0x00000012034f7224 */ /* 0x020fe200078e02ff */
[----:B------:R-:W-:Y:S01]  /*db30*/  USEL UR18, UR8, URZ, !UP0 ;  /* 0x0000003f08127287 */ /* 0x000fe2000c000000 */
[----:B------:R-:W-:Y:S01]  /*db40*/  IMAD.MOV R9, RZ, RZ, -R6 ;  /* 0x000000ffff097224 */ /* 0x000fe200078e0a06 */
[----:B------:R-:W-:Y:S01]  /*db50*/  UIMAD UR12, UR19, UR15, UR12 ;  /* 0x0000000f130c72a4 */ /* 0x000fe2000f8e020c */
[----:B------:R-:W-:Y:S01]  /*db60*/  IMAD.WIDE R4, R7, 0x2, R4 ;  /* 0x0000000207047825 */ /* 0x000fe200078e0204 */
[----:B------:R-:W-:Y:S01]  /*db70*/  USEL UR17, UR13, URZ, !UP0 ;  /* 0x0000003f0d117287 */ /* 0x000fe2000c000000 */
[----:B------:R-:W-:Y:S01]  /*db80*/  SHF.R.S32.HI R7, RZ, 0x1f, R6 ;  /* 0x0000001fff077819 */ /* 0x000fe20000011406 */
[----:B------:R-:W-:Y:S01]  /*db90*/  ULDC.64 UR14, c[0x0][0xb98] ;  /* 0x0002e600000e7ab9 */ /* 0x000fe20000000a00 */
[----:B------:R-:W-:Y:S01]  /*dba0*/  UIADD3 UR11, UR11, UR12, URZ ;  /* 0x0000000c0b0b7290 */ /* 0x000fe2000fffe03f */
[----:B------:R-:W-:Y:S01]  /*dbb0*/  IMAD R9, R18, R9, R8 ;  /* 0x0000000912097224 */ /* 0x000fe200078e0208 */
[----:B------:R-:W-:Y:S01]  /*dbc0*/  UIMAD UR8, UR18, UR14, URZ ;  /* 0x0000000e120872a4 */ /* 0x000fe2000f8e023f */
[C---:B------:R-:W-:Y:S01]  /*dbd0*/  IADD3 R11, P5, R4.reuse, 0x1000, RZ ;  /* 0x00001000040b7810 */ /* 0x040fe20007fbe0ff */
[----:B------:R-:W-:Y:S01]  /*dbe0*/  UIMAD.WIDE.U32 UR10, UR17, UR14, UR10 ;  /* 0x0000000e110a72a5 */ /* 0x000fe2000f8e000a */
[C---:B------:R-:W-:Y:S01]  /*dbf0*/  IADD3 R53, P3, R4.reuse, 0x4000, RZ ;  /* 0x0000400004357810 */ /* 0x040fe20007f7e0ff */
[----:B------:R-:W-:Y:S01]  /*dc00*/  UIMAD UR8, UR17, UR15, UR8 ;  /* 0x0000000f110872a4 */ /* 0x000fe2000f8e0208 */
[----:B------:R-:W-:Y:S01]  /*dc10*/  SHF.R.S32.HI R8, RZ, 0x1f, R9 ;  /* 0x0000001fff087819 */ /* 0x000fe20000011409 */
[----:B------:R-:W-:Y:S01]  /*dc20*/  ULDC.64 UR12, c[0x0][0xaa0] ;  /* 0x0002a800000c7ab9 */ /* 0x000fe20000000a00 */
[----:B------:R-:W-:-:S02]  /*dc30*/  IADD3 R29, P2, R4, 0x5000, RZ ;  /* 0x00005000041d7810 */ /* 0x000fc40007f5e0ff */
[----:B------:R-:W-:Y:S01]  /*dc40*/  IADD3 R6, P0, R6, UR10, RZ ;  /* 0x0000000a06067c10 */ /* 0x000fe2000ff1e0ff */
[----:B------:R-:W-:Y:S01]  /*dc50*/  IMAD.U32 R10, RZ, RZ, UR8 ;  /* 0x00000008ff0a7e24 */ /* 0x000fe2000f8e00ff */
[----:B------:R-:W-:Y:S02]  /*dc60*/  LOP3.LUT R52, R53, 0x380, RZ, 0xc0, !PT ;  /* 0x0000038035347812 */ /* 0x000fe400078ec0ff */
[----:B------:R-:W-:Y:S02]  /*dc70*/  LOP3.LUT R28, R29, 0x380, RZ, 0xc0, !PT ;  /* 0x000003801d1c7812 */ /* 0x000fe400078ec0ff */
[----:B------:R-:W-:Y:S01]  /*dc80*/  IADD3.X R7, R7, UR11, R10, P0, !PT ;  /* 0x0000000b07077c10 */ /* 0x000fe200087fe40a */
[----:B------:R-:W-:Y:S01]  /*dc90*/  ULDC.64 UR10, c[0x0][0xb88] ;  /* 0x0002e200000a7ab9 */ /* 0x000fe20000000a00 */
[----:B------:R-:W-:Y:S01]  /*dca0*/  SHF.R.U64 R52, R52, 0x3, RZ ;  /* 0x0000000334347819 */ /* 0x000fe200000012ff */
[----:B------:R-:W-:Y:S01]  /*dcb0*/  IMAD R10, R8, UR10, RZ ;  /* 0x0000000a080a7c24 */ /* 0x000fe2000f8e02ff */
[----:B------:R-:W-:Y:S01]  /*dcc0*/  LOP3.LUT R8, R11, 0x380, RZ, 0xc0, !PT ;  /* 0x000003800b087812 */ /* 0x000fe200078ec0ff */
[----:B------:R-:W-:Y:S01]  /*dcd0*/  IMAD.WIDE.U32 R6, R9, UR10, R6 ;  /* 0x0000000a09067c25 */ /* 0x000fe2000f8e0006 */
[----:B------:R-:W-:-:S02]  /*dce0*/  SHF.R.U64 R28, R28, 0x3, RZ ;  /* 0x000000031c1c7819 */ /* 0x000fc400000012ff */
[----:B------:R-:W-:Y:S01]  /*dcf0*/  SHF.R.U64 R8, R8, 0x3, RZ ;  /* 0x0000000308087819 */ /* 0x000fe200000012ff */
[----:B------:R-:W-:Y:S01]  /*dd00*/  IMAD R15, R9, UR11, R10 ;  /* 0x0000000b090f7c24 */ /* 0x000fe2000f8e020a */
[----:B------:R-:W-:Y:S01]  /*dd10*/  ULDC.64 UR10, c[0x0][0xb50] ;  /* 0x0002d400000a7ab9 */ /* 0x000fe20000000a00 */
[----:B------:R-:W-:Y:S01]  /*dd20*/  LOP3.LUT R52, R52, R53, RZ, 0x3c, !PT ;  /* 0x0000003534347212 */ /* 0x000fe200078e3cff */
[----:B------:R-:W-:Y:S01]  /*dd30*/  IMAD.X R53, RZ, RZ, R5, P3 ;  /* 0x000000ffff357224 */ /* 0x000fe200018e0605 */
[----:B------:R-:W-:Y:S01]  /*dd40*/  LEA R14, P0, R6, UR10, 0x2 ;  /* 0x0000000a060e7c11 */ /* 0x000fe2000f8010ff */
[----:B------:R-:W-:Y:S01]  /*dd50*/  IMAD.IADD R7, R7, 0x1, R15 ;  /* 0x0000000107077824 */ /* 0x000fe200078e020f */
[----:B------:R-:W-:Y:S01]  /*dd60*/  LOP3.LUT R8, R8, R11, RZ, 0x3c, !PT ;  /* 0x0000000b08087212 */ /* 0x000fe200078e3cff */
[----:B------:R-:W-:Y:S01]  /*dd70*/  IMAD.X R9, RZ, RZ, R5, P5 ;  /* 0x000000ffff097224 */ /* 0x000fe200028e0605 */
[----:B------:R-:W-:Y:S01]  /*dd80*/  IADD3 R41, P3, R4, 0xa000, RZ ;  /* 0x0000a00004297810 */ /* 0x000fe20007f7e0ff */
[----:B------:R-:W-:Y:S01]  /*dd90*/  SHFL.IDX PT, R16, R14, RZ, 0x1c1f ;  /* 0x001c1fff0e107589 */ /* 0x000fe200000e0000 */
[----:B------:R-:W-:-:S02]  /*dda0*/  LEA.HI.X R11, R6, UR11, R7, 0x2, P0 ;  /* 0x0000000b060b7c11 */ /* 0x000fc400080f1407 */
[----:B------:R-:W-:Y:S01]  /*ddb0*/  IADD3 R25, P0, R4, 0x3000, RZ ;  /* 0x0000300004197810 */ /* 0x000fe20007f1e0ff */
[----:B------:R-:W-:Y:S01]  /*ddc0*/  SHFL.IDX PT, R20, R14, 0x1, 0x1c1f ;  /* 0x003c1f000e147f89 */ /* 0x000fe200000e0000 */
[----:B------:R-:W-:Y:S01]  /*ddd0*/  LOP3.LUT R28, R28, R29, RZ, 0x3c, !PT ;  /* 0x0000001d1c1c7212 */ /* 0x000fe200078e3cff */
[----:B------:R-:W-:Y:S01]  /*dde0*/  IMAD.X R29, RZ, RZ, R5, P2 ;  /* 0x000000ffff1d7224 */ /* 0x000fe200010e0605 */
[----:B------:R-:W-:Y:S01]  /*ddf0*/  LOP3.LUT R24, R25, 0x380, RZ, 0xc0, !PT ;  /* 0x0000038019187812 */ /* 0x000fe200078ec0ff */
[----:B------:R-:W0:Y:S01]  /*de00*/  SHFL.IDX PT, R17, R11, RZ, 0x1c1f ;  /* 0x001c1fff0b117589 */ /* 0x000e2200000e0000 */
[----:B------:R-:W-:Y:S02]  /*de10*/  LOP3.LUT R40, R41, 0x380, RZ, 0xc0, !PT ;  /* 0x0000038029287812 */ /* 0x000fe400078ec0ff */
[----:B------:R-:W-:Y:S01]  /*de20*/  SHF.R.U64 R24, R24, 0x3, RZ ;  /* 0x0000000318187819 */ /* 0x000fe200000012ff */
[----:B------:R-:W1:Y:S01]  /*de30*/  SHFL.IDX PT, R21, R11, 0x1, 0x1c1f ;  /* 0x003c1f000b157f89 */ /* 0x000e6200000e0000 */
[----:B------:R-:W-:-:S02]  /*de40*/  IADD3 R45, P2, R4, 0xb000, RZ ;  /* 0x0000b000042d7810 */ /* 0x000fc40007f5e0ff */
[----:B------:R-:W-:Y:S01]  /*de50*/  LOP3.LUT R24, R24, R25, RZ, 0x3c, !PT ;  /* 0x0000001918187212 */ /* 0x000fe200078e3cff */
[----:B------:R-:W-:Y:S01]  /*de60*/  IMAD.X R25, RZ, RZ, R5, P0 ;  /* 0x000000ffff197224 */ /* 0x000fe200000e0605 */
[----:B------:R-:W-:Y:S02]  /*de70*/  IADD3 R57, P0, R4, 0x9000, RZ ;  /* 0x0000900004397810 */ /* 0x000fe40007f1e0ff */
[----:B------:R-:W-:Y:S02]  /*de80*/  SHF.R.U64 R40, R40, 0x3, RZ ;  /* 0x0000000328287819 */ /* 0x000fe400000012ff */
[----:B------:R-:W-:Y:S02]  /*de90*/  LOP3.LUT R56, R57, 0x380, RZ, 0xc0, !PT ;  /* 0x0000038039387812 */ /* 0x000fe400078ec0ff */
[----:B------:R-:W-:Y:S02]  /*dea0*/  LOP3.LUT R44, R45, 0x380, RZ, 0xc0, !PT ;  /* 0x000003802d2c7812 */ /* 0x000fe400078ec0ff */
[----:B------:R-:W-:-:S02]  /*deb0*/  SHF.R.U64 R56, R56, 0x3, RZ ;  /* 0x0000000338387819 */ /* 0x000fc400000012ff */
[----:B------:R-:W-:Y:S01]  /*dec0*/  LOP3.LUT R40, R40, R41, RZ, 0x3c, !PT ;  /* 0x0000002928287212 */ /* 0x000fe200078e3cff */
[--C-:B------:R-:W-:Y:S01]  /*ded0*/  IMAD.X R41, RZ, RZ, R5.reuse, P3 ;  /* 0x000000ffff297224 */ /* 0x100fe200018e0605 */
[----:B------:R-:W-:Y:S01]  /*dee0*/  LOP3.LUT R56, R56, R57, RZ, 0x3c, !PT ;  /* 0x0000003938387212 */ /* 0x000fe200078e3cff */
[----:B------:R-:W-:Y:S01]  /*def0*/  IMAD.X R57, RZ, RZ, R5, P0 ;  /* 0x000000ffff397224 */ /* 0x000fe200000e0605 */
[----:B------:R-:W-:Y:S02]  /*df00*/  SHF.R.U64 R44, R44, 0x3, RZ ;  /* 0x000000032c2c7819 */ /* 0x000fe400000012ff */
[----:B------:R-:W-:Y:S02]  /*df10*/  LOP3.LUT P0, RZ, R210, 0x3, RZ, 0xc0, !PT ;  /* 0x00000003d2ff7812 */ /* 0x000fe4000780c0ff */
[----:B------:R-:W-:Y:S02]  /*df20*/  IADD3 R10, P3, R4, 0xf000, RZ ;  /* 0x0000f000040a7810 */ /* 0x000fe40007f7e0ff */
[----:B------:R-:W-:-:S02]  /*df30*/  IADD3 R6, R26, 0x8, RZ ;  /* 0x000000081a067810 */ /* 0x000fc40007ffe0ff */
[----:B------:R-:W-:Y:S01]  /*df40*/  LOP3.LUT R44, R44, R45, RZ, 0x3c, !PT ;  /* 0x0000002d2c2c7212 */ /* 0x000fe200078e3cff */
[--C-:B------:R-:W-:Y:S01]  /*df50*/  IMAD.X R45, RZ, RZ, R5.reuse, P2 ;  /* 0x000000ffff2d7224 */ /* 0x100fe200010e0605 */
[-C--:B------:R-:W-:Y:S02]  /*df60*/  ISETP.GE.OR P2, PT, R26, R79.reuse, P0 ;  /* 0x0000004f1a00720c */ /* 0x080fe40000746670 */
[----:B------:R-:W-:Y:S01]  /*df70*/  IADD3 R13, P4, R4, 0x2000, RZ ;  /* 0x00002000040d7810 */ /* 0x000fe20007f9e0ff */
[----:B------:R-:W-:Y:S01]  /*df80*/  UIMAD UR10, UR9, UR12, URZ ;  /* 0x0000000c090a72a4 */ /* 0x000fe2000f8e023f */
[----:B------:R-:W-:Y:S01]  /*df90*/  LOP3.LUT R3, R10, 0x380, RZ, 0xc0, !PT ;  /* 0x000003800a037812 */ /* 0x000fe200078ec0ff */
[----:B------:R-:W-:Y:S01]  /*dfa0*/  IMAD.X R49, RZ, RZ, R5, P3 ;  /* 0x000000ffff317224 */ /* 0x000fe200018e0605 */
[----:B------:R-:W-:Y:S02]  /*dfb0*/  ISETP.GE.OR P0, PT, R6, R79, P0 ;  /* 0x0000004f0600720c */ /* 0x000fe40000706670 */
[----:B------:R-:W-:-:S02]  /*dfc0*/  SHF.R.U64 R3, R3, 0x3, RZ ;  /* 0x0000000303037819 */ /* 0x000fc400000012ff */
[----:B------:R-:W-:Y:S02]  /*dfd0*/  LOP3.LUT R12, R13, 0x380, RZ, 0xc0, !PT ;  /* 0x000003800d0c7812 */ /* 0x000fe400078ec0ff */
[----:B------:R-:W-:Y:S01]  /*dfe0*/  LOP3.LUT R48, R3, R10, RZ, 0x3c, !PT ;  /* 0x0000000a03307212 */ /* 0x000fe200078e3cff */
[----:B0-----:R0:W-:Y:S01]  /*dff0*/  @!P2 ST.E desc[UR36][R16.64], R0 ;  /* 0x000000001000a985 */ /* 0x0011e2000c101924 */
[----:B------:R-:W2:Y:S01]  /*e000*/  @P1 LDC R3, c[0x0][0xbec] ;  /* 0x0002fb00ff031b82 */ /* 0x000ea20000000800 */
[----:B------:R-:W-:Y:S02]  /*e010*/  SHF.R.U64 R12, R12, 0x3, RZ ;  /* 0x000000030c0c7819 */ /* 0x000fe400000012ff */
[----:B------:R-:W-:Y:S02]  /*e020*/  IADD3 R33, P6, R4, 0x6000, RZ ;  /* 0x0000600004217810 */ /* 0x000fe40007fde0ff */
[----:B-1----:R1:W-:Y:S01]  /*e030*/  @!P0 ST.E desc[UR36][R20.64], R2 ;  /* 0x0000000214008985 */ /* 0x0023e2000c101924 */
[----:B------:R-:W-:Y:S01]  /*e040*/  LOP3.LUT R12, R12, R13, RZ, 0x3c, !PT ;  /* 0x0000000d0c0c7212 */ /* 0x000fe200078e3cff */
[----:B------:R-:W-:Y:S01]  /*e050*/  IMAD.X R13, RZ, RZ, R5, P4 ;  /* 0x000000ffff0d7224 */ /* 0x000fe200020e0605 */
[C---:B------:R-:W-:Y:S01]  /*e060*/  IADD3 R37, P5, R4.reuse, 0x7000, RZ ;  /* 0x0000700004257810 */ /* 0x040fe20007fbe0ff */
[----:B------:R-:W-:Y:S01]  /*e070*/  UIMAD.WIDE.U32 UR8, UR4, UR12, URZ ;  /* 0x0000000c040872a5 */ /* 0x000fe2000f8e003f */
[----:B------:R-:W-:Y:S01]  /*e080*/  IADD3 R65, P4, R4, 0x8000, RZ ;  /* 0x0000800004417810 */ /* 0x000fe20007f9e0ff */
[----:B------:R-:W-:Y:S01]  /*e090*/  UIMAD UR10, UR4, UR13, UR10 ;  /* 0x0000000d040a72a4 */ /* 0x000fe2000f8e020a */
[----:B------:R-:W-:Y:S01]  /*e0a0*/  LOP3.LUT R32, R33, 0x380, RZ, 0xc0, !PT ;  /* 0x0000038021207812 */ /* 0x000fe200078ec0ff */
[----:B0-----:R-:W-:Y:S01]  /*e0b0*/  IMAD R0, R205, 0x20, R207 ;  /* 0x00000020cd007824 */ /* 0x001fe200078e02cf */
[----:B------:R-:W-:Y:S01]  /*e0c0*/  LOP3.LUT R36, R37, 0x380, RZ, 0xc0, !PT ;  /* 0x0000038025247812 */ /* 0x000fe200078ec0ff */
[----:B------:R-:W-:Y:S01]  /*e0d0*/  ULDC.64 UR12, c[0x0][0xae8] ;  /* 0x0002ba00000c7ab9 */ /* 0x000fe20000000a00 */
[----:B------:R-:W-:Y:S01]  /*e0e0*/  LOP3.LUT R64, R65, 0x380, RZ, 0xc0, !PT ;  /* 0x0000038041407812 */ /* 0x000fe200078ec0ff */
[----:B-1----:R-:W0:Y:S01]  /*e0f0*/  @P1 LDC R21, c[0x0][0xbf0] ;  /* 0x0002fc00ff151b82 */ /* 0x002e220000000800 */
[----:B------:R-:W-:Y:S01]  /*e100*/  SHF.R.U64 R32, R32, 0x3, RZ ;  /* 0x0000000320207819 */ /* 0x000fe200000012ff */
[----:B------:R-:W-:Y:S01]  /*e110*/  UIADD3 UR9, UR9, UR10, URZ ;  /* 0x0000000a09097290 */ /* 0x000fe2000fffe03f */
[----:B------:R-:W-:Y:S01]  /*e120*/  SHF.R.U64 R36, R36, 0x3, RZ ;  /* 0x0000000324247819 */ /* 0x000fe200000012ff */
[----:B------:R-:W-:Y:S01]  /*e130*/  UIMAD UR4, UR16, UR12, URZ ;  /* 0x0000000c100472a4 */ /* 0x000fe2000f8e023f */
[----:B------:R-:W-:Y:S01]  /*e140*/  SHF.R.U64 R64, R64, 0x3, RZ ;  /* 0x0000000340407819 */ /* 0x000fe200000012ff */
[----:B------:R-:W-:Y:S01]  /*e150*/  VIADD R16, R0, UR60 ;  /* 0x0000003c00107c36 */ /* 0x000fe20008000000 */
[----:B------:R-:W-:Y:S01]  /*e160*/  LOP3.LUT R32, R32, R33, RZ, 0x3c, !PT ;  /* 0x0000002120207212 */ /* 0x000fe200078e3cff */
[--C-:B------:R-:W-:Y:S01]  /*e170*/  IMAD.X R33, RZ, RZ, R5.reuse, P6 ;  /* 0x000000ffff217224 */ /* 0x100fe200030e0605 */
[----:B------:R-:W-:Y:S01]  /*e180*/  LOP3.LUT R36, R36, R37, RZ, 0x3c, !PT ;  /* 0x0000002524247212 */ /* 0x000fe200078e3cff */
[--C-:B------:R-:W-:Y:S01]  /*e190*/  IMAD.X R37, RZ, RZ, R5.reuse, P5 ;  /* 0x000000ffff257224 */ /* 0x100fe200028e0605 */
[----:B------:R-:W-:Y:S01]  /*e1a0*/  LOP3.LUT R64, R64, R65, RZ, 0x3c, !PT ;  /* 0x0000004140407212 */ /* 0x000fe200078e3cff */
[----:B------:R-:W-:Y:S01]  /*e1b0*/  IMAD.X R65, RZ, RZ, R5, P4 ;  /* 0x000000ffff417224 */ /* 0x000fe200020e0605 */
[----:B------:R-:W-:Y:S01]  /*e1c0*/  UIMAD UR4, UR19, UR13, UR4 ;  /* 0x0000000d130472a4 */ /* 0x000fe2000f8e0204 */
[C---:B------:R-:W-:Y:S01]  /*e1d0*/  IADD3 R73, P6, R4.reuse, 0xc000, RZ ;  /* 0x0000c00004497810 */ /* 0x040fe20007fde0ff */
[----:B------:R-:W-:Y:S01]  /*e1e0*/  UIMAD.WIDE.U32 UR8, UR19, UR12, UR8 ;  /* 0x0000000c130872a5 */ /* 0x000fe2000f8e0008 */
[C---:B------:R-:W-:Y:S01]  /*e1f0*/  IADD3 R69, P5, R4.reuse, 0xd000, RZ ;  /* 0x0000d00004457810 */ /* 0x040fe20007fbe0ff */
[----:B------:R-:W-:Y:S01]  /*e200*/  ULDC.64 UR10, c[0x0][0xaf0] ;  /* 0x0002bc00000a7ab9 */ /* 0x000fe20000000a00 */
[----:B------:R-:W-:Y:S01]  /*e210*/  IADD3 R61, P4, R4, 0xe000, RZ ;  /* 0x0000e000043d7810 */ /* 0x000fe20007f9e0ff */
[----:B--2---:R-:W-:Y:S01]  /*e220*/  @P1 IMAD.HI.U32 R0, R16, R3, RZ ;  /* 0x0000000310001227 */ /* 0x004fe200078e00ff */
[----:B------:R-:W-:Y:S01]  /*e230*/  UIADD3 UR9, UR9, UR4, URZ ;  /* 0x0000000409097290 */ /* 0x000fe2000fffe03f */
[----:B------:R-:W-:Y:S01]  /*e240*/  LOP3.LUT R72, R73, 0x380, RZ, 0xc0, !PT ;  /* 0x0000038049487812 */ /* 0x000fe200078ec0ff */
[----:B------:R-:W-:Y:S01]  /*e250*/  UIMAD UR4, UR18, UR10, URZ ;  /* 0x0000000a120472a4 */ /* 0x000fe2000f8e023f */
[----:B------:R-:W-:Y:S01]  /*e260*/  LOP3.LUT R68, R69, 0x380, RZ, 0xc0, !PT ;  /* 0x0000038045447812 */ /* 0x000fe200078ec0ff */
[----:B------:R-:W-:Y:S01]  /*e270*/  IMAD.MOV.U32 R17, RZ, RZ, R16 ;  /* 0x000000ffff117224 */ /* 0x000fe200078e0010 */
[----:B------:R-:W-:-:S02]  /*e280*/  LOP3.LUT R60, R61, 0x380, RZ, 0xc0, !PT ;  /* 0x000003803d3c7812 */ /* 0x000fc400078ec0ff */
[----:B------:R-:W-:Y:S01]  /*e290*/  LOP3.LUT R7, R4, 0x380, RZ, 0xc0, !PT ;  /* 0x0000038004077812 */ /* 0x000fe200078ec0ff */
[----:B------:R-:W-:Y:S01]  /*e2a0*/  UIMAD UR4, UR17, UR11, UR4 ;  /* 0x0000000b110472a4 */ /* 0x000fe2000f8e0204 */
[----:B0-----:R-:W-:Y:S01]  /*e2b0*/  @P1 SHF.R.U32.HI R17, RZ, R21, R0 ;  /* 0x00000015ff111219 */ /* 0x001fe20000011600 */
[----:B------:R-:W-:Y:S01]  /*e2c0*/  UIMAD.WIDE.U32 UR8, UR17, UR10, UR8 ;  /* 0x0000000a110872a5 */ /* 0x000fe2000f8e0008 */
[----:B------:R-:W-:Y:S01]  /*e2d0*/  SHF.R.U64 R72, R72, 0x3, RZ ;  /* 0x0000000348487819 */ /* 0x000fe200000012ff */
[----:B------:R-:W5:Y:S01]  /*e2e0*/  LD.E.128 R8, desc[UR36][R8.64] ;  /* 0x0000002408087980 */ /* 0x000f62000c101d00 */
[----:B------:R-:W-:Y:S02]  /*e2f0*/  SHF.R.U64 R68, R68, 0x3, RZ ;  /* 0x0000000344447819 */ /* 0x000fe400000012ff */
[----:B------:R-:W-:Y:S01]  /*e300*/  SHF.R.U64 R60, R60, 0x3, RZ ;  /* 0x000000033c3c7819 */ /* 0x000fe200000012ff */
[----:B------:R-:W5:Y:S01]  /*e310*/  LD.E.128 R12, desc[UR36][R12.64] ;  /* 0x000000240c0c7980 */ /* 0x000f62000c101d00 */
[----:B------:R-:W-:Y:S01]  /*e320*/  SHF.R.U64 R7, R7, 0x3, RZ ;  /* 0x0000000307077819 */ /* 0x000fe200000012ff */
[----:B------:R-:W-:Y:S01]  /*e330*/  UIADD3 UR4, UR9, UR4, URZ ;  /* 0x0000000409047290 */ /* 0x000fe2000fffe03f */
[--C-:B------:R-:W-:Y:S01]  /*e340*/  SHF.R.S32.HI R0, RZ, 0x1f, R17.reuse ;  /* 0x0000001fff007819 */ /* 0x100fe20000011411 */
[----:B------:R-:W-:Y:S01]  /*e350*/  IMAD.MOV R21, RZ, RZ, -R17 ;  /* 0x000000ffff157224 */ /* 0x000fe200078e0a11 */
[----:B------:R-:W-:Y:S01]  /*e360*/  LOP3.LUT R72, R72, R73, RZ, 0x3c, !PT ;  /* 0x0000004948487212 */ /* 0x000fe200078e3cff */
[--C-:B------:R-:W-:Y:S01]  /*e370*/  IMAD.X R73, RZ, RZ, R5.reuse, P6 ;  /* 0x000000ffff497224 */ /* 0x100fe200030e0605 */
[----:B------:R-:W-:Y:S01]  /*e380*/  LOP3.LUT R68, R68, R69, RZ, 0x3c, !PT ;  /* 0x0000004544447212 */ /* 0x000fe200078e3cff */
[--C-:B------:R-:W-:Y:S01]  /*e390*/  IMAD.X R69, RZ, RZ, R5.reuse, P5 ;  /* 0x000000ffff457224 */ /* 0x100fe200028e0605 */
[----:B------:R-:W-:Y:S01]  /*e3a0*/  LOP3.LUT R60, R60, R61, RZ, 0x3c, !PT ;  /* 0x0000003d3c3c7212 */ /* 0x000fe200078e3cff */
[----:B------:R-:W-:Y:S01]  /*e3b0*/  IMAD.X R61, RZ, RZ, R5, P4 ;  /* 0x000000ffff3d7224 */ /* 0x000fe200020e0605 */
[----:B------:R-:W-:Y:S01]  /*e3c0*/  LOP3.LUT R4, R7, R4, RZ, 0x3c, !PT ;  /* 0x0000000407047212 */ /* 0x000fe200078e3cff */
[----:B------:R-:W-:Y:S01]  /*e3d0*/  ULDC.64 UR10, c[0x0][0xae0] ;  /* 0x0002b800000a7ab9 */ /* 0x000fe20000000a00 */
[----:B------:R-:W-:Y:S01]  /*e3e0*/  IMAD R21, R18, R21, R16 ;  /* 0x0000001512157224 */ /* 0x000fe200078e0210 */
[----:B------:R-:W5:Y:S01]  /*e3f0*/  LD.E.128 R24, desc[UR36][R24.64] ;  /* 0x0000002418187980 */ /* 0x000f62000c101d00 */
[----:B------:R-:W-:-:S02]  /*e400*/  IMAD R0, R0, UR10, RZ ;  /* 0x0000000a00007c24 */ /* 0x000fc4000f8e02ff */
[----:B------:R-:W-:Y:S01]  /*e410*/  IMAD.U32 R3, RZ, RZ, UR9 ;  /* 0x00000009ff037e24 */ /* 0x000fe2000f8e00ff */
[----:B------:R-:W5:Y:S01]  /*e420*/  LD.E.128 R4, desc[UR36][R4.64] ;  /* 0x0000002404047980 */ /* 0x000f62000c101d00 */
[----:B------:R-:W-:Y:S01]  /*e430*/  IMAD.U32 R2, RZ, RZ, UR8 ;  /* 0x00000008ff027e24 */ /* 0x000fe2000f8e00ff */
[----:B------:R-:W-:Y:S01]  /*e440*/  ULDC.64 UR8, c[0x0][0xad8] ;  /* 0x0002b60000087ab9 */ /* 0x000fe20000000a00 */
[----:B------:R-:W-:Y:S01]  /*e450*/  IMAD.U32 R3, RZ, RZ, UR4 ;  /* 0x00000004ff037e24 */ /* 0x000fe2000f8e00ff */
[----:B------:R-:W5:Y:S01]  /*e460*/  LD.E.128 R52, desc[UR36][R52.64] ;  /* 0x0000002434347980 */ /* 0x000f62000c101d00 */
[C---:B------:R-:W-:Y:S01]  /*e470*/  IMAD R77, R17.reuse, UR11, R0 ;  /* 0x0000000b114d7c24 */ /* 0x040fe2000f8e0200 */
[----:B------:R-:W-:Y:S02]  /*e480*/  SHF.R.S32.HI R0, RZ, 0x1f, R21 ;  /* 0x0000001fff007819 */ /* 0x000fe40000011415 */
[----:B------:R-:W5:Y:S01]  /*e490*/  LD.E.128 R28, desc[UR36][R28.64] ;  /* 0x000000241c1c7980 */ /* 0x000f62000c101d00 */
[----:B------:R-:W-:-:S03]  /*e4a0*/  IMAD.WIDE.U32 R2, R17, UR10, R2 ;  /* 0x0000000a11027c25 */ /* 0x000fc6000f8e0002 */
        /* <DEDUP_REMOVED lines=24> */
[----:B------:R-:W-:Y:S01]  /*e630*/  LEA R18, P3, R2, UR8, 0x1 ;  /* 0x0000000802127c11 */ /* 0x000fe2000f8608ff */
[----:B------:R-:W-:Y:S01]  /*e640*/  IMAD.IADD R3, R3, 0x1, R17 ;  /* 0x0000000103037824 */ /* 0x000fe200078e0211 */
[----:B------:R-:W-:-:S02]  /*e650*/  IADD3 R22, R22, 0x30820, RZ ;  /* 0x0003082016167810 */ /* 0x000fc40007ffe0ff */
[-C--:B------:R-:W-:Y:S01]  /*e660*/  ISETP.GE.AND P1, PT, R0, R79.reuse, PT ;  /* 0x0000004f0000720c */ /* 0x080fe20003f26270 */
[----:B------:R-:W-:Y:S01]  /*e670*/  VIADD R0, R80, 0x40 ;  /* 0x0000004050007836 */ /* 0x000fe20000000000 */
[----:B------:R-:W-:Y:S02]  /*e680*/  LEA.HI.X R78, R2, UR9, R3, 0x1, P3 ;  /* 0x00000009024e7c11 */ /* 0x000fe400098f0c03 */
[----:B------:R-:W-:Y:S01]  /*e690*/  PRMT R22, RZ, 0x654, R22 ;  /* 0x00000654ff167816 */ /* 0x000fe20000000016 */
[----:B0-----:R0:W1:Y:S01]  /*e6a0*/  SHFL.IDX PT, R76, R18, RZ, 0x181f ;  /* 0x00181fff124c7589 */ /* 0x00106200000e0000 */
        /* <DEDUP_REMOVED lines=22> */
.L_x_1336:
[----:B------:R-:W-:Y:S05]  /*e810*/  BSYNC B1 ;  /* 0x0000000000017941 */ /* 0x000fea0003800000 */
.L_x_1335:
        /* <DEDUP_REMOVED lines=21> */
.L_x_1338:
[----:B------:R-:W-:Y:S05]  /*e970*/  BSYNC B1 ;  /* 0x0000000000017941 */ /* 0x000fea0003800000 */
.L_x_1337:
        /* <DEDUP_REMOVED lines=21> */
.L_x_1340:
[----:B------:R-:W-:Y:S05]  /*ead0*/  BSYNC B1 ;  /* 0x0000000000017941 */ /* 0x000fea0003800000 */
.L_x_1339:
        /* <DEDUP_REMOVED lines=20> */
[----:B----4-:R-:W-:-:S04]  /*ec20*/  LEA R2, P0, R204, R18, 0x1 ;  /* 0x00000012cc027211 */ /* 0x010fc800078008ff */
[----:B------:R-:W-:-:S05]  /*ec30*/  LEA.HI.X R3, R204, R78, R215, 0x1, P0 ;  /* 0x0000004ecc037211 */ /* 0x000fca00000f0cd7 */
[----:B------:R0:W-:Y:S01]  /*ec40*/  ST.E.128 desc[UR36][R2.64], R48 ;  /* 0x0000003002007985 */ /* 0x0001e2000c101d24 */
[----:B------:R-:W-:Y:S05]  /*ec50*/  BRA `(.L_x_1341) ;  /* 0x0000000c00747947 */ /* 0x000fea0003800000 */
.L_x_1333:
        /* <DEDUP_REMOVED lines=26> */
[----:B------:R-:W-:-:S10]  /*ee00*/  ISETP.GE.AND P1, PT, R219, 0x80, PT ;  /* 0x00000080db00780c */ /* 0x000fd40003f26270 */
[----:B------:R-:W0:Y:S01]  /*ee10*/  @P0 LDC R9, c[0x0][0xbec] ;  /* 0x0002fb00ff090b82 */ /* 0x000e220000000800 */
[----:B--2---:R-:W-:Y:S01]  /*ee20*/  @P2 R2UR UR4, R6 ;  /* 0x00000000060422ca */ /* 0x004fe200000e0000 */
[----:B01----:R-:W-:-:S14]  /*ee30*/  @P3 BRA `(.L_x_1342) ;  /* 0x0000000000103947 */ /* 0x003fdc0003800000 */
[----:B------:R-:W-:Y:S05]  /*ee40*/  @!P2 BRA `(.L_x_1342) ;  /* 0x00000000000ca947 */ /* 0x000fea0003800000 */
[----:B------:R-:W2:Y:S04]  /*ee50*/  LDG.E R5, desc[UR36][R2.64] ;  /* 0x0000002402057981 */ /* 0x000ea8000c1e1900 */
[----:B-----5:R-:W2:Y:S02]  /*ee60*/  LDG.E R0, desc[UR36][R2.64+0x4] ;  /* 0x0000042402007981 */ /* 0x020ea4000c1e1900 */
[----:B--2---:R-:W-:-:S07]  /*ee70*/  IMAD.IADD R0, R0, 0x1, -R5 ;  /* 0x0000000100007824 */ /* 0x004fce00078e0a05 */
.L_x_1342:
[----:B------:R-:W-:Y:S01]  /*ee80*/  R2UR UR9, R208 ;  /* 0x00000000d00972ca */ /* 0x000fe200000e0000 */
[----:B------:R-:W-:Y:S01]  /*ee90*/  USHF.R.S32.HI UR11, URZ, 0x1f, UR4 ;  /* 0x0000001f3f0b7899 */ /* 0x000fe20008011404 */
[----:B------:R-:W-:Y:S11]  /*eea0*/  BSSY B1, `(.L_x_1343) ;  /* 0x000002f000017945 */ /* 0x000ff60003800000 */
[----:B------:R-:W-:-:S02]  /*eeb0*/  USHF.R.S32.HI UR8, URZ, 0x1f, UR9 ;  /* 0x0000001f3f087899 */ /* 0x000fc40008011409 */
[----:B------:R-:W-:Y:S02]  /*eec0*/  USEL UR13, UR9, URZ, !UP0 ;  /* 0x0000003f090d7287 */ /* 0x000fe4000c000000 */
[----:B------:R-:W-:Y:S01]  /*eed0*/  USEL UR14, UR8, URZ, !UP0 ;  /* 0x0000003f080e7287 */ /* 0x000fe2000c000000 */
[----:B------:R-:W-:Y:S11]  /*eee0*/  @P1 BRA `(.L_x_1344) ;  /* 0x0000000000a81947 */ /* 0x000ff60003800000 */
[----:B------:R-:W0:Y:S01]  /*eef0*/  S2R R4, SR_TID.X ;  /* 0x0000000000047919 */ /* 0x000e220000002100 */
[----:B------:R-:W1:Y:S01]  /*ef00*/  LDC R7, c[0x0][0xbe8] ;  /* 0x0002fa00ff077b82 */ /* 0x000e620000000800 */
[----:B------:R-:W-:Y:S02]  /*ef10*/  IMAD.U32 R3, RZ, RZ, UR60 ;  /* 0x0000003cff037e24 */ /* 0x000fe4000f8e00ff */
[----:B-1---5:R-:W-:-:S03]  /*ef20*/  IMAD R2, R0, R7, RZ ;  /* 0x0000000700027224 */ /* 0x022fc600078e02ff */
[----:B0-----:R-:W-:-:S04]  /*ef30*/  IADD3 R4, R3, -0x80, R4 ;  /* 0xffffff8003047810 */ /* 0x001fc80007ffe004 */
        /* <DEDUP_REMOVED lines=32> */
[----:B------:R-:W-:-:S03]  /*f140*/  LEA R4, P1, R2, UR8, 0x2 ;  /* 0x0000000802047c11 */ /* 0x000fc6000f8210ff */
[----:B------:R-:W-:-:S05]  /*f150*/  IMAD.IADD R3, R3, 0x1, R7 ;  /* 0x0000000103037824 */ /* 0x000fca00078e0207 */
[----:B------:R-:W-:Y:S01]  /*f160*/  LEA.HI.X R5, R2, UR9, R3, 0x2, P1 ;  /* 0x0000000902057c11 */ /* 0x000fe200088f1403 */
[----:B------:R-:W-:-:S05]  /*f170*/  IMAD.MOV.U32 R3, RZ, RZ, -0x800000 ;  /* 0xff800000ff037424 */ /* 0x000fca00078e00ff */
[----:B------:R0:W-:Y:S02]  /*f180*/  STG.E desc[UR36][R4.64], R3 ;  /* 0x0000000304007986 */ /* 0x0001e4000c101924 */
.L_x_1344:
[----:B------:R-:W-:Y:S05]  /*f190*/  BSYNC B1 ;  /* 0x0000000000017941 */ /* 0x000fea0003800000 */
.L_x_1343:
[----:B0-----:R-:W0:Y:S01]  /*f1a0*/  @P0 LDC R3, c[0x0][0xbf0] ;  /* 0x0002fc00ff030b82 */ /* 0x001e220000000800 */
[----:B------:R-:W-:Y:S01]  /*f1b0*/  ULDC.64 UR16, c[0x0][0xaa0] ;  /* 0x0002a80000107ab9 */ /* 0x000fe20000000a00 */
[----:B------:R-:W-:Y:S01]  /*f1c0*/  R2UR UR15, R206 ;  /* 0x00000000ce0f72ca */ /* 0x000fe200000e0000 */
[----:B------:R-:W-:Y:S01]  /*f1d0*/  UIMAD UR10, UR11, UR16, URZ ;  /* 0x000000100b0a72a4 */ /* 0x000fe2000f8e023f */
[----:B------:R-:W-:Y:S01]  /*f1e0*/  IMAD R2, R205, 0x20, R207 ;  /* 0x00000020cd027824 */ /* 0x000fe200078e02cf */
[----:B------:R-:W-:Y:S01]  /*f1f0*/  UIMAD.WIDE.U32 UR8, UR4, UR16, URZ ;  /* 0x00000010040872a5 */ /* 0x000fe2000f8e003f */
[----:B------:R-:W-:Y:S01]  /*f200*/  BSSY B1, `(.L_x_1345) ;  /* 0x0000040000017945 */ /* 0x000fe20003800000 */
[----:B------:R-:W-:Y:S02]  /*f210*/  UIMAD UR10, UR4, UR17, UR10 ;  /* 0x00000011040a72a4 */ /* 0x000fe4000f8e020a */
[----:B------:R-:W-:Y:S01]  /*f220*/  IADD3 R6, R2, UR60, RZ ;  /* 0x0000003c02067c10 */ /* 0x000fe2000fffe0ff */
[----:B------:R-:W-:Y:S01]  /*f230*/  ULDC.64 UR16, c[0x0][0xae8] ;  /* 0x0002ba0000107ab9 */ /* 0x000fe20000000a00 */
[----:B------:R-:W-:-:S02]  /*f240*/  UIADD3 UR9, UR9, UR10, URZ ;  /* 0x0000000a09097290 */ /* 0x000fc4000fffe03f */
[----:B------:R-:W-:Y:S01]  /*f250*/  UIMAD UR4, UR12, UR16, URZ ;  /* 0x000000100c0472a4 */ /* 0x000fe2000f8e023f */
[----:B------:R-:W-:Y:S01]  /*f260*/  @P0 IMAD.HI.U32 R2, R6, R9, RZ ;  /* 0x0000000906020227 */ /* 0x000fe200078e00ff */
[----:B------:R-:W-:Y:S02]  /*f270*/  UIMAD.WIDE.U32 UR8, UR15, UR16, UR8 ;  /* 0x000000100f0872a5 */ /* 0x000fe4000f8e0008 */
[----:B------:R-:W-:Y:S01]  /*f280*/  UIMAD UR4, UR15, UR17, UR4 ;  /* 0x000000110f0472a4 */ /* 0x000fe2000f8e0204 */
[----:B------:R-:W-:Y:S01]  /*f290*/  IMAD.MOV.U32 R5, RZ, RZ, R6 ;  /* 0x000000ffff057224 */ /* 0x000fe200078e0006 */
[----:B------:R-:W-:Y:S02]  /*f2a0*/  ULDC.64 UR10, c[0x0][0xaf0] ;  /* 0x0002bc00000a7ab9 */ /* 0x000fe40000000a00 */
[----:B------:R-:W-:Y:S02]  /*f2b0*/  UIADD3 UR9, UR9, UR4, URZ ;  /* 0x0000000409097290 */ /* 0x000fe4000fffe03f */
[----:B------:R-:W-:Y:S01]  /*f2c0*/  UIMAD UR4, UR14, UR10, URZ ;  /* 0x0000000a0e0472a4 */ /* 0x000fe2000f8e023f */
[----:B0-----:R-:W-:Y:S01]  /*f2d0*/  @P0 SHF.R.U32.HI R5, RZ, R3, R2 ;  /* 0x00000003ff050219 */ /* 0x001fe20000011602 */
[----:B------:R-:W-:-:S02]  /*f2e0*/  UIMAD.WIDE.U32 UR8, UR13, UR10, UR8 ;  /* 0x0000000a0d0872a5 */ /* 0x000fc4000f8e0008 */
[----:B------:R-:W-:Y:S01]  /*f2f0*/  UIMAD UR4, UR13, UR11, UR4 ;  /* 0x0000000b0d0472a4 */ /* 0x000fe2000f8e0204 */
[--C-:B------:R-:W-:Y:S01]  /*f300*/  SHF.R.S32.HI R2, RZ, 0x1f, R5.reuse ;  /* 0x0000001fff027819 */ /* 0x100fe20000011405 */
[----:B------:R-:W-:Y:S01]  /*f310*/  IMAD.MOV R7, RZ, RZ, -R5 ;  /* 0x000000ffff077224 */ /* 0x000fe200078e0a05 */
[----:B------:R-:W-:Y:S01]  /*f320*/  ULDC.64 UR10, c[0x0][0xae0] ;  /* 0x0002b800000a7ab9 */ /* 0x000fe20000000a00 */
[----:B------:R-:W-:Y:S02]  /*f330*/  UIADD3 UR4, UR9, UR4, URZ ;  /* 0x0000000409047290 */ /* 0x000fe4000fffe03f */
[----:B------:R-:W-:Y:S02]  /*f340*/  IMAD.U32 R3, RZ, RZ, UR9 ;  /* 0x00000009ff037e24 */ /* 0x000fe4000f8e00ff */
[----:B------:R-:W-:Y:S02]  /*f350*/  IMAD R4, R2, UR10, RZ ;  /* 0x0000000a02047c24 */ /* 0x000fe4000f8e02ff */
[----:B------:R-:W-:-:S02]  /*f360*/  IMAD R7, R11, R7, R6 ;  /* 0x000000070b077224 */ /* 0x000fc400078e0206 */
        /* <DEDUP_REMOVED lines=8> */
[----:B------:R-:W-:Y:S02]  /*f3f0*/  VIADD R6, R207, UR60 ;  /* 0x0000003ccf067c36 */ /* 0x000fe40008000000 */
        /* <DEDUP_REMOVED lines=32> */
.L_x_1346:
[----:B------:R-:W-:Y:S05]  /*f600*/  BSYNC B1 ;  /* 0x0000000000017941 */ /* 0x000fea0003800000 */
.L_x_1345:
        /* <DEDUP_REMOVED lines=21> */
.L_x_1348:
[----:B------:R-:W-:Y:S05]  /*f760*/  BSYNC B1 ;  /* 0x0000000000017941 */ /* 0x000fea0003800000 */
.L_x_1347:
        /* <DEDUP_REMOVED lines=21> */
.L_x_1350:
[----:B------:R-:W-:Y:S05]  /*f8c0*/  BSYNC B1 ;  /* 0x0000000000017941 */ /* 0x000fea0003800000 */
.L_x_1349:
        /* <DEDUP_REMOVED lines=22> */
.L_x_1341:
[----:B------:R-:W-:Y:S05]  /*fa30*/  BSYNC B0 ;  /* 0x0000000000007941 */ /* 0x000fea0003800000 */
.L_x_1332:
[----:B------:R-:W-:Y:S02]  /*fa40*/  ULDC UR4, c[0x0][0xc3c] ;  /* 0x00030f0000047ab9 */ /* 0x000fe40000000800 */
[----:B------:R-:W-:-:S06]  /*fa50*/  UISETP.GE.AND UP0, UPT, UR6, UR4, UPT ;  /* 0x000000040600728c */ /* 0x000fcc000bf06270 */
[----:B------:R-:W-:-:S13]  /*fa60*/  PLOP3.LUT P0, PT, PT, PT, UP0, 0x80, 0x0 ;  /* 0x000000000000781c */ /* 0x000fda0003f0f008 */
[----:B------:R-:W-:Y:S05]  /*fa70*/  @!P0 BRA `(.L_x_1351) ;  /* 0xffffff1000c88947 */ /* 0x000fea000383ffff */
[----:B------:R-:W-:Y:S05]  /*fa80*/  EXIT ;  /* 0x000000000000794d */ /* 0x000fea0003800000 */
.L_x_1242:
[----:B------:R-:W-:-:S08]  /*fa90*/  NOP ;  /* 0x0000000000007918 */ /* 0x000fd00000000000 */
[----:B0-----:R-:W0:-:S00]  /*faa0*/  USETMAXREG.DEALLOC.CTAPOOL 0x28 ;  /* 0x00000028000079c8 */ /* 0x001e0000080e0500 */
        /* <DEDUP_REMOVED lines=14> */
.L_x_1352:
[----:B------:R-:W-:Y:S01]  /*fb90*/  LOP3.LUT R5, R0, 0x1f, RZ, 0xc0, !PT ;  /* 0x0000001f00057812 */ /* 0x000fe200078ec0ff */
[----:B------:R-:W-:Y:S01]  /*fba0*/  ULDC UR4, c[0x0][0xc3c] ;  /* 0x00030f0000047ab9 */ /* 0x000fe20000000800 */
[----:B------:R-:W0:Y:S01]  /*fbb0*/  S2UR UR6, SR_CTAID.X ;  /* 0x00000000000679c3 */ /* 0x000e220000002500 */
[----:B------:R-:W-:Y:S01]  /*fbc0*/  ULDC UR5, c[0x0][0xc38] ;  /* 0x00030e0000057ab9 */ /* 0x000fe20000000800 */
[----:B------:R-:W-:-:S04]  /*fbd0*/  ISETP.NE.AND P0, PT, R5, 0x1f, PT ;  /* 0x0000001f0500780c */ /* 0x000fc80003f05270 */
[----:B------:R-:W-:-:S13]  /*fbe0*/  ISETP.GE.OR P1, PT, R5, UR4, !P0 ;  /* 0x0000000405007c0c */ /* 0x000fda000c726670 */
[----:B------:R-:W1:Y:S02]  /*fbf0*/  @!P1 LDC.64 R2, c[0x0][0xc80] ;  /* 0x00032000ff029b82 */ /* 0x000e640000000a00 */
[----:B-1----:R-:W-:-:S05]  /*fc00*/  @!P1 IMAD.WIDE.U32 R2, R5, 0x4, R2 ;  /* 0x0000000405029825 */ /* 0x002fca00078e0002 */
        /* <DEDUP_REMOVED lines=21> */
[----:B-1----:R-:W-:-:S04]  /*fd60*/  SEL R7, R7, RZ, P5 ;  /* 0x000000ff07077207 */ /* 0x002fc80002800000 */
[----:B------:R-:W-:-:S05]  /*fd70*/  IADD3 R8, R2, R7, RZ ;  /* 0x0000000702087210 */ /* 0x000fca0007ffe0ff */
[----:B------:R-:W1:Y:S02]  /*fd80*/  SHFL.IDX PT, R6, R8, 0x1f, 0x1f ;  /* 0x03e01f0008067f89 */ /* 0x000e6400000e0000 */
[----:B-1----:R-:W-:-:S04]  /*fd90*/  IMAD R6, R6, UR5, RZ ;  /* 0x0000000506067c24 */ /* 0x002fc8000f8e02ff */
[----:B------:R-:W-:Y:S01]  /*fda0*/  IMAD.MOV.U32 R3, RZ, RZ, R6 ;  /* 0x000000ffff037224 */ /* 0x000fe200078e0006 */
[----:B0-----:R-:W-:-:S13]  /*fdb0*/  ISETP.GT.AND P6, PT, R6, UR6, PT ;  /* 0x0000000606007c0c */ /* 0x001fda000bfc4270 */
[----:B------:R-:W-:Y:S05]  /*fdc0*/  @P6 BRA `(.L_x_1354) ;  /* 0x0000000000906947 */ /* 0x000fea0003800000 */
[----:B------:R-:W-:Y:S01]  /*fdd0*/  IMAD.MOV.U32 R6, RZ, RZ, R3 ;  /* 0x000000ffff067224 */ /* 0x000fe200078e0003 */
[----:B------:R-:W-:Y:S01]  /*fde0*/  UMOV UR4, URZ ;  /* 0x0000003f00047c82 */ /* 0x000fe20008000000 */
[----:B------:R-:W-:-:S05]  /*fdf0*/  ULDC UR5, c[0x0][0xc38] ;  /* 0x00030e0000057ab9 */ /* 0x000fca0000000800 */
.L_x_1358:
        /* <DEDUP_REMOVED lines=12> */
.L_x_1357:
[----:B------:R-:W-:Y:S05]  /*fec0*/  BSYNC B0 ;  /* 0x0000000000007941 */ /* 0x000fea0003800000 */
.L_x_1356:
        /* <DEDUP_REMOVED lines=20> */
.L_x_1354:
[----:B------:R-:W-:-:S04]  /*10010*/  IMAD.IADD R13, R6, 0x1, -R3 ;  /* 0x00000001060d7824 */ /* 0x000fc800078e0a03 */
[----:B------:R-:W-:-:S05]  /*10020*/  IMAD R2, R8, UR5, R13 ;  /* 0x0000000508027c24 */ /* 0x000fca000f8e020d */
[----:B------:R-:W-:Y:S02]  /*10030*/  ISETP.GT.AND P0, PT, R2, UR6, PT ;  /* 0x0000000602007c0c */ /* 0x000fe4000bf04270 */
[----:B------:R-:W0:Y:S11]  /*10040*/  LDC.64 R2, c[0x0][0xc90] ;  /* 0x00032400ff027b82 */ /* 0x000e360000000a00 */
[----:B------:R-:W-:-:S04]  /*10050*/  VOTE.ANY R9, PT, !P0 ;  /* 0x0000000000097806 */ /* 0x000fc800040e0100 */
[----:B------:R-:W1:Y:S02]  /*10060*/  POPC R15, R9 ;  /* 0x00000009000f7309 */ /* 0x000e640000000000 */
[----:B-1----:R-:W-:-:S04]  /*10070*/  VIADD R19, R15, UR4 ;  /* 0x000000040f137c36 */ /* 0x002fc80008000000 */
[----:B0-----:R-:W-:-:S05]  /*10080*/  IMAD.WIDE R2, R19, 0x4, R2 ;  /* 0x0000000413027825 */ /* 0x001fca00078e0202 */
[----:B------:R-:W2:Y:S01]  /*10090*/  LDG.E R7, desc[UR36][R2.64] ;  /* 0x0000002402077981 */ /* 0x000ea2000c1e1900 */
[----:B------:R-:W-:-:S03]  /*100a0*/  ISETP.NE.AND P0, PT, R9, RZ, PT ;  /* 0x000000ff0900720c */ /* 0x000fc60003f05270 */
[----:B------:R-:W2:Y:S02]  /*100b0*/  SHFL.IDX PT, R4, R4, R15, 0x1f ;  /* 0x00001f0f04047589 */ /* 0x000ea400000e0000 */
[----:B--2---:R-:W-:-:S05]  /*100c0*/  IMAD R6, R4, R7, RZ ;  /* 0x0000000704067224 */ /* 0x004fca00078e02ff */
[----:B------:R-:W-:-:S04]  /*100d0*/  IABS R12, R6 ;  /* 0x00000006000c7213 */ /* 0x000fc80000000000 */
[----:B------:R-:W0:Y:S08]  /*100e0*/  I2F.RP R10, R12 ;  /* 0x0000000c000a7306 */ /* 0x000e300000209400 */
[----:B0-----:R-:W0:Y:S02]  /*100f0*/  MUFU.RCP R10, R10 ;  /* 0x0000000a000a7308 */ /* 0x001e240000001000 */
[----:B0-----:R-:W-:-:S06]  /*10100*/  VIADD R11, R10, 0xffffffe ;  /* 0x0ffffffe0a0b7836 */ /* 0x001fcc0000000000 */
[----:B------:R0:W1:Y:S01]  /*10110*/  F2I.FTZ.U32.TRUNC.NTZ R3, R11 ;  /* 0x0000000b00037305 */ /* 0x000062000021f000 */
[----:B------:R-:W-:Y:S05]  /*10120*/  @!P0 BRA `(.L_x_1359) ;  /* 0x0000000000088947 */ /* 0x000fea0003800000 */
[----:B------:R-:W-:-:S05]  /*10130*/  VIADD R9, R15, 0xffffffff ;  /* 0xffffffff0f097836 */ /* 0x000fca0000000000 */
[----:B------:R2:W3:Y:S02]  /*10140*/  SHFL.IDX PT, R16, R8, R9, 0x1f ;  /* 0x00001f0908107589 */ /* 0x0004e400000e0000 */
.L_x_1359:
[----:B---3--:R-:W-:Y:S01]  /*10150*/  IMAD R16, R16, UR5, R13 ;  /* 0x0000000510107c24 */ /* 0x008fe2000f8e020d */
[----:B------:R-:W-:Y:S01]  /*10160*/  IABS R2, R6 ;  /* 0x0000000600027213 */ /* 0x000fe20000000000 */
[----:B01----:R-:W-:-:S03]  /*10170*/  IMAD.MOV R11, RZ, RZ, -R3 ;  /* 0x000000ffff0b7224 */ /* 0x003fc600078e0a03 */
[----:B--2---:R-:W-:Y:S01]  /*10180*/  IADD3 R9, -R16, UR6, RZ ;  /* 0x0000000610097c10 */ /* 0x004fe2000fffe1ff */
[----:B------:R-:W-:Y:S01]  /*10190*/  IMAD R11, R11, R12, RZ ;  /* 0x0000000c0b0b7224 */ /* 0x000fe200078e02ff */
[----:B------:R-:W-:Y:S01]  /*101a0*/  IADD3 R10, RZ, -R2, RZ ;  /* 0x80000002ff0a7210 */ /* 0x000fe20007ffe0ff */
[----:B------:R-:W-:Y:S01]  /*101b0*/  IMAD.MOV.U32 R2, RZ, RZ, RZ ;  /* 0x000000ffff027224 */ /* 0x000fe200078e00ff */
        /* <DEDUP_REMOVED lines=16> */
[----:B------:R-:W-:Y:S02]  /*102c0*/  IMAD R13, R7, R2, RZ ;  /* 0x00000002070d7224 */ /* 0x000fe400078e02ff */
[----:B------:R-:W-:Y:S02]  /*102d0*/  IMAD.MOV R2, RZ, RZ, -R2 ;  /* 0x000000ffff027224 */ /* 0x000fe400078e0a02 */
[----:B------:R-:W-:Y:S02]  /*102e0*/  IMAD.MOV R8, RZ, RZ, -R13 ;  /* 0x000000ffff087224 */ /* 0x000fe400078e0a0d */
[----:B------:R-:W-:Y:S02]  /*102f0*/  IMAD R6, R6, R2, R9 ;  /* 0x0000000206067224 */ /* 0x000fe400078e0209 */
[----:B------:R-:W-:Y:S01]  /*10300*/  IMAD.MOV.U32 R2, RZ, RZ, RZ ;  /* 0x000000ffff027224 */ /* 0x000fe200078e00ff */
[----:B------:R-:W-:Y:S02]  /*10310*/  VIADDMNMX R15, R8, UR5, R7, PT ;  /* 0x00000005080f7c46 */ /* 0x000fe4000b800107 */
[----:B------:R-:W-:-:S02]  /*10320*/  IABS R11, R6 ;  /* 0x00000006000b7213 */ /* 0x000fc40000000000 */
[----:B------:R-:W-:Y:S01]  /*10330*/  IABS R8, R15 ;  /* 0x0000000f00087213 */ /* 0x000fe20000000000 */
[----:B------:R-:W-:-:S03]  /*10340*/  IMAD.MOV R18, RZ, RZ, -R15 ;  /* 0x000000ffff127224 */ /* 0x000fc600078e0a0f */
[----:B------:R-:W0:Y:S08]  /*10350*/  I2F.RP R7, R8 ;  /* 0x0000000800077306 */ /* 0x000e300000209400 */
[----:B0-----:R-:W0:Y:S02]  /*10360*/  MUFU.RCP R7, R7 ;  /* 0x0000000700077308 */ /* 0x001e240000001000 */
[----:B0-----:R-:W-:-:S06]  /*10370*/  VIADD R3, R7, 0xffffffe ;  /* 0x0ffffffe07037836 */ /* 0x001fcc0000000000 */
[----:B------:R-:W0:Y:S02]  /*10380*/  F2I.FTZ.U32.TRUNC.NTZ R3, R3 ;  /* 0x0000000300037305 */ /* 0x000e24000021f000 */
[----:B0-----:R-:W-:-:S04]  /*10390*/  IMAD.MOV R10, RZ, RZ, -R3 ;  /* 0x000000ffff0a7224 */ /* 0x001fc800078e0a03 */
[----:B------:R-:W-:Y:S01]  /*103a0*/  IMAD.MOV.U32 R9, RZ, RZ, R10 ;  /* 0x000000ffff097224 */ /* 0x000fe200078e000a */
[----:B------:R-:W-:-:S03]  /*103b0*/  IABS R10, R15 ;  /* 0x0000000f000a7213 */ /* 0x000fc60000000000 */
[----:B------:R-:W-:-:S04]  /*103c0*/  IMAD R9, R9, R8, RZ ;  /* 0x0000000809097224 */ /* 0x000fc800078e02ff */
[----:B------:R-:W-:-:S04]  /*103d0*/  IMAD.HI.U32 R2, R3, R9, R2 ;  /* 0x0000000903027227 */ /* 0x000fc800078e0002 */
[----:B------:R-:W-:Y:S02]  /*103e0*/  IMAD.MOV R3, RZ, RZ, -R10 ;  /* 0x000000ffff037224 */ /* 0x000fe400078e0a0a */
        /* <DEDUP_REMOVED lines=8> */
[----:B------:R-:W-:Y:S01]  /*10470*/  ISETP.GE.AND P2, PT, R3, RZ, PT ;  /* 0x000000ff0300720c */ /* 0x000fe20003f46270 */
[----:B------:R-:W-:-:S06]  /*10480*/  IMAD.IADD R3, R6, 0x1, R13 ;  /* 0x0000000106037824 */ /* 0x000fcc00078e020d */
[----:B------:R-:W-:-:S06]  /*10490*/  @P0 IADD3 R2, R2, 0x1, RZ ;  /* 0x0000000102020810 */ /* 0x000fcc0007ffe0ff */
[----:B------:R-:W-:Y:S01]  /*104a0*/  @!P2 IMAD.MOV R2, RZ, RZ, -R2 ;  /* 0x000000ffff02a224 */ /* 0x000fe200078e0a02 */
[----:B------:R-:W-:-:S04]  /*104b0*/  @!P1 LOP3.LUT R2, RZ, R15, RZ, 0x33, !PT ;  /* 0x0000000fff029212 */ /* 0x000fc800078e33ff */
[----:B------:R-:W-:Y:S01]  /*104c0*/  LOP3.LUT R17, RZ, R2, RZ, 0x33, !PT ;  /* 0x00000002ff117212 */ /* 0x000fe200078e33ff */
[----:B------:R-:W-:-:S04]  /*104d0*/  IMAD R18, R2, R18, R3 ;  /* 0x0000001202127224 */ /* 0x000fc800078e0203 */
[----:B------:R-:W-:Y:S01]  /*104e0*/  IMAD.IADD R17, R4, 0x1, R17 ;  /* 0x0000000104117824 */ /* 0x000fe200078e0211 */
[----:B------:R-:W-:Y:S06]  /*104f0*/  BRA `(.L_x_1360) ;  /* 0x0000000000147947 */ /* 0x000fec0003800000 */
.L_x_1355:
[----:B------:R-:W-:Y:S01]  /*10500*/  ULDC UR4, c[0x0][0xc3c] ;  /* 0x00030f0000047ab9 */ /* 0x000fe20000000800 */
[----:B------:R-:W-:Y:S02]  /*10510*/  IMAD.MOV.U32 R17, RZ, RZ, RZ ;  /* 0x000000ffff117224 */ /* 0x000fe400078e00ff */
[----:B------:R-:W-:Y:S02]  /*10520*/  IMAD.U32 R16, RZ, RZ, UR6 ;  /* 0x00000006ff107e24 */ /* 0x000fe4000f8e00ff */
[----:B------:R-:W-:Y:S02]  /*10530*/  IMAD.MOV.U32 R18, RZ, RZ, RZ ;  /* 0x000000ffff127224 */ /* 0x000fe400078e00ff */
[----:B------:R-:W-:-:S07]  /*10540*/  IMAD.U32 R19, RZ, RZ, UR4 ;  /* 0x00000004ff137e24 */ /* 0x000fce000f8e00ff */
.L_x_1360:
[----:B------:R-:W-:-:S13]  /*10550*/  ISETP.NE.AND P0, PT, R5, RZ, PT ;  /* 0x000000ff0500720c */ /* 0x000fda0003f05270 */
[----:B------:R-:W0:Y:S01]  /*10560*/  @!P0 S2R R3, SR_CgaCtaId ;  /* 0x0000000000038919 */ /* 0x000e220000008800 */
[----:B------:R-:W-:-:S04]  /*10570*/  @!P0 MOV R2, 0x400 ;  /* 0x0000040000028802 */ /* 0x000fc80000000f00 */
[----:B0-----:R-:W-:-:S05]  /*10580*/  @!P0 LEA R2, R3, R2, 0x18 ;  /* 0x0000000203028211 */ /* 0x001fca00078ec0ff */
[----:B------:R1:W-:Y:S01]  /*10590*/  @!P0 STS.128 [R2+0x308d0], R16 ;  /* 0x0308d01002008388 */ /* 0x0003e20000000c00 */
[----:B------:R-:W-:Y:S06]  /*105a0*/  BAR.ARV 0x5, 0x180 ;  /* 0x0146000000007b1d */ /* 0x000fec0000002000 */
.L_x_1353:
[----:B------:R2:W-:Y:S01]  /*105b0*/  STL [R1+0x1c], RZ ;  /* 0x00001cff01007387 */ /* 0x0005e20000100800 */
[----:B------:R-:W-:Y:S01]  /*105c0*/  ULDC UR4, c[0x0][0xc3c] ;  /* 0x00030f0000047ab9 */ /* 0x000fe20000000800 */
[----:B------:R-:W-:Y:S01]  /*105d0*/  IMAD.MOV.U32 R28, RZ, RZ, 0x1 ;  /* 0x00000001ff1c7424 */ /* 0x000fe200078e00ff */
[----:B0-----:R-:W-:Y:S01]  /*105e0*/  ISETP.GE.AND P0, PT, R19, UR4, PT ;  /* 0x0000000413007c0c */ /* 0x001fe2000bf06270 */
[----:B------:R-:W-:-:S12]  /*105f0*/  IMAD.MOV.U32 R25, RZ, RZ, RZ ;  /* 0x000000ffff197224 */ /* 0x000fd800078e00ff */
[----:B--2---:R-:W-:Y:S05]  /*10600*/  @P0 BRA `(.L_x_1361) ;  /* 0x0000004800c80947 */ /* 0x004fea0003800000 */
[----:B-1----:R-:W2:Y:S01]  /*10610*/  LDL R2, [R1+0x20] ;  /* 0x0000200001027983 */ /* 0x002ea20000100800 */
[----:B------:R-:W0:Y:S01]  /*10620*/  S2UR UR5, SR_CgaCtaId ;  /* 0x00000000000579c3 */ /* 0x000e220000008800 */
[----:B------:R-:W-:Y:S01]  /*10630*/  IMAD.SHL.U32 R34, R0, 0x8, RZ ;  /* 0x0000000800227824 */ /* 0x000fe200078e00ff */
[----:B------:R-:W-:Y:S01]  /*10640*/  BSSY B8, `(.L_x_1361) ;  /* 0x00004ae000087945 */ /* 0x000fe20003800000 */
[----:B------:R1:W-:Y:S01]  /*10650*/  STL [R1+0x1c], RZ ;  /* 0x00001cff01007387 */ /* 0x0003e20000100800 */
[----:B------:R-:W-:Y:S01]  /*10660*/  IMAD.MOV.U32 R28, RZ, RZ, 0x1 ;  /* 0x00000001ff1c7424 */ /* 0x000fe200078e00ff */
[----:B------:R-:W-:Y:S01]  /*10670*/  ULDC UR39, c[0x0][0xc] ;  /* 0x0000030000277ab9 */ /* 0x000fe20000000800 */
[----:B------:R-:W-:Y:S01]  /*10680*/  LOP3.LUT R3, R34, 0x1f8, RZ, 0xc0, !PT ;  /* 0x000001f822037812 */ /* 0x000fe200078ec0ff */
[----:B------:R-:W-:-:S03]  /*10690*/  IMAD.MOV.U32 R25, RZ, RZ, RZ ;  /* 0x000000ffff197224 */ /* 0x000fc600078e00ff */
[----:B------:R-:W-:-:S04]  /*106a0*/  LOP3.LUT R3, R3, 0x38, R0, 0x78, !PT ;  /* 0x0000003803037812 */ /* 0x000fc800078e7800 */
[----:B------:R-:W-:Y:S02]  /*106b0*/  LOP3.LUT R32, R3, 0x200, R34, 0xf8, !PT ;  /* 0x0000020003207812 */ /* 0x000fe400078ef822 */
[----:B------:R-:W-:-:S04]  /*106c0*/  LOP3.LUT R34, R34, 0x38, RZ, 0xc0, !PT ;  /* 0x0000003822227812 */ /* 0x000fc800078ec0ff */
[C---:B------:R-:W-:Y:S02]  /*106d0*/  LOP3.LUT R37, R34.reuse, 0x80, RZ, 0xfc, !PT ;  /* 0x0000008022257812 */ /* 0x040fe400078efcff */
[----:B------:R-:W-:Y:S02]  /*106e0*/  LOP3.LUT R36, R34, 0xc0, RZ, 0xfc, !PT ;  /* 0x000000c022247812 */ /* 0x000fe400078efcff */
[----:B--2---:R-:W-:Y:S02]  /*106f0*/  R2UR UR4, R2 ;  /* 0x00000000020472ca */ /* 0x004fe400000e0000 */
[C---:B------:R-:W-:Y:S01]  /*10700*/  LOP3.LUT R2, R0.reuse, 0x7f, RZ, 0xc0, !PT ;  /* 0x0000007f00027812 */ /* 0x040fe200078ec0ff */
[----:B------:R-:W-:-:S03]  /*10710*/  IMAD.SHL.U32 R0, R0, 0x10, RZ ;  /* 0x0000001000007824 */ /* 0x000fc600078e00ff */
[----:B------:R-:W-:-:S04]  /*10720*/  SHF.R.U32.HI R2, RZ, 0x3, R2 ;  /* 0x00000003ff027819 */ /* 0x000fc80000011602 */
[----:B------:R-:W-:Y:S02]  /*10730*/  LOP3.LUT R2, R2, 0x70, R0, 0xf8, !PT ;  /* 0x0000007002027812 */ /* 0x000fe400078ef800 */
[----:B------:R-:W-:Y:S01]  /*10740*/  LOP3.LUT R0, R34, 0x40, RZ, 0xfc, !PT ;  /* 0x0000004022007812 */ /* 0x000fe200078efcff */
[----:B------:R-:W-:-:S03]  /*10750*/  ULOP3.LUT UR38, UR4, 0x2, URZ, 0xfc, !UPT ;  /* 0x0000000204267892 */ /* 0x000fc6000f8efc3f */
[----:B------:R-:W-:Y:S02]  /*10760*/  UMOV UR4, 0x400 ;  /* 0x0000040000047882 */ /* 0x000fe40000000000 */
[----:B0-----:R-:W-:-:S06]  /*10770*/  ULEA UR4, UR5, UR4, 0x18 ;  /* 0x0000000405047291 */ /* 0x001fcc000f8ec03f */
[----:B------:R-:W-:-:S04]  /*10780*/  IMAD.U32 R22, RZ, RZ, UR4 ;  /* 0x00000004ff167e24 */ /* 0x000fc8000f8e00ff */
[----:B-1----:R-:W-:-:S07]  /*10790*/  IMAD R33, R32, 0x2, R22 ;  /* 0x0000000220217824 */ /* 0x002fce00078e0216 */
.L_x_1432:
[----:B------:R-:W-:Y:S05]  /*107a0*/  YIELD ;  /* 0x0000000000007946 */ /* 0x000fea0003800000 */
[----:B------:R-:W-:Y:S01]  /*107b0*/  ULDC.64 UR4, c[0x0][0xa28] ;  /* 0x00028a0000047ab9 */ /* 0x000fe20000000a00 */
[----:B------:R-:W-:Y:S02]  /*107c0*/  MOV R24, RZ ;  /* 0x000000ff00187202 */ /* 0x000fe40000000f00 */
[----:B------:R-:W-:-:S04]  /*107d0*/  ISETP.NE.U32.AND P0, PT, RZ, UR4, PT ;  /* 0x00000004ff007c0c */ /* 0x000fc8000bf05070 */
[----:B------:R-:W-:Y:S01]  /*107e0*/  ISETP.NE.AND.EX P0, PT, RZ, UR5, PT, P0 ;  /* 0x00000005ff007c0c */ /* 0x000fe2000bf05300 */
[----:B------:R-:W-:-:S12]  /*107f0*/  ULDC.64 UR4, c[0x0][0xa18] ;  /* 0x0002860000047ab9 */ /* 0x000fd80000000a00 */
[----:B0-----:R-:W0:Y:S02]  /*10800*/  @P0 LDC.64 R2, c[0x0][0xa28] ;  /* 0x00028a00ff020b82 */ /* 0x001e240000000a00 */
[----:B0-----:R-:W-:-:S05]  /*10810*/  @P0 IMAD.WIDE R2, R19, 0x4, R2 ;  /* 0x0000000413020825 */ /* 0x001fca00078e0202 */
[----:B------:R0:W2:Y:S01]  /*10820*/  @P0 LDG.E R24, desc[UR36][R2.64] ;  /* 0x0000002402180981 */ /* 0x0000a2000c1e1900 */
[----:B------:R-:W-:Y:S01]  /*10830*/  ISETP.NE.U32.AND P0, PT, RZ, UR4, PT ;  /* 0x00000004ff007c0c */ /* 0x000fe2000bf05070 */
[----:B------:R-:W-:Y:S01]  /*10840*/  IMAD.MOV.U32 R35, RZ, RZ, RZ ;  /* 0x000000ffff237224 */ /* 0x000fe200078e00ff */
[----:B------:R-:W-:Y:S02]  /*10850*/  LOP3.LUT R23, R23, 0xfffffeff, RZ, 0xc0, !PT ;  /* 0xfffffeff17177812 */ /* 0x000fe400078ec0ff */
[----:B------:R-:W-:Y:S01]  /*10860*/  ISETP.NE.AND.EX P1, PT, RZ, UR5, PT, P0 ;  /* 0x00000005ff007c0c */ /* 0x000fe2000bf25300 */
[----:B------:R-:W-:Y:S02]  /*10870*/  ULDC.64 UR4, c[0x0][0xa00] ;  /* 0x0002800000047ab9 */ /* 0x000fe40000000a00 */
[----:B------:R-:W-:Y:S01]  /*10880*/  ISETP.NE.U32.AND P0, PT, RZ, UR4, PT ;  /* 0x00000004ff007c0c */ /* 0x000fe2000bf05070 */
[----:B0-----:R-:W0:Y:S03]  /*10890*/  LDC.64 R2, c[0x0][0xa00] ;  /* 0x00028000ff027b82 */ /* 0x001e260000000a00 */
[----:B------:R-:W-:Y:S01]  /*108a0*/  ISETP.NE.AND.EX P2, PT, RZ, UR5, PT, P0 ;  /* 0x00000005ff007c0c */ /* 0x000fe2000bf45300 */
[----:B------:R-:W-:-:S05]  /*108b0*/  ULDC.64 UR4, c[0x0][0x418] ;  /* 0x0001060000047ab9 */ /* 0x000fca0000000a00 */
[----:B-1----:R-:W1:Y:S07]  /*108c0*/  @P1 LDC.64 R4, c[0x0][0xa18] ;  /* 0x00028600ff041b82 */ /* 0x002e6e0000000a00 */
[----:B------:R-:W-:Y:S01]  /*108d0*/  @P2 LOP3.LUT R23, R23, 0x100, RZ, 0xfc, !PT ;  /* 0x0000010017172812 */ /* 0x000fe200078efcff */
[----:B0-----:R-:W-:-:S05]  /*108e0*/  IMAD.WIDE R2, R19, 0x4, R2 ;  /* 0x0000000413027825 */ /* 0x001fca00078e0202 */
[----:B------:R0:W5:Y:S01]  /*108f0*/  @P2 LDG.E R35, desc[UR36][R2.64] ;  /* 0x0000002402232981 */ /* 0x000162000c1e1900 */
[----:B-1----:R-:W-:-:S05]  /*10900*/  @P1 IMAD.WIDE R4, R19, 0x4, R4 ;  /* 0x0000000413041825 */ /* 0x002fca00078e0204 */
[----:B------:R0:W5:Y:S01]  /*10910*/  @P1 LDG.E R29, desc[UR36][R4.64] ;  /* 0x00000024041d1981 */ /* 0x000162000c1e1900 */
[----:B------:R-:W-:-:S03]  /*10920*/  UISETP.NE.U32.AND UP0, UPT, UR4, URZ, UPT ;  /* 0x0000003f0400728c */ /* 0x000fc6000bf05070 */
[----:B------:R-:W-:Y:S01]  /*10930*/  ULDC UR4, c[0x0][0x424] ;  /* 0x0001090000047ab9 */ /* 0x000fe20000000800 */
[----:B------:R-:W-:-:S03]  /*10940*/  UISETP.NE.AND.EX UP0, UPT, UR5, URZ, UPT, UP0 ;  /* 0x0000003f0500728c */ /* 0x000fc6000bf05300 */
[----:B------:R-:W-:Y:S01]  /*10950*/  ULDC UR5, c[0x0][0x2f0] ;  /* 0x0000bc0000057ab9 */ /* 0x000fe20000000800 */
[----:B------:R-:W-:-:S04]  /*10960*/  USEL UR4, UR4, 0x1, UP0 ;  /* 0x0000000104047887 */ /* 0x000fc80008000000 */
[----:B------:R-:W-:-:S06]  /*10970*/  UIMAD UR4, UR4, UR5, URZ ;  /* 0x00000005040472a4 */ /* 0x000fcc000f8e023f */
[----:B------:R-:W-:Y:S01]  /*10980*/  IMAD.U32 R0, RZ, RZ, UR4 ;  /* 0x00000004ff007e24 */ /* 0x000fe2000f8e00ff */
[----:B--2---:R0:W-:Y:S01]  /*10990*/  STL [R1+0x4], R24 ;  /* 0x0000041801007387 */ /* 0x0041e20000100800 */
[----:B---3--:R-:W-:Y:S05]  /*109a0*/  @P1 BRA `(.L_x_1362) ;  /* 0x0000000000181947 */ /* 0x008fea0003800000 */
[----:B------:R-:W-:Y:S02]  /*109b0*/  ULDC UR4, c[0x0][0x288] ;  /* 0x0000a20000047ab9 */ /* 0x000fe40000000800 */
[----:B-----5:R-:W-:Y:S01]  /*109c0*/  IMAD.U32 R29, RZ, RZ, UR4 ;  /* 0x00000004ff1d7e24 */ /* 0x020fe2000f8e00ff */
[----:B------:R-:W-:Y:S06]  /*109d0*/  @!P2 BRA `(.L_x_1362) ;  /* 0x00000000000ca947 */ /* 0x000fec0003800000 */
[----:B0-----:R-:W2:Y:S04]  /*109e0*/  LDG.E R4, desc[UR36][R2.64] ;  /* 0x0000002402047981 */ /* 0x001ea8000c1e1900 */
[----:B------:R-:W2:Y:S02]  /*109f0*/  LDG.E R29, desc[UR36][R2.64+0x4] ;  /* 0x00000424021d7981 */ /* 0x000ea4000c1e1900 */
[----:B--2---:R-:W-:-:S07]  /*10a00*/  IMAD.IADD R29, R29, 0x1, -R4 ;  /* 0x000000011d1d7824 */ /* 0x004fce00078e0a04 */
.L_x_1362:
[----:B------:R-:W-:Y:S02]  /*10a10*/  ULDC.64 UR4, c[0x0][0xa20] ;  /* 0x0002880000047ab9 */ /* 0x000fe40000000a00 */
[----:B------:R-:W-:-:S04]  /*10a20*/  ISETP.NE.U32.AND P0, PT, RZ, UR4, PT ;  /* 0x00000004ff007c0c */ /* 0x000fc8000bf05070 */
[----:B------:R-:W-:-:S13]  /*10a30*/  ISETP.NE.AND.EX P0, PT, RZ, UR5, PT, P0 ;  /* 0x00000005ff007c0c */ /* 0x000fda000bf05300 */
[----:B------:R-:W-:Y:S05]  /*10a40*/  @!P0 BRA `(.L_x_1363) ;  /* 0x0000000000108947 */ /* 0x000fea0003800000 */
[----:B0-----:R-:W0:Y:S02]  /*10a50*/  LDC.64 R2, c[0x0][0xa20] ;  /* 0x00028800ff027b82 */ /* 0x001e240000000a00 */
[----:B0-----:R-:W-:-:S05]  /*10a60*/  IMAD.WIDE R2, R19, 0x4, R2 ;  /* 0x0000000413027825 */ /* 0x001fca00078e0202 */
[----:B------:R0:W5:Y:S01]  /*10a70*/  LDG.E R0, desc[UR36][R2.64] ;  /* 0x0000002402007981 */ /* 0x000162000c1e1900 */
[----:B------:R-:W-:Y:S05]  /*10a80*/  BRA `(.L_x_1364) ;  /* 0x0000000000247947 */ /* 0x000fea0003800000 */
.L_x_1363:
[----:B------:R-:W-:Y:S02]  /*10a90*/  ULDC.64 UR4, c[0x0][0xa08] ;  /* 0x0002820000047ab9 */ /* 0x000fe40000000a00 */
[----:B------:R-:W-:-:S04]  /*10aa0*/  ISETP.NE.U32.AND P0, PT, RZ, UR4, PT ;  /* 0x00000004ff007c0c */ /* 0x000fc8000bf05070 */
[----:B------:R-:W-:-:S13]  /*10ab0*/  ISETP.NE.AND.EX P0, PT, RZ, UR5, PT, P0 ;  /* 0x00000005ff007c0c */ /* 0x000fda000bf05300 */
[----:B------:R-:W-:Y:S05]  /*10ac0*/  @!P0 BRA `(.L_x_1364) ;  /* 0x0000000000148947 */ /* 0x000fea0003800000 */
[----:B0-----:R-:W0:Y:S02]  /*10ad0*/  LDC.64 R2, c[0x0][0xa08] ;  /* 0x00028200ff027b82 */ /* 0x001e240000000a00 */
[----:B0-----:R-:W-:-:S05]  /*10ae0*/  IMAD.WIDE R2, R19, 0x4, R2 ;  /* 0x0000000413027825 */ /* 0x001fca00078e0202 */
[----:B------:R-:W2:Y:S04]  /*10af0*/  LDG.E R0, desc[UR36][R2.64] ;  /* 0x0000002402007981 */ /* 0x000ea8000c1e1900 */
[----:B------:R-:W2:Y:S02]  /*10b00*/  LDG.E R5, desc[UR36][R2.64+0x4] ;  /* 0x0000042402057981 */ /* 0x000ea4000c1e1900 */
[----:B--2---:R-:W-:-:S07]  /*10b10*/  IMAD.IADD R0, R5, 0x1, -R0 ;  /* 0x0000000105007824 */ /* 0x004fce00078e0a00 */
.L_x_1364:
[----:B0-----:R-:W0:Y:S01]  /*10b20*/  LDC R2, c[0x0][0x448] ;  /* 0x00011200ff027b82 */ /* 0x001e220000000800 */
[----:B-----5:R-:W-:Y:S01]  /*10b30*/  IMAD.IADD R26, R0, 0x1, -R24 ;  /* 0x00000001001a7824 */ /* 0x020fe200078e0a18 */
[----:B------:R-:W-:Y:S01]  /*10b40*/  LOP3.LUT R23, R23, 0xffffff7f, RZ, 0xc0, !PT ;  /* 0xffffff7f17177812 */ /* 0x000fe200078ec0ff */
[----:B------:R-:W-:-:S03]  /*10b50*/  IMAD.SHL.U32 R27, R17, 0x80, RZ ;  /* 0x00000080111b7824 */ /* 0x000fc600078e00ff */
[----:B------:R1:W-:Y:S01]  /*10b60*/  STL [R1], R26 ;  /* 0x0000001a01007387 */ /* 0x0003e20000100800 */
[----:B------:R-:W-:Y:S01]  /*10b70*/  VIADD R4, R27, 0x7f ;  /* 0x0000007f1b047836 */ /* 0x000fe20000000000 */
[----:B0-----:R-:W-:Y:S02]  /*10b80*/  ISETP.NE.AND P2, PT, R2, 0x1, PT ;  /* 0x000000010200780c */ /* 0x001fe40003f45270 */
[----:B------:R-:W0:Y:S11]  /*10b90*/  LDC.64 R2, c[0x0][0x9e0] ;  /* 0x00027800ff027b82 */ /* 0x000e360000000a00 */
[----:B------:R-:W2:Y:S01]  /*10ba0*/  @P2 LDC R5, c[0x0][0x44c] ;  /* 0x00011300ff052b82 */ /* 0x000ea20000000800 */
[----:B------:R-:W-:-:S07]  /*10bb0*/  @P2 LOP3.LUT R23, R23, 0x80, RZ, 0xfc, !PT ;  /* 0x0000008017172812 */ /* 0x000fce00078efcff */
[----:B------:R-:W3:Y:S01]  /*10bc0*/  @P2 LDC R6, c[0x0][0x450] ;  /* 0x00011400ff062b82 */ /* 0x000ee20000000800 */
[----:B0-----:R-:W-:Y:S01]  /*10bd0*/  ISETP.GE.AND P1, PT, R3, 0x1, PT ;  /* 0x000000010300780c */ /* 0x001fe20003f26270 */
[----:B--2---:R-:W-:-:S05]  /*10be0*/  @P2 IMAD.HI.U32 R5, R4, R5, RZ ;  /* 0x0000000504052227 */ /* 0x004fca00078e00ff */
[----:B---3--:R-:W-:Y:S02]  /*10bf0*/  @P2 SHF.R.U32.HI R4, RZ, R6, R5 ;  /* 0x00000006ff042219 */ /* 0x008fe40000011605 */
[----:B------:R-:W-:-:S05]  /*10c00*/  IADD3 R5, R26, 0x1, -R29 ;  /* 0x000000011a057810 */ /* 0x000fca0007ffe81d */
[----:B------:R-:W-:-:S04]  /*10c10*/  IMAD.IADD R7, R5, 0x1, R4 ;  /* 0x0000000105077824 */ /* 0x000fc800078e0204 */
[----:B------:R-:W-:Y:S01]  /*10c20*/  IMAD.IADD R2, R7, 0x1, R2 ;  /* 0x0000000107027824 */ /* 0x000fe200078e0202 */
[----:B-1----:R-:W-:Y:S06]  /*10c30*/  @!P1 BRA `(.L_x_1365) ;  /* 0x0000000000489947 */ /* 0x002fec0003800000 */
[C---:B------:R-:W-:Y:S01]  /*10c40*/  ISETP.GT.AND P0, PT, R7.reuse, RZ, PT ;  /* 0x000000ff0700720c */ /* 0x040fe20003f04270 */
[----:B------:R-:W-:Y:S01]  /*10c50*/  BSSY B0, `(.L_x_1366) ;  /* 0x000000e000007945 */ /* 0x000fe20003800000 */
[----:B------:R-:W-:-:S11]  /*10c60*/  VIADD R0, R7, 0xffffffff ;  /* 0xffffffff07007836 */ /* 0x000fd60000000000 */
[----:B------:R-:W-:Y:S05]  /*10c70*/  @P0 BRA `(.L_x_1367) ;  /* 0x00000000001c0947 */ /* 0x000fea0003800000 */
[----:B------:R-:W-:Y:S01]  /*10c80*/  ISETP.NE.AND P0, PT, R3, 0x1, PT ;  /* 0x000000010300780c */ /* 0x000fe20003f05270 */
[----:B------:R-:W-:-:S12]  /*10c90*/  IMAD.MOV R7, RZ, RZ, -R7 ;  /* 0x000000ffff077224 */ /* 0x000fd800078e0a07 */
[----:B------:R-:W0:Y:S02]  /*10ca0*/  @P0 LDC.64 R4, c[0x0][0x9e8] ;  /* 0x00027a00ff040b82 */ /* 0x000e240000000a00 */
[----:B0-----:R-:W-:-:S05]  /*10cb0*/  @P0 IMAD.HI.U32 R4, R7, R4, RZ ;  /* 0x0000000407040227 */ /* 0x001fca00078e00ff */
[----:B------:R-:W-:-:S04]  /*10cc0*/  @P0 SHF.R.U32.HI R7, RZ, R5, R4 ;  /* 0x00000005ff070219 */ /* 0x000fc80000011604 */
[----:B------:R-:W-:Y:S01]  /*10cd0*/  LOP3.LUT R0, RZ, R7, RZ, 0x33, !PT ;  /* 0x00000007ff007212 */ /* 0x000fe200078e33ff */
[----:B------:R-:W-:Y:S06]  /*10ce0*/  BRA `(.L_x_1368) ;  /* 0x0000000000107947 */ /* 0x000fec0003800000 */
.L_x_1367:
[----:B------:R-:W-:-:S13]  /*10cf0*/  ISETP.NE.AND P0, PT, R3, 0x1, PT ;  /* 0x000000010300780c */ /* 0x000fda0003f05270 */
[----:B------:R-:W0:Y:S02]  /*10d00*/  @P0 LDC.64 R4, c[0x0][0x9e8] ;  /* 0x00027a00ff040b82 */ /* 0x000e240000000a00 */
[----:B0-----:R-:W-:-:S05]  /*10d10*/  @P0 IMAD.HI.U32 R4, R0, R4, RZ ;  /* 0x0000000400040227 */ /* 0x001fca00078e00ff */
[----:B------:R-:W-:-:S07]  /*10d20*/  @P0 SHF.R.U32.HI R0, RZ, R5, R4 ;  /* 0x00000005ff000219 */ /* 0x000fce0000011604 */
.L_x_1368:
[----:B------:R-:W-:Y:S05]  /*10d30*/  BSYNC B0 ;  /* 0x0000000000007941 */ /* 0x000fea0003800000 */
.L_x_1366:
[----:B------:R-:W-:-:S05]  /*10d40*/  IMAD R5, R0, R3, R3 ;  /* 0x0000000300057224 */ /* 0x000fca00078e0203 */
[----:B------:R-:W-:-:S07]  /*10d50*/  VIMNMX R2, R2, R5, PT ;  /* 0x0000000502027248 */ /* 0x000fce0003fe0100 */
.L_x_1365:
[----:B------:R-:W0:Y:S01]  /*10d60*/  @P2 LDC R4, c[0x0][0x44c] ;  /* 0x00011300ff042b82 */ /* 0x000e220000000800 */
[----:B------:R-:W-:Y:S01]  /*10d70*/  VIADD R2, R2, 0x3f ;  /* 0x0000003f02027836 */ /* 0x000fe20000000000 */
[----:B------:R-:W-:Y:S01]  /*10d80*/  ULDC UR4, c[0x0][0x9dc] ;  /* 0x0002770000047ab9 */ /* 0x000fe20000000800 */
[----:B------:R-:W-:-:S05]  /*10d90*/  IMAD.MOV.U32 R0, RZ, RZ, R27 ;  /* 0x000000ffff007224 */ /* 0x000fca00078e001b */
[----:B------:R-:W1:Y:S01]  /*10da0*/  @P2 LDC R5, c[0x0][0x450] ;  /* 0x00011400ff052b82 */ /* 0x000e620000000800 */
[----:B0-----:R-:W-:-:S05]  /*10db0*/  @P2 IMAD.HI.U32 R4, R27, R4, RZ ;  /* 0x000000041b042227 */ /* 0x001fca00078e00ff */
[----:B-1----:R-:W-:Y:S02]  /*10dc0*/  @P2 SHF.R.U32.HI R0, RZ, R5, R4 ;  /* 0x00000005ff002219 */ /* 0x002fe40000011604 */
[----:B------:R-:W-:-:S04]  /*10dd0*/  SHF.R.S32.HI R5, RZ, 0x1f, R2 ;  /* 0x0000001fff057819 */ /* 0x000fc80000011402 */
[----:B------:R-:W-:Y:S01]  /*10de0*/  LEA.HI R4, R5, R2, RZ, 0x6 ;  /* 0x0000000205047211 */ /* 0x000fe200078f30ff */
[----:B------:R-:W-:-:S03]  /*10df0*/  VIADD R2, R26, 0x3f ;  /* 0x0000003f1a027836 */ /* 0x000fc60000000000 */
[----:B------:R-:W-:Y:S02]  /*10e00*/  SHF.R.S32.HI R4, RZ, 0x6, R4 ;  /* 0x00000006ff047819 */ /* 0x000fe40000011404 */
[----:B------:R-:W-:-:S04]  /*10e10*/  SHF.R.S32.HI R5, RZ, 0x1f, R2 ;  /* 0x0000001fff057819 */ /* 0x000fc80000011402 */
[----:B------:R-:W-:Y:S02]  /*10e20*/  LEA.HI R5, R5, R2, RZ, 0x6 ;  /* 0x0000000205057211 */ /* 0x000fe400078f30ff */
[----:B------:R-:W-:Y:S02]  /*10e30*/  IADD3 R2, R0, R26, -R29 ;  /* 0x0000001a00027210 */ /* 0x000fe40007ffe81d */
[----:B------:R-:W-:-:S03]  /*10e40*/  SHF.R.S32.HI R5, RZ, 0x6, R5 ;  /* 0x00000006ff057819 */ /* 0x000fc60000011405 */
[----:B------:R-:W-:Y:S01]  /*10e50*/  VIADD R0, R2, -UR4 ;  /* 0x8000000402007c36 */ /* 0x000fe20008000000 */
[----:B------:R-:W-:-:S05]  /*10e60*/  VIMNMX R30, R5, R4, PT ;  /* 0x00000004051e7248 */ /* 0x000fca0003fe0100 */
[----:B------:R0:W-:Y:S01]  /*10e70*/  STL [R1+0x18], R30 ;  /* 0x0000181e01007387 */ /* 0x0001e20000100800 */
[----:B------:R-:W-:Y:S05]  /*10e80*/  @!P1 BRA `(.L_x_1369) ;  /* 0x0000000000449947 */ /* 0x000fea0003800000 */
[----:B------:R-:W-:Y:S01]  /*10e90*/  ISETP.GT.AND P0, PT, R2, -0x1, PT ;  /* 0xffffffff0200780c */ /* 0x000fe20003f04270 */
[----:B------:R-:W-:-:S12]  /*10ea0*/  BSSY B0, `(.L_x_1370) ;  /* 0x000000d000007945 */ /* 0x000fd80003800000 */
[----:B------:R-:W-:Y:S05]  /*10eb0*/  @P0 BRA `(.L_x_1371) ;  /* 0x00000000001c0947 */ /* 0x000fea0003800000 */
[----:B------:R-:W-:Y:S02]  /*10ec0*/  ISETP.NE.AND P0, PT, R3, 0x1, PT ;  /* 0x000000010300780c */ /* 0x000fe40003f05270 */
[----:B------:R-:W-:-:S11]  /*10ed0*/  LOP3.LUT R7, RZ, R2, RZ, 0x33, !PT ;  /* 0x00000002ff077212 */ /* 0x000fd600078e33ff */
[----:B------:R-:W1:Y:S02]  /*10ee0*/  @P0 LDC.64 R4, c[0x0][0x9e8] ;  /* 0x00027a00ff040b82 */ /* 0x000e640000000a00 */
[----:B-1----:R-:W-:-:S05]  /*10ef0*/  @P0 IMAD.HI.U32 R4, R7, R4, RZ ;  /* 0x0000000407040227 */ /* 0x002fca00078e00ff */
[----:B------:R-:W-:-:S04]  /*10f00*/  @P0 SHF.R.U32.HI R7, RZ, R5, R4 ;  /* 0x00000005ff070219 */ /* 0x000fc80000011604 */
[----:B------:R-:W-:Y:S01]  /*10f10*/  LOP3.LUT R2, RZ, R7, RZ, 0x33, !PT ;  /* 0x00000007ff027212 */ /* 0x000fe200078e33ff */
[----:B------:R-:W-:Y:S06]  /*10f20*/  BRA `(.L_x_1372) ;  /* 0x0000000000107947 */ /* 0x000fec0003800000 */
.L_x_1371:
[----:B------:R-:W-:-:S13]  /*10f30*/  ISETP.NE.AND P0, PT, R3, 0x1, PT ;  /* 0x000000010300780c */ /* 0x000fda0003f05270 */
[----:B------:R-:W1:Y:S02]  /*10f40*/  @P0 LDC.64 R4, c[0x0][0x9e8] ;  /* 0x00027a00ff040b82 */ /* 0x000e640000000a00 */
[----:B-1----:R-:W-:-:S05]  /*10f50*/  @P0 IMAD.HI.U32 R4, R2, R4, RZ ;  /* 0x0000000402040227 */ /* 0x002fca00078e00ff */
[----:B------:R-:W-:-:S07]  /*10f60*/  @P0 SHF.R.U32.HI R2, RZ, R5, R4 ;  /* 0x00000005ff020219 */ /* 0x000fce0000011604 */
.L_x_1372:
[----:B------:R-:W-:Y:S05]  /*10f70*/  BSYNC B0 ;  /* 0x0000000000007941 */ /* 0x000fea0003800000 */
.L_x_1370:
[----:B------:R-:W-:-:S05]  /*10f80*/  IMAD R3, R2, R3, RZ ;  /* 0x0000000302037224 */ /* 0x000fca00078e02ff */
[----:B------:R-:W-:-:S07]  /*10f90*/  VIMNMX R0, R0, R3, !PT ;  /* 0x0000000300007248 */ /* 0x000fce0007fe0100 */
.L_x_1369:
[----:B------:R-:W-:Y:S01]  /*10fa0*/  SHF.R.S32.HI R3, RZ, 0x1f, R0 ;  /* 0x0000001fff037819 */ /* 0x000fe20000011400 */
[----:B------:R-:W-:Y:S03]  /*10fb0*/  BSSY B7, `(.L_x_1373) ;  /* 0x0000355000077945 */ /* 0x000fe60003800000 */
[----:B------:R-:W-:-:S04]  /*10fc0*/  LEA.HI R3, R3, R0, RZ, 0x6 ;  /* 0x0000000003037211 */ /* 0x000fc800078f30ff */
[----:B------:R-:W-:-:S04]  /*10fd0*/  SHF.R.S32.HI R3, RZ, 0x6, R3 ;  /* 0x00000006ff037819 */ /* 0x000fc80000011403 */
[----:B------:R-:W-:-:S04]  /*10fe0*/  VIMNMX R2, RZ, R3, !PT ;  /* 0x00000003ff027248 */ /* 0x000fc80007fe0100 */
[----:B------:R-:W-:Y:S01]  /*10ff0*/  ISETP.GT.AND P0, PT, R30, R2, PT ;  /* 0x000000021e00720c */ /* 0x000fe20003f04270 */
[----:B------:R1:W-:-:S12]  /*11000*/  STL [R1+0x8], R2 ;  /* 0x0000080201007387 */ /* 0x0003d80000100800 */
[----:B-1----:R-:W-:Y:S05]  /*11010*/  @P0 BRA `(.L_x_1374) ;  /* 0x0000000000440947 */ /* 0x002fea0003800000 */
[----:B------:R-:W1:Y:S02]  /*11020*/  S2R R2, SR_TID.X ;  /* 0x0000000000027919 */ /* 0x000e640000002100 */
        /* <DEDUP_REMOVED lines=10> */
[----:B------:R-:W1:Y:S02]  /*110d0*/  S2R R4, SR_LTMASK ;  /* 0x0000000000047919 */ /* 0x000e640000003900 */
[----:B-1----:R-:W-:-:S04]  /*110e0*/  LOP3.LUT R4, R4, UR4, RZ, 0xc0, !PT ;  /* 0x0000000404047c12 */ /* 0x002fc8000f8ec0ff */
[----:B------:R-:W1:Y:S01]  /*110f0*/  POPC R7, R4 ;  /* 0x0000000400077309 */ /* 0x000e620000000000 */
[----:B--2---:R-:W1:Y:S02]  /*11100*/  SHFL.IDX PT, R0, R3, R0, 0x1f ;  /* 0x00001f0003007589 */ /* 0x004e6400000e0000 */
[----:B-1----:R-:W-:Y:S01]  /*11110*/  IADD3 R16, R0, UR39, R7 ;  /* 0x0000002700107c10 */ /* 0x002fe2000fffe007 */
[----:B------:R-:W-:Y:S06]  /*11120*/  BRA `(.L_x_1375) ;  /* 0x0000003000f47947 */ /* 0x000fec0003800000 */
.L_x_1374:
[----:B------:R-:W-:Y:S01]  /*11130*/  IADD3 R0, R22, 0x20400, RZ ;  /* 0x0002040016007810 */ /* 0x000fe20007ffe0ff */
[----:B------:R-:W-:Y:S03]  /*11140*/  BSSY B6, `(.L_x_1376) ;  /* 0x0000013000067945 */ /* 0x000fe60003800000 */
[----:B------:R-:W-:-:S13]  /*11150*/  LOP3.LUT P0, RZ, R0, 0x3ff, RZ, 0xc0, !PT ;  /* 0x000003ff00ff7812 */ /* 0x000fda000780c0ff */
[----:B------:R-:W-:Y:S05]  /*11160*/  @!P0 BRA `(.L_x_1377) ;  /* 0x0000000000408947 */ /* 0x000fea0003800000 */
[----:B------:R-:W-:Y:S01]  /*11170*/  MOV R2, 0x0 ;  /* 0x0000000000027802 */ /* 0x000fe20000000f00 */
[----:B------:R-:W-:Y:S01]  /*11180*/  ULDC.64 UR6, c[0x4][0xa8] ;  /* 0x01002a0000067ab9 */ /* 0x000fe20000000a00 */
[----:B------:R-:W-:Y:S01]  /*11190*/  ULDC.64 UR8, c[0x4][0xb0] ;  /* 0x01002c0000087ab9 */ /* 0x000fe20000000a00 */
[----:B------:R-:W-:Y:S01]  /*111a0*/  ULDC.64 UR4, c[0x4][0x30] ;  /* 0x01000c0000047ab9 */ /* 0x000fe20000000a00 */
[----:B------:R-:W-:Y:S02]  /*111b0*/  IMAD.U32 R4, RZ, RZ, UR6 ;  /* 0x00000006ff047e24 */ /* 0x000fe4000f8e00ff */
[----:B------:R-:W1:Y:S01]  /*111c0*/  LDC.64 R2, c[0x4][R2] ;  /* 0x0100000002027b82 */ /* 0x000e620000000a00 */
        /* <DEDUP_REMOVED lines=9> */
[----:B01----:R-:W-:Y:S05]  /*11260*/  CALL.ABS.NOINC R2 ;  /* 0x0000000002007343 */ /* 0x003fea0003c00000 */
.L_x_1377:
[----:B------:R-:W-:Y:S05]  /*11270*/  BSYNC B6 ;  /* 0x0000000000067941 */ /* 0x000fea0003800000 */
.L_x_1376:
        /* <DEDUP_REMOVED lines=11> */
[----:B------:R-:W-:Y:S02]  /*11330*/  IMAD.U32 R5, RZ, RZ, UR7 ;  /* 0x00000007ff057e24 */ /* 0x000fe4000f8e00ff */
[----:B------:R-:W-:Y:S02]  /*11340*/  IMAD.U32 R6, RZ, RZ, UR8 ;  /* 0x00000008ff067e24 */ /* 0x000fe4000f8e00ff */
[----:B------:R-:W-:-:S02]  /*11350*/  IMAD.U32 R7, RZ, RZ, UR9 ;  /* 0x00000009ff077e24 */ /* 0x000fc4000f8e00ff */
[----:B------:R-:W-:Y:S02]  /*11360*/  IMAD.U32 R10, RZ, RZ, UR4 ;  /* 0x00000004ff0a7e24 */ /* 0x000fe4000f8e00ff */
[----:B------:R-:W-:Y:S02]  /*11370*/  IMAD.U32 R11, RZ, RZ, UR5 ;  /* 0x00000005ff0b7e24 */ /* 0x000fe4000f8e00ff */
[----:B------:R-:W-:Y:S02]  /*11380*/  IMAD.MOV.U32 R12, RZ, RZ, 0x1 ;  /* 0x00000001ff0c7424 */ /* 0x000fe400078e00ff */
[----:B-1----:R-:W-:-:S07]  /*11390*/  IMAD.MOV.U32 R13, RZ, RZ, RZ ;  /* 0x000000ffff0d7224 */ /* 0x002fce00078e00ff */
[----:B------:R-:W-:-:S07]  /*113a0*/  LEPC R20, `(.L_x_1380) ;  /* 0x000000001014794e */ /* 0x000fce0000000000 */
[----:B0-2---:R-:W-:Y:S05]  /*113b0*/  CALL.ABS.NOINC R2 ;  /* 0x0000000002007343 */ /* 0x005fea0003c00000 */
.L_x_1380:
        /* <DEDUP_REMOVED lines=15> */
.L_x_1379:
[----:B------:R-:W-:Y:S05]  /*114b0*/  BSYNC B6 ;  /* 0x0000000000067941 */ /* 0x000fea0003800000 */
.L_x_1378:
[----:B------:R-:W-:Y:S01]  /*114c0*/  ULDC.64 UR4, c[0x0][0x9f8] ;  /* 0x00027e0000047ab9 */ /* 0x000fe20000000a00 */
[----:B------:R-:W-:Y:S01]  /*114d0*/  IMAD.MOV.U32 R31, RZ, RZ, R19 ;  /* 0x000000ffff1f7224 */ /* 0x000fe200078e0013 */
[----:B------:R-:W-:Y:S01]  /*114e0*/  ISETP.NE.U32.AND P0, PT, RZ, UR4, PT ;  /* 0x00000004ff007c0c */ /* 0x000fe2000bf05070 */
[----:B------:R-:W-:Y:S01]  /*114f0*/  ULDC UR4, c[0x0][0x2f4] ;  /* 0x0000bd0000047ab9 */ /* 0x000fe20000000800 */
[----:B------:R-:W1:Y:S02]  /*11500*/  LDC R10, c[0x0][0x430] ;  /* 0x00010c00ff0a7b82 */ /* 0x000e640000000800 */
[----:B------:R-:W-:-:S13]  /*11510*/  ISETP.NE.AND.EX P0, PT, RZ, UR5, PT, P0 ;  /* 0x00000005ff007c0c */ /* 0x000fda000bf05300 */
[----:B------:R-:W2:Y:S01]  /*11520*/  @P0 LDC.64 R2, c[0x0][0x9f8] ;  /* 0x00027e00ff020b82 */ /* 0x000ea20000000a00 */
[----:B------:R-:W-:Y:S02]  /*11530*/  LOP3.LUT R17, R34, 0x40, RZ, 0xfc, !PT ;  /* 0x0000004022117812 */ /* 0x000fe400078efcff */
[----:B------:R-:W-:Y:S02]  /*11540*/  LOP3.LUT R23, R23, 0xffffffef, RZ, 0xc0, !PT ;  /* 0xffffffef17177812 */ /* 0x000fe400078ec0ff */
[----:B------:R-:W-:Y:S01]  /*11550*/  ISETP.GE.AND P2, PT, R17, UR4, PT ;  /* 0x0000000411007c0c */ /* 0x000fe2000bf46270 */
[----:B--2---:R-:W-:-:S05]  /*11560*/  @P0 IMAD.WIDE R2, R19, 0x4, R2 ;  /* 0x0000000413020825 */ /* 0x004fca00078e0202 */
[----:B------:R2:W5:Y:S01]  /*11570*/  @P0 LDG.E R31, desc[UR36][R2.64] ;  /* 0x00000024021f0981 */ /* 0x000562000c1e1900 */
[----:B------:R-:W-:Y:S01]  /*11580*/  ISETP.GE.AND P0, PT, R34, UR4, PT ;  /* 0x0000000422007c0c */ /* 0x000fe2000bf06270 */
[----:B------:R-:W-:Y:S01]  /*11590*/  UMOV UR5, 0xffffffff ;  /* 0xffffffff00057882 */ /* 0x000fe20000000000 */
[----:B------:R-:W-:Y:S01]  /*115a0*/  ISETP.GE.AND P1, PT, R37, UR4, PT ;  /* 0x0000000425007c0c */ /* 0x000fe2000bf26270 */
[----:B------:R-:W-:-:S10]  /*115b0*/  VIADD R7, R30, 0xffffffff ;  /* 0xffffffff1e077836 */ /* 0x000fd40000000000 */
[----:B------:R-:W-:Y:S02]  /*115c0*/  @P0 LOP3.LUT R23, R23, 0x10, RZ, 0xfc, !PT ;  /* 0x0000001017170812 */ /* 0x000fe400078efcff */
[----:B------:R-:W-:Y:S02]  /*115d0*/  ISETP.GE.AND P0, PT, R36, UR4, PT ;  /* 0x0000000424007c0c */ /* 0x000fe4000bf06270 */
[----:B------:R-:W-:-:S04]  /*115e0*/  LOP3.LUT R23, R23, 0xfffffff7, RZ, 0xc0, !PT ;  /* 0xfffffff717177812 */ /* 0x000fc800078ec0ff */
[----:B------:R-:W-:-:S04]  /*115f0*/  @P2 LOP3.LUT R23, R23, 0x8, RZ, 0xfc, !PT ;  /* 0x0000000817172812 */ /* 0x000fc800078efcff */
[----:B------:R-:W-:-:S04]  /*11600*/  LOP3.LUT R23, R23, 0xfffffffb, RZ, 0xc0, !PT ;  /* 0xfffffffb17177812 */ /* 0x000fc800078ec0ff */
[----:B------:R-:W-:-:S04]  /*11610*/  @P1 LOP3.LUT R23, R23, 0x4, RZ, 0xfc, !PT ;  /* 0x0000000417171812 */ /* 0x000fc800078efcff */
[----:B------:R-:W-:-:S04]  /*11620*/  LOP3.LUT R23, R23, 0xfffffffd, RZ, 0xc0, !PT ;  /* 0xfffffffd17177812 */ /* 0x000fc800078ec0ff */
[----:B------:R-:W-:Y:S01]  /*11630*/  @P0 LOP3.LUT R23, R23, 0x2, RZ, 0xfc, !PT ;  /* 0x0000000217170812 */ /* 0x000fe200078efcff */
[----:B-12---:R-:W-:Y:S06]  /*11640*/  BRA.DIV UR5, `(.L_x_1381) ;  /* 0x00000042057c7947 */ /* 0x006fec000b800000 */
.L_x_1449:
[----:B------:R-:W1:Y:S01]  /*11650*/  S2R R0, SR_TID.X ;  /* 0x0000000000007919 */ /* 0x000e620000002100 */
[----:B------:R-:W-:Y:S02]  /*11660*/  ISETP.NE.AND P1, PT, R10, 0x1, PT ;  /* 0x000000010a00780c */ /* 0x000fe40003f25270 */
[----:B-----5:R-:W-:Y:S01]  /*11670*/  SHF.R.S32.HI R11, RZ, 0x1f, R31 ;  /* 0x0000001fff0b7819 */ /* 0x020fe2000001141f */
[----:B------:R-:W2:Y:S01]  /*11680*/  S2R R9, SR_TID.X ;  /* 0x0000000000097919 */ /* 0x000ea20000002100 */
[----:B------:R-:W-:-:S03]  /*11690*/  LOP3.LUT R23, R23, 0xffffffbf, RZ, 0xc0, !PT ;  /* 0xffffffbf17177812 */ /* 0x000fc600078ec0ff */
[----:B------:R3:W-:Y:S06]  /*116a0*/  STL [R1+0xc], R11 ;  /* 0x00000c0b01007387 */ /* 0x0007ec0000100800 */
[----:B------:R-:W4:Y:S01]  /*116b0*/  @P1 LDC R5, c[0x0][0x434] ;  /* 0x00010d00ff051b82 */ /* 0x000f220000000800 */
[----:B------:R-:W-:Y:S02]  /*116c0*/  @P1 LOP3.LUT R23, R23, 0x40, RZ, 0xfc, !PT ;  /* 0x0000004017171812 */ /* 0x000fe400078efcff */
[----:B-1----:R-:W-:Y:S01]  /*116d0*/  LOP3.LUT R0, R0, 0x7f, RZ, 0xc0, !PT ;  /* 0x0000007f00007812 */ /* 0x002fe200078ec0ff */
[----:B--2---:R-:W-:-:S03]  /*116e0*/  IMAD.SHL.U32 R9, R9, 0x10, RZ ;  /* 0x0000001009097824 */ /* 0x004fc600078e00ff */
[----:B------:R-:W-:-:S04]  /*116f0*/  SHF.R.U32.HI R0, RZ, 0x3, R0 ;  /* 0x00000003ff007819 */ /* 0x000fc80000011600 */
[----:B------:R-:W-:Y:S02]  /*11700*/  LOP3.LUT R9, R0, 0x70, R9, 0xf8, !PT ;  /* 0x0000007000097812 */ /* 0x000fe400078ef809 */
[----:B------:R-:W1:Y:S03]  /*11710*/  @P1 LDC R0, c[0x0][0x438] ;  /* 0x00010e00ff001b82 */ /* 0x000e660000000800 */
[----:B------:R-:W-:-:S05]  /*11720*/  IMAD R6, R7, 0x40, R9 ;  /* 0x0000004007067824 */ /* 0x000fca00078e0209 */
[C---:B------:R-:W-:Y:S02]  /*11730*/  ISETP.GE.AND P0, PT, R6.reuse, R26, PT ;  /* 0x0000001a0600720c */ /* 0x040fe40003f06270 */
[----:B------:R-:W-:Y:S02]  /*11740*/  IADD3 R6, R6, R24, RZ ;  /* 0x0000001806067210 */ /* 0x000fe40007ffe0ff */
[----:B------:R-:W-:-:S03]  /*11750*/  ISETP.GT.U32.OR P0, PT, R9, 0x3f, P0 ;  /* 0x0000003f0900780c */ /* 0x000fc60000704470 */
[----:B----4-:R-:W-:-:S04]  /*11760*/  @P1 IMAD.HI.U32 R5, R6, R5, RZ ;  /* 0x0000000506051227 */ /* 0x010fc800078e00ff */
[----:B------:R-:W-:Y:S01]  /*11770*/  IMAD.MOV.U32 R8, RZ, RZ, R6 ;  /* 0x000000ffff087224 */ /* 0x000fe200078e0006 */
[----:B-1----:R-:W-:-:S05]  /*11780*/  @P1 SHF.R.U32.HI R8, RZ, R0, R5 ;  /* 0x00000000ff081219 */ /* 0x002fca0000011605 */
[----:B------:R-:W1:Y:S01]  /*11790*/  @!P0 LDC.64 R2, c[0x0][0x428] ;  /* 0x00010a00ff028b82 */ /* 0x000e620000000a00 */
[--C-:B------:R-:W-:Y:S01]  /*117a0*/  @!P0 SHF.R.S32.HI R5, RZ, 0x1f, R8.reuse ;  /* 0x0000001fff058819 */ /* 0x100fe20000011408 */
[----:B------:R-:W-:Y:S02]  /*117b0*/  @!P0 IMAD.MOV.U32 R4, RZ, RZ, R8 ;  /* 0x000000ffff048224 */ /* 0x000fe400078e0008 */
[-C--:B-1----:R-:W-:Y:S02]  /*117c0*/  @!P0 IMAD R0, R11, R2.reuse, RZ ;  /* 0x000000020b008224 */ /* 0x082fe400078e02ff */
[----:B------:R-:W-:-:S04]  /*117d0*/  @!P0 IMAD.WIDE.U32 R4, R31, R2, R4 ;  /* 0x000000021f048225 */ /* 0x000fc800078e0004 */
[----:B------:R-:W-:Y:S02]  /*117e0*/  @!P0 IMAD R0, R31, R3, R0 ;  /* 0x000000031f008224 */ /* 0x000fe400078e0200 */
[----:B------:R-:W1:Y:S02]  /*117f0*/  @!P0 LDC.64 R2, c[0x0][0x418] ;  /* 0x00010600ff028b82 */ /* 0x000e640000000a00 */
[----:B------:R-:W-:Y:S02]  /*11800*/  @!P0 IMAD.IADD R0, R5, 0x1, R0 ;  /* 0x0000000105008824 */ /* 0x000fe400078e0200 */
[----:B------:R-:W-:Y:S01]  /*11810*/  IMAD.MOV R5, RZ, RZ, -R8 ;  /* 0x000000ffff057224 */ /* 0x000fe200078e0a08 */
[----:B-1----:R-:W-:-:S04]  /*11820*/  @!P0 LEA R2, P1, R4, R2, 0x2 ;  /* 0x0000000204028211 */ /* 0x002fc800078210ff */
[----:B------:R-:W-:Y:S01]  /*11830*/  @!P0 LEA.HI.X R3, R4, R3, R0, 0x2, P1 ;  /* 0x0000000304038211 */ /* 0x000fe200008f1400 */
[----:B------:R-:W-:Y:S02]  /*11840*/  IMAD R4, R10, R5, R6 ;  /* 0x000000050a047224 */ /* 0x000fe400078e0206 */
[----:B------:R-:W-:Y:S02]  /*11850*/  IMAD.U32 R5, RZ, RZ, UR38 ;  /* 0x00000026ff057e24 */ /* 0x000fe4000f8e00ff */
[----:B------:R-:W-:-:S03]  /*11860*/  IMAD.MOV.U32 R0, RZ, RZ, RZ ;  /* 0x000000ffff007224 */ /* 0x000fc600078e00ff */
[----:B------:R-:W-:-:S03]  /*11870*/  ISETP.NE.AND P2, PT, R5, 0x3, PT ;  /* 0x000000030500780c */ /* 0x000fc60003f45270 */
[----:B------:R3:W5:Y:S01]  /*11880*/  @!P0 LDG.E R0, desc[UR36][R2.64] ;  /* 0x0000002402008981 */ /* 0x000762000c1e1900 */
[----:B------:R-:W-:Y:S01]  /*11890*/  ISETP.GT.U32.AND P0, PT, R9, 0x3f, PT ;  /* 0x0000003f0900780c */ /* 0x000fe20003f04070 */
[----:B------:R-:W-:Y:S01]  /*118a0*/  IMAD.MOV.U32 R26, RZ, RZ, R7 ;  /* 0x000000ffff1a7224 */ /* 0x000fe200078e0007 */
[----:B------:R-:W-:Y:S02]  /*118b0*/  LOP3.LUT R23, R23, 0xffffffdf, RZ, 0xc0, !PT ;  /* 0xffffffdf17177812 */ /* 0x000fe400078ec0ff */
[----:B0-----:R-:W-:-:S05]  /*118c0*/  SHF.R.S32.HI R30, RZ, 0x1f, R18 ;  /* 0x0000001fff1e7819 */ /* 0x001fca0000011412 */
[----:B------:R-:W-:-:S04]  /*118d0*/  @P2 LOP3.LUT R23, R23, 0x20, RZ, 0xfc, !PT ;  /* 0x0000002017172812 */ /* 0x000fc800078efcff */
[----:B------:R-:W-:-:S04]  /*118e0*/  LOP3.LUT R23, R23, 0xfffffffe, RZ, 0xc0, !PT ;  /* 0xfffffffe17177812 */ /* 0x000fc800078ec0ff */
[----:B------:R-:W-:Y:S01]  /*118f0*/  @P0 LOP3.LUT R23, R23, 0x1, RZ, 0xfc, !PT ;  /* 0x0000000117170812 */ /* 0x000fe200078efcff */
[----:B---3--:R-:W-:Y:S06]  /*11900*/  @!P2 BRA `(.L_x_1382) ;  /* 0x000000000004a947 */ /* 0x008fec0003800000 */
[----:B------:R-:W-:Y:S01]  /*11910*/  BPT.TRAP 0x1 ;  /* 0x000000040000795c */ /* 0x000fe20000300000 */
.L_x_1382:
        /* <DEDUP_REMOVED lines=25> */
.L_x_1450:
[----:B------:R-:W-:Y:S05]  /*11ab0*/  BSYNC B0 ;  /* 0x0000000000007941 */ /* 0x000fea0003800000 */
.L_x_1383:
[----:B------:R-:W2:Y:S01]  /*11ac0*/  LDL R10, [R1] ;  /* 0x00000000010a7983 */ /* 0x000ea20000100800 */
[----:B------:R-:W-:Y:S01]  /*11ad0*/  ULDC.64 UR4, c[0x0][0x300] ;  /* 0x0000c00000047ab9 */ /* 0x000fe20000000a00 */
[----:B------:R-:W-:Y:S01]  /*11ae0*/  LOP3.LUT P5, RZ, R23, 0x10, RZ, 0xc0, !PT ;  /* 0x0000001017ff7812 */ /* 0x000fe200078ac0ff */
[----:B------:R-:W-:Y:S01]  /*11af0*/  IMAD R5, R5, UR4, RZ ;  /* 0x0000000405057c24 */ /* 0x000fe2000f8e02ff */
[----:B------:R-:W1:Y:S01]  /*11b00*/  S2R R9, SR_TID.X ;  /* 0x0000000000097919 */ /* 0x000e620000002100 */
[C---:B0-----:R-:W-:Y:S01]  /*11b10*/  IMAD.WIDE.U32 R2, R4.reuse, UR4, RZ ;  /* 0x0000000404027c25 */ /* 0x041fe2000f8e00ff */
[C---:B------:R-:W-:Y:S02]  /*11b20*/  LOP3.LUT P4, RZ, R23.reuse, 0x8, RZ, 0xc0, !PT ;  /* 0x0000000817ff7812 */ /* 0x040fe4000788c0ff */
[C---:B------:R-:W-:Y:S01]  /*11b30*/  LOP3.LUT P3, RZ, R23.reuse, 0x4, RZ, 0xc0, !PT ;  /* 0x0000000417ff7812 */ /* 0x040fe2000786c0ff */
[----:B------:R-:W-:Y:S01]  /*11b40*/  IMAD R5, R4, UR5, R5 ;  /* 0x0000000504057c24 */ /* 0x000fe2000f8e0205 */
[----:B------:R-:W-:Y:S01]  /*11b50*/  ULDC.64 UR4, c[0x0][0x310] ;  /* 0x0000c40000047ab9 */ /* 0x000fe20000000a00 */
[----:B------:R-:W-:Y:S01]  /*11b60*/  LOP3.LUT P2, RZ, R23, 0x2, RZ, 0xc0, !PT ;  /* 0x0000000217ff7812 */ /* 0x000fe2000784c0ff */
[----:B------:R-:W-:-:S02]  /*11b70*/  IMAD R8, R8, UR4, RZ ;  /* 0x0000000408087c24 */ /* 0x000fc4000f8e02ff */
        /* <DEDUP_REMOVED lines=11> */
[----:B------:R-:W-:Y:S01]  /*11c30*/  UMOV UR4, 0xffffffff ;  /* 0xffffffff00047882 */ /* 0x000fe20000000000 */
[----:B-1----:R-:W-:-:S03]  /*11c40*/  LOP3.LUT R9, R9, 0x7f, RZ, 0xc0, !PT ;  /* 0x0000007f09097812 */ /* 0x002fc600078ec0ff */
[----:B------:R-:W-:Y:S02]  /*11c50*/  LEA.HI.X R0, R2, UR5, R0, 0x1, P0 ;  /* 0x0000000502007c11 */ /* 0x000fe400080f0c00 */
[----:B------:R-:W-:Y:S01]  /*11c60*/  SHF.R.U32.HI R9, RZ, 0x3, R9 ;  /* 0x00000003ff097819 */ /* 0x000fe20000011609 */
[----:B--2---:R-:W-:Y:S01]  /*11c70*/  IMAD R5, R7, -0x40, R10 ;  /* 0xffffffc007057824 */ /* 0x004fe200078e020a */
[----:B------:R-:W-:-:S03]  /*11c80*/  LEA R7, R25, R32, 0xe ;  /* 0x0000002019077211 */ /* 0x000fc600078e70ff */
[----:B------:R-:W-:-:S05]  /*11c90*/  IMAD.IADD R5, R5, 0x1, -R9 ;  /* 0x0000000105057824 */ /* 0x000fca00078e0a09 */
[----:B------:R-:W-:Y:S01]  /*11ca0*/  ISETP.GE.AND P0, PT, R5, 0x1, PT ;  /* 0x000000010500780c */ /* 0x000fe20003f06270 */
[----:B------:R-:W-:-:S12]  /*11cb0*/  BRA.DIV UR4, `(.L_x_1385) ;  /* 0x0000003e04287947 */ /* 0x000fd8000b800000 */
[----:B------:R-:W0:Y:S01]  /*11cc0*/  SHFL.IDX PT, R3, R4, RZ, 0x181f ;  /* 0x00181fff04037589 */ /* 0x000e2200000e0000 */
[----:B------:R-:W-:-:S03]  /*11cd0*/  @P0 IMAD R9, R7, 0x2, R22 ;  /* 0x0000000207090824 */ /* 0x000fc600078e0216 */
[----:B------:R-:W1:Y:S04]  /*11ce0*/  SHFL.IDX PT, R2, R0, RZ, 0x181f ;  /* 0x00181fff00027589 */ /* 0x000e6800000e0000 */
        /* <DEDUP_REMOVED lines=25> */
[----:B------:R0:W1:Y:S04]  /*11e80*/  SHFL.IDX PT, R8, R0, 0x3, 0x181f ;  /* 0x00781f0000087f89 */ /* 0x00006800000e0000 */
[----:B------:R-:W-:Y:S04]  /*11e90*/  @P0 LDGSTS.E.BYPASS.LTC128B.128 [R9+0x21400], desc[UR36][R2.64], !P5 ;  /* 0x2140000002090fae */ /* 0x000fe8000e901d64 */
[----:B------:R-:W-:Y:S04]  /*11ea0*/  @P0 LDGSTS.E.BYPASS.LTC128B.128 [R9+0x23400], desc[UR36][R2.64+0x80], !P4 ;  /* 0x2340008002090fae */ /* 0x000fe8000e101d64 */
[----:B------:R-:W-:Y:S04]  /*11eb0*/  @P0 LDGSTS.E.BYPASS.LTC128B.128 [R9+0x25400], desc[UR36][R2.64+0x100], !P3 ;  /* 0x2540010002090fae */ /* 0x000fe8000d901d64 */
[----:B------:R2:W-:Y:S04]  /*11ec0*/  @P0 LDGSTS.E.BYPASS.LTC128B.128 [R9+0x27400], desc[UR36][R2.64+0x180], !P2 ;  /* 0x2740018002090fae */ /* 0x0005e8000d101d64 */
[----:B-12---:R0:W2:Y:S02]  /*11ed0*/  SHFL.IDX PT, R2, R4, 0x3, 0x181f ;  /* 0x00781f0004027f89 */ /* 0x0060a400000e0000 */
.L_x_1460:
[----:B------:R-:W-:-:S13]  /*11ee0*/  ISETP.GE.AND P0, PT, R5, 0x31, PT ;  /* 0x000000310500780c */ /* 0x000fda0003f06270 */
[----:B--2---:R-:W-:Y:S01]  /*11ef0*/  @P0 LEA R2, P1, R34, R2, 0x1 ;  /* 0x0000000222020211 */ /* 0x004fe200078208ff */
[----:B------:R-:W-:-:S04]  /*11f00*/  @P0 IMAD R7, R7, 0x2, R22 ;  /* 0x0000000207070824 */ /* 0x000fc800078e0216 */
        /* <DEDUP_REMOVED lines=10> */
.L_x_1386:
        /* <DEDUP_REMOVED lines=10> */
.L_x_1387:
[----:B------:R2:W-:Y:S02]  /*12050*/  SYNCS.ARRIVE.TRANS64.A1T0 RZ, [R6+URZ+0x30830], RZ ;  /* 0x030830ff06ff79a7 */ /* 0x0005e4000810003f */
[----:B------:R-:W-:Y:S05]  /*12060*/  WARPSYNC.ALL ;  /* 0x0000000000007948 */ /* 0x000fea0003800000 */
[----:B------:R-:W-:Y:S01]  /*12070*/  ULDC.64 UR4, c[0x0][0x298] ;  /* 0x0000a60000047ab9 */ /* 0x000fe20000000a00 */
[----:B-1----:R-:W-:Y:S01]  /*12080*/  VIADD R2, R22, 0x10400 ;  /* 0x0001040016027836 */ /* 0x002fe20000000000 */
[----:B0-----:R-:W-:Y:S01]  /*12090*/  SHF.R.S32.HI R0, RZ, 0x1f, R35 ;  /* 0x0000001fff007819 */ /* 0x001fe20000011423 */
[----:B------:R-:W-:Y:S01]  /*120a0*/  IMAD.WIDE.U32 R4, R35, UR4, RZ ;  /* 0x0000000423047c25 */ /* 0x000fe2000f8e00ff */
[----:B------:R-:W-:Y:S01]  /*120b0*/  BSSY B6, `(.L_x_1388) ;  /* 0x0000018000067945 */ /* 0x000fe20003800000 */
[----:B------:R-:W-:Y:S01]  /*120c0*/  BAR.SYNC.DEFER_BLOCKING 0x8, 0x180 ;  /* 0x0206000000007b1d */ /* 0x000fe20000010000 */
[----:B------:R-:W-:Y:S01]  /*120d0*/  LOP3.LUT P0, RZ, R2, 0x3ff, RZ, 0xc0, !PT ;  /* 0x000003ff02ff7812 */ /* 0x000fe2000780c0ff */
[----:B------:R-:W-:-:S04]  /*120e0*/  IMAD R0, R0, UR4, RZ ;  /* 0x0000000400007c24 */ /* 0x000fc8000f8e02ff */
[----:B------:R-:W-:Y:S01]  /*120f0*/  IMAD R0, R35, UR5, R0 ;  /* 0x0000000523007c24 */ /* 0x000fe2000f8e0200 */
[----:B------:R0:W-:Y:S03]  /*12100*/  STL.64 [R1+0x10], R4 ;  /* 0x0000100401007387 */ /* 0x0001e60000100a00 */
[----:B------:R-:W-:-:S04]  /*12110*/  IMAD.IADD R35, R5, 0x1, R0 ;  /* 0x0000000105237824 */ /* 0x000fc800078e0200 */
[----:B------:R-:W-:Y:S05]  /*12120*/  @!P0 BRA `(.L_x_1389) ;  /* 0x0000000000408947 */ /* 0x000fea0003800000 */
[----:B------:R-:W-:Y:S01]  /*12130*/  MOV R2, 0x0 ;  /* 0x0000000000027802 */ /* 0x000fe20000000f00 */
[----:B------:R-:W-:Y:S01]  /*12140*/  ULDC.64 UR6, c[0x4][0xa8] ;  /* 0x01002a0000067ab9 */ /* 0x000fe20000000a00 */
[----:B------:R-:W-:Y:S01]  /*12150*/  ULDC.64 UR8, c[0x4][0xb0] ;  /* 0x01002c0000087ab9 */ /* 0x000fe20000000a00 */
[----:B------:R-:W-:Y:S01]  /*12160*/  ULDC.64 UR4, c[0x4][0x20] ;  /* 0x0100080000047ab9 */ /* 0x000fe20000000a00 */
[----:B0-----:R-:W-:Y:S01]  /*12170*/  IMAD.U32 R4, RZ, RZ, UR6 ;  /* 0x00000006ff047e24 */ /* 0x001fe2000f8e00ff */
[----:B------:R-:W-:Y:S01]  /*12180*/  MOV R11, UR5 ;  /* 0x00000005000b7c02 */ /* 0x000fe20008000f00 */
[----:B------:R-:W0:Y:S01]  /*12190*/  LDC.64 R2, c[0x4][R2] ;  /* 0x0100000002027b82 */ /* 0x000e220000000a00 */
[----:B------:R-:W-:Y:S02]  /*121a0*/  IMAD.U32 R5, RZ, RZ, UR7 ;  /* 0x00000007ff057e24 */ /* 0x000fe4000f8e00ff */
[----:B--2---:R-:W-:Y:S02]  /*121b0*/  IMAD.U32 R6, RZ, RZ, UR8 ;  /* 0x00000008ff067e24 */ /* 0x004fe4000f8e00ff */
[----:B------:R-:W-:-:S02]  /*121c0*/  IMAD.U32 R7, RZ, RZ, UR9 ;  /* 0x00000009ff077e24 */ /* 0x000fc4000f8e00ff */
[----:B------:R-:W-:Y:S02]  /*121d0*/  IMAD.U32 R10, RZ, RZ, UR4 ;  /* 0x00000004ff0a7e24 */ /* 0x000fe4000f8e00ff */
[----:B------:R-:W-:Y:S02]  /*121e0*/  IMAD.MOV.U32 R8, RZ, RZ, 0x70 ;  /* 0x00000070ff087424 */ /* 0x000fe400078e00ff */
[----:B------:R-:W-:Y:S02]  /*121f0*/  IMAD.MOV.U32 R12, RZ, RZ, 0x1 ;  /* 0x00000001ff0c7424 */ /* 0x000fe400078e00ff */
[----:B------:R-:W-:-:S07]  /*12200*/  IMAD.MOV.U32 R13, RZ, RZ, RZ ;  /* 0x000000ffff0d7224 */ /* 0x000fce00078e00ff */
[----:B------:R-:W-:-:S07]  /*12210*/  LEPC R20, `(.L_x_1389) ;  /* 0x000000001014794e */ /* 0x000fce0000000000 */
[----:B0-----:R-:W-:Y:S05]  /*12220*/  CALL.ABS.NOINC R2 ;  /* 0x0000000002007343 */ /* 0x001fea0003c00000 */
.L_x_1389:
[----:B------:R-:W-:Y:S05]  /*12230*/  BSYNC B6 ;  /* 0x0000000000067941 */ /* 0x000fea0003800000 */
.L_x_1388:
[----:B------:R-:W3:Y:S01]  /*12240*/  LDL.LU.64 R20, [R1+0x10] ;  /* 0x0000100001147983 */ /* 0x000ee20000300a00 */
[----:B------:R-:W-:Y:S01]  /*12250*/  ULDC.64 UR4, c[0x0][0x2d8] ;  /* 0x0000b60000047ab9 */ /* 0x000fe20000000a00 */
[----:B------:R-:W-:Y:S01]  /*12260*/  LOP3.LUT P6, RZ, R23, 0x100, RZ, 0xc0, !PT ;  /* 0x0000010017ff7812 */ /* 0x000fe200078cc0ff */
[----:B------:R-:W-:Y:S01]  /*12270*/  IMAD R0, R30, UR4, RZ ;  /* 0x000000041e007c24 */ /* 0x000fe2000f8e02ff */
[----:B------:R-:W-:Y:S01]  /*12280*/  LOP3.LUT R7, R34, 0x40, RZ, 0xfc, !PT ;  /* 0x0000004022077812 */ /* 0x000fe200078efcff */
[----:B------:R-:W-:Y:S01]  /*12290*/  IMAD.MOV.U32 R3, RZ, RZ, R35 ;  /* 0x000000ffff037224 */ /* 0x000fe200078e0023 */
[----:B0-----:R-:W-:Y:S01]  /*122a0*/  SEL R4, R19, RZ, !P6 ;  /* 0x000000ff13047207 */ /* 0x001fe20007000000 */
[----:B------:R-:W-:Y:S01]  /*122b0*/  IMAD R5, R18, UR5, R0 ;  /* 0x0000000512057c24 */ /* 0x000fe2000f8e0200 */
[----:B------:R-:W-:-:S04]  /*122c0*/  SHF.R.S32.HI R0, RZ, 0x1f, R19 ;  /* 0x0000001fff007819 */ /* 0x000fc80000011413 */
[----:B------:R-:W-:Y:S01]  /*122d0*/  SEL R0, R0, RZ, !P6 ;  /* 0x000000ff00007207 */ /* 0x000fe20007000000 */
[----:B---3--:R-:W-:Y:S01]  /*122e0*/  IMAD.MOV.U32 R2, RZ, RZ, R20 ;  /* 0x000000ffff027224 */ /* 0x008fe200078e0014 */
[----:B------:R-:W0:Y:S01]  /*122f0*/  LDC R21, c[0x0][0x448] ;  /* 0x00011200ff157b82 */ /* 0x000e220000000800 */
[----:B------:R-:W1:Y:S02]  /*12300*/  S2R R20, SR_TID.X ;  /* 0x0000000000147919 */ /* 0x000e640000002100 */
[----:B------:R-:W-:Y:S01]  /*12310*/  IMAD.WIDE.U32 R2, R18, UR4, R2 ;  /* 0x0000000412027c25 */ /* 0x000fe2000f8e0002 */
[----:B------:R-:W-:-:S03]  /*12320*/  ULDC.64 UR4, c[0x0][0x2e0] ;  /* 0x0000b80000047ab9 */ /* 0x000fc60000000a00 */
[----:B------:R-:W-:Y:S02]  /*12330*/  IMAD.IADD R3, R3, 0x1, R5 ;  /* 0x0000000103037824 */ /* 0x000fe400078e0205 */
[----:B------:R-:W-:Y:S02]  /*12340*/  IMAD R0, R0, UR4, RZ ;  /* 0x0000000400007c24 */ /* 0x000fe4000f8e02ff */
[----:B------:R-:W-:-:S04]  /*12350*/  IMAD.WIDE.U32 R2, R4, UR4, R2 ;  /* 0x0000000404027c25 */ /* 0x000fc8000f8e0002 */
[----:B------:R-:W-:Y:S01]  /*12360*/  IMAD R0, R4, UR5, R0 ;  /* 0x0000000504007c24 */ /* 0x000fe2000f8e0200 */
[----:B------:R-:W-:-:S03]  /*12370*/  ULDC.64 UR4, c[0x0][0x2d0] ;  /* 0x0000b40000047ab9 */ /* 0x000fc60000000a00 */
[----:B------:R-:W-:Y:S01]  /*12380*/  IMAD.IADD R3, R3, 0x1, R0 ;  /* 0x0000000103037824 */ /* 0x000fe200078e0200 */
[----:B0-----:R-:W-:Y:S02]  /*12390*/  ISETP.NE.AND P6, PT, R21, 0x1, PT ;  /* 0x000000011500780c */ /* 0x001fe40003fc5270 */
[----:B-1----:R-:W-:-:S04]  /*123a0*/  LOP3.LUT R20, R20, 0x7f, RZ, 0xc0, !PT ;  /* 0x0000007f14147812 */ /* 0x002fc800078ec0ff */
[----:B------:R-:W-:-:S07]  /*123b0*/  SHF.R.U32.HI R21, RZ, 0x3, R20 ;  /* 0x00000003ff157819 */ /* 0x000fce0000011614 */
[----:B--2---:R-:W0:Y:S01]  /*123c0*/  @P6 LDC R6, c[0x0][0x44c] ;  /* 0x00011300ff066b82 */ /* 0x004e220000000800 */
[----:B------:R-:W1:Y:S07]  /*123d0*/  S2R R20, SR_TID.X ;  /* 0x0000000000147919 */ /* 0x000e6e0000002100 */
[----:B------:R-:W2:Y:S01]  /*123e0*/  @P6 LDC R5, c[0x0][0x450] ;  /* 0x00011400ff056b82 */ /* 0x000ea20000000800 */
[----:B-1----:R-:W-:-:S05]  /*123f0*/  IMAD.SHL.U32 R20, R20, 0x10, RZ ;  /* 0x0000001014147824 */ /* 0x002fca00078e00ff */
[----:B------:R-:W-:-:S05]  /*12400*/  LOP3.LUT R20, R21, 0x70, R20, 0xf8, !PT ;  /* 0x0000007015147812 */ /* 0x000fca00078ef814 */
[----:B------:R-:W-:Y:S02]  /*12410*/  IMAD.IADD R0, R20, 0x1, R27 ;  /* 0x0000000114007824 */ /* 0x000fe400078e021b */
[----:B------:R-:W1:Y:S02]  /*12420*/  S2R R20, SR_TID.X ;  /* 0x0000000000147919 */ /* 0x000e640000002100 */
[----:B0-----:R-:W-:-:S04]  /*12430*/  @P6 IMAD.HI.U32 R6, R0, R6, RZ ;  /* 0x0000000600066227 */ /* 0x001fc800078e00ff */
[----:B------:R-:W-:Y:S01]  /*12440*/  IMAD.MOV.U32 R4, RZ, RZ, R0 ;  /* 0x000000ffff047224 */ /* 0x000fe200078e0000 */
[----:B--2---:R-:W-:Y:S02]  /*12450*/  @P6 SHF.R.U32.HI R4, RZ, R5, R6 ;  /* 0x00000005ff046219 */ /* 0x004fe40000011606 */
[----:B------:R-:W0:Y:S03]  /*12460*/  LDC R6, c[0x0][0x448] ;  /* 0x00011200ff067b82 */ /* 0x000e260000000800 */
[----:B------:R-:W-:Y:S02]  /*12470*/  IMAD.MOV R5, RZ, RZ, -R4 ;  /* 0x000000ffff057224 */ /* 0x000fe400078e0a04 */
[----:B------:R-:W-:Y:S01]  /*12480*/  IMAD.WIDE.U32 R2, R4, UR4, R2 ;  /* 0x0000000404027c25 */ /* 0x000fe2000f8e0002 */
[----:B-1----:R-:W-:-:S03]  /*12490*/  LOP3.LUT R20, R20, 0x7f, RZ, 0xc0, !PT ;  /* 0x0000007f14147812 */ /* 0x002fc600078ec0ff */
[----:B0-----:R-:W-:Y:S01]  /*124a0*/  IMAD R0, R6, R5, R0 ;  /* 0x0000000506007224 */ /* 0x001fe200078e0200 */
[----:B------:R-:W-:Y:S02]  /*124b0*/  SHF.R.S32.HI R5, RZ, 0x1f, R4 ;  /* 0x0000001fff057819 */ /* 0x000fe40000011404 */
[----:B------:R-:W-:-:S03]  /*124c0*/  SHF.R.U32.HI R8, RZ, 0x3, R20 ;  /* 0x00000003ff087819 */ /* 0x000fc60000011614 */
        /* <DEDUP_REMOVED lines=11> */
[----:B------:R-:W-:Y:S02]  /*12580*/  ULDC UR4, c[0x0][0x2b8] ;  /* 0x0000ae0000047ab9 */ /* 0x000fe40000000800 */
[----:B------:R-:W-:Y:S02]  /*12590*/  ISETP.GE.AND P4, PT, R34, UR4, PT ;  /* 0x0000000422007c0c */ /* 0x000fe4000bf86270 */
[----:B------:R-:W-:Y:S01]  /*125a0*/  LEA.HI.X R0, R2, UR5, R0, 0x1, P0 ;  /* 0x0000000502007c11 */ /* 0x000fe200080f0c00 */
[----:B------:R-:W-:Y:S01]  /*125b0*/  UMOV UR5, 0xffffffff ;  /* 0xffffffff00057882 */ /* 0x000fe20000000000 */
[----:B------:R-:W-:-:S02]  /*125c0*/  ISETP.GE.AND P3, PT, R7, UR4, PT ;  /* 0x0000000407007c0c */ /* 0x000fc4000bf66270 */
[----:B------:R-:W-:Y:S02]  /*125d0*/  ISETP.GE.AND P2, PT, R37, UR4, PT ;  /* 0x0000000425007c0c */ /* 0x000fe4000bf46270 */
[----:B------:R-:W-:Y:S01]  /*125e0*/  ISETP.GE.AND P1, PT, R36, UR4, PT ;  /* 0x0000000424007c0c */ /* 0x000fe2000bf26270 */
[----:B------:R-:W-:-:S12]  /*125f0*/  BRA.DIV UR5, `(.L_x_1390) ;  /* 0x0000003a05347947 */ /* 0x000fd8000b800000 */
[----:B------:R-:W0:Y:S01]  /*12600*/  SHFL.IDX PT, R3, R4, RZ, 0x181f ;  /* 0x00181fff04037589 */ /* 0x000e2200000e0000 */
[----:B------:R-:W-:Y:S02]  /*12610*/  IMAD R5, R29, R6, RZ ;  /* 0x000000061d057224 */ /* 0x000fe400078e02ff */
[----:B------:R-:W-:Y:S01]  /*12620*/  IMAD.IADD R27, R8, 0x1, R27 ;  /* 0x00000001081b7824 */ /* 0x000fe200078e021b */
[----:B------:R-:W1:Y:S04]  /*12630*/  SHFL.IDX PT, R2, R0, RZ, 0x181f ;  /* 0x00181fff00027589 */ /* 0x000e6800000e0000 */
[----:B------:R-:W-:Y:S01]  /*12640*/  ISETP.GE.AND P0, PT, R27, R5, PT ;  /* 0x000000051b00720c */ /* 0x000fe20003f06270 */
[----:B------:R-:W-:-:S12]  /*12650*/  SHFL.IDX PT, R14, R4, 0x7, 0x181f ;  /* 0x00f81f00040e7f89 */ /* 0x000fd800000e0000 */
[----:B0-----:R-:W-:-:S05]  /*12660*/  @!P0 LEA R6, P5, R34, R3, 0x1 ;  /* 0x0000000322068211 */ /* 0x001fca00078a08ff */
[----:B-1----:R-:W-:Y:S01]  /*12670*/  @!P0 IMAD.X R3, RZ, RZ, R2, P5 ;  /* 0x000000ffff038224 */ /* 0x002fe200028e0602 */
[----:B------:R-:W-:Y:S01]  /*12680*/  @!P0 MOV R2, R6 ;  /* 0x0000000600028202 */ /* 0x000fe20000000f00 */
[----:B------:R-:W-:-:S04]  /*12690*/  VIADD R6, R27, 0x10 ;  /* 0x000000101b067836 */ /* 0x000fc80000000000 */
        /* <DEDUP_REMOVED lines=46> */
[----:B------:R-:W-:Y:S01]  /*12980*/  VIADD R6, R27, 0x50 ;  /* 0x000000501b067836 */ /* 0x000fe20000000000 */
[----:B------:R-:W-:-:S05]  /*12990*/  @!P0 MOV R3, R7 ;  /* 0x0000000700038202 */ /* 0x000fca0000000f00 */
        /* <DEDUP_REMOVED lines=28> */
.L_x_1477:
[----:B0-----:R-:W-:Y:S01]  /*12b60*/  VIADD R0, R27, 0x70 ;  /* 0x000000701b007836 */ /* 0x001fe20000000000 */
[----:B------:R-:W-:Y:S04]  /*12b70*/  BSSY B0, `(.L_x_1391) ;  /* 0x000000c000007945 */ /* 0x000fe80003800000 */
[----:B------:R-:W-:-:S13]  /*12b80*/  ISETP.GE.AND P0, PT, R0, R5, PT ;  /* 0x000000050000720c */ /* 0x000fda0003f06270 */
[----:B------:R-:W-:Y:S05]  /*12b90*/  @P0 BRA `(.L_x_1392) ;  /* 0x0000000000240947 */ /* 0x000fea0003800000 */
[----:B------:R-:W-:-:S05]  /*12ba0*/  LEA R2, P0, R34, R14, 0x1 ;  /* 0x0000000e22027211 */ /* 0x000fca00078008ff */
        /* <DEDUP_REMOVED lines=8> */
.L_x_1392:
[----:B------:R-:W-:Y:S05]  /*12c30*/  BSYNC B0 ;  /* 0x0000000000007941 */ /* 0x000fea0003800000 */
.L_x_1391:
[----:B------:R-:W-:Y:S01]  /*12c40*/  NOP ;  /* 0x0000000000007918 */ /* 0x000fe20000000000 */
[----:B------:R-:W-:-:S13]  /*12c50*/  PLOP3.LUT P0, PT, PT, PT, PT, 0x80, 0x0 ;  /* 0x000000000000781c */ /* 0x000fda0003f0f070 */
.L_x_1393:
[----:B------:R-:W-:Y:S02]  /*12c60*/  PLOP3.LUT P1, PT, P1, P0, PT, 0xa2, 0x0 ;  /* 0x000000000000781c */ /* 0x000fe40000f21472 */
[----:B------:R-:W-:-:S08]  /*12c70*/  @P0 R2UR P1, UR4, R22 ;  /* 0x00000000160402ca */ /* 0x000fd00000020000 */
[----:B------:R-:W-:-:S05]  /*12c80*/  @P0 PLOP3.LUT P0, PT, P1, PT, PT, 0x80, 0x0 ;  /* 0x000000000000081c */ /* 0x000fca0000f0f070 */
[----:B------:R-:W-:Y:S01]  /*12c90*/  @!P1 SYNCS.ARRIVE.TRANS64.RED.A0T1 RZ, [UR4+0x30800], RZ ;  /* 0x030800ffffff99a7 */ /* 0x000fe20008200404 */
[----:B------:R-:W-:Y:S07]  /*12ca0*/  @!P1 ARRIVES.LDGSTSBAR.64.TRANSCNT [UR4+0x30800] ;  /* 0x03080000ff0099b0 */ /* 0x000fee0008000a84 */
[----:B------:R-:W-:Y:S05]  /*12cb0*/  @P0 BRA.U.ANY `(.L_x_1393) ;  /* 0xfffffffd00e80947 */ /* 0x000fea000393ffff */
[----:B0-----:R-:W2:Y:S04]  /*12cc0*/  LDL.LU R3, [R1+0x1c] ;  /* 0x00001c0001037983 */ /* 0x001ea80000300800 */
[----:B------:R-:W3:Y:S01]  /*12cd0*/  LDL.LU R2, [R1+0x18] ;  /* 0x0000180001027983 */ /* 0x000ee20000300800 */
[----:B--2---:R-:W-:Y:S02]  /*12ce0*/  VIADD R3, R3, 0x1 ;  /* 0x0000000103037836 */ /* 0x004fe40000000000 */
[----:B---3--:R-:W-:-:S03]  /*12cf0*/  VIADD R7, R2, 0xfffffffe ;  /* 0xfffffffe02077836 */ /* 0x008fc60000000000 */
[----:B------:R-:W-:Y:S01]  /*12d00*/  LEA.HI R0, R3, R3, RZ, 0x1 ;  /* 0x0000000303007211 */ /* 0x000fe200078f08ff */
[----:B------:R0:W-:Y:S03]  /*12d10*/  STL [R1+0x1c], R3 ;  /* 0x00001c0301007387 */ /* 0x0001e60000100800 */
[----:B------:R-:W-:-:S05]  /*12d20*/  LOP3.LUT R0, R0, 0xfffffffe, RZ, 0xc0, !PT ;  /* 0xfffffffe00007812 */ /* 0x000fca00078ec0ff */
[----:B------:R-:W-:-:S05]  /*12d30*/  IMAD.IADD R0, R3, 0x1, -R0 ;  /* 0x0000000103007824 */ /* 0x000fca00078e0a00 */
[----:B0-----:R-:W-:Y:S01]  /*12d40*/  SHF.L.U32 R3, R0, 0x1f, RZ ;  /* 0x0000001f00037819 */ /* 0x001fe200000006ff */
[----:B------:R-:W-:Y:S01]  /*12d50*/  NOP ;  /* 0x0000000000007918 */ /* 0x000fe20000000000 */
[----:B------:R0:W-:Y:S01]  /*12d60*/  SYNCS.ARRIVE.TRANS64.A1T0 RZ, [R22+URZ+0x30800], RZ ;  /* 0x030800ff16ff79a7 */ /* 0x0001e2000810003f */
[----:B------:R-:W-:Y:S01]  /*12d70*/  BSSY B0, `(.L_x_1394) ;  /* 0x0000003000007945 */ /* 0x000fe20003800000 */
[----:B------:R-:W2:Y:S03]  /*12d80*/  SYNCS.PHASECHK.TRANS64.TRYWAIT P0, [R22+URZ+0x30820], R3 ;  /* 0x03082003160075a7 */ /* 0x000ea6000800017f */
[----:B0-2---:R-:W-:Y:S05]  /*12d90*/  @!P0 BRA `(.L_x_1395) ;  /* 0x0000003c00208947 */ /* 0x005fea0003800000 */
.L_x_1478:
[----:B------:R-:W-:Y:S05]  /*12da0*/  BSYNC B0 ;  /* 0x0000000000007941 */ /* 0x000fea0003800000 */
.L_x_1394:
[----:B------:R-:W2:Y:S01]  /*12db0*/  LDL R0, [R1+0x8] ;  /* 0x0000080001007983 */ /* 0x000ea20000100800 */
[----:B------:R-:W-:Y:S01]  /*12dc0*/  BSSY B0, `(.L_x_1396) ;  /* 0x0000102000007945 */ /* 0x000fe20003800000 */
[----:B--2---:R-:W-:-:S13]  /*12dd0*/  ISETP.GE.AND P0, PT, R7, R0, PT ;  /* 0x000000000700720c */ /* 0x004fda0003f06270 */
[----:B------:R-:W-:Y:S05]  /*12de0*/  @!P0 BRA `(.L_x_1397) ;  /* 0x0000000c00fc8947 */ /* 0x000fea0003800000 */
[C---:B------:R-:W-:Y:S01]  /*12df0*/  LOP3.LUT R0, R34.reuse, 0x40, RZ, 0xfc, !PT ;  /* 0x0000004022007812 */ /* 0x040fe200078efcff */
[----:B------:R-:W-:Y:S01]  /*12e00*/  ULDC UR4, c[0x0][0x2f4] ;  /* 0x0000bd0000047ab9 */ /* 0x000fe20000000800 */
[----:B-1----:R-:W-:Y:S01]  /*12e10*/  IMAD.MOV.U32 R6, RZ, RZ, R25 ;  /* 0x000000ffff067224 */ /* 0x002fe200078e0019 */
[----:B------:R-:W-:Y:S01]  /*12e20*/  MOV R29, R26 ;  /* 0x0000001a001d7202 */ /* 0x000fe20000000f00 */
[----:B------:R-:W-:Y:S01]  /*12e30*/  IMAD.MOV.U32 R10, RZ, RZ, R28 ;  /* 0x000000ffff0a7224 */ /* 0x000fe200078e001c */
[----:B------:R-:W-:Y:S02]  /*12e40*/  ISETP.GE.AND P4, PT, R34, UR4, PT ;  /* 0x0000000422007c0c */ /* 0x000fe4000bf86270 */
[----:B------:R-:W-:Y:S02]  /*12e50*/  ISETP.GE.AND P3, PT, R0, UR4, PT ;  /* 0x0000000400007c0c */ /* 0x000fe4000bf66270 */
[----:B------:R-:W-:Y:S02]  /*12e60*/  ISETP.GE.AND P2, PT, R37, UR4, PT ;  /* 0x0000000425007c0c */ /* 0x000fe4000bf46270 */
[----:B------:R-:W-:-:S13]  /*12e70*/  ISETP.GE.AND P1, PT, R36, UR4, PT ;  /* 0x0000000424007c0c */ /* 0x000fda000bf26270 */
.L_x_1410:
[----:B------:R-:W2:Y:S04]  /*12e80*/  LDL R0, [R1+0x4] ;  /* 0x0000040001007983 */ /* 0x000ea80000100800 */
[----:B------:R-:W3:Y:S01]  /*12e90*/  LDL R8, [R1+0xc] ;  /* 0x00000c0001087983 */ /* 0x000ee20000100800 */
[----:B------:R-:W1:Y:S01]  /*12ea0*/  S2R R2, SR_TID.X ;  /* 0x0000000000027919 */ /* 0x000e620000002100 */
[----:B------:R-:W4:Y:S01]  /*12eb0*/  S2R R9, SR_TID.X ;  /* 0x0000000000097919 */ /* 0x000f220000002100 */
[----:B-1----:R-:W-:-:S04]  /*12ec0*/  LOP3.LUT R2, R2, 0x7f, RZ, 0xc0, !PT ;  /* 0x0000007f02027812 */ /* 0x002fc800078ec0ff */
[----:B0-----:R-:W-:Y:S02]  /*12ed0*/  SHF.R.U32.HI R3, RZ, 0x3, R2 ;  /* 0x00000003ff037819 */ /* 0x001fe40000011602 */
[----:B------:R-:W0:Y:S01]  /*12ee0*/  LDC R2, c[0x0][0x430] ;  /* 0x00010c00ff027b82 */ /* 0x000e220000000800 */
[----:B----4-:R-:W-:-:S05]  /*12ef0*/  IMAD.SHL.U32 R9, R9, 0x10, RZ ;  /* 0x0000001009097824 */ /* 0x010fca00078e00ff */
[----:B------:R-:W-:-:S04]  /*12f00*/  LOP3.LUT R9, R3, 0x70, R9, 0xf8, !PT ;  /* 0x0000007003097812 */ /* 0x000fc800078ef809 */
[----:B------:R-:W-:-:S13]  /*12f10*/  ISETP.GT.U32.AND P6, PT, R9, 0x3f, PT ;  /* 0x0000003f0900780c */ /* 0x000fda0003fc4070 */
[----:B------:R-:W1:Y:S01]  /*12f20*/  @!P6 LDC.64 R4, c[0x0][0x428] ;  /* 0x00010a00ff04eb82 */ /* 0x000e620000000a00 */
[----:B0-----:R-:W-:-:S13]  /*12f30*/  ISETP.NE.AND P0, PT, R2, 0x1, PT ;  /* 0x000000010200780c */ /* 0x001fda0003f05270 */
[----:B------:R-:W0:Y:S08]  /*12f40*/  @P0 LDC R3, c[0x0][0x434] ;  /* 0x00010d00ff030b82 */ /* 0x000e300000000800 */
[----:B------:R-:W4:Y:S01]  /*12f50*/  @P0 LDC R2, c[0x0][0x438] ;  /* 0x00010e00ff020b82 */ /* 0x000f220000000800 */
[----:B------:R-:W-:Y:S05]  /*12f60*/  YIELD ;  /* 0x0000000000007946 */ /* 0x000fea0003800000 */
[----:B------:R-:W-:Y:S01]  /*12f70*/  ULDC UR4, c[0x0][0x430] ;  /* 0x00010c0000047ab9 */ /* 0x000fe20000000800 */
[----:B--2---:R-:W-:-:S04]  /*12f80*/  IMAD R0, R7, 0x40, R0 ;  /* 0x0000004007007824 */ /* 0x004fc800078e0200 */
[----:B------:R-:W-:-:S04]  /*12f90*/  IMAD.IADD R0, R9, 0x1, R0 ;  /* 0x0000000109007824 */ /* 0x000fc800078e0200 */
[----:B0-----:R-:W-:-:S04]  /*12fa0*/  @P0 IMAD.HI.U32 R3, R0, R3, RZ ;  /* 0x0000000300030227 */ /* 0x001fc800078e00ff */
[----:B------:R-:W-:Y:S01]  /*12fb0*/  IMAD.MOV.U32 R11, RZ, RZ, R0 ;  /* 0x000000ffff0b7224 */ /* 0x000fe200078e0000 */
[----:B----4-:R-:W-:-:S04]  /*12fc0*/  @P0 SHF.R.U32.HI R11, RZ, R2, R3 ;  /* 0x00000002ff0b0219 */ /* 0x010fc80000011603 */
[--C-:B------:R-:W-:Y:S01]  /*12fd0*/  @!P6 SHF.R.S32.HI R3, RZ, 0x1f, R11.reuse ;  /* 0x0000001fff03e819 */ /* 0x100fe2000001140b */
[----:B------:R-:W-:-:S04]  /*12fe0*/  @!P6 IMAD.MOV.U32 R2, RZ, RZ, R11 ;  /* 0x000000ffff02e224 */ /* 0x000fc800078e000b */
[----:B-1----:R-:W-:-:S04]  /*12ff0*/  @!P6 IMAD.WIDE.U32 R2, R31, R4, R2 ;  /* 0x000000041f02e225 */ /* 0x002fc800078e0002 */
[----:B---3--:R-:W-:Y:S02]  /*13000*/  @!P6 IMAD R4, R8, R4, RZ ;  /* 0x000000040804e224 */ /* 0x008fe400078e02ff */
[----:B------:R-:W0:Y:S02]  /*13010*/  @!P6 LDC.64 R8, c[0x0][0x418] ;  /* 0x00010600ff08eb82 */ /* 0x000e240000000a00 */
[----:B------:R-:W-:-:S04]  /*13020*/  @!P6 IMAD R5, R31, R5, R4 ;  /* 0x000000051f05e224 */ /* 0x000fc800078e0204 */
[----:B------:R-:W-:Y:S02]  /*13030*/  @!P6 IMAD.IADD R3, R5, 0x1, R3 ;  /* 0x000000010503e824 */ /* 0x000fe400078e0203 */
[----:B------:R-:W-:-:S04]  /*13040*/  IMAD.MOV R5, RZ, RZ, -R11 ;  /* 0x000000ffff057224 */ /* 0x000fc800078e0a0b */
[----:B------:R-:W-:Y:S02]  /*13050*/  IMAD R5, R5, UR4, R0 ;  /* 0x0000000405057c24 */ /* 0x000fe4000f8e0200 */
[----:B------:R-:W-:Y:S01]  /*13060*/  IMAD.MOV.U32 R0, RZ, RZ, RZ ;  /* 0x000000ffff007224 */ /* 0x000fe200078e00ff */
[----:B0-----:R-:W-:-:S04]  /*13070*/  @!P6 LEA R8, P0, R2, R8, 0x2 ;  /* 0x000000080208e211 */ /* 0x001fc800078010ff */
[----:B------:R-:W-:-:S05]  /*13080*/  @!P6 LEA.HI.X R9, R2, R9, R3, 0x2, P0 ;  /* 0x000000090209e211 */ /* 0x000fca00000f1403 */
[----:B------:R0:W5:Y:S01]  /*13090*/  @!P6 LDG.E R0, desc[UR36][R8.64] ;  /* 0x000000240800e981 */ /* 0x000162000c1e1900 */
[----:B------:R-:W-:Y:S01]  /*130a0*/  LOP3.LUT P5, RZ, R23, 0x20, RZ, 0xc0, !PT ;  /* 0x0000002017ff7812 */ /* 0x000fe200078ac0ff */
[----:B------:R-:W-:-:S05]  /*130b0*/  VIADD R25, R6, 0x1 ;  /* 0x0000000106197836 */ /* 0x000fca0000000000 */
[----:B------:R-:W-:-:S04]  /*130c0*/  ISETP.NE.AND P0, PT, R25, 0x2, PT ;  /* 0x000000021900780c */ /* 0x000fc80003f05270 */
[----:B------:R-:W-:Y:S01]  /*130d0*/  SEL R28, RZ, 0x1, P0 ;  /* 0x00000001ff1c7807 */ /* 0x000fe20000000000 */
[----:B------:R-:W-:Y:S01]  /*130e0*/  IMAD.MOV.U32 R26, RZ, RZ, R7 ;  /* 0x000000ffff1a7224 */ /* 0x000fe200078e0007 */
[----:B------:R-:W-:Y:S02]  /*130f0*/  SEL R25, R25, RZ, P0 ;  /* 0x000000ff19197207 */ /* 0x000fe40000000000 */
[----:B------:R-:W-:Y:S01]  /*13100*/  LOP3.LUT R28, R10, R28, RZ, 0x3c, !PT ;  /* 0x0000001c0a1c7212 */ /* 0x000fe200078e3cff */
[----:B0-----:R-:W-:Y:S06]  /*13110*/  @!P5 BRA `(.L_x_1398) ;  /* 0x000000000004d947 */ /* 0x001fec0003800000 */
[----:B------:R-:W-:Y:S01]  /*13120*/  BPT.TRAP 0x1 ;  /* 0x000000040000795c */ /* 0x000fe20000300000 */
.L_x_1398:
[----:B------:R-:W-:Y:S01]  /*13130*/  IMAD R7, R25, 0x8, R22 ;  /* 0x0000000819077824 */ /* 0x000fe200078e0216 */
[----:B------:R-:W-:Y:S01]  /*13140*/  SHF.L.U32 R2, R28, 0x1f, RZ ;  /* 0x0000001f1c027819 */ /* 0x000fe200000006ff */
[----:B------:R-:W-:Y:S03]  /*13150*/  BSSY B1, `(.L_x_1399) ;  /* 0x0000003000017945 */ /* 0x000fe60003800000 */
[----:B------:R-:W0:Y:S02]  /*13160*/  SYNCS.PHASECHK.TRANS64.TRYWAIT P0, [R7+URZ+0x30840], R2 ;  /* 0x03084002070075a7 */ /* 0x000e24000800017f */
[----:B0-----:R-:W-:Y:S05]  /*13170*/  @!P0 BRA `(.L_x_1400) ;  /* 0x00000038003c8947 */ /* 0x001fea0003800000 */
.L_x_1479:
[----:B------:R-:W-:Y:S05]  /*13180*/  BSYNC B1 ;  /* 0x0000000000017941 */ /* 0x000fea0003800000 */
.L_x_1399:
        /* <DEDUP_REMOVED lines=26> */
[----:B------:R-:W-:Y:S01]  /*13330*/  IMAD R20, R20, 0x2, R22 ;  /* 0x0000000214147824 */ /* 0x000fe200078e0216 */
[----:B------:R-:W-:Y:S01]  /*13340*/  SHF.L.U32 R4, R34, 0x1, RZ ;  /* 0x0000000122047819 */ /* 0x000fe200000006ff */
[----:B------:R-:W1:Y:S01]  /*13350*/  SHFL.IDX PT, R3, R27, RZ, 0x181f ;  /* 0x00181fff1b037589 */ /* 0x000e6200000e0000 */
[----:B------:R-:W-:-:S03]  /*13360*/  @P2 LOP3.LUT R23, R23, 0x1000, RZ, 0xfc, !PT ;  /* 0x0000100017172812 */ /* 0x000fc600078efcff */
        /* <DEDUP_REMOVED lines=31> */
.L_x_1489:
        /* <DEDUP_REMOVED lines=17> */
.L_x_1402:
        /* <DEDUP_REMOVED lines=10> */
.L_x_1403:
[----:B------:R2:W-:Y:S01]  /*13710*/  SYNCS.ARRIVE.TRANS64.A1T0 RZ, [R7+URZ+0x30830], RZ ;  /* 0x030830ff07ff79a7 */ /* 0x0005e2000810003f */
[----:B------:R-:W-:Y:S05]  /*13720*/  @!P6 BRA `(.L_x_1404) ;  /* 0x000000000004e947 */ /* 0x000fea0003800000 */
[----:B------:R-:W-:Y:S01]  /*13730*/  BPT.TRAP 0x1 ;  /* 0x000000040000795c */ /* 0x000fe20000300000 */
.L_x_1404:
[----:B-1----:R-:W-:Y:S01]  /*13740*/  SHF.L.U32 R2, R10, 0x1f, RZ ;  /* 0x0000001f0a027819 */ /* 0x002fe200000006ff */
[----:B--2---:R-:W-:Y:S01]  /*13750*/  IMAD R7, R6, 0x8, R22 ;  /* 0x0000000806077824 */ /* 0x004fe200078e0216 */
[----:B------:R-:W-:Y:S03]  /*13760*/  BSSY B1, `(.L_x_1405) ;  /* 0x0000003000017945 */ /* 0x000fe60003800000 */
[----:B------:R-:W1:Y:S02]  /*13770*/  SYNCS.PHASECHK.TRANS64.TRYWAIT P0, [R7+URZ+0x30860], R2 ;  /* 0x03086002070075a7 */ /* 0x000e64000800017f */
[----:B-1----:R-:W-:Y:S05]  /*13780*/  @!P0 BRA `(.L_x_1406) ;  /* 0x0000003800408947 */ /* 0x002fea0003800000 */
.L_x_1490:
[----:B------:R-:W-:Y:S05]  /*13790*/  BSYNC B1 ;  /* 0x0000000000017941 */ /* 0x000fea0003800000 */
.L_x_1405:
        /* <DEDUP_REMOVED lines=49> */
.L_x_1500:
[----:B-1----:R-:W-:Y:S01]  /*13ab0*/  IADD3 R2, P0, R2, R4, RZ ;  /* 0x0000000402027210 */ /* 0x002fe20007f1e0ff */
[----:B------:R-:W-:Y:S02]  /*13ac0*/  ULDC.64 UR4, c[0x0][0x328] ;  /* 0x0000ca0000047ab9 */ /* 0x000fe40000000a00 */
[----:B------:R-:W-:Y:S02]  /*13ad0*/  IMAD R8, R8, UR4, RZ ;  /* 0x0000000408087c24 */ /* 0x000fe4000f8e02ff */
        /* <DEDUP_REMOVED lines=13> */
[----:B-1----:R-:W-:Y:S01]  /*13bb0*/  IMAD.WIDE.U32 R2, R5, UR4, RZ ;  /* 0x0000000405027c25 */ /* 0x002fe2000f8e00ff */
[----:B------:R-:W-:-:S03]  /*13bc0*/  ULDC.64 UR4, c[0x0][0x338] ;  /* 0x0000ce0000047ab9 */ /* 0x000fc60000000a00 */
[----:B------:R-:W-:Y:S02]  /*13bd0*/  IMAD.IADD R3, R3, 0x1, R9 ;  /* 0x0000000103037824 */ /* 0x000fe400078e0209 */
[----:B------:R-:W-:Y:S02]  /*13be0*/  IMAD R21, R21, UR4, RZ ;  /* 0x0000000415157c24 */ /* 0x000fe4000f8e02ff */
[----:B------:R-:W-:-:S04]  /*13bf0*/  IMAD.WIDE.U32 R2, R0, UR4, R2 ;  /* 0x0000000400027c25 */ /* 0x000fc8000f8e0002 */
[----:B------:R-:W-:Y:S01]  /*13c00*/  IMAD R21, R0, UR5, R21 ;  /* 0x0000000500157c24 */ /* 0x000fe2000f8e0215 */
[----:B------:R-:W-:Y:S01]  /*13c10*/  ULDC.64 UR4, c[0x0][0x330] ;  /* 0x0000cc0000047ab9 */ /* 0x000fe20000000a00 */
[----:B------:R-:W-:Y:S01]  /*13c20*/  NOP ;  /* 0x0000000000007918 */ /* 0x000fe20000000000 */
[----:B------:R-:W-:Y:S02]  /*13c30*/  IMAD R5, R30, UR4, RZ ;  /* 0x000000041e057c24 */ /* 0x000fe4000f8e02ff */
[----:B------:R-:W-:Y:S02]  /*13c40*/  IMAD.IADD R3, R3, 0x1, R21 ;  /* 0x0000000103037824 */ /* 0x000fe400078e0215 */
[C---:B------:R-:W-:Y:S02]  /*13c50*/  IMAD R5, R18.reuse, UR5, R5 ;  /* 0x0000000512057c24 */ /* 0x040fe4000f8e0205 */
[----:B------:R-:W-:Y:S01]  /*13c60*/  IMAD.WIDE.U32 R2, R18, UR4, R2 ;  /* 0x0000000412027c25 */ /* 0x000fe2000f8e0002 */
[----:B------:R-:W-:-:S04]  /*13c70*/  ULDC.64 UR4, c[0x0][0x318] ;  /* 0x0000c60000047ab9 */ /* 0x000fc80000000a00 */
[----:B------:R-:W-:Y:S02]  /*13c80*/  IADD3 R3, R5, R3, RZ ;  /* 0x0000000305037210 */ /* 0x000fe40007ffe0ff */
[----:B0-----:R-:W-:-:S04]  /*13c90*/  LEA R17, P0, R2, UR4, 0x1 ;  /* 0x0000000402117c11 */ /* 0x001fc8000f8008ff */
[----:B------:R-:W-:Y:S02]  /*13ca0*/  LEA.HI.X R24, R2, UR5, R3, 0x1, P0 ;  /* 0x0000000502187c11 */ /* 0x000fe400080f0c03 */
[----:B------:R-:W-:-:S13]  /*13cb0*/  PLOP3.LUT P0, PT, PT, PT, PT, 0x80, 0x0 ;  /* 0x000000000000781c */ /* 0x000fda0003f0f070 */
.L_x_1408:
        /* <DEDUP_REMOVED lines=10> */
.L_x_1409:
[----:B------:R-:W2:Y:S01]  /*13d60*/  LDL R0, [R1+0x8] ;  /* 0x0000080001007983 */ /* 0x000ea20000100800 */
[----:B------:R0:W-:Y:S01]  /*13d70*/  SYNCS.ARRIVE.TRANS64.A1T0 RZ, [R7+URZ+0x30850], RZ ;  /* 0x030850ff07ff79a7 */ /* 0x0001e2000810003f */
[----:B------:R-:W-:Y:S02]  /*13d80*/  IMAD.MOV.U32 R6, RZ, RZ, R25 ;  /* 0x000000ffff067224 */ /* 0x000fe400078e0019 */
[----:B------:R-:W-:Y:S02]  /*13d90*/  IMAD.MOV.U32 R10, RZ, RZ, R28 ;  /* 0x000000ffff0a7224 */ /* 0x000fe400078e001c */
[----:B------:R-:W-:Y:S02]  /*13da0*/  IMAD.MOV.U32 R29, RZ, RZ, R26 ;  /* 0x000000ffff1d7224 */ /* 0x000fe400078e001a */
[C---:B0-----:R-:W-:Y:S01]  /*13db0*/  VIADD R7, R26.reuse, 0xffffffff ;  /* 0xffffffff1a077836 */ /* 0x041fe20000000000 */
[----:B--2---:R-:W-:-:S13]  /*13dc0*/  ISETP.GT.AND P0, PT, R26, R0, PT ;  /* 0x000000001a00720c */ /* 0x004fda0003f04270 */
[----:B------:R-:W-:Y:S05]  /*13dd0*/  @P0 BRA `(.L_x_1410) ;  /* 0xfffffff000280947 */ /* 0x000fea000383ffff */
.L_x_1397:
[----:B------:R-:W-:Y:S05]  /*13de0*/  BSYNC B0 ;  /* 0x0000000000007941 */ /* 0x000fea0003800000 */
.L_x_1396:
        /* <DEDUP_REMOVED lines=8> */
[----:B------:R-:W2:Y:S02]  /*13e70*/  FLO.U32 R0, UR4 ;  /* 0x0000000400007d00 */ /* 0x000ea400080e0000 */
[----:B--2---:R-:W-:-:S06]  /*13e80*/  ISETP.EQ.U32.AND P0, PT, R0, R5, PT ;  /* 0x000000050000720c */ /* 0x004fcc0003f02070 */
[----:B------:R-:W0:Y:S07]  /*13e90*/  POPC R5, UR4 ;  /* 0x0000000400057d09 */ /* 0x000e2e0008000000 */
[----:B0-----:R-:W2:Y:S01]  /*13ea0*/  @P0 ATOMG.E.ADD.STRONG.GPU PT, R3, desc[UR36][R2.64], R5 ;  /* 0x00000005020309a8 */ /* 0x001ea200081ee1e4 */
[----:B------:R-:W0:Y:S02]  /*13eb0*/  S2R R4, SR_LTMASK ;  /* 0x0000000000047919 */ /* 0x000e240000003900 */
[----:B0-----:R-:W-:-:S04]  /*13ec0*/  LOP3.LUT R4, R4, UR4, RZ, 0xc0, !PT ;  /* 0x0000000404047c12 */ /* 0x001fc8000f8ec0ff */
[----:B------:R-:W0:Y:S01]  /*13ed0*/  POPC R7, R4 ;  /* 0x0000000400077309 */ /* 0x000e220000000000 */
[----:B--2---:R-:W0:Y:S02]  /*13ee0*/  SHFL.IDX PT, R0, R3, R0, 0x1f ;  /* 0x00001f0003007589 */ /* 0x004e2400000e0000 */
[----:B0-----:R-:W-:-:S07]  /*13ef0*/  IADD3 R16, R0, UR39, R7 ;  /* 0x0000002700107c10 */ /* 0x001fce000fffe007 */
.L_x_1412:
[----:B------:R-:W-:Y:S05]  /*13f00*/  BSYNC B0 ;  /* 0x0000000000007941 */ /* 0x000fea0003800000 */
.L_x_1411:
[----:B------:R-:W-:-:S13]  /*13f10*/  LOP3.LUT P0, RZ, R23, 0x20, RZ, 0xc0, !PT ;  /* 0x0000002017ff7812 */ /* 0x000fda000780c0ff */
[----:B------:R-:W-:Y:S05]  /*13f20*/  @!P0 BRA `(.L_x_1413) ;  /* 0x0000000000048947 */ /* 0x000fea0003800000 */
[----:B------:R-:W-:Y:S01]  /*13f30*/  BPT.TRAP 0x1 ;  /* 0x000000040000795c */ /* 0x000fe20000300000 */
.L_x_1413:
[----:B------:R-:W2:Y:S01]  /*13f40*/  LDL.LU R2, [R1] ;  /* 0x0000000001027983 */ /* 0x000ea20000300800 */
[----:B------:R-:W-:Y:S01]  /*13f50*/  IMAD R0, R25, 0x8, R22 ;  /* 0x0000000819007824 */ /* 0x000fe200078e0216 */
[----:B0-----:R-:W-:Y:S01]  /*13f60*/  SHF.L.U32 R3, R28, 0x1f, RZ ;  /* 0x0000001f1c037819 */ /* 0x001fe200000006ff */
[----:B------:R-:W-:Y:S03]  /*13f70*/  BSSY B0, `(.L_x_1414) ;  /* 0x0000004000007945 */ /* 0x000fe60003800000 */
[----:B------:R-:W0:Y:S01]  /*13f80*/  SYNCS.PHASECHK.TRANS64.TRYWAIT P0, [R0+URZ+0x30860], R3 ;  /* 0x03086003000075a7 */ /* 0x000e22000800017f */
[----:B--2---:R-:W-:Y:S01]  /*13f90*/  IMAD R5, R26, -0x40, R2 ;  /* 0xffffffc01a057824 */ /* 0x004fe200078e0202 */
[----:B0-----:R-:W-:Y:S06]  /*13fa0*/  @!P0 BRA `(.L_x_1415) ;  /* 0x0000003400c88947 */ /* 0x001fec0003800000 */
.L_x_1501:
[----:B------:R-:W-:Y:S05]  /*13fb0*/  BSYNC B0 ;  /* 0x0000000000007941 */ /* 0x000fea0003800000 */
.L_x_1414:
[----:B------:R-:W2:Y:S01]  /*13fc0*/  S2R R2, SR_TID.X ;  /* 0x0000000000027919 */ /* 0x000ea20000002100 */
[----:B------:R-:W-:Y:S01]  /*13fd0*/  UMOV UR4, 0xffffffff ;  /* 0xffffffff00047882 */ /* 0x000fe20000000000 */
[----:B------:R-:W-:Y:S01]  /*13fe0*/  IMAD R7, R25, 0x4000, R32 ;  /* 0x0000400019077824 */ /* 0x000fe200078e0220 */
[----:B--2---:R-:W-:-:S04]  /*13ff0*/  LOP3.LUT R2, R2, 0x7f, RZ, 0xc0, !PT ;  /* 0x0000007f02027812 */ /* 0x004fc800078ec0ff */
[----:B------:R-:W-:-:S05]  /*14000*/  SHF.R.U32.HI R2, RZ, 0x3, R2 ;  /* 0x00000003ff027819 */ /* 0x000fca0000011602 */
[----:B------:R-:W-:Y:S01]  /*14010*/  IMAD.IADD R5, R5, 0x1, -R2 ;  /* 0x0000000105057824 */ /* 0x000fe200078e0a02 */
[----:B------:R-:W-:Y:S06]  /*14020*/  BRA.DIV UR4, `(.L_x_1416) ;  /* 0x0000003604bc7947 */ /* 0x000fec000b800000 */
[----:B------:R-:W2:Y:S01]  /*14030*/  SHFL.IDX PT, R14, R17, RZ, 0x181f ;  /* 0x00181fff110e7589 */ /* 0x000ea200000e0000 */
[----:B------:R-:W-:Y:S01]  /*14040*/  ULDC UR4, c[0x0][0x2f4] ;  /* 0x0000bd0000047ab9 */ /* 0x000fe20000000800 */
[C---:B-1----:R-:W-:Y:S01]  /*14050*/  IMAD.SHL.U32 R6, R34.reuse, 0x2, RZ ;  /* 0x0000000222067824 */ /* 0x042fe200078e00ff */
[C---:B------:R-:W-:Y:S01]  /*14060*/  ISETP.GE.AND P3, PT, R34.reuse, UR4, PT ;  /* 0x0000000422007c0c */ /* 0x040fe2000bf66270 */
[----:B0-----:R-:W0:Y:S01]  /*14070*/  SHFL.IDX PT, R3, R24, RZ, 0x181f ;  /* 0x00181fff18037589 */ /* 0x001e2200000e0000 */
[----:B------:R-:W-:Y:S01]  /*14080*/  LOP3.LUT R8, R34, 0x40, RZ, 0xfc, !PT ;  /* 0x0000004022087812 */ /* 0x000fe200078efcff */
[----:B------:R-:W-:Y:S01]  /*14090*/  IMAD R4, R7, 0x2, R22 ;  /* 0x0000000207047824 */ /* 0x000fe200078e0216 */
[----:B------:R-:W-:Y:S01]  /*140a0*/  ISETP.LT.OR P4, PT, R5, 0x1, P3 ;  /* 0x000000010500780c */ /* 0x000fe20001f81670 */
[----:B------:R-:W-:Y:S01]  /*140b0*/  SHFL.IDX PT, R7, R24, 0x1, 0x181f ;  /* 0x00381f0018077f89 */ /* 0x000fe200000e0000 */
[----:B------:R-:W-:Y:S02]  /*140c0*/  ISETP.GE.AND P2, PT, R8, UR4, PT ;  /* 0x0000000408007c0c */ /* 0x000fe4000bf46270 */
[----:B------:R-:W-:-:S02]  /*140d0*/  ISETP.GE.AND P1, PT, R37, UR4, PT ;  /* 0x0000000425007c0c */ /* 0x000fc4000bf26270 */
[----:B--2---:R-:W-:Y:S02]  /*140e0*/  IADD3 R2, P0, R14, R6, RZ ;  /* 0x000000060e027210 */ /* 0x004fe40007f1e0ff */
[----:B------:R-:W1:Y:S03]  /*140f0*/  SHFL.IDX PT, R14, R17, 0x1, 0x181f ;  /* 0x00381f00110e7f89 */ /* 0x000e6600000e0000 */
        /* <DEDUP_REMOVED lines=23> */
[----:B------:R0:W3:Y:S03]  /*14270*/  SHFL.IDX PT, R14, R17, 0x3, 0x181f ;  /* 0x00781f00110e7f89 */ /* 0x0000e600000e0000 */
        /* <DEDUP_REMOVED lines=9> */
.L_x_1511:
[C---:B------:R-:W-:Y:S02]  /*14310*/  ISETP.LT.OR P3, PT, R5.reuse, 0x31, P3 ;  /* 0x000000310500780c */ /* 0x040fe40001f61670 */
[C---:B------:R-:W-:Y:S02]  /*14320*/  ISETP.LT.OR P2, PT, R5.reuse, 0x31, P2 ;  /* 0x000000310500780c */ /* 0x040fe40001741670 */
[C---:B------:R-:W-:Y:S02]  /*14330*/  ISETP.LT.OR P1, PT, R5.reuse, 0x31, P1 ;  /* 0x000000310500780c */ /* 0x040fe40000f21670 */
[----:B01----:R-:W-:Y:S02]  /*14340*/  IADD3 R2, P4, R14, R6, RZ ;  /* 0x000000060e027210 */ /* 0x003fe40007f9e0ff */
        /* <DEDUP_REMOVED lines=11> */
.L_x_1417:
        /* <DEDUP_REMOVED lines=10> */
.L_x_1418:
[----:B------:R1:W-:Y:S01]  /*144a0*/  SYNCS.ARRIVE.TRANS64.A1T0 RZ, [R0+URZ+0x30850], RZ ;  /* 0x030850ff00ff79a7 */ /* 0x0003e2000810003f */
[----:B------:R-:W-:-:S05]  /*144b0*/  VIADD R25, R25, 0x1 ;  /* 0x0000000119197836 */ /* 0x000fca0000000000 */
[----:B------:R-:W-:-:S04]  /*144c0*/  ISETP.NE.AND P0, PT, R25, 0x2, PT ;  /* 0x000000021900780c */ /* 0x000fc80003f05270 */
[----:B0-----:R-:W-:Y:S02]  /*144d0*/  SEL R3, RZ, 0x1, P0 ;  /* 0x00000001ff037807 */ /* 0x001fe40000000000 */
[----:B------:R-:W-:Y:S02]  /*144e0*/  SEL R25, R25, RZ, P0 ;  /* 0x000000ff19197207 */ /* 0x000fe40000000000 */
[----:B-1----:R-:W-:-:S07]  /*144f0*/  LOP3.LUT R28, R28, R3, RZ, 0x3c, !PT ;  /* 0x000000031c1c7212 */ /* 0x002fce00078e3cff */
.L_x_1375:
[----:B------:R-:W-:Y:S05]  /*14500*/  BSYNC B7 ;  /* 0x0000000000077941 */ /* 0x000fea0003800000 */
.L_x_1373:
        /* <DEDUP_REMOVED lines=8> */
[----:B------:R1:W2:Y:S01]  /*14590*/  LDS.128 R16, [R22+0x308d0] ;  /* 0x0308d00016107984 */ /* 0x0002a20000000c00 */
[----:B------:R-:W-:Y:S06]  /*145a0*/  BAR.ARV 0x4, 0x180 ;  /* 0x0106000000007b1d */ /* 0x000fec0000002000 */
[----:B------:R-:W-:Y:S05]  /*145b0*/  BRA `(.L_x_1420) ;  /* 0x0000000800cc7947 */ /* 0x000fea0003800000 */
.L_x_1419:
[----:B------:R-:W1:Y:S01]  /*145c0*/  S2R R8, SR_TID.X ;  /* 0x0000000000087919 */ /* 0x000e620000002100 */
[----:B------:R-:W-:Y:S01]  /*145d0*/  UMOV UR4, 0xffffffff ;  /* 0xffffffff00047882 */ /* 0x000fe20000000000 */
[----:B-1----:R-:W-:-:S04]  /*145e0*/  LOP3.LUT R8, R8, 0x1f, RZ, 0xc0, !PT ;  /* 0x0000001f08087812 */ /* 0x002fc800078ec0ff */
[----:B------:R-:W-:Y:S01]  /*145f0*/  ISETP.NE.AND P0, PT, R8, 0x1f, PT ;  /* 0x0000001f0800780c */ /* 0x000fe20003f05270 */
[----:B------:R-:W-:-:S12]  /*14600*/  BRA.DIV UR4, `(.L_x_1421) ;  /* 0x0000003604e47947 */ /* 0x000fd8000b800000 */
[----:B------:R-:W-:Y:S01]  /*14610*/  IADD3 R5, R19, R8, RZ ;  /* 0x0000000813057210 */ /* 0x000fe20007ffe0ff */
[----:B------:R-:W-:-:S03]  /*14620*/  ULDC UR4, c[0x0][0xc3c] ;  /* 0x00030f0000047ab9 */ /* 0x000fc60000000800 */
[----:B------:R-:W-:-:S13]  /*14630*/  ISETP.GE.OR P1, PT, R5, UR4, !P0 ;  /* 0x0000000405007c0c */ /* 0x000fda000c726670 */
[----:B------:R-:W1:Y:S02]  /*14640*/  @!P1 LDC.64 R2, c[0x0][0xc80] ;  /* 0x00032000ff029b82 */ /* 0x000e640000000a00 */
[----:B-1----:R-:W-:-:S06]  /*14650*/  @!P1 IMAD.WIDE R2, R5, 0x4, R2 ;  /* 0x0000000405029825 */ /* 0x002fcc00078e0202 */
[----:B------:R-:W2:Y:S01]  /*14660*/  @!P1 LDG.E R2, desc[UR36][R2.64] ;  /* 0x0000002402029981 */ /* 0x000ea2000c1e1900 */
[----:B------:R-:W-:Y:S01]  /*14670*/  IMAD.MOV.U32 R5, RZ, RZ, RZ ;  /* 0x000000ffff057224 */ /* 0x000fe200078e00ff */
[C---:B------:R-:W-:Y:S02]  /*14680*/  ISETP.GE.U32.AND P2, PT, R8.reuse, 0x2, PT ;  /* 0x000000020800780c */ /* 0x040fe40003f46070 */
[C---:B------:R-:W-:Y:S01]  /*14690*/  ISETP.GE.U32.AND P3, PT, R8.reuse, 0x4, PT ;  /* 0x000000040800780c */ /* 0x040fe20003f66070 */
[----:B------:R-:W-:Y:S01]  /*146a0*/  SHFL.IDX PT, R0, R16, RZ, 0x1f ;  /* 0x00001fff10007589 */ /* 0x000fe200000e0000 */
[C---:B------:R-:W-:Y:S02]  /*146b0*/  ISETP.GE.U32.AND P4, PT, R8.reuse, 0x8, PT ;  /* 0x000000080800780c */ /* 0x040fe40003f86070 */
[C---:B------:R-:W-:Y:S01]  /*146c0*/  ISETP.GE.U32.AND P5, PT, R8.reuse, 0x10, PT ;  /* 0x000000100800780c */ /* 0x040fe20003fa6070 */
[----:B------:R-:W-:Y:S01]  /*146d0*/  SHFL.IDX PT, R4, R16, 0x1, 0x1f ;  /* 0x00201f0010047f89 */ /* 0x000fe200000e0000 */
[----:B--2---:R-:W-:Y:S01]  /*146e0*/  @!P1 IMAD.MOV.U32 R5, RZ, RZ, R2 ;  /* 0x000000ffff059224 */ /* 0x004fe200078e0002 */
[----:B------:R-:W-:-:S04]  /*146f0*/  ISETP.NE.AND P1, PT, R8, RZ, PT ;  /* 0x000000ff0800720c */ /* 0x000fc80003f25270 */
        /* <DEDUP_REMOVED lines=15> */
[----:B------:R1:W2:Y:S02]  /*147f0*/  SHFL.IDX PT, R14, R6, 0x1f, 0x1f ;  /* 0x03e01f00060e7f89 */ /* 0x0002a400000e0000 */
.L_x_1521:
[----:B------:R-:W-:Y:S02]  /*14800*/  ULDC UR4, c[0x0][0xc38] ;  /* 0x00030e0000047ab9 */ /* 0x000fe40000000800 */
[----:B------:R-:W-:-:S04]  /*14810*/  IMAD.U32 R7, RZ, RZ, UR4 ;  /* 0x00000004ff077e24 */ /* 0x000fc8000f8e00ff */
[----:B--2---:R-:W-:-:S04]  /*14820*/  IMAD R14, R14, R7, RZ ;  /* 0x000000070e0e7224 */ /* 0x004fc800078e02ff */
[----:B------:R-:W-:-:S05]  /*14830*/  IMAD.IADD R9, R4, 0x1, R14 ;  /* 0x0000000104097824 */ /* 0x000fca00078e020e */
[----:B------:R-:W-:-:S13]  /*14840*/  ISETP.GT.AND P6, PT, R9, R0, PT ;  /* 0x000000000900720c */ /* 0x000fda0003fc4270 */
[----:B------:R-:W-:Y:S05]  /*14850*/  @P6 BRA `(.L_x_1422) ;  /* 0x00000000009c6947 */ /* 0x000fea0003800000 */
.L_x_1427:
[----:B------:R-:W2:Y:S01]  /*14860*/  LDC R2, c[0x0][0xc3c] ;  /* 0x00030f00ff027b82 */ /* 0x000ea20000000800 */
[----:B------:R-:W-:-:S05]  /*14870*/  VIADD R19, R19, 0x1f ;  /* 0x0000001f13137836 */ /* 0x000fca0000000000 */
[----:B--2---:R-:W-:-:S13]  /*14880*/  ISETP.GE.AND P6, PT, R19, R2, PT ;  /* 0x000000021300720c */ /* 0x004fda0003fc6270 */
[----:B------:R-:W-:Y:S05]  /*14890*/  @P6 BRA `(.L_x_1423) ;  /* 0x0000000400d06947 */ /* 0x000fea0003800000 */
[----:B------:R-:W2:Y:S01]  /*148a0*/  S2R R3, SR_TID.X ;  /* 0x0000000000037919 */ /* 0x000ea20000002100 */
[----:B------:R-:W-:Y:S01]  /*148b0*/  BSSY B0, `(.L_x_1424) ;  /* 0x0000009000007945 */ /* 0x000fe20003800000 */
[----:B------:R-:W-:Y:S01]  /*148c0*/  IMAD.MOV.U32 R5, RZ, RZ, RZ ;  /* 0x000000ffff057224 */ /* 0x000fe200078e00ff */
[----:B--2---:R-:W-:-:S05]  /*148d0*/  LOP3.LUT R3, R3, 0x1f, RZ, 0xc0, !PT ;  /* 0x0000001f03037812 */ /* 0x004fca00078ec0ff */
[----:B------:R-:W-:-:S05]  /*148e0*/  IMAD.IADD R7, R19, 0x1, R3 ;  /* 0x0000000113077824 */ /* 0x000fca00078e0203 */
[----:B------:R-:W-:-:S13]  /*148f0*/  ISETP.GE.OR P6, PT, R7, R2, !P0 ;  /* 0x000000020700720c */ /* 0x000fda00047c6670 */
[----:B------:R-:W-:Y:S05]  /*14900*/  @P6 BRA `(.L_x_1425) ;  /* 0x00000000000c6947 */ /* 0x000fea0003800000 */
[----:B------:R-:W2:Y:S02]  /*14910*/  LDC.64 R2, c[0x0][0xc80] ;  /* 0x00032000ff027b82 */ /* 0x000ea40000000a00 */
[----:B--2---:R-:W-:-:S05]  /*14920*/  IMAD.WIDE R2, R7, 0x4, R2 ;  /* 0x0000000407027825 */ /* 0x004fca00078e0202 */
[----:B------:R2:W5:Y:S02]  /*14930*/  LDG.E R5, desc[UR36][R2.64] ;  /* 0x0000002402057981 */ /* 0x000564000c1e1900 */
.L_x_1425:
[----:B------:R-:W-:Y:S05]  /*14940*/  BSYNC B0 ;  /* 0x0000000000007941 */ /* 0x000fea0003800000 */
.L_x_1424:
[----:B------:R-:W-:-:S03]  /*14950*/  UMOV UR4, 0xffffffff ;  /* 0xffffffff00047882 */ /* 0x000fc60000000000 */
[----:B------:R-:W-:Y:S05]  /*14960*/  BRA.DIV UR4, `(.L_x_1426) ;  /* 0x0000003a04307947 */ /* 0x000fea000b800000 */
[----:B-----5:R-:W3:Y:S02]  /*14970*/  SHFL.UP PT, R14, R5, 0x1, RZ ;  /* 0x04200000050e7989 */ /* 0x020ee400000e00ff */
[----:B---3--:R-:W-:-:S05]  /*14980*/  SEL R14, R14, RZ, P1 ;  /* 0x000000ff0e0e7207 */ /* 0x008fca0000800000 */
[----:B------:R-:W-:-:S05]  /*14990*/  IMAD.IADD R13, R5, 0x1, R14 ;  /* 0x00000001050d7824 */ /* 0x000fca00078e020e */
[----:B------:R-:W2:Y:S02]  /*149a0*/  SHFL.UP PT, R14, R13, 0x2, RZ ;  /* 0x044000000d0e7989 */ /* 0x000ea400000e00ff */
[----:B--2---:R-:W-:-:S05]  /*149b0*/  SEL R2, R14, RZ, P2 ;  /* 0x000000ff0e027207 */ /* 0x004fca0001000000 */
[----:B------:R-:W-:-:S05]  /*149c0*/  IMAD.IADD R2, R13, 0x1, R2 ;  /* 0x000000010d027824 */ /* 0x000fca00078e0202 */
[----:B------:R-:W2:Y:S02]  /*149d0*/  SHFL.UP PT, R14, R2, 0x4, RZ ;  /* 0x04800000020e7989 */ /* 0x000ea400000e00ff */
[----:B--2---:R-:W-:-:S05]  /*149e0*/  SEL R3, R14, RZ, P3 ;  /* 0x000000ff0e037207 */ /* 0x004fca0001800000 */
[----:B------:R-:W-:-:S05]  /*149f0*/  IMAD.IADD R3, R2, 0x1, R3 ;  /* 0x0000000102037824 */ /* 0x000fca00078e0203 */
[----:B------:R-:W2:Y:S02]  /*14a00*/  SHFL.UP PT, R14, R3, 0x8, RZ ;  /* 0x05000000030e7989 */ /* 0x000ea400000e00ff */
[----:B--2---:R-:W-:-:S04]  /*14a10*/  SEL R4, R14, RZ, P4 ;  /* 0x000000ff0e047207 */ /* 0x004fc80002000000 */
[----:B------:R-:W-:-:S05]  /*14a20*/  IADD3 R4, R3, R4, RZ ;  /* 0x0000000403047210 */ /* 0x000fca0007ffe0ff */
[----:B------:R-:W2:Y:S02]  /*14a30*/  SHFL.UP PT, R14, R4, 0x10, RZ ;  /* 0x06000000040e7989 */ /* 0x000ea400000e00ff */
[----:B--2---:R-:W-:-:S05]  /*14a40*/  SEL R7, R14, RZ, P5 ;  /* 0x000000ff0e077207 */ /* 0x004fca0002800000 */
[----:B-1----:R-:W-:-:S05]  /*14a50*/  IMAD.IADD R6, R4, 0x1, R7 ;  /* 0x0000000104067824 */ /* 0x002fca00078e0207 */
[----:B------:R1:W2:Y:S02]  /*14a60*/  SHFL.IDX PT, R14, R6, 0x1f, 0x1f ;  /* 0x03e01f00060e7f89 */ /* 0x0002a400000e0000 */
.L_x_1529:
[----:B------:R-:W-:Y:S02]  /*14a70*/  ULDC UR4, c[0x0][0xc38] ;  /* 0x00030e0000047ab9 */ /* 0x000fe40000000800 */
[----:B------:R-:W-:-:S04]  /*14a80*/  IMAD.U32 R7, RZ, RZ, UR4 ;  /* 0x00000004ff077e24 */ /* 0x000fc8000f8e00ff */
[----:B--2---:R-:W-:-:S04]  /*14a90*/  IMAD R14, R14, R7, RZ ;  /* 0x000000070e0e7224 */ /* 0x004fc800078e02ff */
[----:B------:R-:W-:-:S05]  /*14aa0*/  IMAD.IADD R9, R14, 0x1, R9 ;  /* 0x000000010e097824 */ /* 0x000fca00078e0209 */
[----:B------:R-:W-:-:S13]  /*14ab0*/  ISETP.GT.AND P6, PT, R9, R0, PT ;  /* 0x000000000900720c */ /* 0x000fda0003fc4270 */
[----:B------:R-:W-:Y:S05]  /*14ac0*/  @!P6 BRA `(.L_x_1427) ;  /* 0xfffffffc0064e947 */ /* 0x000fea000383ffff */
.L_x_1422:
[----:B------:R-:W-:Y:S01]  /*14ad0*/  IMAD.IADD R16, R9, 0x1, -R14 ;  /* 0x0000000109107824 */ /* 0x000fe200078e0a0e */
[----:B------:R-:W-:-:S03]  /*14ae0*/  UMOV UR4, 0xffffffff ;  /* 0xffffffff00047882 */ /* 0x000fc60000000000 */
[----:B------:R-:W-:-:S05]  /*14af0*/  IMAD R3, R6, R7, R16 ;  /* 0x0000000706037224 */ /* 0x000fca00078e0210 */
[----:B------:R-:W-:Y:S01]  /*14b00*/  ISETP.GT.AND P6, PT, R3, R0, PT ;  /* 0x000000000300720c */ /* 0x000fe20003fc4270 */
[----:B------:R-:W-:-:S12]  /*14b10*/  BRA.DIV UR4, `(.L_x_1428) ;  /* 0x0000003a04807947 */ /* 0x000fd8000b800000 */
[----:B------:R-:W-:-:S04]  /*14b20*/  VOTE.ANY R2, PT, !P6 ;  /* 0x0000000000027806 */ /* 0x000fc800070e0100 */
[----:B------:R-:W2:Y:S02]  /*14b30*/  POPC R4, R2 ;  /* 0x0000000200047309 */ /* 0x000ea40000000000 */
[----:B--2---:R2:W3:Y:S02]  /*14b40*/  SHFL.IDX PT, R5, R5, R4, 0x1f ;  /* 0x00001f0405057589 */ /* 0x0044e400000e0000 */
.L_x_1533:
[----:B------:R-:W-:Y:S01]  /*14b50*/  ISETP.NE.AND P0, PT, R2, RZ, PT ;  /* 0x000000ff0200720c */ /* 0x000fe20003f05270 */
[----:B------:R-:W-:-:S12]  /*14b60*/  IMAD.MOV.U32 R14, RZ, RZ, RZ ;  /* 0x000000ffff0e7224 */ /* 0x000fd800078e00ff */
[----:B------:R-:W-:Y:S05]  /*14b70*/  @!P0 BRA `(.L_x_1429) ;  /* 0x0000000000108947 */ /* 0x000fea0003800000 */
[----:B------:R-:W-:Y:S01]  /*14b80*/  UMOV UR4, 0xffffffff ;  /* 0xffffffff00047882 */ /* 0x000fe20000000000 */
[----:B------:R-:W-:Y:S02]  /*14b90*/  VIADD R12, R4, 0xffffffff ;  /* 0xffffffff040c7836 */ /* 0x000fe40000000000 */
[----:B------:R-:W-:Y:S05]  /*14ba0*/  BRA.DIV UR4, `(.L_x_1430) ;  /* 0x0000003a04a47947 */ /* 0x000fea000b800000 */
[----:B------:R4:W0:Y:S02]  /*14bb0*/  SHFL.IDX PT, R14, R6, R12, 0x1f ;  /* 0x00001f0c060e7589 */ /* 0x00082400000e0000 */
.L_x_1429:
[----:B------:R-:W5:Y:S01]  /*14bc0*/  LDC.64 R2, c[0x0][0xc90] ;  /* 0x00032400ff027b82 */ /* 0x000f620000000a00 */
[----:B------:R-:W-:-:S04]  /*14bd0*/  IMAD.IADD R19, R4, 0x1, R19 ;  /* 0x0000000104137824 */ /* 0x000fc800078e0213 */
[----:B-----5:R-:W-:-:S05]  /*14be0*/  IMAD.WIDE R2, R19, 0x4, R2 ;  /* 0x0000000413027825 */ /* 0x020fca00078e0202 */
[----:B-1--4-:R1:W2:Y:S01]  /*14bf0*/  LDG.E R6, desc[UR36][R2.64] ;  /* 0x0000002402067981 */ /* 0x0122a2000c1e1900 */
[----:B0-----:R-:W-:Y:S02]  /*14c00*/  IMAD R16, R14, R7, R16 ;  /* 0x000000070e107224 */ /* 0x001fe400078e0210 */
[----:B-1----:R-:W-:Y:S02]  /*14c10*/  IMAD.MOV.U32 R2, RZ, RZ, RZ ;  /* 0x000000ffff027224 */ /* 0x002fe400078e00ff */
[----:B--23--:R-:W-:-:S05]  /*14c20*/  IMAD R4, R5, R6, RZ ;  /* 0x0000000605047224 */ /* 0x00cfca00078e02ff */
[----:B------:R-:W-:-:S04]  /*14c30*/  IABS R8, R4 ;  /* 0x0000000400087213 */ /* 0x000fc80000000000 */
[----:B------:R-:W0:Y:S08]  /*14c40*/  I2F.RP R10, R8 ;  /* 0x00000008000a7306 */ /* 0x000e300000209400 */
[----:B0-----:R-:W0:Y:S02]  /*14c50*/  MUFU.RCP R10, R10 ;  /* 0x0000000a000a7308 */ /* 0x001e240000001000 */
[----:B0-----:R-:W-:-:S06]  /*14c60*/  VIADD R11, R10, 0xffffffe ;  /* 0x0ffffffe0a0b7836 */ /* 0x001fcc0000000000 */
[----:B------:R-:W0:Y:S02]  /*14c70*/  F2I.FTZ.U32.TRUNC.NTZ R3, R11 ;  /* 0x0000000b00037305 */ /* 0x000e24000021f000 */
[----:B0-----:R-:W-:-:S04]  /*14c80*/  IMAD.MOV R9, RZ, RZ, -R3 ;  /* 0x000000ffff097224 */ /* 0x001fc800078e0a03 */
        /* <DEDUP_REMOVED lines=18> */
[----:B------:R-:W-:Y:S02]  /*14db0*/  IMAD R0, R6, R2, RZ ;  /* 0x0000000206007224 */ /* 0x000fe400078e02ff */
[----:B------:R-:W-:Y:S02]  /*14dc0*/  IMAD.MOV R2, RZ, RZ, -R2 ;  /* 0x000000ffff027224 */ /* 0x000fe400078e0a02 */
[----:B------:R-:W-:Y:S02]  /*14dd0*/  IMAD.MOV R3, RZ, RZ, -R0 ;  /* 0x000000ffff037224 */ /* 0x000fe400078e0a00 */
[----:B------:R-:W-:-:S03]  /*14de0*/  IMAD R9, R4, R2, R9 ;  /* 0x0000000204097224 */ /* 0x000fc600078e0209 */
[----:B------:R-:W-:-:S04]  /*14df0*/  VIADDMNMX R6, R3, R7, R6, PT ;  /* 0x0000000703067246 */ /* 0x000fc80003800106 */
[-C--:B------:R-:W-:Y:S02]  /*14e00*/  IABS R7, R6.reuse ;  /* 0x0000000600077213 */ /* 0x080fe40000000000 */
[----:B------:R-:W-:Y:S02]  /*14e10*/  IABS R4, R6 ;  /* 0x0000000600047213 */ /* 0x000fe40000000000 */
[----:B------:R-:W0:Y:S03]  /*14e20*/  I2F.RP R8, R7 ;  /* 0x0000000700087306 */ /* 0x000e260000209400 */
[----:B------:R-:W-:-:S05]  /*14e30*/  IMAD.MOV R4, RZ, RZ, -R4 ;  /* 0x000000ffff047224 */ /* 0x000fca00078e0a04 */
[----:B0-----:R-:W0:Y:S02]  /*14e40*/  MUFU.RCP R8, R8 ;  /* 0x0000000800087308 */ /* 0x001e240000001000 */
[----:B0-----:R-:W-:-:S06]  /*14e50*/  VIADD R3, R8, 0xffffffe ;  /* 0x0ffffffe08037836 */ /* 0x001fcc0000000000 */
[----:B------:R-:W0:Y:S02]  /*14e60*/  F2I.FTZ.U32.TRUNC.NTZ R3, R3 ;  /* 0x0000000300037305 */ /* 0x000e24000021f000 */
[----:B0-----:R-:W-:-:S04]  /*14e70*/  IMAD.MOV R2, RZ, RZ, -R3 ;  /* 0x000000ffff027224 */ /* 0x001fc800078e0a03 */
[----:B------:R-:W-:Y:S02]  /*14e80*/  IMAD R11, R2, R7, RZ ;  /* 0x00000007020b7224 */ /* 0x000fe400078e02ff */
[----:B------:R-:W-:-:S04]  /*14e90*/  IMAD.MOV.U32 R2, RZ, RZ, RZ ;  /* 0x000000ffff027224 */ /* 0x000fc800078e00ff */
[----:B------:R-:W-:Y:S01]  /*14ea0*/  IMAD.HI.U32 R2, R3, R11, R2 ;  /* 0x0000000b03027227 */ /* 0x000fe200078e0002 */
[----:B------:R-:W-:Y:S02]  /*14eb0*/  IABS R11, R9 ;  /* 0x00000009000b7213 */ /* 0x000fe40000000000 */
[C---:B------:R-:W-:Y:S01]  /*14ec0*/  LOP3.LUT R3, R9.reuse, R6, RZ, 0x3c, !PT ;  /* 0x0000000609037212 */ /* 0x040fe200078e3cff */
[----:B------:R-:W-:Y:S02]  /*14ed0*/  IMAD.IADD R9, R9, 0x1, R0 ;  /* 0x0000000109097824 */ /* 0x000fe400078e0200 */
[----:B------:R-:W-:Y:S01]  /*14ee0*/  IMAD.HI.U32 R2, R2, R11, RZ ;  /* 0x0000000b02027227 */ /* 0x000fe200078e00ff */
[----:B------:R-:W-:-:S03]  /*14ef0*/  ISETP.GE.AND P2, PT, R3, RZ, PT ;  /* 0x000000ff0300720c */ /* 0x000fc60003f46270 */
[----:B------:R-:W-:-:S05]  /*14f00*/  IMAD R4, R2, R4, R11 ;  /* 0x0000000402047224 */ /* 0x000fca00078e020b */
[----:B------:R-:W-:-:S13]  /*14f10*/  ISETP.GT.U32.AND P1, PT, R7, R4, PT ;  /* 0x000000040700720c */ /* 0x000fda0003f24070 */
[----:B------:R-:W-:Y:S02]  /*14f20*/  @!P1 IMAD.IADD R4, R4, 0x1, -R7 ;  /* 0x0000000104049824 */ /* 0x000fe400078e0a07 */
[----:B------:R-:W-:Y:S01]  /*14f30*/  @!P1 VIADD R2, R2, 0x1 ;  /* 0x0000000102029836 */ /* 0x000fe20000000000 */
[----:B------:R-:W-:Y:S02]  /*14f40*/  ISETP.NE.AND P1, PT, R6, RZ, PT ;  /* 0x000000ff0600720c */ /* 0x000fe40003f25270 */
[----:B------:R-:W-:-:S13]  /*14f50*/  ISETP.GE.U32.AND P0, PT, R4, R7, PT ;  /* 0x000000070400720c */ /* 0x000fda0003f06070 */
[----:B------:R-:W-:-:S04]  /*14f60*/  @P0 VIADD R2, R2, 0x1 ;  /* 0x0000000102020836 */ /* 0x000fc80000000000 */
[----:B------:R-:W-:Y:S01]  /*14f70*/  @!P2 IMAD.MOV R2, RZ, RZ, -R2 ;  /* 0x000000ffff02a224 */ /* 0x000fe200078e0a02 */
[----:B------:R-:W-:Y:S01]  /*14f80*/  @!P1 LOP3.LUT R2, RZ, R6, RZ, 0x33, !PT ;  /* 0x00000006ff029212 */ /* 0x000fe200078e33ff */
[----:B------:R-:W-:-:S04]  /*14f90*/  IMAD.MOV R6, RZ, RZ, -R6 ;  /* 0x000000ffff067224 */ /* 0x000fc800078e0a06 */
[----:B------:R-:W-:Y:S01]  /*14fa0*/  IMAD R18, R2, R6, R9 ;  /* 0x0000000602127224 */ /* 0x000fe200078e0209 */
[----:B------:R-:W-:-:S05]  /*14fb0*/  LOP3.LUT R2, RZ, R2, RZ, 0x33, !PT ;  /* 0x00000002ff027212 */ /* 0x000fca00078e33ff */
[----:B------:R-:W-:Y:S01]  /*14fc0*/  IMAD.IADD R17, R5, 0x1, R2 ;  /* 0x0000000105117824 */ /* 0x000fe200078e0202 */
[----:B------:R-:W-:Y:S06]  /*14fd0*/  BRA `(.L_x_1431) ;  /* 0x00000000001c7947 */ /* 0x000fec0003800000 */
.L_x_1423:
[----:B------:R-:W-:Y:S01]  /*14fe0*/  UMOV UR4, URZ ;  /* 0x0000003f00047c82 */ /* 0x000fe20008000000 */
[----:B------:R-:W-:Y:S01]  /*14ff0*/  UMOV UR5, URZ ;  /* 0x0000003f00057c82 */ /* 0x000fe20008000000 */
[----:B------:R-:W-:Y:S01]  /*15000*/  ULDC UR6, c[0x0][0xc3c] ;  /* 0x00030f0000067ab9 */ /* 0x000fe20000000800 */
[----:B------:R-:W-:Y:S01]  /*15010*/  IMAD.MOV.U32 R16, RZ, RZ, R0 ;  /* 0x000000ffff107224 */ /* 0x000fe200078e0000 */
[----:B------:R-:W-:Y:S01]  /*15020*/  MOV R18, UR5 ;  /* 0x0000000500127c02 */ /* 0x000fe20008000f00 */
[----:B------:R-:W-:Y:S02]  /*15030*/  IMAD.U32 R17, RZ, RZ, UR4 ;  /* 0x00000004ff117e24 */ /* 0x000fe4000f8e00ff */
[----:B------:R-:W-:-:S07]  /*15040*/  IMAD.U32 R19, RZ, RZ, UR6 ;  /* 0x00000006ff137e24 */ /* 0x000fce000f8e00ff */
.L_x_1431:
[----:B------:R-:W2:Y:S01]  /*15050*/  S2R R0, SR_TID.X ;  /* 0x0000000000007919 */ /* 0x000ea20000002100 */
[----:B------:R-:W-:Y:S05]  /*15060*/  WARPSYNC.ALL ;  /* 0x0000000000007948 */ /* 0x000fea0003800000 */
[----:B------:R-:W-:Y:S01]  /*15070*/  BAR.SYNC.DEFER_BLOCKING 0x4, 0x180 ;  /* 0x0106000000007b1d */ /* 0x000fe20000010000 */
[----:B--2---:R-:W-:-:S04]  /*15080*/  LOP3.LUT R0, R0, 0x1f, RZ, 0xc0, !PT ;  /* 0x0000001f00007812 */ /* 0x004fc800078ec0ff */
[----:B------:R-:W-:-:S13]  /*15090*/  ISETP.NE.AND P0, PT, R0, RZ, PT ;  /* 0x000000ff0000720c */ /* 0x000fda0003f05270 */
[----:B------:R-:W2:Y:S01]  /*150a0*/  @!P0 S2R R3, SR_CgaCtaId ;  /* 0x0000000000038919 */ /* 0x000ea20000008800 */
[----:B------:R-:W-:-:S04]  /*150b0*/  @!P0 MOV R0, 0x400 ;  /* 0x0000040000008802 */ /* 0x000fc80000000f00 */
[----:B--2---:R-:W-:-:S05]  /*150c0*/  @!P0 LEA R22, R3, R0, 0x18 ;  /* 0x0000000003168211 */ /* 0x004fca00078ec0ff */
[----:B------:R3:W-:Y:S01]  /*150d0*/  @!P0 STS.128 [R22+0x308d0], R16 ;  /* 0x0308d01016008388 */ /* 0x0007e20000000c00 */
[----:B------:R-:W-:Y:S06]  /*150e0*/  BAR.ARV 0x5, 0x180 ;  /* 0x0146000000007b1d */ /* 0x000fec0000002000 */
.L_x_1420:
[----:B------:R-:W-:Y:S02]  /*150f0*/  ULDC UR4, c[0x0][0xc3c] ;  /* 0x00030f0000047ab9 */ /* 0x000fe40000000800 */
[----:B--2---:R-:W-:-:S13]  /*15100*/  ISETP.GE.AND P0, PT, R19, UR4, PT ;  /* 0x0000000413007c0c */ /* 0x004fda000bf06270 */
[----:B------:R-:W-:Y:S05]  /*15110*/  @!P0 BRA `(.L_x_1432) ;  /* 0xffffffb400a08947 */ /* 0x000fea000383ffff */
[----:B------:R-:W-:Y:S05]  /*15120*/  BSYNC B8 ;  /* 0x0000000000087941 */ /* 0x000fea0003800000 */
.L_x_1361:
[----:B------:R-:W2:Y:S01]  /*15130*/  LDL.LU R0, [R1+0x1c] ;  /* 0x00001c0001007983 */ /* 0x000ea20000300800 */
[----:B------:R-:W-:Y:S01]  /*15140*/  BSSY B0, `(.L_x_1433) ;  /* 0x000000b000007945 */ /* 0x000fe20003800000 */
[----:B------:R-:W4:Y:S01]  /*15150*/  S2R R5, SR_CgaCtaId ;  /* 0x0000000000057919 */ /* 0x000f220000008800 */
[----:B--2---:R-:W-:-:S05]  /*15160*/  VIADD R0, R0, 0x1 ;  /* 0x0000000100007836 */ /* 0x004fca0000000000 */
[----:B-1----:R-:W-:-:S04]  /*15170*/  LEA.HI R2, R0, R0, RZ, 0x1 ;  /* 0x0000000000027211 */ /* 0x002fc800078f08ff */
[----:B------:R-:W-:Y:S02]  /*15180*/  LOP3.LUT R3, R2, 0xfffffffe, RZ, 0xc0, !PT ;  /* 0xfffffffe02037812 */ /* 0x000fe400078ec0ff */
[----:B------:R-:W-:-:S03]  /*15190*/  MOV R2, 0x400 ;  /* 0x0000040000027802 */ /* 0x000fc60000000f00 */
[----:B------:R-:W-:Y:S01]  /*151a0*/  IMAD.IADD R0, R0, 0x1, -R3 ;  /* 0x0000000100007824 */ /* 0x000fe200078e0a03 */
[----:B----4-:R-:W-:-:S04]  /*151b0*/  LEA R4, R5, R2, 0x18 ;  /* 0x0000000205047211 */ /* 0x010fc800078ec0ff */
[----:B------:R-:W-:-:S04]  /*151c0*/  SHF.L.U32 R0, R0, 0x1f, RZ ;  /* 0x0000001f00007819 */ /* 0x000fc800000006ff */
[----:B------:R-:W1:Y:S02]  /*151d0*/  SYNCS.PHASECHK.TRANS64.TRYWAIT P0, [R4+URZ+0x30820], R0 ;  /* 0x03082000040075a7 */ /* 0x000e64000800017f */
[----:B-1----:R-:W-:Y:S05]  /*151e0*/  @!P0 BRA `(.L_x_1434) ;  /* 0x0000003400388947 */ /* 0x002fea0003800000 */
.L_x_1536:
[----:B------:R-:W-:Y:S05]  /*151f0*/  BSYNC B0 ;  /* 0x0000000000007941 */ /* 0x000fea0003800000 */
.L_x_1433:
[----:B------:R-:W-:-:S03]  /*15200*/  UMOV UR4, 0xffffffff ;  /* 0xffffffff00047882 */ /* 0x000fc60000000000 */
[----:B------:R-:W-:Y:S05]  /*15210*/  BRA.DIV UR4, `(.L_x_1435) ;  /* 0x0000003604407947 */ /* 0x000fea000b800000 */
[----:B-1----:R-:W1:Y:S02]  /*15220*/  S2R R0, SR_TID.X ;  /* 0x0000000000007919 */ /* 0x002e640000002100 */
[----:B-1----:R-:W-:-:S04]  /*15230*/  SHF.R.U32.HI R0, RZ, 0x5, R0 ;  /* 0x00000005ff007819 */ /* 0x002fc80000011600 */
[----:B------:R-:W-:-:S05]  /*15240*/  LOP3.LUT R0, R0, 0x3, RZ, 0xc0, !PT ;  /* 0x0000000300007812 */ /* 0x000fca00078ec0ff */
[----:B------:R1:W2:Y:S02]  /*15250*/  SHFL.IDX PT, R14, R0, RZ, 0x1f ;  /* 0x00001fff000e7589 */ /* 0x0002a400000e0000 */
.L_x_1539:
[----:B--2---:R-:W-:Y:S01]  /*15260*/  ISETP.NE.AND P0, PT, R14, RZ, PT ;  /* 0x000000ff0e00720c */ /* 0x004fe20003f05270 */
[----:B------:R-:W-:-:S12]  /*15270*/  BSSY B0, `(.L_x_1436) ;  /* 0x0000026000007945 */ /* 0x000fd80003800000 */
[----:B------:R-:W-:Y:S05]  /*15280*/  @P0 BRA `(.L_x_1437) ;  /* 0x0000000000900947 */ /* 0x000fea0003800000 */
[----:B------:R-:W-:-:S03]  /*15290*/  UMOV UR4, 0xffffffff ;  /* 0xffffffff00047882 */ /* 0x000fc60000000000 */
[----:B------:R-:W-:Y:S05]  /*152a0*/  BRA.DIV UR4, `(.L_x_1438) ;  /* 0x0000003604507947 */ /* 0x000fea000b800000 */
[----:B------:R-:W-:-:S13]  /*152b0*/  ELECT P6, URZ, PT ;  /* 0x00000000003f782f */ /* 0x000fda00038c0000 */
.L_x_1542:
        /* <DEDUP_REMOVED lines=8> */
.L_x_1439:
[C---:B------:R-:W-:Y:S01]  /*15340*/  IMAD R5, R25.reuse, 0x8, R4 ;  /* 0x0000000819057824 */ /* 0x040fe200078e0204 */
[----:B------:R-:W-:Y:S01]  /*15350*/  SHF.L.U32 R0, R28, 0x1f, RZ ;  /* 0x0000001f1c007819 */ /* 0x000fe200000006ff */
[----:B------:R-:W-:-:S03]  /*15360*/  VIADD R25, R25, 0x1 ;  /* 0x0000000119197836 */ /* 0x000fc60000000000 */
[----:B------:R-:W1:Y:S02]  /*15370*/  SYNCS.PHASECHK.TRANS64.TRYWAIT P1, [R5+URZ+0x30840], R0 ;  /* 0x03084000050075a7 */ /* 0x000e64000802017f */
[----:B------:R-:W-:-:S04]  /*15380*/  ISETP.NE.AND P2, PT, R25, 0x2, PT ;  /* 0x000000021900780c */ /* 0x000fc80003f45270 */
[----:B------:R-:W-:Y:S01]  /*15390*/  SEL R3, RZ, 0x1, P2 ;  /* 0x00000001ff037807 */ /* 0x000fe20001000000 */
[----:B-1----:R-:W-:Y:S08]  /*153a0*/  @!P1 BRA `(.L_x_1440) ;  /* 0x0000003400309947 */ /* 0x002ff00003800000 */
.L_x_1543:
[----:B------:R-:W-:Y:S02]  /*153b0*/  SEL R25, R25, RZ, P2 ;  /* 0x000000ff19197207 */ /* 0x000fe40001000000 */
[----:B------:R-:W-:Y:S01]  /*153c0*/  LOP3.LUT R2, R28, R3, RZ, 0x3c, !PT ;  /* 0x000000031c027212 */ /* 0x000fe200078e3cff */
[----:B------:R-:W-:Y:S06]  /*153d0*/  @!P0 BRA `(.L_x_1441) ;  /* 0x0000000000048947 */ /* 0x000fec0003800000 */
[----:B------:R-:W-:Y:S01]  /*153e0*/  BPT.TRAP 0x1 ;  /* 0x000000040000795c */ /* 0x000fe20000300000 */
.L_x_1441:
[----:B------:R-:W-:Y:S01]  /*153f0*/  IMAD R25, R25, 0x8, R4 ;  /* 0x0000000819197824 */ /* 0x000fe200078e0204 */
[----:B------:R-:W-:-:S04]  /*15400*/  SHF.L.U32 R2, R2, 0x1f, RZ ;  /* 0x0000001f02027819 */ /* 0x000fc800000006ff */
[----:B------:R-:W2:Y:S02]  /*15410*/  SYNCS.PHASECHK.TRANS64.TRYWAIT P1, [R25+URZ+0x30840], R2 ;  /* 0x03084002190075a7 */ /* 0x000ea4000802017f */
[----:B--2---:R-:W-:Y:S05]  /*15420*/  @!P1 BRA `(.L_x_1442) ;  /* 0x0000003400249947 */ /* 0x004fea0003800000 */
.L_x_1544:
[----:B------:R-:W-:Y:S05]  /*15430*/  @!P0 BRA `(.L_x_1443) ;  /* 0x0000000000048947 */ /* 0x000fea0003800000 */
[----:B------:R-:W-:Y:S01]  /*15440*/  BPT.TRAP 0x1 ;  /* 0x000000040000795c */ /* 0x000fe20000300000 */
.L_x_1443:
[----:B------:R-:W4:Y:S02]  /*15450*/  SYNCS.PHASECHK.TRANS64.TRYWAIT P1, [R5+URZ+0x30860], R0 ;  /* 0x03086000050075a7 */ /* 0x000f24000802017f */
[----:B----4-:R-:W-:Y:S05]  /*15460*/  @!P1 BRA `(.L_x_1444) ;  /* 0x0000003400289947 */ /* 0x010fea0003800000 */
.L_x_1545:
[----:B------:R-:W-:Y:S05]  /*15470*/  @!P0 BRA `(.L_x_1445) ;  /* 0x0000000000048947 */ /* 0x000fea0003800000 */
[----:B------:R-:W-:Y:S01]  /*15480*/  BPT.TRAP 0x1 ;  /* 0x000000040000795c */ /* 0x000fe20000300000 */
.L_x_1445:
[----:B------:R0:W0:Y:S02]  /*15490*/  SYNCS.PHASECHK.TRANS64.TRYWAIT P0, [R25+URZ+0x30860], R2 ;  /* 0x03086002190075a7 */ /* 0x000024000800017f */
[----:B0-----:R-:W-:Y:S05]  /*154a0*/  @!P0 NANOSLEEP.SYNCS 0x989680 ;  /* 0x009896800000895d */ /* 0x001fea0003900000 */
[----:B------:R-:W0:Y:S02]  /*154b0*/  @!P0 SYNCS.PHASECHK.TRANS64 P0, [R25+URZ+0x30860], R2 ;  /* 0x03086002190085a7 */ /* 0x000e24000800007f */
[----:B0-----:R-:W-:Y:S05]  /*154c0*/  @!P0 BRA `(.L_x_1445) ;  /* 0xfffffffc00f08947 */ /* 0x001fea000383ffff */
.L_x_1437:
[----:B------:R-:W-:Y:S05]  /*154d0*/  BSYNC B0 ;  /* 0x0000000000007941 */ /* 0x000fea0003800000 */
.L_x_1436:
[----:B------:R-:W-:Y:S05]  /*154e0*/  EXIT ;  /* 0x000000000000794d */ /* 0x000fea0003800000 */
.L_x_1255:
[----:B0-----:R-:W-:-:S04]  /*154f0*/  IMAD.U32 R3, RZ, RZ, UR40 ;  /* 0x00000028ff037e24 */ /* 0x001fc8000f8e00ff */
[----:B------:R0:W1:Y:S03]  /*15500*/  SYNCS.PHASECHK.TRANS64.TRYWAIT P1, [R3+URZ+0x30800], R0 ;  /* 0x03080000030075a7 */ /* 0x000066000802017f */
[----:B-1----:R-:W-:Y:S05]  /*15510*/  @!P1 NANOSLEEP.SYNCS 0x989680 ;  /* 0x009896800000995d */ /* 0x002fea0003900000 */
[----:B------:R-:W1:Y:S02]  /*15520*/  @!P1 SYNCS.PHASECHK.TRANS64 P1, [R3+URZ+0x30800], R0 ;  /* 0x03080000030095a7 */ /* 0x000e64000802007f */
[----:B-1----:R-:W-:Y:S05]  /*15530*/  @!P1 BRA `(.L_x_1255) ;  /* 0xfffffffc00ec9947 */ /* 0x002fea000383ffff */
[----:B------:R-:W-:Y:S05]  /*15540*/  BRA `(.L_x_1446) ;  /* 0xfffffec800307947 */ /* 0x000fea000383ffff */
.L_x_1259:
[----:B-1----:R1:W2:Y:S02]  /*15550*/  SYNCS.PHASECHK.TRANS64.TRYWAIT P1, [R3+URZ+0x30830], R0 ;  /* 0x03083000030075a7 */ /* 0x0022a4000802017f */
[----:B--2---:R-:W-:Y:S05]  /*15560*/  @!P1 NANOSLEEP.SYNCS 0x989680 ;  /* 0x009896800000995d */ /* 0x004fea0003900000 */
[----:B------:R-:W2:Y:S02]  /*15570*/  @!P1 SYNCS.PHASECHK.TRANS64 P1, [R3+URZ+0x30830], R0 ;  /* 0x03083000030095a7 */ /* 0x000ea4000802007f */
[----:B--2---:R-:W-:Y:S05]  /*15580*/  @!P1 BRA `(.L_x_1259) ;  /* 0xfffffffc00f09947 */ /* 0x004fea000383ffff */
[----:B------:R-:W-:Y:S05]  /*15590*/  BRA `(.L_x_1258) ;  /* 0xfffffec8004c7947 */ /* 0x000fea000383ffff */
.L_x_1276:
[----:B-1----:R-:W-:-:S04]  /*155a0*/  IMAD.U32 R4, RZ, RZ, UR6 ;  /* 0x00000006ff047e24 */ /* 0x002fc8000f8e00ff */
[----:B------:R1:W2:Y:S03]  /*155b0*/  SYNCS.PHASECHK.TRANS64.TRYWAIT P1, [R4+URZ+0x30830], R3 ;  /* 0x03083003040075a7 */ /* 0x0002a6000802017f */
[----:B--2---:R-:W-:Y:S05]  /*155c0*/  @!P1 NANOSLEEP.SYNCS 0x989680 ;  /* 0x009896800000995d */ /* 0x004fea0003900000 */
[----:B------:R-:W2:Y:S02]  /*155d0*/  @!P1 SYNCS.PHASECHK.TRANS64 P1, [R4+URZ+0x30830], R3 ;  /* 0x03083003040095a7 */ /* 0x000ea4000802007f */
[----:B--2---:R-:W-:Y:S05]  /*155e0*/  @!P1 BRA `(.L_x_1276) ;  /* 0xfffffffc00ec9947 */ /* 0x004fea000383ffff */
[----:B------:R-:W-:Y:S05]  /*155f0*/  BRA `(.L_x_1275) ;  /* 0xfffffef000707947 */ /* 0x000fea000383ffff */
.L_x_1280:
[----:B01----:R-:W-:-:S04]  /*15600*/  IMAD.U32 R3, RZ, RZ, UR5 ;  /* 0x00000005ff037e24 */ /* 0x003fc8000f8e00ff */
[----:B------:R0:W1:Y:S03]  /*15610*/  SYNCS.PHASECHK.TRANS64.TRYWAIT P1, [R3+URZ+0x30850], R0 ;  /* 0x03085000030075a7 */ /* 0x000066000802017f */
[----:B-1----:R-:W-:Y:S05]  /*15620*/  @!P1 NANOSLEEP.SYNCS 0x989680 ;  /* 0x009896800000995d */ /* 0x002fea0003900000 */
[----:B------:R-:W1:Y:S02]  /*15630*/  @!P1 SYNCS.PHASECHK.TRANS64 P1, [R3+URZ+0x30850], R0 ;  /* 0x03085000030095a7 */ /* 0x000e64000802007f */
[----:B-1----:R-:W-:Y:S05]  /*15640*/  @!P1 BRA `(.L_x_1280) ;  /* 0xfffffffc00ec9947 */ /* 0x002fea000383ffff */
[----:B------:R-:W-:Y:S05]  /*15650*/  BRA `(.L_x_1279) ;  /* 0xffffff0000087947 */ /* 0x000fea000383ffff */
.L_x_1299:
[----:B-1----:R-:W-:-:S04]  /*15660*/  IMAD.U32 R4, RZ, RZ, UR6 ;  /* 0x00000006ff047e24 */ /* 0x002fc8000f8e00ff */
[----:B------:R1:W2:Y:S03]  /*15670*/  SYNCS.PHASECHK.TRANS64.TRYWAIT P1, [R4+URZ+0x30830], R3 ;  /* 0x03083003040075a7 */ /* 0x0002a6000802017f */
[----:B--2---:R-:W-:Y:S05]  /*15680*/  @!P1 NANOSLEEP.SYNCS 0x989680 ;  /* 0x009896800000995d */ /* 0x004fea0003900000 */
[----:B------:R-:W2:Y:S02]  /*15690*/  @!P1 SYNCS.PHASECHK.TRANS64 P1, [R4+URZ+0x30830], R3 ;  /* 0x03083003040095a7 */ /* 0x000ea4000802007f */
[----:B--2---:R-:W-:Y:S05]  /*156a0*/  @!P1 BRA `(.L_x_1299) ;  /* 0xfffffffc00ec9947 */ /* 0x004fea000383ffff */
[----:B------:R-:W-:Y:S05]  /*156b0*/  BRA `(.L_x_1298) ;  /* 0xffffff1800fc7947 */ /* 0x000fea000383ffff */
.L_x_1303:
[----:B01----:R-:W-:-:S04]  /*156c0*/  IMAD.U32 R3, RZ, RZ, UR5 ;  /* 0x00000005ff037e24 */ /* 0x003fc8000f8e00ff */
[----:B------:R0:W1:Y:S03]  /*156d0*/  SYNCS.PHASECHK.TRANS64.TRYWAIT P1, [R3+URZ+0x30850], R0 ;  /* 0x03085000030075a7 */ /* 0x000066000802017f */
[----:B-1----:R-:W-:Y:S05]  /*156e0*/  @!P1 NANOSLEEP.SYNCS 0x989680 ;  /* 0x009896800000995d */ /* 0x002fea0003900000 */
[----:B------:R-:W1:Y:S02]  /*156f0*/  @!P1 SYNCS.PHASECHK.TRANS64 P1, [R3+URZ+0x30850], R0 ;  /* 0x03085000030095a7 */ /* 0x000e64000802007f */
[----:B-1----:R-:W-:Y:S05]  /*15700*/  @!P1 BRA `(.L_x_1303) ;  /* 0xfffffffc00ec9947 */ /* 0x002fea000383ffff */
[----:B------:R-:W-:Y:S05]  /*15710*/  BRA `(.L_x_1302) ;  /* 0xffffff2800947947 */ /* 0x000fea000383ffff */
.L_x_1311:
[----:B-1----:R-:W-:-:S04]  /*15720*/  IMAD.U32 R4, RZ, RZ, UR5 ;  /* 0x00000005ff047e24 */ /* 0x002fc8000f8e00ff */
[----:B------:R1:W2:Y:S03]  /*15730*/  SYNCS.PHASECHK.TRANS64.TRYWAIT P1, [R4+URZ+0x30830], R3 ;  /* 0x03083003040075a7 */ /* 0x0002a6000802017f */
[----:B--2---:R-:W-:Y:S05]  /*15740*/  @!P1 NANOSLEEP.SYNCS 0x989680 ;  /* 0x009896800000995d */ /* 0x004fea0003900000 */
[----:B------:R-:W2:Y:S02]  /*15750*/  @!P1 SYNCS.PHASECHK.TRANS64 P1, [R4+URZ+0x30830], R3 ;  /* 0x03083003040095a7 */ /* 0x000ea4000802007f */
[----:B--2---:R-:W-:Y:S05]  /*15760*/  @!P1 BRA `(.L_x_1311) ;  /* 0xfffffffc00ec9947 */ /* 0x004fea000383ffff */
[----:B------:R-:W-:Y:S05]  /*15770*/  BRA `(.L_x_1310) ;  /* 0xffffff38002c7947 */ /* 0x000fea000383ffff */
.L_x_1315:
[----:B01----:R-:W-:-:S04]  /*15780*/  IMAD.U32 R3, RZ, RZ, UR5 ;  /* 0x00000005ff037e24 */ /* 0x003fc8000f8e00ff */
[----:B------:R0:W1:Y:S03]  /*15790*/  SYNCS.PHASECHK.TRANS64.TRYWAIT P1, [R3+URZ+0x30850], R0 ;  /* 0x03085000030075a7 */ /* 0x000066000802017f */
[----:B-1----:R-:W-:Y:S05]  /*157a0*/  @!P1 NANOSLEEP.SYNCS 0x989680 ;  /* 0x009896800000995d */ /* 0x002fea0003900000 */
[----:B------:R-:W1:Y:S02]  /*157b0*/  @!P1 SYNCS.PHASECHK.TRANS64 P1, [R3+URZ+0x30850], R0 ;  /* 0x03085000030095a7 */ /* 0x000e64000802007f */
[----:B-1----:R-:W-:Y:S05]  /*157c0*/  @!P1 BRA `(.L_x_1315) ;  /* 0xfffffffc00ec9947 */ /* 0x002fea000383ffff */
[----:B------:R-:W-:Y:S05]  /*157d0*/  BRA `(.L_x_1314) ;  /* 0xffffff4400c47947 */ /* 0x000fea000383ffff */
.L_x_1330:
[----:B-1----:R-:W-:-:S04]  /*157e0*/  IMAD.U32 R7, RZ, RZ, UR5 ;  /* 0x00000005ff077e24 */ /* 0x002fc8000f8e00ff */
[----:B------:R1:W2:Y:S03]  /*157f0*/  SYNCS.PHASECHK.TRANS64.TRYWAIT P1, [R7+URZ+0x30850], R0 ;  /* 0x03085000070075a7 */ /* 0x0002a6000802017f */
[----:B--2---:R-:W-:Y:S05]  /*15800*/  @!P1 NANOSLEEP.SYNCS 0x989680 ;  /* 0x009896800000995d */ /* 0x004fea0003900000 */
[----:B------:R-:W2:Y:S02]  /*15810*/  @!P1 SYNCS.PHASECHK.TRANS64 P1, [R7+URZ+0x30850], R0 ;  /* 0x03085000070095a7 */ /* 0x000ea4000802007f */
[----:B--2---:R-:W-:Y:S05]  /*15820*/  @!P1 BRA `(.L_x_1330) ;  /* 0xfffffffc00ec9947 */ /* 0x004fea000383ffff */
[----:B------:R-:W-:Y:S05]  /*15830*/  BRA `(.L_x_1329) ;  /* 0xffffff6400ec7947 */ /* 0x000fea000383ffff */
.L_x_1381:
[----:B------:R-:W1:Y:S01]  /*15840*/  S2R R17, SR_TID.X ;  /* 0x0000000000117919 */ /* 0x000e620000002100 */
[----:B------:R-:W-:Y:S01]  /*15850*/  BSSY B0, `(.L_x_1447) ;  /* 0x000000a000007945 */ /* 0x000fe20003800000 */
[----:B------:R-:W-:Y:S02]  /*15860*/  IMAD.MOV.U32 R12, RZ, RZ, RZ ;  /* 0x000000ffff0c7224 */ /* 0x000fe400078e00ff */
[----:B------:R-:W-:Y:S02]  /*15870*/  IMAD.MOV.U32 R11, RZ, RZ, 0x1f ;  /* 0x0000001fff0b7424 */ /* 0x000fe400078e00ff */
[----:B------:R-:W-:Y:S01]  /*15880*/  IMAD.MOV.U32 R15, RZ, RZ, -0x1 ;  /* 0xffffffffff0f7424 */ /* 0x000fe200078e00ff */
[----:B-1----:R-:W-:-:S04]  /*15890*/  SHF.R.U32.HI R17, RZ, 0x5, R17 ;  /* 0x00000005ff117819 */ /* 0x002fc80000011611 */
[----:B------:R-:W-:-:S04]  /*158a0*/  LOP3.LUT R17, R17, 0x3, RZ, 0xc0, !PT ;  /* 0x0000000311117812 */ /* 0x000fc800078ec0ff */
[----:B------:R-:W-:-:S07]  /*158b0*/  MOV R13, R17 ;  /* 0x00000011000d7202 */ /* 0x000fce0000000f00 */
[----:B0----5:R-:W-:Y:S05]  /*158c0*/  WARPSYNC.COLLECTIVE R15, `(.L_x_1448) ;  /* 0x000000000f087348 */ /* 0x021fea0003c00000 */
[----:B------:R1:W2:Y:S02]  /*158d0*/  SHFL.IDX P6, R14, R13, R12, R11 ;  /* 0x0000000c0d0e7389 */ /* 0x0002a400000c000b */
[----:B012--5:R-:W-:Y:S01]  /*158e0*/  ENDCOLLECTIVE ;  /* 0x000000000000791b */ /* 0x027fe20003800000 */
.L_x_1448:
[----:B------:R-:W-:Y:S05]  /*158f0*/  BSYNC B0 ;  /* 0x0000000000007941 */ /* 0x000fea0003800000 */
.L_x_1447:
[----:B------:R-:W-:Y:S05]  /*15900*/  BRA `(.L_x_1449) ;  /* 0xffffffbc00507947 */ /* 0x000fea000383ffff */
.L_x_1384:
[----:B0-----:R0:W1:Y:S02]  /*15910*/  SYNCS.PHASECHK.TRANS64.TRYWAIT P0, [R6+URZ+0x30840], R2 ;  /* 0x03084002060075a7 */ /* 0x001064000800017f */
[----:B-1----:R-:W-:Y:S05]  /*15920*/  @!P0 NANOSLEEP.SYNCS 0x989680 ;  /* 0x009896800000895d */ /* 0x002fea0003900000 */
[----:B------:R-:W1:Y:S02]  /*15930*/  @!P0 SYNCS.PHASECHK.TRANS64 P0, [R6+URZ+0x30840], R2 ;  /* 0x03084002060085a7 */ /* 0x000e64000800007f */
[----:B-1----:R-:W-:Y:S05]  /*15940*/  @!P0 BRA `(.L_x_1384) ;  /* 0xfffffffc00f08947 */ /* 0x002fea000383ffff */
[----:B------:R-:W-:Y:S05]  /*15950*/  BRA `(.L_x_1450) ;  /* 0xffffffc000547947 */ /* 0x000fea000383ffff */
.L_x_1385:
        /* <DEDUP_REMOVED lines=8> */
.L_x_1452:
[----:B------:R-:W-:Y:S05]  /*159e0*/  BSYNC B0 ;  /* 0x0000000000007941 */ /* 0x000fea0003800000 */
.L_x_1451:
        /* <DEDUP_REMOVED lines=9> */
.L_x_1453:
[----:B------:R-:W-:Y:S01]  /*15a80*/  MOV R13, R0 ;  /* 0x00000000000d7202 */ /* 0x000fe20000000f00 */
[----:B------:R-:W-:Y:S02]  /*15a90*/  IMAD.MOV.U32 R12, RZ, RZ, 0x1 ;  /* 0x00000001ff0c7424 */ /* 0x000fe400078e00ff */
[----:B------:R-:W-:-:S07]  /*15aa0*/  IMAD.MOV.U32 R3, RZ, RZ, R14 ;  /* 0x000000ffff037224 */ /* 0x000fce00078e000e */
[----:B------:R-:W-:Y:S05]  /*15ab0*/  WARPSYNC.COLLECTIVE R15, `(.L_x_1454) ;  /* 0x000000000f087348 */ /* 0x000fea0003c00000 */
[----:B------:R0:W1:Y:S02]  /*15ac0*/  SHFL.IDX P6, R14, R13, R12, R11 ;  /* 0x0000000c0d0e7389 */ /* 0x00006400000c000b */
[----:B01----:R-:W-:Y:S01]  /*15ad0*/  ENDCOLLECTIVE ;  /* 0x000000000000791b */ /* 0x003fe20003800000 */
.L_x_1454:
[----:B------:R-:W-:-:S05]  /*15ae0*/  @P0 LEA R3, P1, R34, R3, 0x1 ;  /* 0x0000000322030211 */ /* 0x000fca00078208ff */
[----:B------:R-:W-:-:S05]  /*15af0*/  @P0 IMAD.X R2, RZ, RZ, R2, P1 ;  /* 0x000000ffff020224 */ /* 0x000fca00008e0602 */
[----:B------:R-:W-:Y:S01]  /*15b00*/  @P0 LOP3.LUT R3, R3, R2, RZ, 0x3c, !PT ;  /* 0x0000000203030212 */ /* 0x000fe200078e3cff */
[----:B------:R-:W-:-:S03]  /*15b10*/  IMAD.MOV.U32 R13, RZ, RZ, R4 ;  /* 0x000000ffff0d7224 */ /* 0x000fc600078e0004 */
[----:B------:R-:W-:-:S04]  /*15b20*/  @P0 LOP3.LUT R2, R3, R2, RZ, 0x3c, !PT ;  /* 0x0000000203020212 */ /* 0x000fc800078e3cff */
[----:B------:R-:W-:Y:S01]  /*15b30*/  @P0 LOP3.LUT R3, R3, R2, RZ, 0x3c, !PT ;  /* 0x0000000203030212 */ /* 0x000fe200078e3cff */
[----:B------:R-:W-:-:S07]  /*15b40*/  IMAD.MOV.U32 R8, RZ, RZ, R14 ;  /* 0x000000ffff087224 */ /* 0x000fce00078e000e */
[----:B------:R-:W-:Y:S05]  /*15b50*/  WARPSYNC.COLLECTIVE R15, `(.L_x_1455) ;  /* 0x000000000f087348 */ /* 0x000fea0003c00000 */
[----:B------:R0:W1:Y:S02]  /*15b60*/  SHFL.IDX P6, R14, R13, R12, R11 ;  /* 0x0000000c0d0e7389 */ /* 0x00006400000c000b */
[----:B01----:R-:W-:Y:S01]  /*15b70*/  ENDCOLLECTIVE ;  /* 0x000000000000791b */ /* 0x003fe20003800000 */
.L_x_1455:
[----:B------:R-:W-:Y:S01]  /*15b80*/  @!PT LDS RZ, [RZ] ;  /* 0x00000000fffff984 */ /* 0x000fe20000000800 */
[----:B------:R-:W-:Y:S01]  /*15b90*/  @!PT LDS RZ, [RZ] ;  /* 0x00000000fffff984 */ /* 0x000fe20000000800 */
[----:B------:R-:W-:Y:S01]  /*15ba0*/  @!PT LDS RZ, [RZ] ;  /* 0x00000000fffff984 */ /* 0x000fe20000000800 */
[----:B------:R-:W-:Y:S04]  /*15bb0*/  @P0 LDGSTS.E.BYPASS.LTC128B.128 [R9+0x20400], desc[UR36][R2.64], !P5 ;  /* 0x2040000002090fae */ /* 0x000fe8000e901d64 */
[----:B------:R-:W-:Y:S04]  /*15bc0*/  @P0 LDGSTS.E.BYPASS.LTC128B.128 [R9+0x22400], desc[UR36][R2.64+0x80], !P4 ;  /* 0x2240008002090fae */ /* 0x000fe8000e101d64 */
[----:B------:R-:W-:Y:S01]  /*15bd0*/  @P0 LDGSTS.E.BYPASS.LTC128B.128 [R9+0x24400], desc[UR36][R2.64+0x100], !P3 ;  /* 0x2440010002090fae */ /* 0x000fe2000d901d64 */
[----:B------:R-:W-:Y:S02]  /*15be0*/  IMAD.MOV.U32 R13, RZ, RZ, R0 ;  /* 0x000000ffff0d7224 */ /* 0x000fe400078e0000 */
[----:B------:R-:W-:Y:S01]  /*15bf0*/  IMAD.MOV.U32 R12, RZ, RZ, 0x2 ;  /* 0x00000002ff0c7424 */ /* 0x000fe200078e00ff */
[----:B------:R0:W-:Y:S01]  /*15c00*/  @P0 LDGSTS.E.BYPASS.LTC128B.128 [R9+0x26400], desc[UR36][R2.64+0x180], !P2 ;  /* 0x2640018002090fae */ /* 0x0001e2000d101d64 */
[----:B------:R-:W-:Y:S01]  /*15c10*/  ISETP.GE.AND P0, PT, R5, 0x11, PT ;  /* 0x000000110500780c */ /* 0x000fe20003f06270 */
[----:B0-----:R-:W-:-:S12]  /*15c20*/  IMAD.MOV.U32 R2, RZ, RZ, R14 ;  /* 0x000000ffff027224 */ /* 0x001fd800078e000e */
[----:B------:R-:W-:Y:S05]  /*15c30*/  WARPSYNC.COLLECTIVE R15, `(.L_x_1456) ;  /* 0x000000000f087348 */ /* 0x000fea0003c00000 */
[----:B------:R0:W1:Y:S02]  /*15c40*/  SHFL.IDX P6, R14, R13, R12, R11 ;  /* 0x0000000c0d0e7389 */ /* 0x00006400000c000b */
[----:B01----:R-:W-:Y:S01]  /*15c50*/  ENDCOLLECTIVE ;  /* 0x000000000000791b */ /* 0x003fe20003800000 */
.L_x_1456:
        /* <DEDUP_REMOVED lines=16> */
.L_x_1457:
[----:B------:R-:W-:Y:S02]  /*15d60*/  @P0 IMAD R9, R7, 0x2, R22 ;  /* 0x0000000207090824 */ /* 0x000fe400078e0216 */
[----:B------:R-:W-:Y:S02]  /*15d70*/  IMAD.MOV.U32 R13, RZ, RZ, R0 ;  /* 0x000000ffff0d7224 */ /* 0x000fe400078e0000 */
[----:B------:R-:W-:Y:S02]  /*15d80*/  IMAD.MOV.U32 R12, RZ, RZ, 0x3 ;  /* 0x00000003ff0c7424 */ /* 0x000fe400078e00ff */
[----:B------:R-:W-:-:S07]  /*15d90*/  IMAD.MOV.U32 R2, RZ, RZ, R14 ;  /* 0x000000ffff027224 */ /* 0x000fce00078e000e */
[----:B------:R-:W-:Y:S05]  /*15da0*/  WARPSYNC.COLLECTIVE R15, `(.L_x_1458) ;  /* 0x000000000f087348 */ /* 0x000fea0003c00000 */
[----:B------:R0:W1:Y:S02]  /*15db0*/  SHFL.IDX P6, R14, R13, R12, R11 ;  /* 0x0000000c0d0e7389 */ /* 0x00006400000c000b */
[----:B01----:R-:W-:Y:S01]  /*15dc0*/  ENDCOLLECTIVE ;  /* 0x000000000000791b */ /* 0x003fe20003800000 */
.L_x_1458:
        /* <DEDUP_REMOVED lines=9> */
[----:B------:R-:W-:-:S03]  /*15e60*/  MOV R8, R14 ;  /* 0x0000000e00087202 */ /* 0x000fc60000000f00 */
[----:B------:R0:W-:Y:S04]  /*15e70*/  @P0 LDGSTS.E.BYPASS.LTC128B.128 [R9+0x27400], desc[UR36][R2.64+0x180], !P2 ;  /* 0x2740018002090fae */ /* 0x0001e8000d101d64 */
[----:B0-----:R-:W-:Y:S05]  /*15e80*/  WARPSYNC.COLLECTIVE R15, `(.L_x_1459) ;  /* 0x000000000f087348 */ /* 0x001fea0003c00000 */
[----:B------:R1:W2:Y:S02]  /*15e90*/  SHFL.IDX P6, R14, R13, R12, R11 ;  /* 0x0000000c0d0e7389 */ /* 0x0002a400000c000b */
[----:B012---:R-:W-:Y:S01]  /*15ea0*/  ENDCOLLECTIVE ;  /* 0x000000000000791b */ /* 0x007fe20003800000 */
.L_x_1459:
[----:B------:R-:W-:Y:S01]  /*15eb0*/  IMAD.MOV.U32 R2, RZ, RZ, R14 ;  /* 0x000000ffff027224 */ /* 0x000fe200078e000e */
[----:B------:R-:W-:Y:S06]  /*15ec0*/  BRA `(.L_x_1460) ;  /* 0xffffffc000047947 */ /* 0x000fec000383ffff */
.L_x_1390:
[----:B------:R-:W-:Y:S02]  /*15ed0*/  IMAD.MOV.U32 R13, RZ, RZ, R0 ;  /* 0x000000ffff0d7224 */ /* 0x000fe400078e0000 */
[----:B------:R-:W-:Y:S02]  /*15ee0*/  IMAD.MOV.U32 R12, RZ, RZ, RZ ;  /* 0x000000ffff0c7224 */ /* 0x000fe400078e00ff */
[----:B------:R-:W-:Y:S02]  /*15ef0*/  IMAD.MOV.U32 R11, RZ, RZ, 0x181f ;  /* 0x0000181fff0b7424 */ /* 0x000fe400078e00ff */
[----:B------:R-:W-:Y:S02]  /*15f00*/  IMAD.MOV.U32 R15, RZ, RZ, -0x1 ;  /* 0xffffffffff0f7424 */ /* 0x000fe400078e00ff */
[----:B------:R-:W-:Y:S02]  /*15f10*/  IMAD R5, R29, R6, RZ ;  /* 0x000000061d057224 */ /* 0x000fe400078e02ff */
[----:B------:R-:W-:-:S07]  /*15f20*/  IMAD.IADD R27, R8, 0x1, R27 ;  /* 0x00000001081b7824 */ /* 0x000fce00078e021b */
[----:B------:R-:W-:Y:S05]  /*15f30*/  WARPSYNC.COLLECTIVE R15, `(.L_x_1461) ;  /* 0x000000000f087348 */ /* 0x000fea0003c00000 */
[----:B------:R0:W1:Y:S02]  /*15f40*/  SHFL.IDX P6, R14, R13, R12, R11 ;  /* 0x0000000c0d0e7389 */ /* 0x00006400000c000b */
[----:B01----:R-:W-:Y:S01]  /*15f50*/  ENDCOLLECTIVE ;  /* 0x000000000000791b */ /* 0x003fe20003800000 */
.L_x_1461:
[----:B------:R-:W-:Y:S01]  /*15f60*/  ISETP.GE.AND P0, PT, R27, R5, PT ;  /* 0x000000051b00720c */ /* 0x000fe20003f06270 */
[----:B------:R-:W-:Y:S02]  /*15f70*/  IMAD.MOV.U32 R13, RZ, RZ, R4 ;  /* 0x000000ffff0d7224 */ /* 0x000fe400078e0004 */
[----:B------:R-:W-:-:S10]  /*15f80*/  IMAD.MOV.U32 R2, RZ, RZ, R14 ;  /* 0x000000ffff027224 */ /* 0x000fd400078e000e */
[----:B------:R-:W-:Y:S05]  /*15f90*/  WARPSYNC.COLLECTIVE R15, `(.L_x_1462) ;  /* 0x000000000f087348 */ /* 0x000fea0003c00000 */
[----:B------:R0:W1:Y:S02]  /*15fa0*/  SHFL.IDX P6, R14, R13, R12, R11 ;  /* 0x0000000c0d0e7389 */ /* 0x00006400000c000b */
[----:B01----:R-:W-:Y:S01]  /*15fb0*/  ENDCOLLECTIVE ;  /* 0x000000000000791b */ /* 0x003fe20003800000 */
.L_x_1462:
[----:B------:R-:W-:Y:S02]  /*15fc0*/  IMAD.MOV.U32 R13, RZ, RZ, R0 ;  /* 0x000000ffff0d7224 */ /* 0x000fe400078e0000 */
[----:B------:R-:W-:Y:S02]  /*15fd0*/  IMAD.MOV.U32 R12, RZ, RZ, 0x1 ;  /* 0x00000001ff0c7424 */ /* 0x000fe400078e00ff */
[----:B------:R-:W-:-:S07]  /*15fe0*/  IMAD.MOV.U32 R3, RZ, RZ, R14 ;  /* 0x000000ffff037224 */ /* 0x000fce00078e000e */
[----:B------:R-:W-:Y:S05]  /*15ff0*/  WARPSYNC.COLLECTIVE R15, `(.L_x_1463) ;  /* 0x000000000f087348 */ /* 0x000fea0003c00000 */
[----:B------:R0:W1:Y:S02]  /*16000*/  SHFL.IDX P6, R14, R13, R12, R11 ;  /* 0x0000000c0d0e7389 */ /* 0x00006400000c000b */
[----:B01----:R-:W-:Y:S01]  /*16010*/  ENDCOLLECTIVE ;  /* 0x000000000000791b */ /* 0x003fe20003800000 */
.L_x_1463:
[----:B------:R-:W-:-:S05]  /*16020*/  @!P0 LEA R6, P5, R34, R3, 0x1 ;  /* 0x0000000322068211 */ /* 0x000fca00078a08ff */
[----:B------:R-:W-:Y:S02]  /*16030*/  @!P0 IMAD.X R3, RZ, RZ, R2, P5 ;  /* 0x000000ffff038224 */ /* 0x000fe400028e0602 */
[----:B------:R-:W-:Y:S02]  /*16040*/  @!P0 IMAD.MOV.U32 R2, RZ, RZ, R6 ;  /* 0x000000ffff028224 */ /* 0x000fe400078e0006 */
[----:B------:R-:W-:Y:S02]  /*16050*/  VIADD R6, R27, 0x10 ;  /* 0x000000101b067836 */ /* 0x000fe40000000000 */
[----:B------:R-:W-:Y:S01]  /*16060*/  IMAD.MOV.U32 R13, RZ, RZ, R4 ;  /* 0x000000ffff0d7224 */ /* 0x000fe200078e0004 */
[----:B------:R-:W-:Y:S01]  /*16070*/  @!PT LDS RZ, [RZ] ;  /* 0x00000000fffff984 */ /* 0x000fe20000000800 */
[----:B------:R-:W-:Y:S01]  /*16080*/  @!PT LDS RZ, [RZ] ;  /* 0x00000000fffff984 */ /* 0x000fe20000000800 */
[----:B------:R-:W-:Y:S01]  /*16090*/  @!PT LDS RZ, [RZ] ;  /* 0x00000000fffff984 */ /* 0x000fe20000000800 */
[----:B------:R-:W-:Y:S04]  /*160a0*/  @!P0 LDGSTS.E.BYPASS.LTC128B.128 [R33+0x10400], desc[UR36][R2.64], !P4 ;  /* 0x1040000002218fae */ /* 0x000fe8000e101d64 */
[----:B------:R-:W-:Y:S04]  /*160b0*/  @!P0 LDGSTS.E.BYPASS.LTC128B.128 [R33+0x14400], desc[UR36][R2.64+0x80], !P3 ;  /* 0x1440008002218fae */ /* 0x000fe8000d901d64 */
[----:B------:R-:W-:Y:S04]  /*160c0*/  @!P0 LDGSTS.E.BYPASS.LTC128B.128 [R33+0x18400], desc[UR36][R2.64+0x100], !P2 ;  /* 0x1840010002218fae */ /* 0x000fe8000d101d64 */
[----:B------:R0:W-:Y:S01]  /*160d0*/  @!P0 LDGSTS.E.BYPASS.LTC128B.128 [R33+0x1c400], desc[UR36][R2.64+0x180], !P1 ;  /* 0x1c40018002218fae */ /* 0x0001e2000c901d64 */
[----:B------:R-:W-:-:S02]  /*160e0*/  ISETP.GE.AND P0, PT, R6, R5, PT ;  /* 0x000000050600720c */ /* 0x000fc40003f06270 */
[----:B0-----:R-:W-:-:S11]  /*160f0*/  MOV R2, R14 ;  /* 0x0000000e00027202 */ /* 0x001fd60000000f00 */
[----:B------:R-:W-:Y:S05]  /*16100*/  WARPSYNC.COLLECTIVE R15, `(.L_x_1464) ;  /* 0x000000000f087348 */ /* 0x000fea0003c00000 */
[----:B------:R0:W1:Y:S02]  /*16110*/  SHFL.IDX P6, R14, R13, R12, R11 ;  /* 0x0000000c0d0e7389 */ /* 0x00006400000c000b */
[----:B01----:R-:W-:Y:S01]  /*16120*/  ENDCOLLECTIVE ;  /* 0x000000000000791b */ /* 0x003fe20003800000 */
.L_x_1464:
[----:B------:R-:W-:Y:S02]  /*16130*/  IMAD.MOV.U32 R13, RZ, RZ, R0 ;  /* 0x000000ffff0d7224 */ /* 0x000fe400078e0000 */
[----:B------:R-:W-:Y:S02]  /*16140*/  IMAD.MOV.U32 R12, RZ, RZ, 0x2 ;  /* 0x00000002ff0c7424 */ /* 0x000fe400078e00ff */
[----:B------:R-:W-:-:S07]  /*16150*/  IMAD.MOV.U32 R3, RZ, RZ, R14 ;  /* 0x000000ffff037224 */ /* 0x000fce00078e000e */
[----:B------:R-:W-:Y:S05]  /*16160*/  WARPSYNC.COLLECTIVE R15, `(.L_x_1465) ;  /* 0x000000000f087348 */ /* 0x000fea0003c00000 */
[----:B------:R0:W1:Y:S02]  /*16170*/  SHFL.IDX P6, R14, R13, R12, R11 ;  /* 0x0000000c0d0e7389 */ /* 0x00006400000c000b */
[----:B01----:R-:W-:Y:S01]  /*16180*/  ENDCOLLECTIVE ;  /* 0x000000000000791b */ /* 0x003fe20003800000 */
.L_x_1465:
[----:B------:R-:W-:-:S05]  /*16190*/  @!P0 LEA R6, P5, R34, R3, 0x1 ;  /* 0x0000000322068211 */ /* 0x000fca00078a08ff */
[----:B------:R-:W-:Y:S02]  /*161a0*/  @!P0 IMAD.X R7, RZ, RZ, R2, P5 ;  /* 0x000000ffff078224 */ /* 0x000fe400028e0602 */
[----:B------:R-:W-:Y:S02]  /*161b0*/  @!P0 IMAD.MOV.U32 R2, RZ, RZ, R6 ;  /* 0x000000ffff028224 */ /* 0x000fe400078e0006 */
[----:B------:R-:W-:Y:S02]  /*161c0*/  @!P0 IMAD.MOV.U32 R3, RZ, RZ, R7 ;  /* 0x000000ffff038224 */ /* 0x000fe400078e0007 */
[----:B------:R-:W-:Y:S02]  /*161d0*/  IMAD.MOV.U32 R13, RZ, RZ, R4 ;  /* 0x000000ffff0d7224 */ /* 0x000fe400078e0004 */
[----:B------:R-:W-:Y:S01]  /*161e0*/  VIADD R6, R27, 0x20 ;  /* 0x000000201b067836 */ /* 0x000fe20000000000 */
[----:B------:R-:W-:Y:S01]  /*161f0*/  @!PT LDS RZ, [RZ] ;  /* 0x00000000fffff984 */ /* 0x000fe20000000800 */
[----:B------:R-:W-:Y:S01]  /*16200*/  @!PT LDS RZ, [RZ] ;  /* 0x00000000fffff984 */ /* 0x000fe20000000800 */
[----:B------:R-:W-:Y:S01]  /*16210*/  @!PT LDS RZ, [RZ] ;  /* 0x00000000fffff984 */ /* 0x000fe20000000800 */
[----:B------:R-:W-:Y:S04]  /*16220*/  @!P0 LDGSTS.E.BYPASS.LTC128B.128 [R33+0x10c00], desc[UR36][R2.64], !P4 ;  /* 0x10c0000002218fae */ /* 0x000fe8000e101d64 */
[----:B------:R-:W-:Y:S04]  /*16230*/  @!P0 LDGSTS.E.BYPASS.LTC128B.128 [R33+0x14c00], desc[UR36][R2.64+0x80], !P3 ;  /* 0x14c0008002218fae */ /* 0x000fe8000d901d64 */
[----:B------:R-:W-:Y:S04]  /*16240*/  @!P0 LDGSTS.E.BYPASS.LTC128B.128 [R33+0x18c00], desc[UR36][R2.64+0x100], !P2 ;  /* 0x18c0010002218fae */ /* 0x000fe8000d101d64 */
[----:B------:R0:W-:Y:S01]  /*16250*/  @!P0 LDGSTS.E.BYPASS.LTC128B.128 [R33+0x1cc00], desc[UR36][R2.64+0x180], !P1 ;  /* 0x1cc0018002218fae */ /* 0x0001e2000c901d64 */
[----:B------:R-:W-:Y:S01]  /*16260*/  ISETP.GE.AND P0, PT, R6, R5, PT ;  /* 0x000000050600720c */ /* 0x000fe20003f06270 */
[----:B0-----:R-:W-:-:S12]  /*16270*/  IMAD.MOV.U32 R2, RZ, RZ, R14 ;  /* 0x000000ffff027224 */ /* 0x001fd800078e000e */
[----:B------:R-:W-:Y:S05]  /*16280*/  WARPSYNC.COLLECTIVE R15, `(.L_x_1466) ;  /* 0x000000000f087348 */ /* 0x000fea0003c00000 */
[----:B------:R0:W1:Y:S02]  /*16290*/  SHFL.IDX P6, R14, R13, R12, R11 ;  /* 0x0000000c0d0e7389 */ /* 0x00006400000c000b */
[----:B01----:R-:W-:Y:S01]  /*162a0*/  ENDCOLLECTIVE ;  /* 0x000000000000791b */ /* 0x003fe20003800000 */
.L_x_1466:
[----:B------:R-:W-:Y:S01]  /*162b0*/  MOV R13, R0 ;  /* 0x00000000000d7202 */ /* 0x000fe20000000f00 */
[----:B------:R-:W-:Y:S02]  /*162c0*/  IMAD.MOV.U32 R12, RZ, RZ, 0x3 ;  /* 0x00000003ff0c7424 */ /* 0x000fe400078e00ff */
[----:B------:R-:W-:-:S07]  /*162d0*/  IMAD.MOV.U32 R3, RZ, RZ, R14 ;  /* 0x000000ffff037224 */ /* 0x000fce00078e000e */
[----:B------:R-:W-:Y:S05]  /*162e0*/  WARPSYNC.COLLECTIVE R15, `(.L_x_1467) ;  /* 0x000000000f087348 */ /* 0x000fea0003c00000 */
[----:B------:R0:W1:Y:S02]  /*162f0*/  SHFL.IDX P6, R14, R13, R12, R11 ;  /* 0x0000000c0d0e7389 */ /* 0x00006400000c000b */
[----:B01----:R-:W-:Y:S01]  /*16300*/  ENDCOLLECTIVE ;  /* 0x000000000000791b */ /* 0x003fe20003800000 */
.L_x_1467:
        /* <DEDUP_REMOVED lines=18> */
.L_x_1468:
[----:B------:R-:W-:Y:S02]  /*16430*/  IMAD.MOV.U32 R13, RZ, RZ, R0 ;  /* 0x000000ffff0d7224 */ /* 0x000fe400078e0000 */
[----:B------:R-:W-:Y:S02]  /*16440*/  IMAD.MOV.U32 R12, RZ, RZ, 0x4 ;  /* 0x00000004ff0c7424 */ /* 0x000fe400078e00ff */
[----:B------:R-:W-:-:S07]  /*16450*/  IMAD.MOV.U32 R3, RZ, RZ, R14 ;  /* 0x000000ffff037224 */ /* 0x000fce00078e000e */
[----:B------:R-:W-:Y:S05]  /*16460*/  WARPSYNC.COLLECTIVE R15, `(.L_x_1469) ;  /* 0x000000000f087348 */ /* 0x000fea0003c00000 */
[----:B------:R0:W1:Y:S02]  /*16470*/  SHFL.IDX P6, R14, R13, R12, R11 ;  /* 0x0000000c0d0e7389 */ /* 0x00006400000c000b */
[----:B01----:R-:W-:Y:S01]  /*16480*/  ENDCOLLECTIVE ;  /* 0x000000000000791b */ /* 0x003fe20003800000 */
.L_x_1469:
        /* <DEDUP_REMOVED lines=18> */
.L_x_1470:
[----:B------:R-:W-:Y:S02]  /*165b0*/  IMAD.MOV.U32 R13, RZ, RZ, R0 ;  /* 0x000000ffff0d7224 */ /* 0x000fe400078e0000 */
[----:B------:R-:W-:Y:S02]  /*165c0*/  IMAD.MOV.U32 R12, RZ, RZ, 0x5 ;  /* 0x00000005ff0c7424 */ /* 0x000fe400078e00ff */
[----:B------:R-:W-:-:S07]  /*165d0*/  IMAD.MOV.U32 R3, RZ, RZ, R14 ;  /* 0x000000ffff037224 */ /* 0x000fce00078e000e */
[----:B------:R-:W-:Y:S05]  /*165e0*/  WARPSYNC.COLLECTIVE R15, `(.L_x_1471) ;  /* 0x000000000f087348 */ /* 0x000fea0003c00000 */
[----:B------:R0:W1:Y:S02]  /*165f0*/  SHFL.IDX P6, R14, R13, R12, R11 ;  /* 0x0000000c0d0e7389 */ /* 0x00006400000c000b */
[----:B01----:R-:W-:Y:S01]  /*16600*/  ENDCOLLECTIVE ;  /* 0x000000000000791b */ /* 0x003fe20003800000 */
.L_x_1471:
[----:B------:R-:W-:-:S05]  /*16610*/  @!P0 LEA R6, P5, R34, R3, 0x1 ;  /* 0x0000000322068211 */ /* 0x000fca00078a08ff */
[----:B------:R-:W-:Y:S02]  /*16620*/  @!P0 IMAD.X R7, RZ, RZ, R2, P5 ;  /* 0x000000ffff078224 */ /* 0x000fe400028e0602 */
[----:B------:R-:W-:Y:S02]  /*16630*/  @!P0 IMAD.MOV.U32 R2, RZ, RZ, R6 ;  /* 0x000000ffff028224 */ /* 0x000fe400078e0006 */
[----:B------:R-:W-:Y:S01]  /*16640*/  VIADD R6, R27, 0x50 ;  /* 0x000000501b067836 */ /* 0x000fe20000000000 */
[----:B------:R-:W-:Y:S01]  /*16650*/  @!P0 MOV R3, R7 ;  /* 0x0000000700038202 */ /* 0x000fe20000000f00 */
[----:B------:R-:W-:-:S04]  /*16660*/  IMAD.MOV.U32 R13, RZ, RZ, R4 ;  /* 0x000000ffff0d7224 */ /* 0x000fc800078e0004 */
        /* <DEDUP_REMOVED lines=12> */
.L_x_1472:
[----:B------:R-:W-:Y:S02]  /*16730*/  IMAD.MOV.U32 R13, RZ, RZ, R0 ;  /* 0x000000ffff0d7224 */ /* 0x000fe400078e0000 */
[----:B------:R-:W-:Y:S02]  /*16740*/  IMAD.MOV.U32 R12, RZ, RZ, 0x6 ;  /* 0x00000006ff0c7424 */ /* 0x000fe400078e00ff */
[----:B------:R-:W-:-:S07]  /*16750*/  IMAD.MOV.U32 R3, RZ, RZ, R14 ;  /* 0x000000ffff037224 */ /* 0x000fce00078e000e */
[----:B------:R-:W-:Y:S05]  /*16760*/  WARPSYNC.COLLECTIVE R15, `(.L_x_1473) ;  /* 0x000000000f087348 */ /* 0x000fea0003c00000 */
[----:B------:R0:W1:Y:S02]  /*16770*/  SHFL.IDX P6, R14, R13, R12, R11 ;  /* 0x0000000c0d0e7389 */ /* 0x00006400000c000b */
[----:B01----:R-:W-:Y:S01]  /*16780*/  ENDCOLLECTIVE ;  /* 0x000000000000791b */ /* 0x003fe20003800000 */
.L_x_1473:
        /* <DEDUP_REMOVED lines=18> */
.L_x_1474:
[----:B------:R-:W-:Y:S02]  /*168b0*/  IMAD.MOV.U32 R13, RZ, RZ, R0 ;  /* 0x000000ffff0d7224 */ /* 0x000fe400078e0000 */
[----:B------:R-:W-:Y:S02]  /*168c0*/  IMAD.MOV.U32 R12, RZ, RZ, 0x7 ;  /* 0x00000007ff0c7424 */ /* 0x000fe400078e00ff */
[----:B------:R-:W-:-:S07]  /*168d0*/  IMAD.MOV.U32 R3, RZ, RZ, R14 ;  /* 0x000000ffff037224 */ /* 0x000fce00078e000e */
[----:B------:R-:W-:Y:S05]  /*168e0*/  WARPSYNC.COLLECTIVE R15, `(.L_x_1475) ;  /* 0x000000000f087348 */ /* 0x000fea0003c00000 */
[----:B------:R0:W1:Y:S02]  /*168f0*/  SHFL.IDX P6, R14, R13, R12, R11 ;  /* 0x0000000c0d0e7389 */ /* 0x00006400000c000b */
[----:B01----:R-:W-:Y:S01]  /*16900*/  ENDCOLLECTIVE ;  /* 0x000000000000791b */ /* 0x003fe20003800000 */
.L_x_1475:
[----:B------:R-:W-:-:S04]  /*16910*/  @!P0 LEA R6, P5, R34, R3, 0x1 ;  /* 0x0000000322068211 */ /* 0x000fc800078a08ff */
[----:B------:R-:W-:Y:S01]  /*16920*/  @!P0 IADD3.X R7, RZ, R2, RZ, P5, !PT ;  /* 0x00000002ff078210 */ /* 0x000fe20002ffe4ff */
[----:B------:R-:W-:-:S04]  /*16930*/  @!P0 IMAD.MOV.U32 R2, RZ, RZ, R6 ;  /* 0x000000ffff028224 */ /* 0x000fc800078e0006 */
[----:B------:R-:W-:Y:S02]  /*16940*/  @!P0 IMAD.MOV.U32 R3, RZ, RZ, R7 ;  /* 0x000000ffff038224 */ /* 0x000fe400078e0007 */
[----:B------:R-:W-:-:S03]  /*16950*/  IMAD.MOV.U32 R13, RZ, RZ, R4 ;  /* 0x000000ffff0d7224 */ /* 0x000fc600078e0004 */
[----:B------:R-:W-:Y:S01]  /*16960*/  @!PT LDS RZ, [RZ] ;  /* 0x00000000fffff984 */ /* 0x000fe20000000800 */
[----:B------:R-:W-:Y:S01]  /*16970*/  @!PT LDS RZ, [RZ] ;  /* 0x00000000fffff984 */ /* 0x000fe20000000800 */
[----:B------:R-:W-:Y:S01]  /*16980*/  @!PT LDS RZ, [RZ] ;  /* 0x00000000fffff984 */ /* 0x000fe20000000800 */
[----:B------:R0:W-:Y:S04]  /*16990*/  @!P0 LDGSTS.E.BYPASS.LTC128B.128 [R33+0x13400], desc[UR36][R2.64], !P4 ;  /* 0x1340000002218fae */ /* 0x0001e8000e101d64 */
[----:B------:R0:W-:Y:S01]  /*169a0*/  @!P0 LDGSTS.E.BYPASS.LTC128B.128 [R33+0x17400], desc[UR36][R2.64+0x80], !P3 ;  /* 0x1740008002218fae */ /* 0x0001e2000d901d64 */
[----:B------:R-:W-:-:S03]  /*169b0*/  IMAD.MOV.U32 R6, RZ, RZ, R14 ;  /* 0x000000ffff067224 */ /* 0x000fc600078e000e */
[----:B------:R0:W-:Y:S04]  /*169c0*/  @!P0 LDGSTS.E.BYPASS.LTC128B.128 [R33+0x1b400], desc[UR36][R2.64+0x100], !P2 ;  /* 0x1b40010002218fae */ /* 0x0001e8000d101d64 */
[----:B------:R0:W-:Y:S02]  /*169d0*/  @!P0 LDGSTS.E.BYPASS.LTC128B.128 [R33+0x1f400], desc[UR36][R2.64+0x180], !P1 ;  /* 0x1f40018002218fae */ /* 0x0001e4000c901d64 */
[----:B0-----:R-:W-:Y:S05]  /*169e0*/  WARPSYNC.COLLECTIVE R15, `(.L_x_1476) ;  /* 0x000000000f087348 */ /* 0x001fea0003c00000 */
[----:B------:R1:W2:Y:S02]  /*169f0*/  SHFL.IDX P6, R14, R13, R12, R11 ;  /* 0x0000000c0d0e7389 */ /* 0x0002a400000c000b */
[----:B012---:R-:W-:Y:S01]  /*16a00*/  ENDCOLLECTIVE ;  /* 0x000000000000791b */ /* 0x007fe20003800000 */
.L_x_1476:
[----:B------:R-:W-:Y:S05]  /*16a10*/  BRA `(.L_x_1477) ;  /* 0xffffffc000507947 */ /* 0x000fea000383ffff */
.L_x_1395:
[----:B0-----:R0:W2:Y:S02]  /*16a20*/  SYNCS.PHASECHK.TRANS64.TRYWAIT P0, [R22+URZ+0x30820], R3 ;  /* 0x03082003160075a7 */ /* 0x0010a4000800017f */
[----:B--2---:R-:W-:Y:S05]  /*16a30*/  @!P0 NANOSLEEP.SYNCS 0x989680 ;  /* 0x009896800000895d */ /* 0x004fea0003900000 */
[----:B------:R-:W2:Y:S02]  /*16a40*/  @!P0 SYNCS.PHASECHK.TRANS64 P0, [R22+URZ+0x30820], R3 ;  /* 0x03082003160085a7 */ /* 0x000ea4000800007f */
[----:B--2---:R-:W-:Y:S05]  /*16a50*/  @!P0 BRA `(.L_x_1395) ;  /* 0xfffffffc00f08947 */ /* 0x004fea000383ffff */
[----:B------:R-:W-:Y:S05]  /*16a60*/  BRA `(.L_x_1478) ;  /* 0xffffffc000cc7947 */ /* 0x000fea000383ffff */
.L_x_1400:
[----:B0-----:R0:W1:Y:S02]  /*16a70*/  SYNCS.PHASECHK.TRANS64.TRYWAIT P0, [R7+URZ+0x30840], R2 ;  /* 0x03084002070075a7 */ /* 0x001064000800017f */
[----:B-1----:R-:W-:Y:S05]  /*16a80*/  @!P0 NANOSLEEP.SYNCS 0x989680 ;  /* 0x009896800000895d */ /* 0x002fea0003900000 */
[----:B------:R-:W1:Y:S02]  /*16a90*/  @!P0 SYNCS.PHASECHK.TRANS64 P0, [R7+URZ+0x30840], R2 ;  /* 0x03084002070085a7 */ /* 0x000e64000800007f */
[----:B-1----:R-:W-:Y:S05]  /*16aa0*/  @!P0 BRA `(.L_x_1400) ;  /* 0xfffffffc00f08947 */ /* 0x002fea000383ffff */
[----:B------:R-:W-:Y:S05]  /*16ab0*/  BRA `(.L_x_1479) ;  /* 0xffffffc400b07947 */ /* 0x000fea000383ffff */
.L_x_1401:
        /* <DEDUP_REMOVED lines=8> */
.L_x_1481:
[----:B------:R-:W-:Y:S05]  /*16b40*/  BSYNC B1 ;  /* 0x0000000000017941 */ /* 0x000fea0003800000 */
.L_x_1480:
[----:B------:R-:W-:Y:S01]  /*16b50*/  IMAD.MOV.U32 R13, RZ, RZ, R9 ;  /* 0x000000ffff0d7224 */ /* 0x000fe200078e0009 */
[----:B------:R-:W-:Y:S01]  /*16b60*/  LOP3.LUT R23, R23, 0xffffdfff, RZ, 0xc0, !PT ;  /* 0xffffdfff17177812 */ /* 0x000fe200078ec0ff */
[----:B------:R-:W-:Y:S02]  /*16b70*/  IMAD.MOV.U32 R12, RZ, RZ, RZ ;  /* 0x000000ffff0c7224 */ /* 0x000fe400078e00ff */
[----:B------:R-:W-:Y:S01]  /*16b80*/  IMAD.MOV.U32 R11, RZ, RZ, 0x181f ;  /* 0x0000181fff0b7424 */ /* 0x000fe200078e00ff */
[----:B------:R-:W-:Y:S01]  /*16b90*/  @P3 LOP3.LUT R23, R23, 0x2000, RZ, 0xfc, !PT ;  /* 0x0000200017173812 */ /* 0x000fe200078efcff */
[----:B------:R-:W-:Y:S02]  /*16ba0*/  IMAD.MOV.U32 R15, RZ, RZ, -0x1 ;  /* 0xffffffffff0f7424 */ /* 0x000fe400078e00ff */
[----:B------:R-:W-:Y:S01]  /*16bb0*/  IMAD.MOV.U32 R3, RZ, RZ, R14 ;  /* 0x000000ffff037224 */ /* 0x000fe200078e000e */
[----:B------:R-:W-:Y:S01]  /*16bc0*/  LOP3.LUT P3, RZ, R23, 0x10, RZ, 0xc0, !PT ;  /* 0x0000001017ff7812 */ /* 0x000fe2000786c0ff */
[----:B------:R-:W-:-:S12]  /*16bd0*/  IMAD.SHL.U32 R4, R34, 0x2, RZ ;  /* 0x0000000222047824 */ /* 0x000fd800078e00ff */
[----:B------:R-:W-:Y:S05]  /*16be0*/  WARPSYNC.COLLECTIVE R15, `(.L_x_1482) ;  /* 0x000000000f087348 */ /* 0x000fea0003c00000 */
[----:B------:R0:W1:Y:S02]  /*16bf0*/  SHFL.IDX P6, R14, R13, R12, R11 ;  /* 0x0000000c0d0e7389 */ /* 0x00006400000c000b */
[----:B01----:R-:W-:Y:S01]  /*16c00*/  ENDCOLLECTIVE ;  /* 0x000000000000791b */ /* 0x003fe20003800000 */
.L_x_1482:
[----:B------:R-:W-:Y:S01]  /*16c10*/  LOP3.LUT R23, R23, 0xffffefff, RZ, 0xc0, !PT ;  /* 0xffffefff17177812 */ /* 0x000fe200078ec0ff */
[----:B------:R-:W-:-:S03]  /*16c20*/  IMAD R20, R20, 0x2, R22 ;  /* 0x0000000214147824 */ /* 0x000fc600078e0216 */
[----:B------:R-:W-:-:S04]  /*16c30*/  @P2 LOP3.LUT R23, R23, 0x1000, RZ, 0xfc, !PT ;  /* 0x0000100017172812 */ /* 0x000fc800078efcff */
[C---:B------:R-:W-:Y:S02]  /*16c40*/  LOP3.LUT P2, RZ, R23.reuse, 0x8, RZ, 0xc0, !PT ;  /* 0x0000000817ff7812 */ /* 0x040fe4000784c0ff */
[----:B------:R-:W-:Y:S01]  /*16c50*/  LOP3.LUT R23, R23, 0xfffff7ff, RZ, 0xc0, !PT ;  /* 0xfffff7ff17177812 */ /* 0x000fe200078ec0ff */
[----:B------:R-:W-:-:S03]  /*16c60*/  IMAD.MOV.U32 R13, RZ, RZ, R27 ;  /* 0x000000ffff0d7224 */ /* 0x000fc600078e001b */
[----:B------:R-:W-:Y:S01]  /*16c70*/  @P1 LOP3.LUT R23, R23, 0x800, RZ, 0xfc, !PT ;  /* 0x0000080017171812 */ /* 0x000fe200078efcff */
[----:B------:R-:W-:-:S03]  /*16c80*/  IMAD.MOV.U32 R12, RZ, RZ, 0x1 ;  /* 0x00000001ff0c7424 */ /* 0x000fc600078e00ff */
[----:B------:R-:W-:Y:S02]  /*16c90*/  LOP3.LUT P1, RZ, R23, 0x4, RZ, 0xc0, !PT ;  /* 0x0000000417ff7812 */ /* 0x000fe4000782c0ff */
[----:B------:R-:W-:-:S11]  /*16ca0*/  MOV R2, R14 ;  /* 0x0000000e00027202 */ /* 0x000fd60000000f00 */
[----:B------:R-:W-:Y:S05]  /*16cb0*/  WARPSYNC.COLLECTIVE R15, `(.L_x_1483) ;  /* 0x000000000f087348 */ /* 0x000fea0003c00000 */
[----:B------:R0:W1:Y:S02]  /*16cc0*/  SHFL.IDX P6, R14, R13, R12, R11 ;  /* 0x0000000c0d0e7389 */ /* 0x00006400000c000b */
[----:B01----:R-:W-:Y:S01]  /*16cd0*/  ENDCOLLECTIVE ;  /* 0x000000000000791b */ /* 0x003fe20003800000 */
.L_x_1483:
        /* <DEDUP_REMOVED lines=14> */
.L_x_1484:
[----:B------:R-:W-:Y:S02]  /*16dc0*/  IMAD.MOV.U32 R13, RZ, RZ, R27 ;  /* 0x000000ffff0d7224 */ /* 0x000fe400078e001b */
[----:B------:R-:W-:Y:S02]  /*16dd0*/  IMAD.MOV.U32 R12, RZ, RZ, 0x2 ;  /* 0x00000002ff0c7424 */ /* 0x000fe400078e00ff */
[----:B------:R-:W-:-:S07]  /*16de0*/  IMAD.MOV.U32 R2, RZ, RZ, R14 ;  /* 0x000000ffff027224 */ /* 0x000fce00078e000e */
[----:B------:R-:W-:Y:S05]  /*16df0*/  WARPSYNC.COLLECTIVE R15, `(.L_x_1485) ;  /* 0x000000000f087348 */ /* 0x000fea0003c00000 */
[----:B------:R0:W1:Y:S02]  /*16e00*/  SHFL.IDX P6, R14, R13, R12, R11 ;  /* 0x0000000c0d0e7389 */ /* 0x00006400000c000b */
[----:B01----:R-:W-:Y:S01]  /*16e10*/  ENDCOLLECTIVE ;  /* 0x000000000000791b */ /* 0x003fe20003800000 */
.L_x_1485:
        /* <DEDUP_REMOVED lines=14> */
.L_x_1486:
[----:B------:R-:W-:Y:S01]  /*16f00*/  MOV R13, R27 ;  /* 0x0000001b000d7202 */ /* 0x000fe20000000f00 */
[----:B------:R-:W-:Y:S02]  /*16f10*/  IMAD.MOV.U32 R12, RZ, RZ, 0x3 ;  /* 0x00000003ff0c7424 */ /* 0x000fe400078e00ff */
[----:B------:R-:W-:-:S07]  /*16f20*/  IMAD.MOV.U32 R2, RZ, RZ, R14 ;  /* 0x000000ffff027224 */ /* 0x000fce00078e000e */
[----:B------:R-:W-:Y:S05]  /*16f30*/  WARPSYNC.COLLECTIVE R15, `(.L_x_1487) ;  /* 0x000000000f087348 */ /* 0x000fea0003c00000 */
[----:B------:R0:W1:Y:S02]  /*16f40*/  SHFL.IDX P6, R14, R13, R12, R11 ;  /* 0x0000000c0d0e7389 */ /* 0x00006400000c000b */
[----:B01----:R-:W-:Y:S01]  /*16f50*/  ENDCOLLECTIVE ;  /* 0x000000000000791b */ /* 0x003fe20003800000 */
.L_x_1487:
[----:B------:R-:W-:-:S05]  /*16f60*/  IADD3 R2, P0, R2, R4, RZ ;  /* 0x0000000402027210 */ /* 0x000fca0007f1e0ff */
[----:B------:R-:W-:-:S05]  /*16f70*/  IMAD.X R3, RZ, RZ, R35, P0 ;  /* 0x000000ffff037224 */ /* 0x000fca00000e0623 */
[----:B------:R-:W-:Y:S01]  /*16f80*/  @!PT LDS RZ, [RZ] ;  /* 0x00000000fffff984 */ /* 0x000fe20000000800 */
[----:B------:R-:W-:Y:S01]  /*16f90*/  @!PT LDS RZ, [RZ] ;  /* 0x00000000fffff984 */ /* 0x000fe20000000800 */
[----:B------:R-:W-:Y:S01]  /*16fa0*/  @!PT LDS RZ, [RZ] ;  /* 0x00000000fffff984 */ /* 0x000fe20000000800 */
[----:B------:R0:W-:Y:S01]  /*16fb0*/  LDGSTS.E.BYPASS.LTC128B.128 [R20+0x21400], desc[UR36][R2.64], !P3 ;  /* 0x2140000002147fae */ /* 0x0001e2000d901d64 */
[----:B------:R-:W-:Y:S01]  /*16fc0*/  IMAD.MOV.U32 R13, RZ, RZ, R9 ;  /* 0x000000ffff0d7224 */ /* 0x000fe200078e0009 */
[C---:B------:R-:W-:Y:S02]  /*16fd0*/  LOP3.LUT P3, RZ, R23.reuse, 0x2000, RZ, 0xc0, !PT ;  /* 0x0000200017ff7812 */ /* 0x040fe4000786c0ff */
        /* <DEDUP_REMOVED lines=9> */
.L_x_1488:
[----:B------:R-:W-:Y:S01]  /*17070*/  IMAD.MOV.U32 R2, RZ, RZ, R14 ;  /* 0x000000ffff027224 */ /* 0x000fe200078e000e */
[----:B------:R-:W-:Y:S06]  /*17080*/  BRA `(.L_x_1489) ;  /* 0xffffffc400347947 */ /* 0x000fec000383ffff */
.L_x_1406:
[----:B-1----:R1:W2:Y:S02]  /*17090*/  SYNCS.PHASECHK.TRANS64.TRYWAIT P0, [R7+URZ+0x30860], R2 ;  /* 0x03086002070075a7 */ /* 0x0022a4000800017f */
[----:B--2---:R-:W-:Y:S05]  /*170a0*/  @!P0 NANOSLEEP.SYNCS 0x989680 ;  /* 0x009896800000895d */ /* 0x004fea0003900000 */
[----:B------:R-:W2:Y:S02]  /*170b0*/  @!P0 SYNCS.PHASECHK.TRANS64 P0, [R7+URZ+0x30860], R2 ;  /* 0x03086002070085a7 */ /* 0x000ea4000800007f */
[----:B--2---:R-:W-:Y:S05]  /*170c0*/  @!P0 BRA `(.L_x_1406) ;  /* 0xfffffffc00f08947 */ /* 0x004fea000383ffff */
[----:B------:R-:W-:Y:S05]  /*170d0*/  BRA `(.L_x_1490) ;  /* 0xffffffc400ac7947 */ /* 0x000fea000383ffff */
.L_x_1407:
        /* <DEDUP_REMOVED lines=8> */
.L_x_1492:
[----:B------:R-:W-:Y:S05]  /*17160*/  BSYNC B1 ;  /* 0x0000000000017941 */ /* 0x000fea0003800000 */
.L_x_1491:
[----:B------:R-:W-:Y:S01]  /*17170*/  IMAD.MOV.U32 R13, RZ, RZ, R17 ;  /* 0x000000ffff0d7224 */ /* 0x000fe200078e0011 */
[----:B------:R-:W-:Y:S01]  /*17180*/  LEA R6, R6, R22, 0x1 ;  /* 0x0000001606067211 */ /* 0x000fe200078e08ff */
[----:B------:R-:W-:Y:S02]  /*17190*/  IMAD.MOV.U32 R12, RZ, RZ, RZ ;  /* 0x000000ffff0c7224 */ /* 0x000fe400078e00ff */
[----:B------:R-:W-:Y:S02]  /*171a0*/  IMAD.MOV.U32 R11, RZ, RZ, 0x181f ;  /* 0x0000181fff0b7424 */ /* 0x000fe400078e00ff */
[----:B------:R-:W-:Y:S02]  /*171b0*/  IMAD.MOV.U32 R15, RZ, RZ, -0x1 ;  /* 0xffffffffff0f7424 */ /* 0x000fe400078e00ff */
[----:B------:R-:W-:-:S07]  /*171c0*/  IMAD.MOV.U32 R3, RZ, RZ, R14 ;  /* 0x000000ffff037224 */ /* 0x000fce00078e000e */
[----:B------:R-:W-:Y:S05]  /*171d0*/  WARPSYNC.COLLECTIVE R15, `(.L_x_1493) ;  /* 0x000000000f087348 */ /* 0x000fea0003c00000 */
[----:B------:R0:W1:Y:S02]  /*171e0*/  SHFL.IDX P6, R14, R13, R12, R11 ;  /* 0x0000000c0d0e7389 */ /* 0x00006400000c000b */
[----:B01----:R-:W-:Y:S01]  /*171f0*/  ENDCOLLECTIVE ;  /* 0x000000000000791b */ /* 0x003fe20003800000 */
.L_x_1493:
[----:B------:R-:W-:Y:S02]  /*17200*/  IMAD.MOV.U32 R13, RZ, RZ, R24 ;  /* 0x000000ffff0d7224 */ /* 0x000fe400078e0018 */
[----:B------:R-:W-:Y:S02]  /*17210*/  IMAD.MOV.U32 R12, RZ, RZ, 0x1 ;  /* 0x00000001ff0c7424 */ /* 0x000fe400078e00ff */
[----:B------:R-:W-:-:S07]  /*17220*/  IMAD.MOV.U32 R2, RZ, RZ, R14 ;  /* 0x000000ffff027224 */ /* 0x000fce00078e000e */
[----:B------:R-:W-:Y:S05]  /*17230*/  WARPSYNC.COLLECTIVE R15, `(.L_x_1494) ;  /* 0x000000000f087348 */ /* 0x000fea0003c00000 */
[----:B------:R0:W1:Y:S02]  /*17240*/  SHFL.IDX P6, R14, R13, R12, R11 ;  /* 0x0000000c0d0e7389 */ /* 0x00006400000c000b */
[----:B01----:R-:W-:Y:S01]  /*17250*/  ENDCOLLECTIVE ;  /* 0x000000000000791b */ /* 0x003fe20003800000 */
.L_x_1494:
        /* <DEDUP_REMOVED lines=18> */
.L_x_1495:
[----:B------:R-:W-:Y:S02]  /*17380*/  IMAD.MOV.U32 R13, RZ, RZ, R24 ;  /* 0x000000ffff0d7224 */ /* 0x000fe400078e0018 */
[----:B------:R-:W-:Y:S02]  /*17390*/  IMAD.MOV.U32 R12, RZ, RZ, 0x2 ;  /* 0x00000002ff0c7424 */ /* 0x000fe400078e00ff */
[----:B------:R-:W-:-:S07]  /*173a0*/  IMAD.MOV.U32 R2, RZ, RZ, R14 ;  /* 0x000000ffff027224 */ /* 0x000fce00078e000e */
[----:B------:R-:W-:Y:S05]  /*173b0*/  WARPSYNC.COLLECTIVE R15, `(.L_x_1496) ;  /* 0x000000000f087348 */ /* 0x000fea0003c00000 */
[----:B------:R0:W1:Y:S02]  /*173c0*/  SHFL.IDX P6, R14, R13, R12, R11 ;  /* 0x0000000c0d0e7389 */ /* 0x00006400000c000b */
[----:B01----:R-:W-:Y:S01]  /*173d0*/  ENDCOLLECTIVE ;  /* 0x000000000000791b */ /* 0x003fe20003800000 */
.L_x_1496:
        /* <DEDUP_REMOVED lines=18> */
.L_x_1497:
[----:B------:R-:W-:Y:S02]  /*17500*/  IMAD.MOV.U32 R13, RZ, RZ, R24 ;  /* 0x000000ffff0d7224 */ /* 0x000fe400078e0018 */
[----:B------:R-:W-:Y:S02]  /*17510*/  IMAD.MOV.U32 R12, RZ, RZ, 0x3 ;  /* 0x00000003ff0c7424 */ /* 0x000fe400078e00ff */
[----:B------:R-:W-:-:S07]  /*17520*/  IMAD.MOV.U32 R2, RZ, RZ, R14 ;  /* 0x000000ffff027224 */ /* 0x000fce00078e000e */
[----:B------:R-:W-:Y:S05]  /*17530*/  WARPSYNC.COLLECTIVE R15, `(.L_x_1498) ;  /* 0x000000000f087348 */ /* 0x000fea0003c00000 */
[----:B------:R0:W1:Y:S02]  /*17540*/  SHFL.IDX P6, R14, R13, R12, R11 ;  /* 0x0000000c0d0e7389 */ /* 0x00006400000c000b */
[----:B01----:R-:W-:Y:S01]  /*17550*/  ENDCOLLECTIVE ;  /* 0x000000000000791b */ /* 0x003fe20003800000 */
.L_x_1498:
[----:B------:R-:W-:-:S05]  /*17560*/  IADD3 R2, P0, R2, R4, RZ ;  /* 0x0000000402027210 */ /* 0x000fca0007f1e0ff */
[----:B------:R-:W-:Y:S01]  /*17570*/  IMAD.X R3, RZ, RZ, R3, P0 ;  /* 0x000000ffff037224 */ /* 0x000fe200000e0603 */
        /* <DEDUP_REMOVED lines=11> */
.L_x_1499:
[----:B------:R-:W-:Y:S01]  /*17630*/  @!PT LDS RZ, [RZ] ;  /* 0x00000000fffff984 */ /* 0x000fe20000000800 */
[----:B------:R-:W-:Y:S01]  /*17640*/  @!PT LDS RZ, [RZ] ;  /* 0x00000000fffff984 */ /* 0x000fe20000000800 */
[----:B------:R-:W-:Y:S01]  /*17650*/  @!PT LDS RZ, [RZ] ;  /* 0x00000000fffff984 */ /* 0x000fe20000000800 */
[----:B------:R-:W-:Y:S01]  /*17660*/  LDGSTS.E.BYPASS.LTC128B.128 [R6+0x3400], desc[UR36][R2.64+0x80], !P0 ;  /* 0x0340008002067fae */ /* 0x000fe2000c101d64 */
[----:B------:R-:W-:-:S13]  /*17670*/  ISETP.LT.OR P0, PT, R9, 0x21, P2 ;  /* 0x000000210900780c */ /* 0x000fda0001701670 */
[----:B------:R-:W-:Y:S01]  /*17680*/  LDGSTS.E.BYPASS.LTC128B.128 [R6+0x5400], desc[UR36][R2.64+0x100], !P0 ;  /* 0x0540010002067fae */ /* 0x000fe2000c101d64 */
[----:B------:R-:W-:-:S13]  /*17690*/  ISETP.LT.OR P0, PT, R9, 0x21, P1 ;  /* 0x000000210900780c */ /* 0x000fda0000f01670 */
[----:B------:R0:W-:Y:S02]  /*176a0*/  LDGSTS.E.BYPASS.LTC128B.128 [R6+0x7400], desc[UR36][R2.64+0x180], !P0 ;  /* 0x0740018002067fae */ /* 0x0001e4000c101d64 */
[----:B0-----:R-:W-:Y:S01]  /*176b0*/  IMAD.MOV.U32 R2, RZ, RZ, R14 ;  /* 0x000000ffff027224 */ /* 0x001fe200078e000e */
[----:B------:R-:W-:Y:S06]  /*176c0*/  BRA `(.L_x_1500) ;  /* 0xffffffc000f87947 */ /* 0x000fec000383ffff */
.L_x_1415:
[----:B0-----:R0:W2:Y:S02]  /*176d0*/  SYNCS.PHASECHK.TRANS64.TRYWAIT P0, [R0+URZ+0x30860], R3 ;  /* 0x03086003000075a7 */ /* 0x0010a4000800017f */
[----:B--2---:R-:W-:Y:S05]  /*176e0*/  @!P0 NANOSLEEP.SYNCS 0x989680 ;  /* 0x009896800000895d */ /* 0x004fea0003900000 */
[----:B------:R-:W2:Y:S02]  /*176f0*/  @!P0 SYNCS.PHASECHK.TRANS64 P0, [R0+URZ+0x30860], R3 ;  /* 0x03086003000085a7 */ /* 0x000ea4000800007f */
[----:B--2---:R-:W-:Y:S05]  /*17700*/  @!P0 BRA `(.L_x_1415) ;  /* 0xfffffffc00f08947 */ /* 0x004fea000383ffff */
[----:B------:R-:W-:Y:S05]  /*17710*/  BRA `(.L_x_1501) ;  /* 0xffffffc800247947 */ /* 0x000fea000383ffff */
.L_x_1416:
[----:B------:R-:W-:Y:S01]  /*17720*/  BSSY B0, `(.L_x_1502) ;  /* 0x0000008000007945 */ /* 0x000fe20003800000 */
[----:B------:R-:W-:Y:S02]  /*17730*/  IMAD.MOV.U32 R13, RZ, RZ, R24 ;  /* 0x000000ffff0d7224 */ /* 0x000fe400078e0018 */
[----:B------:R-:W-:Y:S02]  /*17740*/  IMAD.MOV.U32 R12, RZ, RZ, RZ ;  /* 0x000000ffff0c7224 */ /* 0x000fe400078e00ff */
[----:B------:R-:W-:Y:S02]  /*17750*/  IMAD.MOV.U32 R11, RZ, RZ, 0x181f ;  /* 0x0000181fff0b7424 */ /* 0x000fe400078e00ff */
[----:B------:R-:W-:-:S07]  /*17760*/  IMAD.MOV.U32 R15, RZ, RZ, -0x1 ;  /* 0xffffffffff0f7424 */ /* 0x000fce00078e00ff */
[----:B01----:R-:W-:Y:S05]  /*17770*/  WARPSYNC.COLLECTIVE R15, `(.L_x_1503) ;  /* 0x000000000f087348 */ /* 0x003fea0003c00000 */
[----:B------:R2:W3:Y:S02]  /*17780*/  SHFL.IDX P6, R14, R13, R12, R11 ;  /* 0x0000000c0d0e7389 */ /* 0x0004e400000c000b */
[----:B0123--:R-:W-:Y:S01]  /*17790*/  ENDCOLLECTIVE ;  /* 0x000000000000791b */ /* 0x00ffe20003800000 */
.L_x_1503:
[----:B------:R-:W-:Y:S05]  /*177a0*/  BSYNC B0 ;  /* 0x0000000000007941 */ /* 0x000fea0003800000 */
.L_x_1502:
[----:B------:R-:W-:Y:S01]  /*177b0*/  IMAD.MOV.U32 R13, RZ, RZ, R17 ;  /* 0x000000ffff0d7224 */ /* 0x000fe200078e0011 */
[C---:B------:R-:W-:Y:S01]  /*177c0*/  LOP3.LUT R4, R34.reuse, 0x40, RZ, 0xfc, !PT ;  /* 0x0000004022047812 */ /* 0x040fe200078efcff */
        /* <DEDUP_REMOVED lines=8> */
.L_x_1504:
        /* <DEDUP_REMOVED lines=21> */
.L_x_1505:
[----:B------:R-:W-:Y:S01]  /*179a0*/  @!PT LDS RZ, [RZ] ;  /* 0x00000000fffff984 */ /* 0x000fe20000000800 */
[----:B------:R-:W-:Y:S01]  /*179b0*/  @!PT LDS RZ, [RZ] ;  /* 0x00000000fffff984 */ /* 0x000fe20000000800 */
[----:B------:R-:W-:Y:S01]  /*179c0*/  @!PT LDS RZ, [RZ] ;  /* 0x00000000fffff984 */ /* 0x000fe20000000800 */
[----:B------:R0:W-:Y:S01]  /*179d0*/  LDGSTS.E.BYPASS.LTC128B.128 [R4+0x4400], desc[UR36][R2.64+0x100], !P4 ;  /* 0x0440010002047fae */ /* 0x0001e2000e101d64 */
[----:B------:R-:W-:Y:S01]  /*179e0*/  ISETP.LT.OR P4, PT, R5, 0x1, P0 ;  /* 0x000000010500780c */ /* 0x000fe20000781670 */
[----:B------:R-:W-:-:S12]  /*179f0*/  IMAD.MOV.U32 R13, RZ, RZ, R17 ;  /* 0x000000ffff0d7224 */ /* 0x000fd800078e0011 */
[----:B------:R0:W-:Y:S01]  /*17a00*/  LDGSTS.E.BYPASS.LTC128B.128 [R4+0x6400], desc[UR36][R2.64+0x180], !P4 ;  /* 0x0640018002047fae */ /* 0x0001e2000e101d64 */
[----:B------:R-:W-:-:S07]  /*17a10*/  MOV R7, R14 ;  /* 0x0000000e00077202 */ /* 0x000fce0000000f00 */
[----:B0-----:R-:W-:Y:S05]  /*17a20*/  WARPSYNC.COLLECTIVE R15, `(.L_x_1506) ;  /* 0x000000000f087348 */ /* 0x001fea0003c00000 */
[----:B------:R1:W2:Y:S02]  /*17a30*/  SHFL.IDX P6, R14, R13, R12, R11 ;  /* 0x0000000c0d0e7389 */ /* 0x0002a400000c000b */
[----:B012---:R-:W-:Y:S01]  /*17a40*/  ENDCOLLECTIVE ;  /* 0x000000000000791b */ /* 0x007fe20003800000 */
.L_x_1506:
[----:B------:R-:W-:Y:S02]  /*17a50*/  IMAD.MOV.U32 R13, RZ, RZ, R24 ;  /* 0x000000ffff0d7224 */ /* 0x000fe400078e0018 */
[----:B------:R-:W-:Y:S01]  /*17a60*/  IMAD.MOV.U32 R12, RZ, RZ, 0x2 ;  /* 0x00000002ff0c7424 */ /* 0x000fe200078e00ff */
[----:B------:R-:W-:-:S13]  /*17a70*/  IADD3 R2, P4, R14, R6, RZ ;  /* 0x000000060e027210 */ /* 0x000fda0007f9e0ff */
[----:B------:R-:W-:Y:S05]  /*17a80*/  WARPSYNC.COLLECTIVE R15, `(.L_x_1507) ;  /* 0x000000000f087348 */ /* 0x000fea0003c00000 */
[----:B------:R0:W1:Y:S02]  /*17a90*/  SHFL.IDX P6, R14, R13, R12, R11 ;  /* 0x0000000c0d0e7389 */ /* 0x00006400000c000b */
[----:B01----:R-:W-:Y:S01]  /*17aa0*/  ENDCOLLECTIVE ;  /* 0x000000000000791b */ /* 0x003fe20003800000 */
.L_x_1507:
        /* <DEDUP_REMOVED lines=12> */
.L_x_1508:
        /* <DEDUP_REMOVED lines=14> */
.L_x_1509:
        /* <DEDUP_REMOVED lines=12> */
.L_x_1510:
        /* <DEDUP_REMOVED lines=9> */
.L_x_1421:
        /* <DEDUP_REMOVED lines=8> */
.L_x_1513:
[----:B------:R-:W-:Y:S05]  /*17e20*/  BSYNC B0 ;  /* 0x0000000000007941 */ /* 0x000fea0003800000 */
.L_x_1512:
        /* <DEDUP_REMOVED lines=9> */
.L_x_1514:
[----:B------:R-:W-:Y:S02]  /*17ec0*/  ULDC UR4, c[0x0][0xc3c] ;  /* 0x00030f0000047ab9 */ /* 0x000fe40000000800 */
[----:B------:R-:W-:-:S13]  /*17ed0*/  ISETP.GE.OR P1, PT, R5, UR4, !P0 ;  /* 0x0000000405007c0c */ /* 0x000fda000c726670 */
[----:B------:R-:W0:Y:S01]  /*17ee0*/  @!P1 LDC.64 R2, c[0x0][0xc80] ;  /* 0x00032000ff029b82 */ /* 0x000e220000000a00 */
[----:B------:R-:W-:Y:S02]  /*17ef0*/  IMAD.MOV.U32 R11, RZ, RZ, RZ ;  /* 0x000000ffff0b7224 */ /* 0x000fe400078e00ff */
[----:B------:R-:W-:Y:S02]  /*17f00*/  IMAD.MOV.U32 R4, RZ, RZ, R14 ;  /* 0x000000ffff047224 */ /* 0x000fe400078e000e */
[----:B0-----:R-:W-:-:S06]  /*17f10*/  @!P1 IMAD.WIDE R2, R5, 0x4, R2 ;  /* 0x0000000405029825 */ /* 0x001fcc00078e0202 */
[----:B------:R-:W2:Y:S01]  /*17f20*/  @!P1 LDG.E R2, desc[UR36][R2.64] ;  /* 0x0000002402029981 */ /* 0x000ea2000c1e1900 */
[----:B------:R-:W-:Y:S01]  /*17f30*/  IMAD.MOV.U32 R5, RZ, RZ, RZ ;  /* 0x000000ffff057224 */ /* 0x000fe200078e00ff */
        /* <DEDUP_REMOVED lines=10> */
.L_x_1515:
[----:B------:R-:W-:Y:S01]  /*17fe0*/  IMAD.MOV.U32 R12, RZ, RZ, 0x2 ;  /* 0x00000002ff0c7424 */ /* 0x000fe200078e00ff */
[----:B------:R-:W-:-:S05]  /*17ff0*/  SEL R6, R14, RZ, P1 ;  /* 0x000000ff0e067207 */ /* 0x000fca0000800000 */
[----:B------:R-:W-:-:S04]  /*18000*/  IMAD.IADD R6, R5, 0x1, R6 ;  /* 0x0000000105067824 */ /* 0x000fc800078e0206 */
[----:B------:R-:W-:-:S07]  /*18010*/  IMAD.MOV.U32 R13, RZ, RZ, R6 ;  /* 0x000000ffff0d7224 */ /* 0x000fce00078e0006 */
[----:B------:R-:W-:Y:S05]  /*18020*/  WARPSYNC.COLLECTIVE R15, `(.L_x_1516) ;  /* 0x000000000f087348 */ /* 0x000fea0003c00000 */
[----:B------:R0:W1:Y:S02]  /*18030*/  SHFL.UP P6, R14, R13, R12, R11 ;  /* 0x0400000c0d0e7389 */ /* 0x00006400000c000b */
[----:B01----:R-:W-:Y:S01]  /*18040*/  ENDCOLLECTIVE ;  /* 0x000000000000791b */ /* 0x003fe20003800000 */
.L_x_1516:
[----:B------:R-:W-:Y:S02]  /*18050*/  MOV R12, 0x4 ;  /* 0x00000004000c7802 */ /* 0x000fe40000000f00 */
[----:B------:R-:W-:-:S05]  /*18060*/  SEL R7, R14, RZ, P2 ;  /* 0x000000ff0e077207 */ /* 0x000fca0001000000 */
[----:B------:R-:W-:-:S04]  /*18070*/  IMAD.IADD R7, R6, 0x1, R7 ;  /* 0x0000000106077824 */ /* 0x000fc800078e0207 */
[----:B------:R-:W-:-:S07]  /*18080*/  IMAD.MOV.U32 R13, RZ, RZ, R7 ;  /* 0x000000ffff0d7224 */ /* 0x000fce00078e0007 */
[----:B------:R-:W-:Y:S05]  /*18090*/  WARPSYNC.COLLECTIVE R15, `(.L_x_1517) ;  /* 0x000000000f087348 */ /* 0x000fea0003c00000 */
[----:B------:R0:W1:Y:S02]  /*180a0*/  SHFL.UP P6, R14, R13, R12, R11 ;  /* 0x0400000c0d0e7389 */ /* 0x00006400000c000b */
[----:B01----:R-:W-:Y:S01]  /*180b0*/  ENDCOLLECTIVE ;  /* 0x000000000000791b */ /* 0x003fe20003800000 */
.L_x_1517:
[----:B------:R-:W-:Y:S01]  /*180c0*/  IMAD.MOV.U32 R12, RZ, RZ, 0x8 ;  /* 0x00000008ff0c7424 */ /* 0x000fe200078e00ff */
[----:B------:R-:W-:-:S05]  /*180d0*/  SEL R2, R14, RZ, P3 ;  /* 0x000000ff0e027207 */ /* 0x000fca0001800000 */
[----:B------:R-:W-:-:S04]  /*180e0*/  IMAD.IADD R2, R7, 0x1, R2 ;  /* 0x0000000107027824 */ /* 0x000fc800078e0202 */
[----:B------:R-:W-:-:S07]  /*180f0*/  IMAD.MOV.U32 R13, RZ, RZ, R2 ;  /* 0x000000ffff0d7224 */ /* 0x000fce00078e0002 */
[----:B------:R-:W-:Y:S05]  /*18100*/  WARPSYNC.COLLECTIVE R15, `(.L_x_1518) ;  /* 0x000000000f087348 */ /* 0x000fea0003c00000 */
[----:B------:R0:W1:Y:S02]  /*18110*/  SHFL.UP P6, R14, R13, R12, R11 ;  /* 0x0400000c0d0e7389 */ /* 0x00006400000c000b */
[----:B01----:R-:W-:Y:S01]  /*18120*/  ENDCOLLECTIVE ;  /* 0x000000000000791b */ /* 0x003fe20003800000 */
.L_x_1518:
[----:B------:R-:W-:Y:S01]  /*18130*/  IMAD.MOV.U32 R12, RZ, RZ, 0x10 ;  /* 0x00000010ff0c7424 */ /* 0x000fe200078e00ff */
[----:B------:R-:W-:-:S05]  /*18140*/  SEL R3, R14, RZ, P4 ;  /* 0x000000ff0e037207 */ /* 0x000fca0002000000 */
[----:B------:R-:W-:-:S04]  /*18150*/  IMAD.IADD R3, R2, 0x1, R3 ;  /* 0x0000000102037824 */ /* 0x000fc800078e0203 */
[----:B------:R-:W-:-:S07]  /*18160*/  IMAD.MOV.U32 R13, RZ, RZ, R3 ;  /* 0x000000ffff0d7224 */ /* 0x000fce00078e0003 */
[----:B------:R-:W-:Y:S05]  /*18170*/  WARPSYNC.COLLECTIVE R15, `(.L_x_1519) ;  /* 0x000000000f087348 */ /* 0x000fea0003c00000 */
[----:B------:R0:W1:Y:S02]  /*18180*/  SHFL.UP P6, R14, R13, R12, R11 ;  /* 0x0400000c0d0e7389 */ /* 0x00006400000c000b */
[----:B01----:R-:W-:Y:S01]  /*18190*/  ENDCOLLECTIVE ;  /* 0x000000000000791b */ /* 0x003fe20003800000 */
.L_x_1519:
        /* <DEDUP_REMOVED lines=8> */
.L_x_1520:
[----:B------:R-:W-:Y:S05]  /*18220*/  BRA `(.L_x_1521) ;  /* 0xffffffc400747947 */ /* 0x000fea000383ffff */
.L_x_1426:
[----:B------:R-:W-:Y:S01]  /*18230*/  BSSY B0, `(.L_x_1522) ;  /* 0x0000008000007945 */ /* 0x000fe20003800000 */
[----:B-----5:R-:W-:Y:S02]  /*18240*/  IMAD.MOV.U32 R13, RZ, RZ, R5 ;  /* 0x000000ffff0d7224 */ /* 0x020fe400078e0005 */
[----:B------:R-:W-:Y:S02]  /*18250*/  IMAD.MOV.U32 R12, RZ, RZ, 0x1 ;  /* 0x00000001ff0c7424 */ /* 0x000fe400078e00ff */
[----:B------:R-:W-:Y:S02]  /*18260*/  IMAD.MOV.U32 R11, RZ, RZ, RZ ;  /* 0x000000ffff0b7224 */ /* 0x000fe400078e00ff */
[----:B------:R-:W-:-:S07]  /*18270*/  IMAD.MOV.U32 R15, RZ, RZ, -0x1 ;  /* 0xffffffffff0f7424 */ /* 0x000fce00078e00ff */
[----:B012---:R-:W-:Y:S05]  /*18280*/  WARPSYNC.COLLECTIVE R15, `(.L_x_1523) ;  /* 0x000000000f087348 */ /* 0x007fea0003c00000 */
[----:B------:R3:W4:Y:S02]  /*18290*/  SHFL.UP P6, R14, R13, R12, R11 ;  /* 0x0400000c0d0e7389 */ /* 0x00072400000c000b */
[----:B01234-:R-:W-:Y:S01]  /*182a0*/  ENDCOLLECTIVE ;  /* 0x000000000000791b */ /* 0x01ffe20003800000 */
.L_x_1523:
[----:B------:R-:W-:Y:S05]  /*182b0*/  BSYNC B0 ;  /* 0x0000000000007941 */ /* 0x000fea0003800000 */
.L_x_1522:
        /* <DEDUP_REMOVED lines=8> */
.L_x_1524:
[----:B------:R-:W-:Y:S01]  /*18340*/  IMAD.MOV.U32 R12, RZ, RZ, 0x4 ;  /* 0x00000004ff0c7424 */ /* 0x000fe200078e00ff */
[----:B------:R-:W-:-:S05]  /*18350*/  SEL R2, R14, RZ, P2 ;  /* 0x000000ff0e027207 */ /* 0x000fca0001000000 */
[----:B------:R-:W-:-:S04]  /*18360*/  IMAD.IADD R2, R13, 0x1, R2 ;  /* 0x000000010d027824 */ /* 0x000fc800078e0202 */
[----:B------:R-:W-:-:S07]  /*18370*/  IMAD.MOV.U32 R13, RZ, RZ, R2 ;  /* 0x000000ffff0d7224 */ /* 0x000fce00078e0002 */
[----:B------:R-:W-:Y:S05]  /*18380*/  WARPSYNC.COLLECTIVE R15, `(.L_x_1525) ;  /* 0x000000000f087348 */ /* 0x000fea0003c00000 */
[----:B------:R0:W1:Y:S02]  /*18390*/  SHFL.UP P6, R14, R13, R12, R11 ;  /* 0x0400000c0d0e7389 */ /* 0x00006400000c000b */
[----:B01----:R-:W-:Y:S01]  /*183a0*/  ENDCOLLECTIVE ;  /* 0x000000000000791b */ /* 0x003fe20003800000 */
.L_x_1525:
[----:B------:R-:W-:Y:S01]  /*183b0*/  IMAD.MOV.U32 R12, RZ, RZ, 0x8 ;  /* 0x00000008ff0c7424 */ /* 0x000fe200078e00ff */
[----:B------:R-:W-:-:S05]  /*183c0*/  SEL R3, R14, RZ, P3 ;  /* 0x000000ff0e037207 */ /* 0x000fca0001800000 */
[----:B------:R-:W-:-:S04]  /*183d0*/  IMAD.IADD R3, R2, 0x1, R3 ;  /* 0x0000000102037824 */ /* 0x000fc800078e0203 */
[----:B------:R-:W-:-:S07]  /*183e0*/  IMAD.MOV.U32 R13, RZ, RZ, R3 ;  /* 0x000000ffff0d7224 */ /* 0x000fce00078e0003 */
[----:B------:R-:W-:Y:S05]  /*183f0*/  WARPSYNC.COLLECTIVE R15, `(.L_x_1526) ;  /* 0x000000000f087348 */ /* 0x000fea0003c00000 */
[----:B------:R0:W1:Y:S02]  /*18400*/  SHFL.UP P6, R14, R13, R12, R11 ;  /* 0x0400000c0d0e7389 */ /* 0x00006400000c000b */
[----:B01----:R-:W-:Y:S01]  /*18410*/  ENDCOLLECTIVE ;  /* 0x000000000000791b */ /* 0x003fe20003800000 */
.L_x_1526:
[----:B------:R-:W-:Y:S01]  /*18420*/  IMAD.MOV.U32 R12, RZ, RZ, 0x10 ;  /* 0x00000010ff0c7424 */ /* 0x000fe200078e00ff */
[----:B------:R-:W-:-:S05]  /*18430*/  SEL R4, R14, RZ, P4 ;  /* 0x000000ff0e047207 */ /* 0x000fca0002000000 */
[----:B------:R-:W-:-:S04]  /*18440*/  IMAD.IADD R4, R3, 0x1, R4 ;  /* 0x0000000103047824 */ /* 0x000fc800078e0204 */
[----:B------:R-:W-:-:S07]  /*18450*/  IMAD.MOV.U32 R13, RZ, RZ, R4 ;  /* 0x000000ffff0d7224 */ /* 0x000fce00078e0004 */
[----:B------:R-:W-:Y:S05]  /*18460*/  WARPSYNC.COLLECTIVE R15, `(.L_x_1527) ;  /* 0x000000000f087348 */ /* 0x000fea0003c00000 */
[----:B------:R0:W1:Y:S02]  /*18470*/  SHFL.UP P6, R14, R13, R12, R11 ;  /* 0x0400000c0d0e7389 */ /* 0x00006400000c000b */
[----:B01----:R-:W-:Y:S01]  /*18480*/  ENDCOLLECTIVE ;  /* 0x000000000000791b */ /* 0x003fe20003800000 */
.L_x_1527:
        /* <DEDUP_REMOVED lines=8> */
.L_x_1528:
[----:B------:R-:W-:Y:S05]  /*18510*/  BRA `(.L_x_1529) ;  /* 0xffffffc400547947 */ /* 0x000fea000383ffff */
.L_x_1428:
[----:B------:R-:W-:Y:S01]  /*18520*/  BSSY B0, `(.L_x_1530) ;  /* 0x0000006000007945 */ /* 0x000fe20003800000 */
[----:B------:R-:W-:Y:S02]  /*18530*/  PLOP3.LUT P6, PT, P6, PT, PT, 0x8, 0x0 ;  /* 0x000000000000781c */ /* 0x000fe400037ce170 */
[----:B------:R-:W-:-:S11]  /*18540*/  MOV R15, 0xffffffff ;  /* 0xffffffff000f7802 */ /* 0x000fd60000000f00 */
[----:B01----:R-:W-:Y:S05]  /*18550*/  WARPSYNC.COLLECTIVE R15, `(.L_x_1531) ;  /* 0x000000000f087348 */ /* 0x003fea0003c00000 */
[----:B------:R-:W-:Y:S01]  /*18560*/  VOTE.ANY R14, PT, P6 ;  /* 0x00000000000e7806 */ /* 0x000fe200030e0100 */
[----:B01----:R-:W-:Y:S06]  /*18570*/  ENDCOLLECTIVE ;  /* 0x000000000000791b */ /* 0x003fec0003800000 */
.L_x_1531:
[----:B------:R-:W-:Y:S05]  /*18580*/  BSYNC B0 ;  /* 0x0000000000007941 */ /* 0x000fea0003800000 */
.L_x_1530:
        /* <DEDUP_REMOVED lines=9> */
.L_x_1532:
[----:B------:R-:W-:Y:S01]  /*18620*/  IMAD.MOV.U32 R5, RZ, RZ, R14 ;  /* 0x000000ffff057224 */ /* 0x000fe200078e000e */
[----:B------:R-:W-:Y:S06]  /*18630*/  BRA `(.L_x_1533) ;  /* 0xffffffc400447947 */ /* 0x000fec000383ffff */
.L_x_1430:
[----:B------:R-:W-:Y:S01]  /*18640*/  BSSY B0, `(.L_x_1534) ;  /* 0x0000007000007945 */ /* 0x000fe20003800000 */
[----:B------:R-:W-:Y:S02]  /*18650*/  IMAD.MOV.U32 R13, RZ, RZ, R6 ;  /* 0x000000ffff0d7224 */ /* 0x000fe400078e0006 */
[----:B------:R-:W-:Y:S02]  /*18660*/  IMAD.MOV.U32 R11, RZ, RZ, 0x1f ;  /* 0x0000001fff0b7424 */ /* 0x000fe400078e00ff */
[----:B------:R-:W-:-:S07]  /*18670*/  IMAD.MOV.U32 R15, RZ, RZ, -0x1 ;  /* 0xffffffffff0f7424 */ /* 0x000fce00078e00ff */
[----:B0123--:R-:W-:Y:S05]  /*18680*/  WARPSYNC.COLLECTIVE R15, `(.L_x_1535) ;  /* 0x000000000f087348 */ /* 0x00ffea0003c00000 */
[----:B------:R4:W0:Y:S02]  /*18690*/  SHFL.IDX P6, R14, R13, R12, R11 ;  /* 0x0000000c0d0e7389 */ /* 0x00082400000c000b */
[----:B01234-:R-:W-:Y:S01]  /*186a0*/  ENDCOLLECTIVE ;  /* 0x000000000000791b */ /* 0x01ffe20003800000 */
.L_x_1535:
[----:B------:R-:W-:Y:S05]  /*186b0*/  BSYNC B0 ;  /* 0x0000000000007941 */ /* 0x000fea0003800000 */
.L_x_1534:
[----:B------:R-:W-:Y:S05]  /*186c0*/  BRA `(.L_x_1429) ;  /* 0xffffffc4003c7947 */ /* 0x000fea000383ffff */
.L_x_1434:
[----:B-1----:R1:W2:Y:S02]  /*186d0*/  SYNCS.PHASECHK.TRANS64.TRYWAIT P0, [R4+URZ+0x30820], R0 ;  /* 0x03082000040075a7 */ /* 0x0022a4000800017f */
[----:B--2---:R-:W-:Y:S05]  /*186e0*/  @!P0 NANOSLEEP.SYNCS 0x989680 ;  /* 0x009896800000895d */ /* 0x004fea0003900000 */
[----:B------:R-:W2:Y:S02]  /*186f0*/  @!P0 SYNCS.PHASECHK.TRANS64 P0, [R4+URZ+0x30820], R0 ;  /* 0x03082000040085a7 */ /* 0x000ea4000800007f */
[----:B--2---:R-:W-:Y:S05]  /*18700*/  @!P0 BRA `(.L_x_1434) ;  /* 0xfffffffc00f08947 */ /* 0x004fea000383ffff */
[----:B------:R-:W-:Y:S05]  /*18710*/  BRA `(.L_x_1536) ;  /* 0xffffffc800b47947 */ /* 0x000fea000383ffff */
.L_x_1435:
        /* <DEDUP_REMOVED lines=8> */
[----:B01-3--:R-:W-:Y:S05]  /*187a0*/  WARPSYNC.COLLECTIVE R15, `(.L_x_1538) ;  /* 0x000000000f087348 */ /* 0x00bfea0003c00000 */
[----:B------:R2:W4:Y:S02]  /*187b0*/  SHFL.IDX P6, R14, R13, R12, R11 ;  /* 0x0000000c0d0e7389 */ /* 0x00052400000c000b */
[----:B01234-:R-:W-:Y:S01]  /*187c0*/  ENDCOLLECTIVE ;  /* 0x000000000000791b */ /* 0x01ffe20003800000 */
.L_x_1538:
[----:B------:R-:W-:Y:S05]  /*187d0*/  BSYNC B0 ;  /* 0x0000000000007941 */ /* 0x000fea0003800000 */
.L_x_1537:
[----:B------:R-:W-:Y:S05]  /*187e0*/  BRA `(.L_x_1539) ;  /* 0xffffffc8009c7947 */ /* 0x000fea000383ffff */
.L_x_1438:
[----:B------:R-:W-:Y:S01]  /*187f0*/  BSSY B1, `(.L_x_1540) ;  /* 0x0000006000017945 */ /* 0x000fe20003800000 */
[----:B------:R-:W-:-:S07]  /*18800*/  IMAD.MOV.U32 R15, RZ, RZ, -0x1 ;  /* 0xffffffffff0f7424 */ /* 0x000fce00078e00ff */
[----:B01-3--:R-:W-:Y:S05]  /*18810*/  WARPSYNC.COLLECTIVE R15, `(.L_x_1541) ;  /* 0x000000000f0c7348 */ /* 0x00bfea0003c00000 */
[----:B------:R-:W-:Y:S02]  /*18820*/  ELECT P6, UR62, PT ;  /* 0x00000000003e782f */ /* 0x000fe400038c0000 */
[----:B------:R-:W-:Y:S01]  /*18830*/  MOV R14, UR62 ;  /* 0x0000003e000e7c02 */ /* 0x000fe20008000f00 */
[----:B01-3--:R-:W-:Y:S10]  /*18840*/  ENDCOLLECTIVE ;  /* 0x000000000000791b */ /* 0x00bff40003800000 */
.L_x_1541:
[----:B------:R-:W-:Y:S05]  /*18850*/  BSYNC B1 ;  /* 0x0000000000017941 */ /* 0x000fea0003800000 */
.L_x_1540:
[----:B------:R-:W-:Y:S05]  /*18860*/  BRA `(.L_x_1542) ;  /* 0xffffffc800947947 */ /* 0x000fea000383ffff */
.L_x_1440:
[----:B-1----:R1:W2:Y:S02]  /*18870*/  SYNCS.PHASECHK.TRANS64.TRYWAIT P1, [R5+URZ+0x30840], R0 ;  /* 0x03084000050075a7 */ /* 0x0022a4000802017f */
[----:B--2---:R-:W-:Y:S05]  /*18880*/  @!P1 NANOSLEEP.SYNCS 0x989680 ;  /* 0x009896800000995d */ /* 0x004fea0003900000 */
[----:B------:R-:W2:Y:S02]  /*18890*/  @!P1 SYNCS.PHASECHK.TRANS64 P1, [R5+URZ+0x30840], R0 ;  /* 0x03084000050095a7 */ /* 0x000ea4000802007f */
[----:B--2---:R-:W-:Y:S05]  /*188a0*/  @!P1 BRA `(.L_x_1440) ;  /* 0xfffffffc00f09947 */ /* 0x004fea000383ffff */
[----:B------:R-:W-:Y:S05]  /*188b0*/  BRA `(.L_x_1543) ;  /* 0xffffffc800bc7947 */ /* 0x000fea000383ffff */
.L_x_1442:
[----:B--2---:R2:W4:Y:S02]  /*188c0*/  SYNCS.PHASECHK.TRANS64.TRYWAIT P1, [R25+URZ+0x30840], R2 ;  /* 0x03084002190075a7 */ /* 0x004524000802017f */
[----:B----4-:R-:W-:Y:S05]  /*188d0*/  @!P1 NANOSLEEP.SYNCS 0x989680 ;  /* 0x009896800000995d */ /* 0x010fea0003900000 */
[----:B------:R-:W4:Y:S02]  /*188e0*/  @!P1 SYNCS.PHASECHK.TRANS64 P1, [R25+URZ+0x30840], R2 ;  /* 0x03084002190095a7 */ /* 0x000f24000802007f */
[----:B----4-:R-:W-:Y:S05]  /*188f0*/  @!P1 BRA `(.L_x_1442) ;  /* 0xfffffffc00f09947 */ /* 0x010fea000383ffff */
[----:B------:R-:W-:Y:S05]  /*18900*/  BRA `(.L_x_1544) ;  /* 0xffffffc800c87947 */ /* 0x000fea000383ffff */
.L_x_1444:
[----:B----4-:R4:W0:Y:S02]  /*18910*/  SYNCS.PHASECHK.TRANS64.TRYWAIT P1, [R5+URZ+0x30860], R0 ;  /* 0x03086000050075a7 */ /* 0x010824000802017f */
[----:B0-----:R-:W-:Y:S05]  /*18920*/  @!P1 NANOSLEEP.SYNCS 0x989680 ;  /* 0x009896800000995d */ /* 0x001fea0003900000 */
[----:B------:R-:W0:Y:S02]  /*18930*/  @!P1 SYNCS.PHASECHK.TRANS64 P1, [R5+URZ+0x30860], R0 ;  /* 0x03086000050095a7 */ /* 0x000e24000802007f */
[----:B0-----:R-:W-:Y:S05]  /*18940*/  @!P1 BRA `(.L_x_1444) ;  /* 0xfffffffc00f09947 */ /* 0x001fea000383ffff */
[----:B------:R-:W-:Y:S05]  /*18950*/  BRA `(.L_x_1545) ;  /* 0xffffffc800c47947 */ /* 0x000fea000383ffff */
.L_x_1546:
        /* <DEDUP_REMOVED lines=10> */
.L_x_3297:


//--------------------- .text._ZN7cutlass13device_kernelIN5flash11enable_sm90INS1_16FlashAttnFwdSm90INS1_25CollectiveMainloopFwdSm90ILi2EN4cute5tupleIJNS5_1CILi1EEES8_S8_EEENS6_IJNS7_ILi128EEENS7_ILi64EEENS7_ILi256EEEEEELi256ENS_10bfloat16_tEfNS_4arch4Sm90ELb0ELb1ELb0ELb1ELb1ELb1ELb0ELb1ELb1ELb1ELb0ELb0EEENS1_21CollectiveEpilogueFwdINS6_IJSA_SC_SB_EEES9_SE_SG_Li256ELb1ELb1ELb0ELb0EEENS1_36VarlenDynamicPersistentTileSchedulerILi128ELi64ELi256ELi128ELb0ELb1ELb1ELb1ELb0ELb1EEEEEEEEEvNT_6ParamsE --------------------------
	.section	.text._ZN7cutlass13device_kernelIN5flash11enable_sm90INS1_16FlashAttnFwdSm90INS1_25CollectiveMainloopFwdSm90ILi2EN4cute5tupleIJNS5_1CILi1EEES8_S8_EEENS6_IJNS7_ILi128EEENS7_ILi64EEENS7_ILi256EEEEEELi256ENS_10bfloat16_tEfNS_4arch4Sm90ELb0ELb1ELb0ELb1ELb1ELb1ELb0ELb1ELb1ELb1ELb0ELb0EEENS1_21CollectiveEpilogueFwdINS6_IJSA_SC_SB_EEES9_SE_SG_Li256ELb1ELb1ELb0ELb0EEENS1_36VarlenDynamicPersistentTileSchedulerILi128ELi64ELi256ELi128ELb0ELb1ELb1ELb1ELb0ELb1EEEEEEEEEvNT_6ParamsE,"ax",@progbits
	.align	128
.text._ZN7cutlass13device_kernelIN5flash11enable_sm90INS1_16FlashAttnFwdSm90INS1_25CollectiveMainloopFwdSm90ILi2EN4cute5tupleIJNS5_1CILi1EEES8_S8_EEENS6_IJNS7_ILi128EEENS7_ILi64EEENS7_ILi256EEEEEELi256ENS_10bfloat16_tEfNS_4arch4Sm90ELb0ELb1ELb0ELb1ELb1ELb1ELb0ELb1ELb1ELb1ELb0ELb0EEENS1_21CollectiveEpilogueFwdINS6_IJSA_SC_SB_EEES9_SE_SG_Li256ELb1ELb1ELb0ELb0EEENS1_36VarlenDynamicPersistentTileSchedulerILi128ELi64ELi256ELi128ELb0ELb1ELb1ELb1ELb0ELb1EEEEEEEEEvNT_6ParamsE:
        .type           _ZN7cutlass13device_kernelIN5flash11enable_sm90INS1_16FlashAttnFwdSm90INS1_25CollectiveMainloopFwdSm90ILi2EN4cute5tupleIJNS5_1CILi1EEES8_S8_EEENS6_IJNS7_ILi128EEENS7_ILi64EEENS7_ILi256EEEEEELi256ENS_10bfloat16_tEfNS_4arch4Sm90ELb0ELb1ELb0ELb1ELb1ELb1ELb0ELb1ELb1ELb1ELb0ELb0EEENS1_21CollectiveEpilogueFwdINS6_IJSA_SC_SB_EEES9_SE_SG_Li256ELb1ELb1ELb0ELb0EEENS1_36VarlenDynamicPersistentTileSchedulerILi128ELi64ELi256ELi128ELb0ELb1ELb1ELb1ELb0ELb1EEEEEEEEEvNT_6ParamsE,@function
        .size           _ZN7cutlass13device_kernelIN5flash11enable_sm90INS1_16FlashAttnFwdSm90INS1_25CollectiveMainloopFwdSm90ILi2EN4cute5tupleIJNS5_1CILi1EEES8_S8_EEENS6_IJNS7_ILi128EEENS7_ILi64EEENS7_ILi256EEEEEELi256ENS_10bfloat16_tEfNS_4arch4Sm90ELb0ELb1ELb0ELb1ELb1ELb1ELb0ELb1ELb1ELb1ELb0ELb0EEENS1_21CollectiveEpilogueFwdINS6_IJSA_SC_SB_EEES9_SE_SG_Li256ELb1ELb1ELb0ELb0EEENS1_36VarlenDynamicPersistentTileSchedulerILi128ELi64ELi256ELi128ELb0ELb1ELb1ELb1ELb0ELb1EEEEEEEEEvNT_6ParamsE,(.L_x_3298 - _ZN7cutlass13device_kernelIN5flash11enable_sm90INS1_16FlashAttnFwdSm90INS1_25CollectiveMainloopFwdSm90ILi2EN4cute5tupleIJNS5_1CILi1EEES8_S8_EEENS6_IJNS7_ILi128EEENS7_ILi64EEENS7_ILi256EEEEEELi256ENS_10bfloat16_tEfNS_4arch4Sm90ELb0ELb1ELb0ELb1ELb1ELb1ELb0ELb1ELb1ELb1ELb0ELb0EEENS1_21CollectiveEpilogueFwdINS6_IJSA_SC_SB_EEES9_SE_SG_Li256ELb1ELb1ELb0ELb0EEENS1_36VarlenDynamicPersistentTileSchedulerILi128ELi64ELi256ELi128ELb0ELb1ELb1ELb1ELb0ELb1EEEEEEEEEvNT_6ParamsE)
        .other          _ZN7cutlass13device_kernelIN5flash11enable_sm90INS1_16FlashAttnFwdSm90INS1_25CollectiveMainloopFwdSm90ILi2EN4cute5tupleIJNS5_1CILi1EEES8_S8_EEENS6_IJNS7_ILi128EEENS7_ILi64EEENS7_ILi256EEEEEELi256ENS_10bfloat16_tEfNS_4arch4Sm90ELb0ELb1ELb0ELb1ELb1ELb1ELb0ELb1ELb1ELb1ELb0ELb0EEENS1_21CollectiveEpilogueFwdINS6_IJSA_SC_SB_EEES9_SE_SG_Li256ELb1ELb1ELb0ELb0EEENS1_36VarlenDynamicPersistentTileSchedulerILi128ELi64ELi256ELi128ELb0ELb1ELb1ELb1ELb0ELb1EEEEEEEEEvNT_6ParamsE,@"STO_CUDA_ENTRY STV_DEFAULT"
_ZN7cutlass13device_kernelIN5flash11enable_sm90INS1_16FlashAttnFwdSm90INS1_25CollectiveMainloopFwdSm90ILi2EN4cute5tupleIJNS5_1CILi1EEES8_S8_EEENS6_IJNS7_ILi128EEENS7_ILi64EEENS7_ILi256EEEEEELi256ENS_10bfloat16_tEfNS_4arch4Sm90ELb0ELb1ELb0ELb1ELb1ELb1ELb0ELb1ELb1ELb1ELb0ELb0EEENS1_21CollectiveEpilogueFwdINS6_IJSA_SC_SB_EEES9_SE_SG_Li256ELb1ELb1ELb0ELb0EEENS1_36VarlenDynamicPersistentTileSchedulerILi128ELi64ELi256ELi128ELb0ELb1ELb1ELb1ELb0ELb1EEEEEEEEEvNT_6ParamsE:
[----:B------:R-:W0:Y:S02]  /*0000*/  LDC R1, c[0x0][0x28] ;  /* 0x00000a00ff017b82 */ /* 0x000e240000000800 */
[----:B0-----:R-:W-:Y:S01]  /*0010*/  VIADD R1, R1, 0xffffff28 ;  /* 0xffffff2801017836 */ /* 0x001fe20000000000 */
[----:B------:R-:W0:Y:S01]  /*0020*/  S2R R0, SR_TID.X ;  /* 0x0000000000007919 */ /* 0x000e220000002100 */
[----:B------:R-:W-:Y:S01]  /*0030*/  ELECT P0, URZ, PT ;  /* 0x00000000003f782f */ /* 0x000fe20003800000 */
[----:B------:R-:W-:Y:S01]  /*0040*/  BSSY B0, `(.L_x_1547) ;  /* 0x000000d000007945 */ /* 0x000fe20003800000 */
[----:B0-----:R-:W-:-:S05]  /*0050*/  SHF.R.U32.HI R2, RZ, 0x5, R0 ;  /* 0x00000005ff027819 */ /* 0x001fca0000011600 */
[----:B------:R-:W0:Y:S02]  /*0060*/  SHFL.IDX PT, R3, R2, RZ, 0x1f ;  /* 0x00001fff02037589 */ /* 0x000e2400000e0000 */
[----:B0-----:R-:W-:-:S13]  /*0070*/  ISETP.EQ.AND P0, PT, R3, RZ, P0 ;  /* 0x000000ff0300720c */ /* 0x001fda0000702270 */
        /* <DEDUP_REMOVED lines=9> */
.L_x_1548:
[----:B------:R-:W-:Y:S05]  /*0110*/  BSYNC B0 ;  /* 0x0000000000007941 */ /* 0x000fea0003800000 */
.L_x_1547:
[----:B------:R-:W-:Y:S01]  /*0120*/  VOTEU.ANY UP0, P0 ;  /* 0x00000000003f7886 */ /* 0x000fe20000000100 */
[----:B------:R-:W0:Y:S01]  /*0130*/  SHFL.IDX PT, R3, R2, RZ, 0x1f ;  /* 0x00001fff02037589 */ /* 0x000e2200000e0000 */
[----:B------:R-:W-:Y:S01]  /*0140*/  UMOV UR4, 0x80 ;  /* 0x0000008000047882 */ /* 0x000fe20000000000 */
[----:B------:R-:W-:Y:S01]  /*0150*/  UMOV UR7, 0x100 ;  /* 0x0000010000077882 */ /* 0x000fe20000000000 */
[----:B------:R-:W-:Y:S01]  /*0160*/  VOTEU.ANY UP1, P0 ;  /* 0x00000000003f7886 */ /* 0x000fe20000020100 */
[----:B------:R-:W1:Y:S01]  /*0170*/  @UP0 S2UR UR8, SR_CgaCtaId ;  /* 0x00000000000809c3 */ /* 0x000e620000008800 */
[----:B------:R-:W-:Y:S01]  /*0180*/  @UP0 UMOV UR6, 0x400 ;  /* 0x0000040000060882 */ /* 0x000fe20000000000 */
[----:B------:R-:W-:-:S04]  /*0190*/  @UP0 UIADD3 UR4, -UR4, 0x100000, URZ ;  /* 0x0010000004040890 */ /* 0x000fc8000fffe13f */
[----:B------:R-:W-:Y:S02]  /*01a0*/  @UP0 USHF.L.U32 UR5, UR4, 0xb, URZ ;  /* 0x0000000b04050899 */ /* 0x000fe4000800063f */
[----:B------:R-:W-:Y:S01]  /*01b0*/  @UP0 USHF.L.U32 UR4, UR4, 0x1, URZ ;  /* 0x0000000104040899 */ /* 0x000fe2000800063f */
[----:B0-----:R-:W-:Y:S02]  /*01c0*/  ISETP.NE.AND P1, PT, R3, RZ, PT ;  /* 0x000000ff0300720c */ /* 0x001fe40003f25270 */
[----:B------:R-:W-:Y:S01]  /*01d0*/  SHF.R.U32.HI R3, RZ, 0x7, R0 ;  /* 0x00000007ff037819 */ /* 0x000fe20000011600 */
[----:B-1----:R-:W-:Y:S02]  /*01e0*/  @UP0 ULEA UR8, UR8, UR6, 0x18 ;  /* 0x0000000608080291 */ /* 0x002fe4000f8ec03f */
[----:B------:R-:W-:-:S04]  /*01f0*/  @UP0 UIADD3 UR6, -UR7, 0x100000, URZ ;  /* 0x0010000007060890 */ /* 0x000fc8000fffe13f */
[----:B------:R-:W-:Y:S02]  /*0200*/  @UP0 USHF.L.U32 UR7, UR6, 0xb, URZ ;  /* 0x0000000b06070899 */ /* 0x000fe4000800063f */
[----:B------:R-:W-:Y:S01]  /*0210*/  @UP0 USHF.L.U32 UR6, UR6, 0x1, URZ ;  /* 0x0000000106060899 */ /* 0x000fe2000800063f */
[----:B------:R-:W-:Y:S01]  /*0220*/  VOTEU.ANY UP0, P0 ;  /* 0x00000000003f7886 */ /* 0x000fe20000000100 */
[----:B------:R-:W0:Y:S04]  /*0230*/  SHFL.IDX PT, R3, R3, RZ, 0x1f ;  /* 0x00001fff03037589 */ /* 0x000e2800000e0000 */
[----:B------:R-:W1:Y:S02]  /*0240*/  FENCE.VIEW.ASYNC.S ;  /* 0x00000000000073c6 */ /* 0x000e640000000000 */
[----:B-1----:R1:W2:Y:S04]  /*0250*/  @UP0 SYNCS.EXCH.64 URZ, [UR8+0x30800], UR4 ;  /* 0x03080004083f05b2 */ /* 0x0022a80008000100 */
[----:B------:R1:W3:Y:S01]  /*0260*/  @UP1 SYNCS.EXCH.64 URZ, [UR8+0x30820], UR6 ;  /* 0x03082006083f15b2 */ /* 0x0002e20008000100 */
[----:B------:R-:W-:Y:S05]  /*0270*/  @P1 BRA `(.L_x_1549) ;  /* 0x0000000000481947 */ /* 0x000fea0003800000 */
[----:B-1----:R-:W1:Y:S01]  /*0280*/  S2UR UR5, SR_CgaCtaId ;  /* 0x00000000000579c3 */ /* 0x002e620000008800 */
[----:B------:R-:W-:Y:S01]  /*0290*/  UMOV UR4, 0x400 ;  /* 0x0000040000047882 */ /* 0x000fe20000000000 */
[----:B------:R-:W-:Y:S01]  /*02a0*/  UMOV UR6, 0x80 ;  /* 0x0000008000067882 */ /* 0x000fe20000000000 */
[----:B------:R-:W-:Y:S01]  /*02b0*/  UMOV UR7, 0x100 ;  /* 0x0000010000077882 */ /* 0x000fe20000000000 */
[----:B------:R-:W-:Y:S01]  /*02c0*/  ELECT P0, URZ, PT ;  /* 0x00000000003f782f */ /* 0x000fe20003800000 */
[----:B-1----:R-:W-:Y:S02]  /*02d0*/  ULEA UR8, UR5, UR4, 0x18 ;  /* 0x0000000405087291 */ /* 0x002fe4000f8ec03f */
[----:B------:R-:W-:-:S04]  /*02e0*/  UIADD3 UR4, -UR6, 0x100000, URZ ;  /* 0x0010000006047890 */ /* 0x000fc8000fffe13f */
[----:B------:R-:W-:Y:S02]  /*02f0*/  USHF.L.U32 UR5, UR4, 0xb, URZ ;  /* 0x0000000b04057899 */ /* 0x000fe4000800063f */
[----:B------:R-:W-:Y:S02]  /*0300*/  USHF.L.U32 UR4, UR4, 0x1, URZ ;  /* 0x0000000104047899 */ /* 0x000fe4000800063f */
[----:B------:R-:W-:-:S04]  /*0310*/  UIADD3 UR6, -UR7, 0x100000, URZ ;  /* 0x0010000007067890 */ /* 0x000fc8000fffe13f */
[----:B------:R-:W-:Y:S02]  /*0320*/  USHF.L.U32 UR7, UR6, 0xb, URZ ;  /* 0x0000000b06077899 */ /* 0x000fe4000800063f */
[----:B------:R-:W-:Y:S01]  /*0330*/  USHF.L.U32 UR6, UR6, 0x1, URZ ;  /* 0x0000000106067899 */ /* 0x000fe2000800063f */
[----:B------:R-:W1:Y:S03]  /*0340*/  FENCE.VIEW.ASYNC.S ;  /* 0x00000000000073c6 */ /* 0x000e660000000000 */
[----:B-1----:R4:W1:Y:S08]  /*0350*/  SYNCS.EXCH.64 URZ, [UR8+0x30830], UR4 ;  /* 0x03083004083f75b2 */ /* 0x0028700008000100 */
[----:B------:R4:W0:Y:S01]  /*0360*/  SYNCS.EXCH.64 URZ, [UR8+0x30840], UR6 ;  /* 0x03084006083f75b2 */ /* 0x0008220008000100 */
[----:B------:R4:W0:Y:S01]  /*0370*/  SYNCS.EXCH.64 URZ, [UR8+0x30838], UR4 ;  /* 0x03083804083f75b2 */ /* 0x0008220008000100 */
[----:B------:R4:W0:Y:S02]  /*0380*/  SYNCS.EXCH.64 URZ, [UR8+0x30848], UR6 ;  /* 0x03084806083f75b2 */ /* 0x0008240008000100 */
[----:B----4-:R-:W-:Y:S01]  /*0390*/  NOP ;  /* 0x0000000000007918 */ /* 0x010fe20000000000 */
.L_x_1549:
[----:B------:R-:W4:Y:S01]  /*03a0*/  SHFL.IDX PT, R4, R2, RZ, 0x1f ;  /* 0x00001fff02047589 */ /* 0x000f2200000e0000 */
[----:B------:R-:W-:Y:S01]  /*03b0*/  NOP ;  /* 0x0000000000007918 */ /* 0x000fe20000000000 */
[----:B----4-:R-:W-:-:S13]  /*03c0*/  ISETP.NE.AND P0, PT, R4, RZ, PT ;  /* 0x000000ff0400720c */ /* 0x010fda0003f05270 */
        /* <DEDUP_REMOVED lines=19> */
.L_x_1550:
[----:B------:R-:W4:Y:S01]  /*0500*/  SHFL.IDX PT, R4, R2, RZ, 0x1f ;  /* 0x00001fff02047589 */ /* 0x000f2200000e0000 */
[----:B------:R-:W-:Y:S01]  /*0510*/  NOP ;  /* 0x0000000000007918 */ /* 0x000fe20000000000 */
[----:B----4-:R-:W-:-:S13]  /*0520*/  ISETP.NE.AND P0, PT, R4, RZ, PT ;  /* 0x000000ff0400720c */ /* 0x010fda0003f05270 */
[----:B------:R-:W-:Y:S05]  /*0530*/  @P0 BRA `(.L_x_1551) ;  /* 0x0000000000380947 */ /* 0x000fea0003800000 */
[----:B-1----:R-:W1:Y:S01]  /*0540*/  S2UR UR5, SR_CgaCtaId ;  /* 0x00000000000579c3 */ /* 0x002e620000008800 */
[----:B------:R-:W-:Y:S01]  /*0550*/  UMOV UR4, 0x400 ;  /* 0x0000040000047882 */ /* 0x000fe20000000000 */
[----:B------:R-:W-:Y:S01]  /*0560*/  UMOV UR7, 0x80 ;  /* 0x0000008000077882 */ /* 0x000fe20000000000 */
[----:B------:R-:W-:Y:S01]  /*0570*/  ELECT P0, URZ, PT ;  /* 0x00000000003f782f */ /* 0x000fe20003800000 */
[----:B-1----:R-:W-:Y:S02]  /*0580*/  ULEA UR6, UR5, UR4, 0x18 ;  /* 0x0000000405067291 */ /* 0x002fe4000f8ec03f */
[----:B------:R-:W-:-:S04]  /*0590*/  UIADD3 UR4, -UR7, 0x100000, URZ ;  /* 0x0010000007047890 */ /* 0x000fc8000fffe13f */
[----:B------:R-:W-:Y:S02]  /*05a0*/  USHF.L.U32 UR5, UR4, 0xb, URZ ;  /* 0x0000000b04057899 */ /* 0x000fe4000800063f */
[----:B------:R-:W-:Y:S01]  /*05b0*/  USHF.L.U32 UR4, UR4, 0x1, URZ ;  /* 0x0000000104047899 */ /* 0x000fe2000800063f */
[----:B------:R-:W1:Y:S11]  /*05c0*/  FENCE.VIEW.ASYNC.S ;  /* 0x00000000000073c6 */ /* 0x000e760000000000 */
[----:B-1----:R4:W1:Y:S01]  /*05d0*/  SYNCS.EXCH.64 URZ, [UR6+0x30870], UR4 ;  /* 0x03087004063f75b2 */ /* 0x0028620008000100 */
[----:B------:R4:W0:Y:S01]  /*05e0*/  SYNCS.EXCH.64 URZ, [UR6+0x30880], UR4 ;  /* 0x03088004063f75b2 */ /* 0x0008220008000100 */
[----:B------:R4:W0:Y:S01]  /*05f0*/  SYNCS.EXCH.64 URZ, [UR6+0x30878], UR4 ;  /* 0x03087804063f75b2 */ /* 0x0008220008000100 */
[----:B------:R4:W0:Y:S02]  /*0600*/  SYNCS.EXCH.64 URZ, [UR6+0x30888], UR4 ;  /* 0x03088804063f75b2 */ /* 0x0008240008000100 */
[----:B----4-:R-:W-:Y:S01]  /*0610*/  NOP ;  /* 0x0000000000007918 */ /* 0x010fe20000000000 */
.L_x_1551:
        /* <DEDUP_REMOVED lines=22> */
.L_x_1552:
        /* <DEDUP_REMOVED lines=22> */
.L_x_1553:
[----:B0-----:R-:W-:Y:S01]  /*08e0*/  ISETP.NE.AND P0, PT, R3, RZ, PT ;  /* 0x000000ff0300720c */ /* 0x001fe20003f05270 */
[----:B------:R-:W-:Y:S01]  /*08f0*/  IMAD.MOV.U32 R3, RZ, RZ, 0x1 ;  /* 0x00000001ff037424 */ /* 0x000fe200078e00ff */
[----:B------:R-:W-:Y:S01]  /*0900*/  NOP ;  /* 0x0000000000007918 */ /* 0x000fe20000000000 */
[----:B------:R-:W-:Y:S01]  /*0910*/  ULDC.64 UR60, c[0x0][0x208] ;  /* 0x00008200003c7ab9 */ /* 0x000fe20000000a00 */
[----:B------:R-:W-:Y:S02]  /*0920*/  BSSY B9, `(.L_x_1554) ;  /* 0x0002936000097945 */ /* 0x000fe40003800000 */
[----:B------:R-:W-:-:S05]  /*0930*/  SEL R3, R3, 0x2, !P0 ;  /* 0x0000000203037807 */ /* 0x000fca0004000000 */
[----:B------:R0:W-:Y:S01]  /*0940*/  STL [R1+0x20], R3 ;  /* 0x0000200301007387 */ /* 0x0001e20000100800 */
[----:B-123--:R-:W-:Y:S06]  /*0950*/  BAR.SYNC.DEFER_BLOCKING 0x0 ;  /* 0x0000000000007b1d */ /* 0x00efec0000010000 */
[----:B------:R-:W-:Y:S05]  /*0960*/  @!P0 BRA `(.L_x_1555) ;  /* 0x00000218005c8947 */ /* 0x000fea0003800000 */
.L_x_1556:
[----:B------:R-:W-:-:S08]  /*0970*/  NOP ;  /* 0x0000000000007918 */ /* 0x000fd00000000000 */
[----:B------:R-:W1:Y:S02]  /*0980*/  USETMAXREG.TRY_ALLOC.CTAPOOL UP0, 0xe8 ;  /* 0x000000e8000079c8 */ /* 0x000e640008000600 */
[----:B-1----:R-:W-:-:S13]  /*0990*/  PLOP3.LUT P0, PT, PT, PT, UP0, 0x80, 0x0 ;  /* 0x000000000000781c */ /* 0x002fda0003f0f008 */
[----:B------:R-:W-:Y:S05]  /*09a0*/  @!P0 BRA `(.L_x_1556) ;  /* 0xfffffffc00f08947 */ /* 0x000fea000383ffff */
[----:B------:R-:W1:Y:S08]  /*09b0*/  S2UR UR4, SR_CgaCtaId ;  /* 0x00000000000479c3 */ /* 0x000e700000008800 */
[----:B------:R-:W-:Y:S06]  /*09c0*/  BAR.ARV 0x8, 0x180 ;  /* 0x0206000000007b1d */ /* 0x000fec0000002000 */
[----:B------:R-:W-:-:S02]  /*09d0*/  MOV R18, 0x400 ;  /* 0x0000040000127802 */ /* 0x000fc40000000f00 */
[----:B------:R-:W-:Y:S01]  /*09e0*/  BAR.SYNC.DEFER_BLOCKING 0x5, 0x180 ;  /* 0x0146000000007b1d */ /* 0x000fe20000010000 */
[----:B-1----:R-:W-:-:S05]  /*09f0*/  IMAD.U32 R2, RZ, RZ, UR4 ;  /* 0x00000004ff027e24 */ /* 0x002fca000f8e00ff */
[----:B------:R-:W-:Y:S01]  /*0a00*/  ULDC UR4, c[0x0][0xc3c] ;  /* 0x00030f0000047ab9 */ /* 0x000fe20000000800 */
[----:B------:R-:W-:Y:S01]  /*0a10*/  LEA R18, R2, R18, 0x18 ;  /* 0x0000001202127211 */ /* 0x000fe200078ec0ff */
[----:B------:R-:W-:Y:S04]  /*0a20*/  STL [R1+0x4], R2 ;  /* 0x0000040201007387 */ /* 0x000fe80000100800 */
[----:B------:R-:W1:Y:S01]  /*0a30*/  LDS.128 R36, [R18+0x308d0] ;  /* 0x0308d00012247984 */ /* 0x000e620000000c00 */
[----:B------:R-:W-:Y:S06]  /*0a40*/  BAR.ARV 0x4, 0x180 ;  /* 0x0106000000007b1d */ /* 0x000fec0000002000 */
[----:B-1----:R-:W-:-:S13]  /*0a50*/  ISETP.GE.AND P0, PT, R39, UR4, PT ;  /* 0x0000000427007c0c */ /* 0x002fda000bf06270 */
[----:B------:R-:W-:Y:S05]  /*0a60*/  @P0 BRA `(.L_x_1557) ;  /* 0x0000029000840947 */ /* 0x000fea0003800000 */
[----:B------:R-:W-:-:S05]  /*0a70*/  VIADD R0, R0, 0xffffff80 ;  /* 0xffffff8000007836 */ /* 0x000fca0000000000 */
[----:B0-----:R-:W-:-:S04]  /*0a80*/  SHF.R.S32.HI R3, RZ, 0x1f, R0 ;  /* 0x0000001fff037819 */ /* 0x001fc80000011400 */
[CC--:B------:R-:W-:Y:S02]  /*0a90*/  LEA.HI R4, R3.reuse, R0.reuse, RZ, 0x5 ;  /* 0x0000000003047211 */ /* 0x0c0fe400078f28ff */
[CC--:B------:R-:W-:Y:S02]  /*0aa0*/  LEA.HI R2, R3.reuse, R0.reuse, RZ, 0x4 ;  /* 0x0000000003027211 */ /* 0x0c0fe400078f20ff */
[----:B------:R-:W-:Y:S01]  /*0ab0*/  LEA.HI R6, R3, R0, RZ, 0x2 ;  /* 0x0000000003067211 */ /* 0x000fe200078f10ff */
[----:B------:R-:W-:Y:S01]  /*0ac0*/  IMAD.SHL.U32 R4, R4, 0x20, RZ ;  /* 0x0000002004047824 */ /* 0x000fe200078e00ff */
[----:B------:R-:W-:Y:S02]  /*0ad0*/  LOP3.LUT R5, R2, 0x3fffff0, RZ, 0xc0, !PT ;  /* 0x03fffff002057812 */ /* 0x000fe400078ec0ff */
[----:B------:R-:W-:Y:S02]  /*0ae0*/  SHF.R.S32.HI R7, RZ, 0x4, R2 ;  /* 0x00000004ff077819 */ /* 0x000fe40000011402 */
[----:B------:R-:W-:Y:S01]  /*0af0*/  LOP3.LUT R4, R4, 0xfffffc00, RZ, 0xc0, !PT ;  /* 0xfffffc0004047812 */ /* 0x000fe200078ec0ff */
[----:B------:R-:W-:Y:S01]  /*0b00*/  IMAD.IADD R5, R0, 0x1, -R5 ;  /* 0x0000000100057824 */ /* 0x000fe200078e0a05 */
[----:B------:R-:W-:-:S02]  /*0b10*/  LEA.HI R2, R2, R7, RZ, 0x1 ;  /* 0x0000000702027211 */ /* 0x000fc400078f08ff */
[----:B------:R-:W-:Y:S01]  /*0b20*/  LOP3.LUT R9, R6, 0xfffffffc, RZ, 0xc0, !PT ;  /* 0xfffffffc06097812 */ /* 0x000fe200078ec0ff */
[----:B------:R-:W-:Y:S01]  /*0b30*/  IMAD R5, R5, 0x40, R4 ;  /* 0x0000004005057824 */ /* 0x000fe200078e0204 */
[----:B------:R-:W-:Y:S02]  /*0b40*/  LOP3.LUT R2, R2, 0x1ffffffe, RZ, 0xc0, !PT ;  /* 0x1ffffffe02027812 */ /* 0x000fe400078ec0ff */
[CC--:B------:R-:W-:Y:S01]  /*0b50*/  LEA.HI R4, R3.reuse, R0.reuse, RZ, 0x3 ;  /* 0x0000000003047211 */ /* 0x0c0fe200078f18ff */
[----:B------:R-:W-:Y:S01]  /*0b60*/  IMAD.IADD R8, R0, 0x1, -R9 ;  /* 0x0000000100087824 */ /* 0x000fe200078e0a09 */
[-C--:B------:R-:W-:Y:S01]  /*0b70*/  LEA.HI R6, R3, R0.reuse, RZ, 0x6 ;  /* 0x0000000003067211 */ /* 0x080fe200078f30ff */
[----:B------:R-:W-:Y:S01]  /*0b80*/  IMAD.IADD R2, R7, 0x1, -R2 ;  /* 0x0000000107027824 */ /* 0x000fe200078e0a02 */
[----:B------:R-:W-:Y:S02]  /*0b90*/  LEA.HI R3, R3, R0, RZ, 0x7 ;  /* 0x0000000003037211 */ /* 0x000fe400078f38ff */
[----:B------:R-:W-:Y:S01]  /*0ba0*/  LOP3.LUT R7, R4, 0xfffffff8, RZ, 0xc0, !PT ;  /* 0xfffffff804077812 */ /* 0x000fe200078ec0ff */
[----:B------:R-:W-:Y:S01]  /*0bb0*/  IMAD.SHL.U32 R6, R6, 0x8, RZ ;  /* 0x0000000806067824 */ /* 0x000fe200078e00ff */
[----:B------:R-:W-:-:S02]  /*0bc0*/  LOP3.LUT R9, R3, 0xffffff80, RZ, 0xc0, !PT ;  /* 0xffffff8003097812 */ /* 0x000fc400078ec0ff */
[----:B------:R-:W-:Y:S01]  /*0bd0*/  SHF.R.S32.HI R19, RZ, 0x3, R4 ;  /* 0x00000003ff137819 */ /* 0x000fe20000011404 */
[----:B------:R-:W-:Y:S01]  /*0be0*/  IMAD.IADD R11, R0, 0x1, -R7 ;  /* 0x00000001000b7824 */ /* 0x000fe200078e0a07 */
[----:B------:R-:W-:Y:S01]  /*0bf0*/  LEA.HI R10, R8, R8, RZ, 0x1 ;  /* 0x00000008080a7211 */ /* 0x000fe200078f08ff */
[----:B------:R-:W-:Y:S01]  /*0c00*/  IMAD.IADD R21, R0, 0x1, -R9 ;  /* 0x0000000100157824 */ /* 0x000fe200078e0a09 */
[----:B------:R-:W-:Y:S01]  /*0c10*/  SHF.R.S32.HI R26, RZ, 0x7, R3 ;  /* 0x00000007ff1a7819 */ /* 0x000fe20000011403 */
[----:B------:R-:W-:Y:S01]  /*0c20*/  IMAD R0, R2, 0x8, R5 ;  /* 0x0000000802007824 */ /* 0x000fe200078e0205 */
[----:B------:R-:W-:Y:S01]  /*0c30*/  STL [R1+0xc], R19 ;  /* 0x00000c1301007387 */ /* 0x000fe20000100800 */
[C---:B------:R-:W-:Y:S01]  /*0c40*/  VIADD R25, R19.reuse, 0x20 ;  /* 0x0000002013197836 */ /* 0x040fe20000000000 */
[----:B------:R-:W-:Y:S01]  /*0c50*/  LOP3.LUT R7, R10, 0x1ffffffe, RZ, 0xc0, !PT ;  /* 0x1ffffffe0a077812 */ /* 0x000fe200078ec0ff */
[C---:B------:R-:W-:Y:S01]  /*0c60*/  VIADD R4, R19.reuse, 0x40 ;  /* 0x0000004013047836 */ /* 0x040fe20000000000 */
[----:B------:R-:W-:Y:S01]  /*0c70*/  STL [R1+0x70], R11 ;  /* 0x0000700b01007387 */ /* 0x000fe20000100800 */
[----:B------:R-:W-:-:S02]  /*0c80*/  VIADD R13, R19, 0x60 ;  /* 0x00000060130d7836 */ /* 0x000fc40000000000 */
[----:B------:R-:W-:Y:S01]  /*0c90*/  IMAD.SHL.U32 R200, R11, 0x4, RZ ;  /* 0x000000040bc87824 */ /* 0x000fe200078e00ff */
[----:B------:R0:W-:Y:S01]  /*0ca0*/  STL [R1+0xb4], R0 ;  /* 0x0000b40001007387 */ /* 0x0001e20000100800 */
[----:B------:R-:W-:Y:S01]  /*0cb0*/  SHF.R.S32.HI R5, RZ, 0x1f, R4 ;  /* 0x0000001fff057819 */ /* 0x000fe20000011404 */
[----:B------:R-:W-:Y:S01]  /*0cc0*/  IMAD.IADD R7, R8, 0x1, -R7 ;  /* 0x0000000108077824 */ /* 0x000fe200078e0a07 */
[----:B------:R-:W-:Y:S01]  /*0cd0*/  SHF.R.S32.HI R8, RZ, 0x1f, R13 ;  /* 0x0000001fff087819 */ /* 0x000fe2000001140d */
[----:B------:R-:W-:Y:S01]  /*0ce0*/  STL [R1+0x80], R21 ;  /* 0x0000801501007387 */ /* 0x000fe20000100800 */
[----:B------:R-:W-:Y:S01]  /*0cf0*/  LEA.HI R10, R5, R4, RZ, 0x3 ;  /* 0x00000004050a7211 */ /* 0x000fe200078f18ff */
[----:B------:R-:W-:Y:S01]  /*0d00*/  IMAD.SHL.U32 R4, R4, 0x40, RZ ;  /* 0x0000004004047824 */ /* 0x000fe200078e00ff */
[----:B------:R-:W-:Y:S01]  /*0d10*/  LEA.HI R14, R8, R13, RZ, 0x3 ;  /* 0x0000000d080e7211 */ /* 0x000fe200078f18ff */
[----:B------:R1:W-:Y:S01]  /*0d20*/  STL [R1+0xa0], R25 ;  /* 0x0000a01901007387 */ /* 0x0003e20000100800 */
[----:B------:R-:W-:Y:S01]  /*0d30*/  VIADD R205, R200, 0x40 ;  /* 0x00000040c8cd7836 */ /* 0x000fe20000000000 */
[----:B0-----:R-:W-:Y:S01]  /*0d40*/  SHF.R.S32.HI R0, RZ, 0x1f, R21 ;  /* 0x0000001fff007819 */ /* 0x001fe20000011415 */
[----:B------:R-:W-:Y:S01]  /*0d50*/  IMAD.SHL.U32 R13, R13, 0x40, RZ ;  /* 0x000000400d0d7824 */ /* 0x000fe200078e00ff */
[----:B------:R-:W2:Y:S01]  /*0d60*/  LDL.LU R23, [R1+0x20] ;  /* 0x0000200001177983 */ /* 0x000ea20000300800 */
[----:B------:R-:W-:Y:S01]  /*0d70*/  LOP3.LUT R9, R4, 0x1c0, RZ, 0xc0, !PT ;  /* 0x000001c004097812 */ /* 0x000fe200078ec0ff */
[----:B------:R-:W-:Y:S01]  /*0d80*/  IMAD.IADD R205, R200, 0x1, R205 ;  /* 0x00000001c8cd7824 */ /* 0x000fe200078e02cd */
[----:B------:R-:W-:Y:S01]  /*0d90*/  LEA.HI R2, R0, R21, RZ, 0x2 ;  /* 0x0000001500027211 */ /* 0x000fe200078f10ff */
[----:B------:R-:W-:Y:S01]  /*0da0*/  IMAD.SHL.U32 R16, R11, 0x8, RZ ;  /* 0x000000080b107824 */ /* 0x000fe200078e00ff */
[----:B------:R-:W-:Y:S01]  /*0db0*/  LOP3.LUT R13, R13, 0x1c0, RZ, 0xc0, !PT ;  /* 0x000001c00d0d7812 */ /* 0x000fe200078ec0ff */
[----:B------:R-:W-:Y:S01]  /*0dc0*/  IMAD.SHL.U32 R14, R14, 0x40, RZ ;  /* 0x000000400e0e7824 */ /* 0x000fe200078e00ff */
[--C-:B------:R-:W-:Y:S01]  /*0dd0*/  SHF.R.S32.HI R4, RZ, 0x2, R2.reuse ;  /* 0x00000002ff047819 */ /* 0x100fe20000011402 */
[----:B------:R-:W-:Y:S01]  /*0de0*/  IMAD.SHL.U32 R11, R10, 0x40, RZ ;  /* 0x000000400a0b7824 */ /* 0x000fe200078e00ff */
[----:B------:R-:W-:-:S02]  /*0df0*/  SHF.R.S32.HI R5, RZ, 0x1f, R2 ;  /* 0x0000001fff057819 */ /* 0x000fc40000011402 */
[----:B------:R-:W-:Y:S02]  /*0e00*/  SHF.R.S32.HI R8, RZ, 0x1f, R205 ;  /* 0x0000001fff087819 */ /* 0x000fe400000114cd */
[----:B------:R-:W-:Y:S02]  /*0e10*/  LEA.HI R5, R5, R4, RZ, 0x3 ;  /* 0x0000000405057211 */ /* 0x000fe400078f18ff */
[----:B------:R-:W-:Y:S02]  /*0e20*/  LEA.HI R0, R0, R21, RZ, 0x5 ;  /* 0x0000001500007211 */ /* 0x000fe400078f28ff */
[----:B------:R-:W-:Y:S02]  /*0e30*/  LOP3.LUT R5, R5, 0xfffffff8, RZ, 0xc0, !PT ;  /* 0xfffffff805057812 */ /* 0x000fe400078ec0ff */
[CC--:B------:R-:W-:Y:S02]  /*0e40*/  LEA.HI R203, R8.reuse, R205.reuse, RZ, 0x3 ;  /* 0x000000cd08cb7211 */ /* 0x0c0fe400078f18ff */
[----:B------:R-:W-:Y:S01]  /*0e50*/  LEA.HI R8, R8, R205, RZ, 0x6 ;  /* 0x000000cd08087211 */ /* 0x000fe200078f30ff */
[----:B------:R-:W-:Y:S01]  /*0e60*/  IMAD.IADD R5, R4, 0x1, -R5 ;  /* 0x0000000104057824 */ /* 0x000fe200078e0a05 */
[----:B------:R-:W-:-:S02]  /*0e70*/  LOP3.LUT R4, R13, 0x38, R16, 0xf8, !PT ;  /* 0x000000380d047812 */ /* 0x000fc400078ef810 */
[----:B------:R-:W-:Y:S01]  /*0e80*/  SHF.R.U32.HI R15, RZ, 0x3, R13 ;  /* 0x00000003ff0f7819 */ /* 0x000fe2000001160d */
[----:B------:R-:W-:Y:S01]  /*0e90*/  IMAD.SHL.U32 R8, R8, 0x80, RZ ;  /* 0x0000008008087824 */ /* 0x000fe200078e00ff */
[----:B------:R-:W-:Y:S02]  /*0ea0*/  LOP3.LUT R14, R14, 0xfffffe00, RZ, 0xc0, !PT ;  /* 0xfffffe000e0e7812 */ /* 0x000fe400078ec0ff */
[----:B------:R-:W-:Y:S02]  /*0eb0*/  SHF.R.S32.HI R0, RZ, 0x5, R0 ;  /* 0x00000005ff007819 */ /* 0x000fe40000011400 */
[----:B------:R-:W-:Y:S02]  /*0ec0*/  LOP3.LUT R10, R9, 0x38, R16, 0xf8, !PT ;  /* 0x00000038090a7812 */ /* 0x000fe400078ef810 */
[----:B------:R-:W-:Y:S02]  /*0ed0*/  SHF.R.U32.HI R12, RZ, 0x3, R9 ;  /* 0x00000003ff0c7819 */ /* 0x000fe40000011609 */
[----:B------:R-:W-:-:S02]  /*0ee0*/  LOP3.LUT R11, R11, 0xfffffe00, RZ, 0xc0, !PT ;  /* 0xfffffe000b0b7812 */ /* 0x000fc400078ec0ff */
[----:B------:R-:W-:Y:S02]  /*0ef0*/  LOP3.LUT R9, R9, 0x38, R203, 0xf8, !PT ;  /* 0x0000003809097812 */ /* 0x000fe400078ef8cb */
[----:B------:R-:W-:Y:S01]  /*0f00*/  LOP3.LUT R20, R14, R4, R15, 0xf6, !PT ;  /* 0x000000040e147212 */ /* 0x000fe200078ef60f */
[----:B------:R-:W-:Y:S01]  /*0f10*/  IMAD R4, R0, 0x10, R5 ;  /* 0x0000001000047824 */ /* 0x000fe200078e0205 */
[----:B------:R-:W-:Y:S01]  /*0f20*/  LOP3.LUT R10, R11, R10, R12, 0xf6, !PT ;  /* 0x0000000a0b0a7212 */ /* 0x000fe200078ef60c */
[----:B------:R-:W-:Y:S01]  /*0f30*/  IMAD.SHL.U32 R0, R19, 0x40, RZ ;  /* 0x0000004013007824 */ /* 0x000fe200078e00ff */
[----:B------:R-:W-:Y:S02]  /*0f40*/  LOP3.LUT R12, R9, R12, RZ, 0x3c, !PT ;  /* 0x0000000c090c7212 */ /* 0x000fe400078e3cff */
[----:B------:R-:W-:Y:S02]  /*0f50*/  LOP3.LUT R9, R8, 0xffffe000, RZ, 0xc0, !PT ;  /* 0xffffe00008097812 */ /* 0x000fe400078ec0ff */
[----:B------:R-:W-:Y:S01]  /*0f60*/  SHF.R.S32.HI R8, RZ, 0x1f, R25 ;  /* 0x0000001fff087819 */ /* 0x000fe20000011419 */
[----:B------:R-:W-:Y:S01]  /*0f70*/  IMAD.SHL.U32 R5, R25, 0x40, RZ ;  /* 0x0000004019057824 */ /* 0x000fe200078e00ff */
[----:B------:R-:W-:-:S02]  /*0f80*/  LOP3.LUT R19, R0, 0x1c0, RZ, 0xc0, !PT ;  /* 0x000001c000137812 */ /* 0x000fc400078ec0ff */
[----:B------:R-:W-:Y:S02]  /*0f90*/  LOP3.LUT R22, R13, 0x38, R203, 0xf8, !PT ;  /* 0x000000380d167812 */ /* 0x000fe400078ef8cb */
[----:B------:R-:W-:Y:S02]  /*0fa0*/  LEA.HI R3, R3, R26, RZ, 0x1 ;  /* 0x0000001a03037211 */ /* 0x000fe400078f08ff */
[----:B------:R-:W-:Y:S02]  /*0fb0*/  LEA.HI R8, R8, R25, RZ, 0x3 ;  /* 0x0000001908087211 */ /* 0x000fe400078f18ff */
[----:B-1----:R-:W-:Y:S02]  /*0fc0*/  SHF.R.U32.HI R25, RZ, 0x3, R19 ;  /* 0x00000003ff197819 */ /* 0x002fe40000011613 */
[----:B------:R-:W-:Y:S02]  /*0fd0*/  LOP3.LUT R0, R19, 0x38, R203, 0xf8, !PT ;  /* 0x0000003813007812 */ /* 0x000fe400078ef8cb */
[----:B------:R-:W-:-:S02]  /*0fe0*/  LOP3.LUT R22, R22, R15, RZ, 0x3c, !PT ;  /* 0x0000000f16167212 */ /* 0x000fc400078e3cff */
[----:B------:R-:W-:Y:S02]  /*0ff0*/  LOP3.LUT R15, R5, 0x1c0, RZ, 0xc0, !PT ;  /* 0x000001c0050f7812 */ /* 0x000fe400078ec0ff */
[----:B------:R-:W-:Y:S01]  /*1000*/  LOP3.LUT R3, R3, 0x3fffffe, RZ, 0xc0, !PT ;  /* 0x03fffffe03037812 */ /* 0x000fe200078ec0ff */
[----:B------:R-:W-:Y:S01]  /*1010*/  IMAD.SHL.U32 R8, R8, 0x40, RZ ;  /* 0x0000004008087824 */ /* 0x000fe200078e00ff */
[----:B------:R-:W-:Y:S02]  /*1020*/  LOP3.LUT R24, R6, 0xfffffe00, RZ, 0xc0, !PT ;  /* 0xfffffe0006187812 */ /* 0x000fe400078ec0ff */
[----:B------:R-:W-:Y:S01]  /*1030*/  LOP3.LUT R0, R0, R25, RZ, 0x3c, !PT ;  /* 0x0000001900007212 */ /* 0x000fe200078e3cff */
[----:B------:R-:W-:Y:S01]  /*1040*/  STL [R1+0xac], R26 ;  /* 0x0000ac1a01007387 */ /* 0x000fe20000100800 */
[----:B------:R-:W-:Y:S01]  /*1050*/  SHF.R.U32.HI R13, RZ, 0x3, R15 ;  /* 0x00000003ff0d7819 */ /* 0x000fe2000001160f */
[----:B------:R-:W-:Y:S01]  /*1060*/  IMAD.IADD R3, R26, 0x1, -R3 ;  /* 0x000000011a037824 */ /* 0x000fe200078e0a03 */
[----:B------:R-:W-:Y:S01]  /*1070*/  LOP3.LUT R5, R15, 0x38, R203, 0xf8, !PT ;  /* 0x000000380f057812 */ /* 0x000fe200078ef8cb */
[----:B------:R-:W-:Y:S01]  /*1080*/  STL [R1+0x5c], R24 ;  /* 0x00005c1801007387 */ /* 0x000fe20000100800 */
[----:B------:R-:W-:-:S02]  /*1090*/  IADD3 R12, R12, R9, R11 ;  /* 0x000000090c0c7210 */ /* 0x000fc40007ffe00b */
[----:B------:R-:W-:Y:S01]  /*10a0*/  IADD3 R6, R0, R9, R24 ;  /* 0x0000000900067210 */ /* 0x000fe20007ffe018 */
[----:B------:R0:W-:Y:S01]  /*10b0*/  STL [R1+0x54], R19 ;  /* 0x0000541301007387 */ /* 0x0001e20000100800 */
[----:B------:R-:W-:Y:S02]  /*10c0*/  LOP3.LUT R11, R8, 0xfffffe00, RZ, 0xc0, !PT ;  /* 0xfffffe00080b7812 */ /* 0x000fe400078ec0ff */
[----:B------:R-:W-:Y:S01]  /*10d0*/  LOP3.LUT R0, R19, 0x38, R16, 0xf8, !PT ;  /* 0x0000003813007812 */ /* 0x000fe200078ef810 */
[----:B------:R-:W-:Y:S01]  /*10e0*/  IMAD R4, R3, 0x40, R4 ;  /* 0x0000004003047824 */ /* 0x000fe200078e0204 */
[----:B------:R-:W-:Y:S01]  /*10f0*/  LOP3.LUT R8, R5, R13, RZ, 0x3c, !PT ;  /* 0x0000000d05087212 */ /* 0x000fe200078e3cff */
[----:B------:R-:W-:Y:S01]  /*1100*/  STL [R1+0x50], R15 ;  /* 0x0000500f01007387 */ /* 0x000fe20000100800 */
[----:B------:R-:W-:Y:S01]  /*1110*/  LOP3.LUT R2, R2, 0x7ffffffc, RZ, 0xc0, !PT ;  /* 0x7ffffffc02027812 */ /* 0x000fe200078ec0ff */
[----:B0-----:R-:W-:Y:S02]  /*1120*/  VIADD R19, R16, 0x80 ;  /* 0x0000008010137836 */ /* 0x001fe40000000000 */
[----:B------:R-:W-:Y:S01]  /*1130*/  STL [R1+0xa8], R25 ;  /* 0x0000a81901007387 */ /* 0x000fe20000100800 */
[----:B------:R-:W-:-:S02]  /*1140*/  LOP3.LUT R5, R24, R0, R25, 0xf6, !PT ;  /* 0x0000000018057212 */ /* 0x000fc400078ef619 */
[-C--:B------:R-:W-:Y:S01]  /*1150*/  IADD3 R22, R22, R9.reuse, R14 ;  /* 0x0000000916167210 */ /* 0x080fe20007ffe00e */
[----:B------:R-:W-:Y:S01]  /*1160*/  STL [R1+0xa4], R13 ;  /* 0x0000a40d01007387 */ /* 0x000fe20000100800 */
[----:B------:R-:W-:Y:S02]  /*1170*/  IADD3 R8, R8, R9, R11 ;  /* 0x0000000908087210 */ /* 0x000fe40007ffe00b */
[----:B------:R-:W-:Y:S01]  /*1180*/  LOP3.LUT R0, R15, 0x38, R16, 0xf8, !PT ;  /* 0x000000380f007812 */ /* 0x000fe200078ef810 */
[----:B------:R-:W-:Y:S01]  /*1190*/  STL [R1+0x58], R11 ;  /* 0x0000580b01007387 */ /* 0x000fe20000100800 */
[----:B------:R-:W-:Y:S01]  /*11a0*/  SHF.R.S32.HI R9, RZ, 0x1f, R19 ;  /* 0x0000001fff097819 */ /* 0x000fe20000011413 */
[----:B------:R-:W-:Y:S02]  /*11b0*/  IMAD.IADD R2, R21, 0x1, -R2 ;  /* 0x0000000115027824 */ /* 0x000fe400078e0a02 */
[----:B------:R-:W-:Y:S01]  /*11c0*/  STL [R1+0xb0], R4 ;  /* 0x0000b00401007387 */ /* 0x000fe20000100800 */
[----:B------:R-:W-:Y:S01]  /*11d0*/  VIADD R3, R18, 0x10400 ;  /* 0x0001040012037836 */ /* 0x000fe20000000000 */
[----:B------:R-:W-:-:S02]  /*11e0*/  LOP3.LUT R0, R11, R0, R13, 0xf6, !PT ;  /* 0x000000000b007212 */ /* 0x000fc400078ef60d */
[----:B------:R-:W-:Y:S01]  /*11f0*/  STL [R1+0x7c], RZ ;  /* 0x00007cff01007387 */ /* 0x000fe20000100800 */
[----:B------:R-:W-:-:S03]  /*1200*/  IMAD R10, R10, 0x2, R3 ;  /* 0x000000020a0a7824 */ /* 0x000fc600078e0203 */
[----:B------:R-:W-:Y:S04]  /*1210*/  STL [R1+0x40], RZ ;  /* 0x000040ff01007387 */ /* 0x000fe80000100800 */
[----:B------:R-:W-:Y:S04]  /*1220*/  STL [R1+0x6c], R5 ;  /* 0x00006c0501007387 */ /* 0x000fe80000100800 */
[----:B------:R0:W-:Y:S04]  /*1230*/  STL [R1], R9 ;  /* 0x0000000901007387 */ /* 0x0001e80000100800 */
[----:B------:R1:W-:Y:S01]  /*1240*/  STL [R1+0x8], R2 ;  /* 0x0000080201007387 */ /* 0x0003e20000100800 */
[----:B0-----:R-:W-:-:S02]  /*1250*/  IMAD R9, R0, 0x2, R3 ;  /* 0x0000000200097824 */ /* 0x001fc400078e0203 */
[--C-:B------:R-:W-:Y:S02]  /*1260*/  IMAD R0, R6, 0x2, R3.reuse ;  /* 0x0000000206007824 */ /* 0x100fe400078e0203 */
[--C-:B-1----:R-:W-:Y:S01]  /*1270*/  IMAD R2, R20, 0x2, R3.reuse ;  /* 0x0000000214027824 */ /* 0x102fe200078e0203 */
[----:B------:R-:W-:Y:S01]  /*1280*/  STL [R1+0x90], R10 ;  /* 0x0000900a01007387 */ /* 0x000fe20000100800 */
[----:B------:R-:W-:-:S03]  /*1290*/  IMAD R6, R12, 0x2, R3 ;  /* 0x000000020c067824 */ /* 0x000fc600078e0203 */
[----:B------:R0:W-:Y:S04]  /*12a0*/  STL [R1+0x88], R2 ;  /* 0x0000880201007387 */ /* 0x0001e80000100800 */
[----:B------:R-:W-:Y:S04]  /*12b0*/  STL [R1+0x98], R9 ;  /* 0x0000980901007387 */ /* 0x000fe80000100800 */
[----:B------:R1:W-:Y:S01]  /*12c0*/  STL [R1+0x9c], R0 ;  /* 0x00009c0001007387 */ /* 0x0003e20000100800 */
[----:B0-----:R-:W-:-:S05]  /*12d0*/  IMAD R2, R8, 0x2, R3 ;  /* 0x0000000208027824 */ /* 0x001fca00078e0203 */
[----:B------:R0:W-:Y:S01]  /*12e0*/  STL [R1+0x94], R2 ;  /* 0x0000940201007387 */ /* 0x0001e20000100800 */
[----:B-1----:R-:W-:-:S03]  /*12f0*/  IMAD R0, R22, 0x2, R3 ;  /* 0x0000000216007824 */ /* 0x002fc600078e0203 */
[----:B------:R-:W-:Y:S04]  /*1300*/  STL [R1+0x8c], R6 ;  /* 0x00008c0601007387 */ /* 0x000fe80000100800 */
[----:B------:R1:W-:Y:S01]  /*1310*/  STL [R1+0x84], R0 ;  /* 0x0000840001007387 */ /* 0x0003e20000100800 */
[----:B0-----:R-:W-:Y:S02]  /*1320*/  IMAD R2, R5, 0x2, R3 ;  /* 0x0000000205027824 */ /* 0x001fe400078e0203 */
[----:B-1----:R-:W-:-:S03]  /*1330*/  IMAD R0, R7, 0x8, R4 ;  /* 0x0000000807007824 */ /* 0x002fc600078e0204 */
[----:B------:R0:W-:Y:S04]  /*1340*/  STL [R1+0x60], R2 ;  /* 0x0000600201007387 */ /* 0x0001e80000100800 */
[----:B------:R0:W-:Y:S01]  /*1350*/  STL [R1+0x64], R0 ;  /* 0x0000640001007387 */ /* 0x0001e20000100800 */
[----:B------:R-:W-:Y:S01]  /*1360*/  LOP3.LUT R203, R203, 0xfffffff8, RZ, 0xc0, !PT ;  /* 0xfffffff8cbcb7812 */ /* 0x000fe200078ec0ff */
[----:B------:R-:W-:Y:S01]  /*1370*/  IMAD.MOV.U32 R202, RZ, RZ, RZ ;  /* 0x000000ffffca7224 */ /* 0x000fe200078e00ff */
[----:B------:R-:W-:Y:S01]  /*1380*/  SHF.R.S32.HI R17, RZ, 0x1f, R16 ;  /* 0x0000001fff117819 */ /* 0x000fe20000011410 */
[----:B------:R-:W-:Y:S01]  /*1390*/  IMAD.MOV.U32 R218, RZ, RZ, RZ ;  /* 0x000000ffffda7224 */ /* 0x000fe200078e00ff */
[----:B------:R-:W-:Y:S01]  /*13a0*/  SHF.R.S32.HI R224, RZ, 0x1f, R203 ;  /* 0x0000001fffe07819 */ /* 0x000fe200000114cb */
[----:B------:R-:W-:Y:S01]  /*13b0*/  IMAD.MOV.U32 R204, RZ, RZ, RZ ;  /* 0x000000ffffcc7224 */ /* 0x000fe200078e00ff */
[----:B--2---:R-:W-:Y:S01]  /*13c0*/  LOP3.LUT R225, R23, 0x1, RZ, 0xfc, !PT ;  /* 0x0000000117e17812 */ /* 0x004fe200078efcff */
[----:B------:R-:W-:-:S05]  /*13d0*/  VIADD R23, R16, 0xc0 ;  /* 0x000000c010177836 */ /* 0x000fca0000000000 */
[----:B0-----:R-:W-:-:S07]  /*13e0*/  SHF.R.S32.HI R228, RZ, 0x1f, R23 ;  /* 0x0000001fffe47819 */ /* 0x001fce0000011417 */
.L_x_1860:
[----:B------:R-:W-:Y:S01]  /*13f0*/  ULDC.64 UR4, c[0x0][0xa28] ;  /* 0x00028a0000047ab9 */ /* 0x000fe20000000a00 */
[----:B01----:R-:W0:Y:S01]  /*1400*/  LDC.64 R4, c[0x0][0xa08] ;  /* 0x00028200ff047b82 */ /* 0x003e220000000a00 */
[----:B------:R-:W-:Y:S01]  /*1410*/  ISETP.NE.U32.AND P0, PT, RZ, UR4, PT ;  /* 0x00000004ff007c0c */ /* 0x000fe2000bf05070 */
[----:B------:R-:W-:Y:S01]  /*1420*/  IMAD.MOV.U32 R0, RZ, RZ, RZ ;  /* 0x000000ffff007224 */ /* 0x000fe200078e00ff */
[----:B------:R-:W-:Y:S01]  /*1430*/  ULDC.64 UR6, c[0x0][0xa20] ;  /* 0x0002880000067ab9 */ /* 0x000fe20000000a00 */
[----:B------:R-:W-:Y:S01]  /*1440*/  IMAD.MOV.U32 R28, RZ, RZ, RZ ;  /* 0x000000ffff1c7224 */ /* 0x000fe200078e00ff */
[----:B------:R-:W-:Y:S01]  /*1450*/  ISETP.NE.AND.EX P0, PT, RZ, UR5, PT, P0 ;  /* 0x00000005ff007c0c */ /* 0x000fe2000bf05300 */
[----:B------:R-:W-:Y:S02]  /*1460*/  ULDC.64 UR4, c[0x0][0xa18] ;  /* 0x0002860000047ab9 */ /* 0x000fe40000000a00 */
[----:B------:R-:W-:-:S04]  /*1470*/  ISETP.NE.U32.AND P1, PT, RZ, UR4, PT ;  /* 0x00000004ff007c0c */ /* 0x000fc8000bf25070 */
[----:B------:R-:W-:Y:S01]  /*1480*/  ISETP.NE.AND.EX P1, PT, RZ, UR5, PT, P1 ;  /* 0x00000005ff007c0c */ /* 0x000fe2000bf25310 */
[----:B------:R-:W-:Y:S02]  /*1490*/  ULDC.64 UR4, c[0x0][0xa08] ;  /* 0x0002820000047ab9 */ /* 0x000fe40000000a00 */
[----:B------:R-:W-:-:S03]  /*14a0*/  ISETP.NE.U32.AND P3, PT, RZ, UR4, PT ;  /* 0x00000004ff007c0c */ /* 0x000fc6000bf65070 */
[----:B--23--:R-:W1:Y:S01]  /*14b0*/  @P0 LDC.64 R2, c[0x0][0xa28] ;  /* 0x00028a00ff020b82 */ /* 0x00ce620000000a00 */
[----:B------:R-:W-:Y:S01]  /*14c0*/  ISETP.NE.AND.EX P3, PT, RZ, UR5, PT, P3 ;  /* 0x00000005ff007c0c */ /* 0x000fe2000bf65330 */
[----:B0-----:R-:W-:-:S06]  /*14d0*/  IMAD.WIDE R8, R39, 0x4, R4 ;  /* 0x0000000427087825 */ /* 0x001fcc00078e0204 */
[----:B------:R-:W0:Y:S01]  /*14e0*/  @P1 LDC.64 R6, c[0x0][0xa18] ;  /* 0x00028600ff061b82 */ /* 0x000e220000000a00 */
[----:B------:R-:W-:Y:S02]  /*14f0*/  ULDC UR4, c[0x0][0x288] ;  /* 0x0000a20000047ab9 */ /* 0x000fe40000000800 */
[----:B------:R-:W-:Y:S01]  /*1500*/  IMAD.U32 R219, RZ, RZ, UR4 ;  /* 0x00000004ffdb7e24 */ /* 0x000fe2000f8e00ff */
[----:B------:R2:W-:Y:S01]  /*1510*/  STL [R1+0x74], R38 ;  /* 0x0000742601007387 */ /* 0x0005e20000100800 */
[----:B------:R-:W-:-:S03]  /*1520*/  ULDC.64 UR4, c[0x0][0x418] ;  /* 0x0001060000047ab9 */ /* 0x000fc60000000a00 */
[----:B-----5:R2:W5:Y:S01]  /*1530*/  @P3 LDG.E R28, desc[UR60][R8.64] ;  /* 0x0000003c081c3981 */ /* 0x020562000c1e1900 */
[----:B-1----:R-:W-:-:S05]  /*1540*/  @P0 IMAD.WIDE R2, R39, 0x4, R2 ;  /* 0x0000000427020825 */ /* 0x002fca00078e0202 */
[----:B------:R2:W5:Y:S01]  /*1550*/  @P0 LDG.E R0, desc[UR60][R2.64] ;  /* 0x0000003c02000981 */ /* 0x000562000c1e1900 */
[----:B0-----:R-:W-:-:S05]  /*1560*/  @P1 IMAD.WIDE R4, R39, 0x4, R6 ;  /* 0x0000000427041825 */ /* 0x001fca00078e0206 */
[----:B------:R2:W5:Y:S04]  /*1570*/  @P1 LDG.E R219, desc[UR60][R4.64] ;  /* 0x0000003c04db1981 */ /* 0x000568000c1e1900 */
[----:B------:R2:W-:Y:S01]  /*1580*/  STL [R1+0x78], R39 ;  /* 0x0000782701007387 */ /* 0x0005e20000100800 */
[----:B------:R-:W-:-:S03]  /*1590*/  UISETP.NE.U32.AND UP0, UPT, UR4, URZ, UPT ;  /* 0x0000003f0400728c */ /* 0x000fc6000bf05070 */
[----:B------:R-:W-:Y:S01]  /*15a0*/  ULDC UR4, c[0x0][0x424] ;  /* 0x0001090000047ab9 */ /* 0x000fe20000000800 */
[----:B------:R-:W-:Y:S01]  /*15b0*/  UISETP.NE.AND.EX UP0, UPT, UR5, URZ, UPT, UP0 ;  /* 0x0000003f0500728c */ /* 0x000fe2000bf05300 */
[----:B------:R-:W-:Y:S02]  /*15c0*/  ISETP.NE.U32.AND P2, PT, RZ, UR6, PT ;  /* 0x00000006ff007c0c */ /* 0x000fe4000bf45070 */
[----:B------:R-:W-:Y:S01]  /*15d0*/  ULDC UR5, c[0x0][0x2f0] ;  /* 0x0000bc0000057ab9 */ /* 0x000fe20000000800 */
[----:B------:R-:W-:Y:S01]  /*15e0*/  USEL UR4, UR4, 0x1, UP0 ;  /* 0x0000000104047887 */ /* 0x000fe20008000000 */
[----:B------:R-:W-:-:S03]  /*15f0*/  ISETP.NE.AND.EX P2, PT, RZ, UR7, PT, P2 ;  /* 0x00000007ff007c0c */ /* 0x000fc6000bf45320 */
[----:B------:R-:W-:-:S03]  /*1600*/  UIMAD UR4, UR4, UR5, URZ ;  /* 0x00000005040472a4 */ /* 0x000fc6000f8e023f */
[----:B------:R-:W-:Y:S01]  /*1610*/  ULDC UR5, c[0x0][0x348] ;  /* 0x0000d20000057ab9 */ /* 0x000fe20000000800 */
[----:B--2-4-:R-:W-:Y:S08]  /*1620*/  @P1 BRA `(.L_x_1558) ;  /* 0x0000000000241947 */ /* 0x014ff00003800000 */
[----:B------:R-:W-:Y:S02]  /*1630*/  ULDC.64 UR6, c[0x0][0xa00] ;  /* 0x0002800000067ab9 */ /* 0x000fe40000000a00 */
[----:B------:R-:W-:-:S04]  /*1640*/  ISETP.NE.U32.AND P0, PT, RZ, UR6, PT ;  /* 0x00000006ff007c0c */ /* 0x000fc8000bf05070 */
[----:B------:R-:W-:-:S13]  /*1650*/  ISETP.NE.AND.EX P0, PT, RZ, UR7, PT, P0 ;  /* 0x00000007ff007c0c */ /* 0x000fda000bf05300 */
[----:B------:R-:W-:Y:S05]  /*1660*/  @!P0 BRA `(.L_x_1558) ;  /* 0x0000000000148947 */ /* 0x000fea0003800000 */
[----:B------:R-:W0:Y:S02]  /*1670*/  LDC.64 R2, c[0x0][0xa00] ;  /* 0x00028000ff027b82 */ /* 0x000e240000000a00 */
[----:B0-----:R-:W-:-:S05]  /*1680*/  IMAD.WIDE R2, R39, 0x4, R2 ;  /* 0x0000000427027825 */ /* 0x001fca00078e0202 */
[----:B-----5:R-:W2:Y:S04]  /*1690*/  LDG.E R219, desc[UR60][R2.64] ;  /* 0x0000003c02db7981 */ /* 0x020ea8000c1e1900 */
[----:B------:R-:W2:Y:S02]  /*16a0*/  LDG.E R4, desc[UR60][R2.64+0x4] ;  /* 0x0000043c02047981 */ /* 0x000ea4000c1e1900 */
[----:B--2---:R-:W-:-:S07]  /*16b0*/  IMAD.IADD R219, R4, 0x1, -R219 ;  /* 0x0000000104db7824 */ /* 0x004fce00078e0adb */
.L_x_1558:
[----:B------:R-:W-:Y:S02]  /*16c0*/  IMAD.U32 R2, RZ, RZ, UR5 ;  /* 0x00000005ff027e24 */ /* 0x000fe4000f8e00ff */
[----:B------:R-:W-:Y:S01]  /*16d0*/  IMAD.U32 R29, RZ, RZ, UR4 ;  /* 0x00000004ff1d7e24 */ /* 0x000fe2000f8e00ff */
[----:B------:R-:W-:Y:S06]  /*16e0*/  @!P2 BRA `(.L_x_1559) ;  /* 0x000000000010a947 */ /* 0x000fec0003800000 */
[----:B------:R-:W0:Y:S02]  /*16f0*/  LDC.64 R4, c[0x0][0xa20] ;  /* 0x00028800ff047b82 */ /* 0x000e240000000a00 */
[----:B0-----:R-:W-:-:S05]  /*1700*/  IMAD.WIDE R4, R39, 0x4, R4 ;  /* 0x0000000427047825 */ /* 0x001fca00078e0204 */
[----:B------:R0:W5:Y:S01]  /*1710*/  LDG.E R29, desc[UR60][R4.64] ;  /* 0x0000003c041d7981 */ /* 0x000162000c1e1900 */
[----:B------:R-:W-:Y:S05]  /*1720*/  BRA `(.L_x_1560) ;  /* 0x0000000000107947 */ /* 0x000fea0003800000 */
.L_x_1559:
[----:B------:R-:W-:Y:S05]  /*1730*/  @!P3 BRA `(.L_x_1560) ;  /* 0x00000000000cb947 */ /* 0x000fea0003800000 */
[----:B------:R-:W2:Y:S04]  /*1740*/  LDG.E R4, desc[UR60][R8.64] ;  /* 0x0000003c08047981 */ /* 0x000ea8000c1e1900 */
[----:B------:R-:W2:Y:S02]  /*1750*/  LDG.E R29, desc[UR60][R8.64+0x4] ;  /* 0x0000043c081d7981 */ /* 0x000ea4000c1e1900 */
[----:B--2---:R-:W-:-:S07]  /*1760*/  IMAD.IADD R29, R29, 0x1, -R4 ;  /* 0x000000011d1d7824 */ /* 0x004fce00078e0a04 */
.L_x_1560:
[----:B------:R-:W-:Y:S01]  /*1770*/  ULDC.64 UR4, c[0x0][0xa10] ;  /* 0x0002840000047ab9 */ /* 0x000fe20000000a00 */
[----:B------:R-:W1:Y:S01]  /*1780*/  LDC R9, c[0x0][0x448] ;  /* 0x00011200ff097b82 */ /* 0x000e620000000800 */
[----:B------:R-:W-:-:S04]  /*1790*/  ISETP.NE.U32.AND P0, PT, RZ, UR4, PT ;  /* 0x00000004ff007c0c */ /* 0x000fc8000bf05070 */
[----:B------:R-:W-:Y:S01]  /*17a0*/  ISETP.NE.AND.EX P0, PT, RZ, UR5, PT, P0 ;  /* 0x00000005ff007c0c */ /* 0x000fe2000bf05300 */
[----:B------:R-:W-:Y:S02]  /*17b0*/  ULDC.64 UR4, c[0x0][0xa30] ;  /* 0x00028c0000047ab9 */ /* 0x000fe40000000a00 */
[----:B------:R-:W-:Y:S01]  /*17c0*/  ISETP.NE.U32.AND P1, PT, RZ, UR4, PT ;  /* 0x00000004ff007c0c */ /* 0x000fe2000bf25070 */
[----:B-----5:R-:W-:Y:S01]  /*17d0*/  IMAD.MOV.U32 R94, RZ, RZ, R29 ;  /* 0x000000ffff5e7224 */ /* 0x020fe200078e001d */
[----:B------:R-:W2:Y:S02]  /*17e0*/  LDC.64 R12, c[0x0][0x9e0] ;  /* 0x00027800ff0c7b82 */ /* 0x000ea40000000a00 */
[----:B------:R-:W-:-:S06]  /*17f0*/  ISETP.NE.AND.EX P1, PT, RZ, UR5, PT, P1 ;  /* 0x00000005ff007c0c */ /* 0x000fcc000bf25310 */
[----:B0-----:R-:W0:Y:S08]  /*1800*/  @P0 LDC.64 R4, c[0x0][0xa10] ;  /* 0x00028400ff040b82 */ /* 0x001e300000000a00 */
[----:B------:R-:W3:Y:S01]  /*1810*/  @P1 LDC.64 R6, c[0x0][0xa30] ;  /* 0x00028c00ff061b82 */ /* 0x000ee20000000a00 */
[----:B0-----:R-:W-:-:S05]  /*1820*/  @P0 IMAD.WIDE R4, R39, 0x4, R4 ;  /* 0x0000000427040825 */ /* 0x001fca00078e0204 */
[----:B------:R-:W4:Y:S04]  /*1830*/  @P0 LDG.E R3, desc[UR60][R4.64] ;  /* 0x0000003c04030981 */ /* 0x000f28000c1e1900 */
[----:B------:R0:W4:Y:S01]  /*1840*/  @P0 LDG.E R8, desc[UR60][R4.64+0x4] ;  /* 0x0000043c04080981 */ /* 0x000122000c1e1900 */
[----:B---3--:R-:W-:-:S05]  /*1850*/  @P1 IMAD.WIDE R6, R39, 0x4, R6 ;  /* 0x0000000427061825 */ /* 0x008fca00078e0206 */
[----:B------:R3:W5:Y:S01]  /*1860*/  @P1 LDG.E R94, desc[UR60][R6.64] ;  /* 0x0000003c065e1981 */ /* 0x000762000c1e1900 */
[----:B-1----:R-:W-:Y:S01]  /*1870*/  ISETP.NE.AND P1, PT, R9, 0x1, PT ;  /* 0x000000010900780c */ /* 0x002fe20003f25270 */
[----:B------:R-:W-:Y:S01]  /*1880*/  IMAD.SHL.U32 R14, R37, 0x80, RZ ;  /* 0x00000080250e7824 */ /* 0x000fe200078e00ff */
[----:B--2---:R-:W-:Y:S01]  /*1890*/  ISETP.GE.AND P2, PT, R13, 0x1, PT ;  /* 0x000000010d00780c */ /* 0x004fe20003f46270 */
[----:B------:R-:W-:Y:S02]  /*18a0*/  IMAD.IADD R11, R29, 0x1, -R0 ;  /* 0x000000011d0b7824 */ /* 0x000fe400078e0a00 */
[----:B------:R-:W-:Y:S01]  /*18b0*/  VIADD R0, R14, 0x7f ;  /* 0x0000007f0e007836 */ /* 0x000fe20000000000 */
[----:B------:R1:W-:Y:S03]  /*18c0*/  STL [R1+0x4c], R14 ;  /* 0x00004c0e01007387 */ /* 0x0003e60000100800 */
[----:B0-----:R-:W-:-:S04]  /*18d0*/  IMAD.MOV.U32 R4, RZ, RZ, R0 ;  /* 0x000000ffff047224 */ /* 0x001fc800078e0000 */
[----:B------:R-:W0:Y:S08]  /*18e0*/  @P1 LDC R9, c[0x0][0x44c] ;  /* 0x00011300ff091b82 */ /* 0x000e300000000800 */
[----:B------:R-:W2:Y:S01]  /*18f0*/  @P1 LDC R10, c[0x0][0x450] ;  /* 0x00011400ff0a1b82 */ /* 0x000ea20000000800 */
[----:B----4-:R-:W-:Y:S02]  /*1900*/  @P0 IMAD.IADD R2, R8, 0x1, -R3 ;  /* 0x0000000108020824 */ /* 0x010fe400078e0a03 */
[----:B0-----:R-:W-:-:S04]  /*1910*/  @P1 IMAD.HI.U32 R3, R0, R9, RZ ;  /* 0x0000000900031227 */ /* 0x001fc800078e00ff */
[----:B------:R-:W-:Y:S01]  /*1920*/  IMAD.IADD R220, R11, 0x1, R2 ;  /* 0x000000010bdc7824 */ /* 0x000fe200078e0202 */
[----:B--2---:R-:W-:-:S03]  /*1930*/  @P1 SHF.R.U32.HI R4, RZ, R10, R3 ;  /* 0x0000000aff041219 */ /* 0x004fc60000011603 */
[C---:B------:R-:W-:Y:S01]  /*1940*/  VIADD R0, R220.reuse, 0x3f ;  /* 0x0000003fdc007836 */ /* 0x040fe20000000000 */
[----:B------:R-:W-:-:S04]  /*1950*/  IADD3 R5, R220, 0x1, -R219 ;  /* 0x00000001dc057810 */ /* 0x000fc80007ffe8db */
[----:B------:R-:W-:Y:S01]  /*1960*/  SHF.R.S32.HI R3, RZ, 0x1f, R0 ;  /* 0x0000001fff037819 */ /* 0x000fe20000011400 */
[----:B---3--:R-:W-:-:S03]  /*1970*/  IMAD.IADD R7, R5, 0x1, R4 ;  /* 0x0000000105077824 */ /* 0x008fc600078e0204 */
[----:B------:R-:W-:Y:S01]  /*1980*/  LEA.HI R3, R3, R0, RZ, 0x6 ;  /* 0x0000000003037211 */ /* 0x000fe200078f30ff */
[----:B------:R-:W-:-:S03]  /*1990*/  IMAD.IADD R0, R7, 0x1, R12 ;  /* 0x0000000107007824 */ /* 0x000fc600078e020c */
[----:B------:R-:W-:Y:S01]  /*19a0*/  SHF.R.S32.HI R95, RZ, 0x6, R3 ;  /* 0x00000006ff5f7819 */ /* 0x000fe20000011403 */
        /* <DEDUP_REMOVED lines=12> */
.L_x_1563:
[----:B------:R-:W-:-:S13]  /*1a70*/  ISETP.NE.AND P0, PT, R13, 0x1, PT ;  /* 0x000000010d00780c */ /* 0x000fda0003f05270 */
[----:B------:R-:W0:Y:S02]  /*1a80*/  @P0 LDC.64 R4, c[0x0][0x9e8] ;  /* 0x00027a00ff040b82 */ /* 0x000e240000000a00 */
[----:B0-----:R-:W-:-:S05]  /*1a90*/  @P0 IMAD.HI.U32 R4, R3, R4, RZ ;  /* 0x0000000403040227 */ /* 0x001fca00078e00ff */
[----:B------:R-:W-:-:S07]  /*1aa0*/  @P0 SHF.R.U32.HI R3, RZ, R5, R4 ;  /* 0x00000005ff030219 */ /* 0x000fce0000011604 */
.L_x_1564:
[----:B------:R-:W-:Y:S05]  /*1ab0*/  BSYNC B0 ;  /* 0x0000000000007941 */ /* 0x000fea0003800000 */
.L_x_1562:
[----:B------:R-:W-:-:S05]  /*1ac0*/  IMAD R3, R3, R13, R13 ;  /* 0x0000000d03037224 */ /* 0x000fca00078e020d */
[----:B------:R-:W-:-:S07]  /*1ad0*/  VIMNMX R0, R0, R3, PT ;  /* 0x0000000300007248 */ /* 0x000fce0003fe0100 */
.L_x_1561:
[----:B------:R-:W0:Y:S01]  /*1ae0*/  @P1 LDC R4, c[0x0][0x44c] ;  /* 0x00011300ff041b82 */ /* 0x000e220000000800 */
[----:B------:R-:W-:Y:S01]  /*1af0*/  IMAD.MOV.U32 R3, RZ, RZ, R14 ;  /* 0x000000ffff037224 */ /* 0x000fe200078e000e */
[----:B------:R-:W-:Y:S01]  /*1b00*/  ULDC UR4, c[0x0][0x9dc] ;  /* 0x0002770000047ab9 */ /* 0x000fe20000000800 */
[----:B------:R-:W-:-:S05]  /*1b10*/  IMAD.IADD R102, R220, 0x1, -R219 ;  /* 0x00000001dc667824 */ /* 0x000fca00078e0adb */
[----:B------:R-:W1:Y:S01]  /*1b20*/  @P1 LDC R5, c[0x0][0x450] ;  /* 0x00011400ff051b82 */ /* 0x000e620000000800 */
[----:B0-----:R-:W-:-:S05]  /*1b30*/  @P1 IMAD.HI.U32 R4, R14, R4, RZ ;  /* 0x000000040e041227 */ /* 0x001fca00078e00ff */
[----:B-1----:R-:W-:-:S05]  /*1b40*/  @P1 SHF.R.U32.HI R3, RZ, R5, R4 ;  /* 0x00000005ff031219 */ /* 0x002fca0000011604 */
[----:B------:R-:W-:-:S04]  /*1b50*/  IMAD.IADD R3, R102, 0x1, R3 ;  /* 0x0000000166037824 */ /* 0x000fc800078e0203 */
[----:B------:R-:W-:Y:S01]  /*1b60*/  VIADD R4, R3, -UR4 ;  /* 0x8000000403047c36 */ /* 0x000fe20008000000 */
[----:B------:R-:W-:Y:S06]  /*1b70*/  @!P2 BRA `(.L_x_1565) ;  /* 0x000000000044a947 */ /* 0x000fec0003800000 */
[----:B------:R-:W-:Y:S01]  /*1b80*/  ISETP.GT.AND P0, PT, R3, -0x1, PT ;  /* 0xffffffff0300780c */ /* 0x000fe20003f04270 */
[----:B------:R-:W-:-:S12]  /*1b90*/  BSSY B0, `(.L_x_1566) ;  /* 0x000000d000007945 */ /* 0x000fd80003800000 */
[----:B------:R-:W-:Y:S05]  /*1ba0*/  @P0 BRA `(.L_x_1567) ;  /* 0x00000000001c0947 */ /* 0x000fea0003800000 */
[----:B------:R-:W-:Y:S02]  /*1bb0*/  ISETP.NE.AND P0, PT, R13, 0x1, PT ;  /* 0x000000010d00780c */ /* 0x000fe40003f05270 */
[----:B------:R-:W-:-:S11]  /*1bc0*/  LOP3.LUT R3, RZ, R3, RZ, 0x33, !PT ;  /* 0x00000003ff037212 */ /* 0x000fd600078e33ff */
[----:B------:R-:W0:Y:S02]  /*1bd0*/  @P0 LDC.64 R6, c[0x0][0x9e8] ;  /* 0x00027a00ff060b82 */ /* 0x000e240000000a00 */
[----:B0-----:R-:W-:-:S05]  /*1be0*/  @P0 IMAD.HI.U32 R6, R3, R6, RZ ;  /* 0x0000000603060227 */ /* 0x001fca00078e00ff */
[----:B------:R-:W-:-:S04]  /*1bf0*/  @P0 SHF.R.U32.HI R3, RZ, R7, R6 ;  /* 0x00000007ff030219 */ /* 0x000fc80000011606 */
[----:B------:R-:W-:Y:S01]  /*1c00*/  LOP3.LUT R3, RZ, R3, RZ, 0x33, !PT ;  /* 0x00000003ff037212 */ /* 0x000fe200078e33ff */
[----:B------:R-:W-:Y:S06]  /*1c10*/  BRA `(.L_x_1568) ;  /* 0x0000000000107947 */ /* 0x000fec0003800000 */
.L_x_1567:
[----:B------:R-:W-:-:S13]  /*1c20*/  ISETP.NE.AND P0, PT, R13, 0x1, PT ;  /* 0x000000010d00780c */ /* 0x000fda0003f05270 */
[----:B------:R-:W0:Y:S02]  /*1c30*/  @P0 LDC.64 R6, c[0x0][0x9e8] ;  /* 0x00027a00ff060b82 */ /* 0x000e240000000a00 */
[----:B0-----:R-:W-:-:S05]  /*1c40*/  @P0 IMAD.HI.U32 R6, R3, R6, RZ ;  /* 0x0000000603060227 */ /* 0x001fca00078e00ff */
[----:B------:R-:W-:-:S07]  /*1c50*/  @P0 SHF.R.U32.HI R3, RZ, R7, R6 ;  /* 0x00000007ff030219 */ /* 0x000fce0000011606 */
.L_x_1568:
[----:B------:R-:W-:Y:S05]  /*1c60*/  BSYNC B0 ;  /* 0x0000000000007941 */ /* 0x000fea0003800000 */
.L_x_1566:
[----:B------:R-:W-:-:S05]  /*1c70*/  IMAD R3, R3, R13, RZ ;  /* 0x0000000d03037224 */ /* 0x000fca00078e02ff */
[----:B------:R-:W-:-:S07]  /*1c80*/  VIMNMX R4, R4, R3, !PT ;  /* 0x0000000304047248 */ /* 0x000fce0007fe0100 */
.L_x_1565:
[----:B------:R-:W-:Y:S01]  /*1c90*/  VIADD R0, R0, 0x3f ;  /* 0x0000003f00007836 */ /* 0x000fe20000000000 */
[----:B------:R-:W-:-:S04]  /*1ca0*/  SHF.R.S32.HI R5, RZ, 0x1f, R4 ;  /* 0x0000001fff057819 */ /* 0x000fc80000011404 */
[----:B------:R-:W-:Y:S02]  /*1cb0*/  SHF.R.S32.HI R3, RZ, 0x1f, R0 ;  /* 0x0000001fff037819 */ /* 0x000fe40000011400 */
[----:B------:R-:W-:Y:S02]  /*1cc0*/  LEA.HI R5, R5, R4, RZ, 0x6 ;  /* 0x0000000405057211 */ /* 0x000fe400078f30ff */
[----:B------:R-:W-:Y:S02]  /*1cd0*/  LEA.HI R3, R3, R0, RZ, 0x6 ;  /* 0x0000000003037211 */ /* 0x000fe400078f30ff */
[----:B------:R-:W-:Y:S02]  /*1ce0*/  SHF.R.S32.HI R5, RZ, 0x6, R5 ;  /* 0x00000006ff057819 */ /* 0x000fe40000011405 */
[----:B------:R-:W-:Y:S02]  /*1cf0*/  SHF.R.S32.HI R0, RZ, 0x6, R3 ;  /* 0x00000006ff007819 */ /* 0x000fe40000011403 */
[----:B------:R-:W-:-:S02]  /*1d00*/  VIMNMX R5, RZ, R5, !PT ;  /* 0x00000005ff057248 */ /* 0x000fc40007fe0100 */
[----:B------:R-:W-:-:S03]  /*1d10*/  VIMNMX R0, R95, R0, PT ;  /* 0x000000005f007248 */ /* 0x000fc60003fe0100 */
[--C-:B------:R-:W-:Y:S02]  /*1d20*/  IMAD R5, R5, 0x40, -R11.reuse ;  /* 0x0000004005057824 */ /* 0x100fe400078e0a0b */
[----:B------:R-:W-:-:S03]  /*1d30*/  IMAD R3, R0, 0x40, -R11 ;  /* 0x0000004000037824 */ /* 0x000fc600078e0a0b */
[----:B------:R-:W-:Y:S02]  /*1d40*/  VIMNMX R5, RZ, R5, !PT ;  /* 0x00000005ff057248 */ /* 0x000fe40007fe0100 */
[----:B------:R-:W-:Y:S02]  /*1d50*/  VIMNMX R0, R3, R2, PT ;  /* 0x0000000203007248 */ /* 0x000fe40003fe0100 */
[----:B------:R-:W-:Y:S02]  /*1d60*/  SHF.R.U32.HI R24, RZ, 0x6, R5 ;  /* 0x00000006ff187819 */ /* 0x000fe40000011605 */
[----:B------:R-:W-:-:S03]  /*1d70*/  ISETP.GT.AND P0, PT, R0, R5, PT ;  /* 0x000000050000720c */ /* 0x000fc60003f04270 */
[----:B------:R-:W-:-:S10]  /*1d80*/  IMAD.MOV.U32 R25, RZ, RZ, R24 ;  /* 0x000000ffff197224 */ /* 0x000fd400078e0018 */
[----:B------:R-:W-:-:S05]  /*1d90*/  @P0 VIADD R0, R0, 0x3f ;  /* 0x0000003f00000836 */ /* 0x000fca0000000000 */
[----:B------:R-:W-:-:S04]  /*1da0*/  @P0 SHF.R.S32.HI R3, RZ, 0x1f, R0 ;  /* 0x0000001fff030819 */ /* 0x000fc80000011400 */
[----:B------:R-:W-:-:S04]  /*1db0*/  @P0 LEA.HI R3, R3, R0, RZ, 0x6 ;  /* 0x0000000003030211 */ /* 0x000fc800078f30ff */
[----:B------:R-:W-:Y:S02]  /*1dc0*/  @P0 SHF.R.S32.HI R25, RZ, 0x6, R3 ;  /* 0x00000006ff190819 */ /* 0x000fe40000011403 */
[----:B------:R-:W-:Y:S02]  /*1dd0*/  PLOP3.LUT P0, PT, PT, PT, PT, 0x80, 0x0 ;  /* 0x000000000000781c */ /* 0x000fe40003f0f070 */
[----:B------:R-:W-:-:S13]  /*1de0*/  ISETP.GT.AND P1, PT, R25, R24, PT ;  /* 0x000000181900720c */ /* 0x000fda0003f24270 */
[----:B------:R-:W-:Y:S05]  /*1df0*/  @!P1 BRA `(.L_x_1569) ;  /* 0x0000006c00289947 */ /* 0x000fea0003800000 */
        /* <DEDUP_REMOVED lines=20> */
.L_x_1571:
[----:B------:R-:W-:Y:S05]  /*1f40*/  BSYNC B6 ;  /* 0x0000000000067941 */ /* 0x000fea0003800000 */
.L_x_1570:
        /* <DEDUP_REMOVED lines=20> */
.L_x_1573:
[----:B------:R-:W-:Y:S05]  /*2090*/  BSYNC B6 ;  /* 0x0000000000067941 */ /* 0x000fea0003800000 */
.L_x_1572:
[----:B------:R-:W-:Y:S01]  /*20a0*/  ULDC.64 UR4, c[0x0][0x9f8] ;  /* 0x00027e0000047ab9 */ /* 0x000fe20000000a00 */
[----:B------:R-:W2:Y:S01]  /*20b0*/  LDL R30, [R1+0xc] ;  /* 0x00000c00011e7983 */ /* 0x000ea20000100800 */
[----:B------:R-:W-:Y:S01]  /*20c0*/  ISETP.NE.U32.AND P0, PT, RZ, UR4, PT ;  /* 0x00000004ff007c0c */ /* 0x000fe2000bf05070 */
[----:B------:R-:W-:Y:S02]  /*20d0*/  ULDC UR4, c[0x0][0x2f4] ;  /* 0x0000bd0000047ab9 */ /* 0x000fe40000000800 */
[----:B------:R-:W3:Y:S01]  /*20e0*/  LDL R34, [R1+0x54] ;  /* 0x0000540001227983 */ /* 0x000ee20000100800 */
[----:B------:R-:W-:-:S03]  /*20f0*/  ISETP.NE.AND.EX P0, PT, RZ, UR5, PT, P0 ;  /* 0x00000005ff007c0c */ /* 0x000fc6000bf05300 */
[----:B------:R-:W4:Y:S01]  /*2100*/  LDL R33, [R1+0x50] ;  /* 0x0000500001217983 */ /* 0x000f220000100800 */
[----:B------:R-:W-:Y:S01]  /*2110*/  IMAD.MOV.U32 R4, RZ, RZ, R39 ;  /* 0x000000ffff047224 */ /* 0x000fe200078e0027 */
[----:B------:R-:W0:Y:S02]  /*2120*/  LDC.64 R10, c[0x0][0x3f8] ;  /* 0x0000fe00ff0a7b82 */ /* 0x000e240000000a00 */
[----:B------:R-:W4:Y:S04]  /*2130*/  LDL R32, [R1+0xa8] ;  /* 0x0000a80001207983 */ /* 0x000f280000100800 */
[----:B------:R-:W4:Y:S02]  /*2140*/  LDL R20, [R1+0xa4] ;  /* 0x0000a40001147983 */ /* 0x000f240000100800 */
[----:B------:R-:W1:Y:S01]  /*2150*/  @P0 LDC.64 R6, c[0x0][0x9f8] ;  /* 0x00027e00ff060b82 */ /* 0x000e620000000a00 */
[----:B------:R-:W-:Y:S01]  /*2160*/  ISETP.GE.AND P1, PT, R205, UR4, PT ;  /* 0x00000004cd007c0c */ /* 0x000fe2000bf26270 */
[----:B------:R-:W4:Y:S03]  /*2170*/  LDL R31, [R1+0x5c] ;  /* 0x00005c00011f7983 */ /* 0x000f260000100800 */
[----:B------:R-:W-:Y:S01]  /*2180*/  SEL R3, RZ, 0xffffffff, P1 ;  /* 0xffffffffff037807 */ /* 0x000fe20000800000 */
[----:B------:R-:W4:Y:S02]  /*2190*/  LDL R21, [R1+0x58] ;  /* 0x0000580001157983 */ /* 0x000f240000100800 */
[----:B------:R-:W0:Y:S02]  /*21a0*/  LDC R93, c[0x0][0x3f4] ;  /* 0x0000fd00ff5d7b82 */ /* 0x000e240000000800 */
[----:B------:R-:W-:-:S06]  /*21b0*/  IMAD.SHL.U32 R3, R3, 0x2, RZ ;  /* 0x0000000203037824 */ /* 0x000fcc00078e00ff */
[----:B------:R-:W2:Y:S01]  /*21c0*/  LDC.64 R26, c[0x0][0x408] ;  /* 0x00010200ff1a7b82 */ /* 0x000ea20000000a00 */
[----:B-1----:R-:W-:-:S05]  /*21d0*/  @P0 IMAD.WIDE R6, R39, 0x4, R6 ;  /* 0x0000000427060825 */ /* 0x002fca00078e0206 */
[----:B------:R1:W4:Y:S01]  /*21e0*/  @P0 LDG.E R4, desc[UR60][R6.64] ;  /* 0x0000003c06040981 */ /* 0x000322000c1e1900 */
[----:B------:R-:W-:-:S04]  /*21f0*/  ISETP.GE.AND P0, PT, R16, UR4, PT ;  /* 0x0000000410007c0c */ /* 0x000fc8000bf06270 */
[----:B------:R-:W-:-:S04]  /*2200*/  SEL R0, RZ, 0x1, P0 ;  /* 0x00000001ff007807 */ /* 0x000fc80000000000 */
[----:B------:R-:W-:Y:S01]  /*2210*/  LOP3.LUT R0, R3, 0x2, R0, 0xe2, !PT ;  /* 0x0000000203007812 */ /* 0x000fe200078ee200 */
[----:B------:R-:W-:Y:S02]  /*2220*/  IMAD.IADD R3, R28, 0x1, R29 ;  /* 0x000000011c037824 */ /* 0x000fe400078e021d */
[----:B------:R-:W4:Y:S01]  /*2230*/  LDL R28, [R1+0x70] ;  /* 0x00007000011c7983 */ /* 0x000f220000100800 */
[----:B------:R-:W-:Y:S02]  /*2240*/  ISETP.GE.AND P2, PT, R19, UR4, PT ;  /* 0x0000000413007c0c */ /* 0x000fe4000bf46270 */
[----:B------:R-:W-:Y:S02]  /*2250*/  SHF.R.S32.HI R201, RZ, 0x1f, R200 ;  /* 0x0000001fffc97819 */ /* 0x000fe400000114c8 */
[----:B------:R-:W-:Y:S02]  /*2260*/  SEL R5, RZ, 0x4, P2 ;  /* 0x00000004ff057807 */ /* 0x000fe40001000000 */
[----:B0-----:R-:W-:-:S02]  /*2270*/  ISETP.GE.AND P2, PT, R16, R93, PT ;  /* 0x0000005d1000720c */ /* 0x001fc40003f46270 */
[----:B------:R-:W-:Y:S02]  /*2280*/  LOP3.LUT R14, R0, R5, RZ, 0xfc, !PT ;  /* 0x00000005000e7212 */ /* 0x000fe400078efcff */
[----:B------:R-:W-:Y:S02]  /*2290*/  ISETP.GE.AND P1, PT, R205, R93, PT ;  /* 0x0000005dcd00720c */ /* 0x000fe40003f26270 */
[----:B------:R-:W-:-:S05]  /*22a0*/  SEL R5, R93, RZ, P2 ;  /* 0x000000ff5d057207 */ /* 0x000fca0001000000 */
[----:B------:R-:W-:Y:S01]  /*22b0*/  IMAD.IADD R5, R16, 0x1, R5 ;  /* 0x0000000110057824 */ /* 0x000fe200078e0205 */
[----:B------:R-:W0:Y:S01]  /*22c0*/  S2R R96, SR_TID.X ;  /* 0x0000000000607919 */ /* 0x000e220000002100 */
[----:B------:R-:W-:Y:S02]  /*22d0*/  ISETP.GE.AND P0, PT, R23, UR4, PT ;  /* 0x0000000417007c0c */ /* 0x000fe4000bf06270 */
[----:B------:R-:W-:Y:S02]  /*22e0*/  LOP3.LUT R29, R14, 0x1, RZ, 0xc0, !PT ;  /* 0x000000010e1d7812 */ /* 0x000fe400078ec0ff */
[----:B0-----:R-:W-:Y:S02]  /*22f0*/  LEA.HI R96, R96, 0x8, RZ, 0x19 ;  /* 0x0000000860607811 */ /* 0x001fe400078fc8ff */
[----:B--2---:R-:W-:Y:S01]  /*2300*/  SHF.R.S32.HI R13, RZ, 0x1f, R30 ;  /* 0x0000001fff0d7819 */ /* 0x004fe2000001141e */
[----:B-1----:R-:W-:-:S04]  /*2310*/  IMAD.WIDE.U32 R6, R30, R10, R200 ;  /* 0x0000000a1e067225 */ /* 0x002fc800078e00c8 */
[C---:B------:R-:W-:Y:S02]  /*2320*/  IMAD R8, R13.reuse, R10, RZ ;  /* 0x0000000a0d087224 */ /* 0x040fe400078e02ff */
[-C--:B------:R-:W-:Y:S02]  /*2330*/  IMAD R0, R13, R26.reuse, RZ ;  /* 0x0000001a0d007224 */ /* 0x080fe400078e02ff */
[C---:B------:R-:W-:Y:S02]  /*2340*/  IMAD R83, R30.reuse, R11, R8 ;  /* 0x0000000b1e537224 */ /* 0x040fe400078e0208 */
[----:B------:R-:W-:Y:S02]  /*2350*/  IMAD.MOV.U32 R80, RZ, RZ, R6 ;  /* 0x000000ffff507224 */ /* 0x000fe400078e0006 */
[----:B------:R-:W-:Y:S02]  /*2360*/  IMAD.IADD R81, R7, 0x1, R83 ;  /* 0x0000000107517824 */ /* 0x000fe400078e0253 */
[C---:B------:R-:W-:Y:S01]  /*2370*/  IMAD R15, R30.reuse, R27, R0 ;  /* 0x0000001b1e0f7224 */ /* 0x040fe200078e0200 */
[----:B------:R-:W-:Y:S01]  /*2380*/  SEL R0, R93, RZ, P1 ;  /* 0x000000ff5d007207 */ /* 0x000fe20000800000 */
[----:B------:R-:W-:-:S04]  /*2390*/  IMAD.WIDE.U32 R6, R30, R26, R200 ;  /* 0x0000001a1e067225 */ /* 0x000fc800078e00c8 */
[----:B------:R-:W-:Y:S02]  /*23a0*/  IMAD.IADD R85, R7, 0x1, R15 ;  /* 0x0000000107557824 */ /* 0x000fe400078e020f */
[----:B------:R-:W-:Y:S01]  /*23b0*/  IMAD.IADD R7, R205, 0x1, R0 ;  /* 0x00000001cd077824 */ /* 0x000fe200078e0200 */
[----:B------:R-:W-:Y:S01]  /*23c0*/  SHF.R.S32.HI R0, RZ, 0x1f, R5 ;  /* 0x0000001fff007819 */ /* 0x000fe20000011405 */
[----:B------:R-:W-:-:S03]  /*23d0*/  IMAD.MOV.U32 R84, RZ, RZ, R6 ;  /* 0x000000ffff547224 */ /* 0x000fc600078e0006 */
[CC--:B------:R-:W-:Y:S02]  /*23e0*/  LEA.HI R36, R0.reuse, R5.reuse, RZ, 0x3 ;  /* 0x0000000500247211 */ /* 0x0c0fe400078f18ff */
[----:B------:R-:W-:Y:S02]  /*23f0*/  SHF.R.S32.HI R6, RZ, 0x1f, R7 ;  /* 0x0000001fff067819 */ /* 0x000fe40000011407 */
[----:B------:R-:W-:Y:S01]  /*2400*/  LEA.HI R0, R0, R5, RZ, 0x6 ;  /* 0x0000000500007211 */ /* 0x000fe200078f30ff */
[----:B------:R-:W-:Y:S01]  /*2410*/  IMAD.WIDE.U32 R8, R30, R10, R16 ;  /* 0x0000000a1e087225 */ /* 0x000fe200078e0010 */
[CC--:B------:R-:W-:Y:S02]  /*2420*/  LEA.HI R39, R6.reuse, R7.reuse, RZ, 0x3 ;  /* 0x0000000706277211 */ /* 0x0c0fe400078f18ff */
[----:B------:R-:W-:Y:S01]  /*2430*/  LEA.HI R6, R6, R7, RZ, 0x6 ;  /* 0x0000000706067211 */ /* 0x000fe200078f30ff */
[----:B------:R-:W-:Y:S01]  /*2440*/  IMAD.SHL.U32 R5, R0, 0x40, RZ ;  /* 0x0000004000057824 */ /* 0x000fe200078e00ff */
[----:B---3--:R-:W-:Y:S01]  /*2450*/  LOP3.LUT R0, R34, 0x38, R36, 0xf8, !PT ;  /* 0x0000003822007812 */ /* 0x008fe200078ef824 */
[----:B------:R-:W-:-:S04]  /*2460*/  IMAD.WIDE.U32 R12, R30, R26, R16 ;  /* 0x0000001a1e0c7225 */ /* 0x000fc800078e0010 */
[----:B------:R-:W-:Y:S01]  /*2470*/  IMAD.MOV.U32 R82, RZ, RZ, R8 ;  /* 0x000000ffff527224 */ /* 0x000fe200078e0008 */
[----:B----4-:R-:W-:Y:S01]  /*2480*/  LOP3.LUT R8, R33, 0x38, R36, 0xf8, !PT ;  /* 0x0000003821087812 */ /* 0x010fe200078ef824 */
[----:B------:R-:W-:Y:S01]  /*2490*/  IMAD.IADD R83, R83, 0x1, R9 ;  /* 0x0000000153537824 */ /* 0x000fe200078e0209 */
[----:B------:R-:W-:Y:S01]  /*24a0*/  LOP3.LUT R5, R5, 0xfffff000, RZ, 0xc0, !PT ;  /* 0xfffff00005057812 */ /* 0x000fe200078ec0ff */
[----:B------:R-:W-:Y:S01]  /*24b0*/  IMAD.IADD R13, R15, 0x1, R13 ;  /* 0x000000010f0d7824 */ /* 0x000fe200078e020d */
[----:B------:R-:W-:Y:S01]  /*24c0*/  LOP3.LUT R0, R0, R32, RZ, 0x3c, !PT ;  /* 0x0000002000007212 */ /* 0x000fe200078e3cff */
[----:B------:R-:W-:Y:S01]  /*24d0*/  IMAD.SHL.U32 R7, R6, 0x40, RZ ;  /* 0x0000004006077824 */ /* 0x000fe200078e00ff */
[----:B-----5:R-:W-:Y:S02]  /*24e0*/  SHF.R.S32.HI R15, RZ, 0x1f, R94 ;  /* 0x0000001fff0f7819 */ /* 0x020fe4000001145e */
[--C-:B------:R-:W-:Y:S02]  /*24f0*/  LOP3.LUT R6, R34, 0x38, R39.reuse, 0xf8, !PT ;  /* 0x0000003822067812 */ /* 0x100fe400078ef827 */
[----:B------:R-:W-:-:S02]  /*2500*/  LOP3.LUT R9, R33, 0x38, R39, 0xf8, !PT ;  /* 0x0000003821097812 */ /* 0x000fc400078ef827 */
[----:B------:R-:W-:Y:S02]  /*2510*/  LOP3.LUT R8, R8, R20, RZ, 0x3c, !PT ;  /* 0x0000001408087212 */ /* 0x000fe400078e3cff */
[-C--:B------:R-:W-:Y:S02]  /*2520*/  IADD3 R91, R0, R5.reuse, R31 ;  /* 0x00000005005b7210 */ /* 0x080fe40007ffe01f */
[----:B------:R-:W-:Y:S02]  /*2530*/  LOP3.LUT R7, R7, 0xfffff000, RZ, 0xc0, !PT ;  /* 0xfffff00007077812 */ /* 0x000fe400078ec0ff */
[----:B------:R-:W-:Y:S02]  /*2540*/  LOP3.LUT R6, R6, R32, RZ, 0x3c, !PT ;  /* 0x0000002006067212 */ /* 0x000fe400078e3cff */
[----:B------:R-:W-:Y:S02]  /*2550*/  LOP3.LUT R20, R9, R20, RZ, 0x3c, !PT ;  /* 0x0000001409147212 */ /* 0x000fe400078e3cff */
[----:B------:R-:W-:Y:S01]  /*2560*/  IADD3 R0, R8, R5, R21 ;  /* 0x0000000508007210 */ /* 0x000fe20007ffe015 */
[----:B------:R-:W-:Y:S01]  /*2570*/  IMAD R8, R15, R10, RZ ;  /* 0x0000000a0f087224 */ /* 0x000fe200078e02ff */
[----:B------:R-:W-:-:S02]  /*2580*/  IADD3 R90, R6, R7, R31 ;  /* 0x00000007065a7210 */ /* 0x000fc40007ffe01f */
[----:B------:R-:W-:Y:S01]  /*2590*/  IADD3 R5, R20, R7, R21 ;  /* 0x0000000714057210 */ /* 0x000fe20007ffe015 */
[----:B------:R-:W-:Y:S01]  /*25a0*/  IMAD R33, R94, R11, R8 ;  /* 0x0000000b5e217224 */ /* 0x000fe200078e0208 */
[C-C-:B------:R-:W-:Y:S01]  /*25b0*/  SHF.L.U64.HI R6, R10.reuse, 0x6, R11.reuse ;  /* 0x000000060a067819 */ /* 0x140fe2000001020b */
[----:B------:R-:W-:Y:S01]  /*25c0*/  IMAD R15, R15, R26, RZ ;  /* 0x0000001a0f0f7224 */ /* 0x000fe200078e02ff */
[----:B------:R-:W-:Y:S02]  /*25d0*/  SHF.L.U64.HI R7, R10, 0x5, R11 ;  /* 0x000000050a077819 */ /* 0x000fe4000001020b */
[----:B------:R-:W-:Y:S01]  /*25e0*/  SEL R11, RZ, 0x8, P0 ;  /* 0x00000008ff0b7807 */ /* 0x000fe20000000000 */
[CC--:B------:R-:W-:Y:S01]  /*25f0*/  IMAD.WIDE.U32 R80, R94.reuse, R10.reuse, R80 ;  /* 0x0000000a5e507225 */ /* 0x0c0fe200078e0050 */
[----:B------:R-:W-:Y:S02]  /*2600*/  SHF.R.S32.HI R35, RZ, 0x3, R36 ;  /* 0x00000003ff237819 */ /* 0x000fe40000011424 */
[----:B------:R-:W-:Y:S01]  /*2610*/  SHF.R.S32.HI R37, RZ, 0x3, R39 ;  /* 0x00000003ff257819 */ /* 0x000fe20000011427 */
[----:B------:R-:W-:Y:S01]  /*2620*/  IMAD.WIDE.U32 R82, R94, R10, R82 ;  /* 0x0000000a5e527225 */ /* 0x000fe200078e0052 */
[----:B------:R-:W-:-:S02]  /*2630*/  LOP3.LUT R11, R14, R11, RZ, 0xfc, !PT ;  /* 0x0000000b0e0b7212 */ /* 0x000fc400078efcff */
[----:B------:R-:W-:Y:S01]  /*2640*/  LOP3.LUT R36, R36, 0xfffffff8, RZ, 0xc0, !PT ;  /* 0xfffffff824247812 */ /* 0x000fe200078ec0ff */
[C---:B------:R-:W-:Y:S01]  /*2650*/  IMAD R15, R94.reuse, R27, R15 ;  /* 0x0000001b5e0f7224 */ /* 0x040fe200078e020f */
[----:B------:R-:W-:Y:S01]  /*2660*/  LOP3.LUT R39, R39, 0xfffffff8, RZ, 0xc0, !PT ;  /* 0xfffffff827277812 */ /* 0x000fe200078ec0ff */
[----:B------:R-:W-:Y:S01]  /*2670*/  IMAD.WIDE.U32 R84, R94, R26, R84 ;  /* 0x0000001a5e547225 */ /* 0x000fe200078e0054 */
[----:B------:R-:W-:-:S03]  /*2680*/  SHF.L.U64.HI R20, R26, 0x5, R27 ;  /* 0x000000051a147819 */ /* 0x000fc6000001021b */
[----:B------:R-:W-:Y:S01]  /*2690*/  IMAD.WIDE.U32 R86, R94, R26, R12 ;  /* 0x0000001a5e567225 */ /* 0x000fe200078e000c */
[----:B------:R-:W-:-:S03]  /*26a0*/  LOP3.LUT R76, R11, 0x2, RZ, 0xc0, !PT ;  /* 0x000000020b4c7812 */ /* 0x000fc600078ec0ff */
[C---:B------:R-:W-:Y:S02]  /*26b0*/  IMAD.SHL.U32 R8, R10.reuse, 0x40, RZ ;  /* 0x000000400a087824 */ /* 0x040fe400078e00ff */
[----:B------:R-:W-:Y:S01]  /*26c0*/  IMAD.SHL.U32 R9, R10, 0x20, RZ ;  /* 0x000000200a097824 */ /* 0x000fe200078e00ff */
[C---:B------:R-:W-:Y:S01]  /*26d0*/  SHF.L.U64.HI R10, R26.reuse, 0x6, R27 ;  /* 0x000000061a0a7819 */ /* 0x040fe2000001021b */
[----:B------:R-:W-:Y:S01]  /*26e0*/  IMAD.SHL.U32 R21, R26, 0x40, RZ ;  /* 0x000000401a157824 */ /* 0x000fe200078e00ff */
[----:B------:R-:W-:Y:S01]  /*26f0*/  SHF.R.S32.HI R27, RZ, 0x1f, R38 ;  /* 0x0000001fff1b7819 */ /* 0x000fe20000011426 */
[----:B------:R-:W-:Y:S01]  /*2700*/  IMAD R28, R28, 0x20, R30 ;  /* 0x000000201c1c7824 */ /* 0x000fe200078e021e */
[----:B------:R-:W-:Y:S01]  /*2710*/  SHF.R.S32.HI R30, RZ, 0x1f, R4 ;  /* 0x0000001fff1e7819 */ /* 0x000fe20000011404 */
[----:B------:R-:W-:Y:S01]  /*2720*/  IMAD.IADD R31, R81, 0x1, R33 ;  /* 0x00000001511f7824 */ /* 0x000fe200078e0221 */
[----:B------:R-:W-:Y:S01]  /*2730*/  LOP3.LUT R77, R11, 0x4, RZ, 0xc0, !PT ;  /* 0x000000040b4d7812 */ /* 0x000fe200078ec0ff */
[----:B------:R-:W-:Y:S01]  /*2740*/  IMAD.IADD R32, R33, 0x1, R83 ;  /* 0x0000000121207824 */ /* 0x000fe200078e0253 */
[----:B------:R-:W-:Y:S01]  /*2750*/  LOP3.LUT R78, R11, 0x8, RZ, 0xc0, !PT ;  /* 0x000000080b4e7812 */ /* 0x000fe200078ec0ff */
[----:B------:R-:W-:Y:S01]  /*2760*/  IMAD.SHL.U32 R26, R26, 0x20, RZ ;  /* 0x000000201a1a7824 */ /* 0x000fe200078e00ff */
[----:B------:R-:W-:Y:S01]  /*2770*/  SHF.R.S32.HI R79, RZ, 0x1f, R36 ;  /* 0x0000001fff4f7819 */ /* 0x000fe20000011424 */
[----:B------:R-:W-:Y:S01]  /*2780*/  IMAD.SHL.U32 R93, R93, 0x2, RZ ;  /* 0x000000025d5d7824 */ /* 0x000fe200078e00ff */
[----:B------:R-:W-:Y:S01]  /*2790*/  SHF.R.S32.HI R88, RZ, 0x1f, R39 ;  /* 0x0000001fff587819 */ /* 0x000fe20000011427 */
[----:B------:R-:W-:-:S02]  /*27a0*/  IMAD.IADD R33, R85, 0x1, R15 ;  /* 0x0000000155217824 */ /* 0x000fc400078e020f */
[----:B------:R-:W-:-:S07]  /*27b0*/  IMAD.IADD R34, R15, 0x1, R87 ;  /* 0x000000010f227824 */ /* 0x000fce00078e0257 */
.L_x_1655:
[----:B------:R-:W2:Y:S01]  /*27c0*/  LDL R40, [R1+0x6c] ;  /* 0x00006c0001287983 */ /* 0x000ea20000100800 */
[----:B0-----:R-:W0:Y:S01]  /*27d0*/  LDC R100, c[0x0][0x430] ;  /* 0x00010c00ff647b82 */ /* 0x001e220000000800 */
[----:B------:R-:W-:Y:S02]  /*27e0*/  VIADD R25, R25, 0xffffffff ;  /* 0xffffffff19197836 */ /* 0x000fe40000000000 */
[----:B------:R-:W-:Y:S02]  /*27f0*/  IMAD.MOV.U32 R101, RZ, RZ, RZ ;  /* 0x000000ffff657224 */ /* 0x000fe400078e00ff */
[----:B------:R-:W-:-:S03]  /*2800*/  IMAD R11, R25, 0x40, R28 ;  /* 0x00000040190b7824 */ /* 0x000fc600078e021c */
[----:B-1----:R-:W1:Y:S01]  /*2810*/  LDC R104, c[0x0][0x3f4] ;  /* 0x0000fd00ff687b82 */ /* 0x002e620000000800 */
[----:B------:R-:W-:Y:S01]  /*2820*/  IMAD.IADD R41, R3, 0x1, R11 ;  /* 0x0000000103297824 */ /* 0x000fe200078e020b */
[----:B------:R-:W-:-:S03]  /*2830*/  ISETP.GE.AND P0, PT, R11, R2, PT ;  /* 0x000000020b00720c */ /* 0x000fc60003f06270 */
[----:B------:R-:W-:Y:S01]  /*2840*/  IMAD.MOV.U32 R11, RZ, RZ, R41 ;  /* 0x000000ffff0b7224 */ /* 0x000fe200078e0029 */
[----:B------:R-:W-:Y:S02]  /*2850*/  ISETP.GT.OR P0, PT, R28, 0x3f, P0 ;  /* 0x0000003f1c00780c */ /* 0x000fe40000704670 */
[----:B0-----:R-:W-:-:S11]  /*2860*/  ISETP.NE.AND P3, PT, R100, 0x1, PT ;  /* 0x000000016400780c */ /* 0x001fd60003f65270 */
[----:B------:R-:W0:Y:S08]  /*2870*/  @!P0 LDC.64 R14, c[0x0][0x428] ;  /* 0x00010a00ff0e8b82 */ /* 0x000e300000000a00 */
[----:B------:R-:W3:Y:S08]  /*2880*/  @!P0 LDC.64 R42, c[0x0][0x418] ;  /* 0x00010600ff2a8b82 */ /* 0x000ef00000000a00 */
[----:B------:R-:W4:Y:S08]  /*2890*/  @P3 LDC R12, c[0x0][0x434] ;  /* 0x00010d00ff0c3b82 */ /* 0x000f300000000800 */
[----:B------:R-:W1:Y:S01]  /*28a0*/  @P3 LDC R13, c[0x0][0x438] ;  /* 0x00010e00ff0d3b82 */ /* 0x000e620000000800 */
[----:B----4-:R-:W-:-:S05]  /*28b0*/  @P3 IMAD.HI.U32 R12, R41, R12, RZ ;  /* 0x0000000c290c3227 */ /* 0x010fca00078e00ff */
[----:B-1----:R-:W-:Y:S01]  /*28c0*/  @P3 SHF.R.U32.HI R11, RZ, R13, R12 ;  /* 0x0000000dff0b3219 */ /* 0x002fe2000001160c */
[----:B0-----:R-:W-:-:S03]  /*28d0*/  @!P0 IMAD R12, R30, R14, RZ ;  /* 0x0000000e1e0c8224 */ /* 0x001fc600078e02ff */
[--C-:B------:R-:W-:Y:S01]  /*28e0*/  @!P0 SHF.R.S32.HI R13, RZ, 0x1f, R11.reuse ;  /* 0x0000001fff0d8819 */ /* 0x100fe2000001140b */
[----:B------:R-:W-:Y:S02]  /*28f0*/  @!P0 IMAD R15, R4, R15, R12 ;  /* 0x0000000f040f8224 */ /* 0x000fe400078e020c */
[----:B------:R-:W-:-:S04]  /*2900*/  @!P0 IMAD.MOV.U32 R12, RZ, RZ, R11 ;  /* 0x000000ffff0c8224 */ /* 0x000fc800078e000b */
[----:B------:R-:W-:-:S04]  /*2910*/  @!P0 IMAD.WIDE.U32 R12, R4, R14, R12 ;  /* 0x0000000e040c8225 */ /* 0x000fc800078e000c */
[----:B------:R-:W-:Y:S01]  /*2920*/  @!P0 IMAD.IADD R13, R13, 0x1, R15 ;  /* 0x000000010d0d8824 */ /* 0x000fe200078e020f */
[----:B---3--:R-:W-:-:S04]  /*2930*/  @!P0 LEA R14, P3, R12, R42, 0x2 ;  /* 0x0000002a0c0e8211 */ /* 0x008fc800078610ff */
[----:B------:R-:W-:-:S05]  /*2940*/  @!P0 LEA.HI.X R15, R12, R43, R13, 0x2, P3 ;  /* 0x0000002b0c0f8211 */ /* 0x000fca00018f140d */
[----:B-----5:R0:W5:Y:S01]  /*2950*/  @!P0 LDG.E R101, desc[UR60][R14.64] ;  /* 0x0000003c0e658981 */ /* 0x020162000c1e1900 */
[----:B------:R-:W-:Y:S01]  /*2960*/  ISETP.GE.AND P0, PT, R104, 0x1, PT ;  /* 0x000000016800780c */ /* 0x000fe20003f06270 */
[----:B------:R-:W-:Y:S01]  /*2970*/  IMAD.MOV R13, RZ, RZ, -R11 ;  /* 0x000000ffff0d7224 */ /* 0x000fe200078e0a0b */
[----:B------:R-:W-:Y:S05]  /*2980*/  YIELD ;  /* 0x0000000000007946 */ /* 0x000fea0003800000 */
[----:B------:R-:W-:Y:S01]  /*2990*/  BSSY B0, `(.L_x_1574) ;  /* 0x000059c000007945 */ /* 0x000fe20003800000 */
[----:B------:R-:W-:Y:S01]  /*29a0*/  IMAD R100, R100, R13, R41 ;  /* 0x0000000d64647224 */ /* 0x000fe200078e0229 */
[----:B------:R-:W-:Y:S01]  /*29b0*/  ISETP.GT.AND P3, PT, R25, R24, PT ;  /* 0x000000181900720c */ /* 0x000fe20003f64270 */
[----:B--2---:R-:W-:-:S04]  /*29c0*/  IMAD R11, R202, 0x4000, R40 ;  /* 0x00004000ca0b7824 */ /* 0x004fc800078e0228 */
        /* <DEDUP_REMOVED lines=9> */
[----:B------:R-:W-:Y:S02]  /*2a60*/  IMAD R40, R10, R25, RZ ;  /* 0x000000190a287224 */ /* 0x000fe400078e02ff */
[----:B------:R-:W-:Y:S01]  /*2a70*/  IMAD R11, R100, UR5, R11 ;  /* 0x00000005640b7c24 */ /* 0x000fe2000f8e020b */
[----:B------:R-:W-:Y:S01]  /*2a80*/  ULDC.64 UR4, c[0x0][0x310] ;  /* 0x0000c40000047ab9 */ /* 0x000fe20000000a00 */
[----:B------:R-:W-:-:S02]  /*2a90*/  IMAD R97, R25, -0x40, R2 ;  /* 0xffffffc019617824 */ /* 0x000fc400078e0202 */
[----:B------:R-:W-:Y:S02]  /*2aa0*/  IMAD R14, R98, UR4, RZ ;  /* 0x00000004620e7c24 */ /* 0x000fe4000f8e02ff */
[----:B------:R-:W-:Y:S01]  /*2ab0*/  IMAD.IADD R13, R13, 0x1, R11 ;  /* 0x000000010d0d7824 */ /* 0x000fe200078e020b */
[----:B------:R-:W-:Y:S01]  /*2ac0*/  SHF.R.S32.HI R11, RZ, 0x1f, R25 ;  /* 0x0000001fff0b7819 */ /* 0x000fe20000011419 */
[----:B------:R-:W-:Y:S01]  /*2ad0*/  IMAD R15, R101, UR5, R14 ;  /* 0x00000005650f7c24 */ /* 0x000fe2000f8e020e */
[----:B------:R-:W-:Y:S01]  /*2ae0*/  VIMNMX R97, R97, 0x40, PT ;  /* 0x0000004061617848 */ /* 0x000fe20003fe0100 */
[----:B------:R-:W-:Y:S01]  /*2af0*/  IMAD.WIDE.U32 R12, R101, UR4, R12 ;  /* 0x00000004650c7c25 */ /* 0x000fe2000f8e000c */
[----:B------:R-:W-:-:S03]  /*2b00*/  ULDC.64 UR4, c[0x0][0x308] ;  /* 0x0000c20000047ab9 */ /* 0x000fc60000000a00 */
[----:B------:R-:W-:Y:S02]  /*2b10*/  IMAD R14, R6, R25, RZ ;  /* 0x00000019060e7224 */ /* 0x000fe400078e02ff */
[----:B------:R-:W-:Y:S02]  /*2b20*/  IMAD.IADD R13, R13, 0x1, R15 ;  /* 0x000000010d0d7824 */ /* 0x000fe400078e020f */
[----:B------:R-:W-:Y:S02]  /*2b30*/  IMAD R15, R27, UR4, RZ ;  /* 0x000000041b0f7c24 */ /* 0x000fe4000f8e02ff */
[C---:B------:R-:W-:Y:S02]  /*2b40*/  IMAD R41, R11.reuse, R8, R14 ;  /* 0x000000080b297224 */ /* 0x040fe400078e020e */
[----:B------:R-:W-:Y:S02]  /*2b50*/  IMAD R43, R11, R21, R40 ;  /* 0x000000150b2b7224 */ /* 0x000fe400078e0228 */
[----:B------:R-:W-:-:S02]  /*2b60*/  IMAD R11, R38, UR5, R15 ;  /* 0x00000005260b7c24 */ /* 0x000fc4000f8e020f */
[----:B------:R-:W-:Y:S01]  /*2b70*/  IMAD.WIDE.U32 R112, R38, UR4, R12 ;  /* 0x0000000426707c25 */ /* 0x000fe2000f8e000c */
[----:B------:R-:W-:-:S03]  /*2b80*/  ULDC.64 UR4, c[0x0][0x2e8] ;  /* 0x0000ba0000047ab9 */ /* 0x000fc60000000a00 */
[----:B------:R-:W-:Y:S01]  /*2b90*/  IMAD.IADD R11, R113, 0x1, R11 ;  /* 0x00000001710b7824 */ /* 0x000fe200078e020b */
[----:B------:R-:W-:Y:S01]  /*2ba0*/  LEA R105, P4, R112, UR4, 0x1 ;  /* 0x0000000470697c11 */ /* 0x000fe2000f8808ff */
[----:B------:R-:W-:-:S03]  /*2bb0*/  IMAD.WIDE.U32 R14, R8, R25, RZ ;  /* 0x00000019080e7225 */ /* 0x000fc600078e00ff */
[----:B------:R-:W-:Y:S01]  /*2bc0*/  LEA.HI.X R112, R112, UR5, R11, 0x1, P4 ;  /* 0x0000000570707c11 */ /* 0x000fe2000a0f0c0b */
[----:B------:R-:W-:-:S04]  /*2bd0*/  IMAD.WIDE.U32 R12, R21, R25, RZ ;  /* 0x00000019150c7225 */ /* 0x000fc800078e00ff */
[----:B------:R-:W-:Y:S02]  /*2be0*/  IMAD.IADD R72, R15, 0x1, R41 ;  /* 0x000000010f487824 */ /* 0x000fe400078e0229 */
[----:B------:R-:W-:Y:S01]  /*2bf0*/  IMAD.IADD R73, R13, 0x1, R43 ;  /* 0x000000010d497824 */ /* 0x000fe200078e022b */
[----:B------:R-:W-:Y:S06]  /*2c00*/  @!P0 BRA `(.L_x_1576) ;  /* 0x0000002400f08947 */ /* 0x000fec0003800000 */
[----:B------:R-:W2:Y:S01]  /*2c10*/  LDL R42, [R1+0xc] ;  /* 0x00000c00012a7983 */ /* 0x000ea20000100800 */
[----:B------:R-:W-:Y:S01]  /*2c20*/  BSSY B1, `(.L_x_1577) ;  /* 0x000002d000017945 */ /* 0x000fe20003800000 */
[C---:B------:R-:W-:Y:S01]  /*2c30*/  VIADD R109, R200.reuse, 0x20 ;  /* 0x00000020c86d7836 */ /* 0x040fe20000000000 */
[----:B------:R-:W-:Y:S01]  /*2c40*/  CS2R R40, SRZ ;  /* 0x0000000000287805 */ /* 0x000fe2000001ff00 */
[C---:B------:R-:W-:Y:S01]  /*2c50*/  VIADD R107, R200.reuse, 0x40 ;  /* 0x00000040c86b7836 */ /* 0x040fe20000000000 */
[----:B------:R-:W-:Y:S01]  /*2c60*/  CS2R R56, SRZ ;  /* 0x0000000000387805 */ /* 0x000fe2000001ff00 */
[----:B------:R-:W-:Y:S01]  /*2c70*/  VIADD R75, R200, 0x60 ;  /* 0x00000060c84b7836 */ /* 0x000fe20000000000 */
[----:B------:R-:W-:Y:S02]  /*2c80*/  CS2R R60, SRZ ;  /* 0x00000000003c7805 */ /* 0x000fe4000001ff00 */
[----:B------:R-:W-:Y:S02]  /*2c90*/  CS2R R64, SRZ ;  /* 0x0000000000407805 */ /* 0x000fe4000001ff00 */
[----:B------:R-:W-:-:S02]  /*2ca0*/  CS2R R68, SRZ ;  /* 0x0000000000447805 */ /* 0x000fc4000001ff00 */
[----:B------:R-:W-:Y:S02]  /*2cb0*/  CS2R R58, SRZ ;  /* 0x00000000003a7805 */ /* 0x000fe4000001ff00 */
[----:B------:R-:W-:Y:S02]  /*2cc0*/  CS2R R62, SRZ ;  /* 0x00000000003e7805 */ /* 0x000fe4000001ff00 */
[----:B------:R-:W-:Y:S02]  /*2cd0*/  CS2R R66, SRZ ;  /* 0x0000000000427805 */ /* 0x000fe4000001ff00 */
[----:B------:R-:W-:Y:S02]  /*2ce0*/  CS2R R70, SRZ ;  /* 0x0000000000467805 */ /* 0x000fe4000001ff00 */
[----:B--2---:R-:W-:-:S13]  /*2cf0*/  ISETP.GE.AND P0, PT, R42, R97, PT ;  /* 0x000000612a00720c */ /* 0x004fda0003f06270 */
[----:B------:R-:W-:Y:S05]  /*2d00*/  @P0 BRA `(.L_x_1578) ;  /* 0x0000000000780947 */ /* 0x000fea0003800000 */
[----:B------:R-:W-:Y:S01]  /*2d10*/  IADD3 R43, P4, R80, R14, RZ ;  /* 0x0000000e502b7210 */ /* 0x000fe20007f9e0ff */
[----:B------:R-:W-:Y:S01]  /*2d20*/  ULDC.64 UR4, c[0x0][0x3e8] ;  /* 0x0000fa0000047ab9 */ /* 0x000fe20000000a00 */
[----:B------:R-:W-:Y:S02]  /*2d30*/  IADD3 R11, P5, R84, R12, RZ ;  /* 0x0000000c540b7210 */ /* 0x000fe40007fbe0ff */
[----:B------:R-:W-:Y:S02]  /*2d40*/  CS2R R68, SRZ ;  /* 0x0000000000447805 */ /* 0x000fe4000001ff00 */
[----:B------:R-:W-:Y:S01]  /*2d50*/  ISETP.GE.AND P6, PT, R200, R104, PT ;  /* 0x00000068c800720c */ /* 0x000fe20003fc6270 */
[----:B------:R-:W-:Y:S01]  /*2d60*/  IMAD.X R44, R72, 0x1, R31, P4 ;  /* 0x00000001482c7824 */ /* 0x000fe200020e061f */
[----:B------:R-:W-:Y:S01]  /*2d70*/  LEA R42, P4, R43, UR4, 0x1 ;  /* 0x000000042b2a7c11 */ /* 0x000fe2000f8808ff */
[----:B------:R-:W-:Y:S01]  /*2d80*/  IMAD.X R46, R73, 0x1, R33, P5 ;  /* 0x00000001492e7824 */ /* 0x000fe200028e0621 */
[----:B------:R-:W-:-:S02]  /*2d90*/  CS2R R70, SRZ ;  /* 0x0000000000467805 */ /* 0x000fc4000001ff00 */
[-C--:B------:R-:W-:Y:S02]  /*2da0*/  ISETP.GE.AND P5, PT, R109, R104.reuse, PT ;  /* 0x000000686d00720c */ /* 0x080fe40003fa6270 */
[----:B------:R-:W-:Y:S01]  /*2db0*/  LEA.HI.X R43, R43, UR5, R44, 0x1, P4 ;  /* 0x000000052b2b7c11 */ /* 0x000fe2000a0f0c2c */
[----:B------:R-:W-:Y:S02]  /*2dc0*/  ULDC.64 UR4, c[0x0][0x400] ;  /* 0x0001000000047ab9 */ /* 0x000fe40000000a00 */
[C---:B------:R-:W-:Y:S02]  /*2dd0*/  LEA R44, P4, R11.reuse, UR4, 0x1 ;  /* 0x000000040b2c7c11 */ /* 0x040fe4000f8808ff */
[----:B------:R0:W5:Y:S02]  /*2de0*/  @!P6 LDG.E.64 R68, desc[UR60][R42.64] ;  /* 0x0000003c2a44e981 */ /* 0x000164000c1e1b00 */
        /* <DEDUP_REMOVED lines=16> */
.L_x_1578:
[----:B------:R-:W-:Y:S05]  /*2ef0*/  BSYNC B1 ;  /* 0x0000000000017941 */ /* 0x000fea0003800000 */
.L_x_1577:
[----:B------:R-:W2:Y:S01]  /*2f00*/  LDL R11, [R1+0xa0] ;  /* 0x0000a000010b7983 */ /* 0x000ea20000100800 */
[----:B------:R-:W-:Y:S01]  /*2f10*/  BSSY B1, `(.L_x_1579) ;  /* 0x000002a000017945 */ /* 0x000fe20003800000 */
[----:B0-----:R-:W-:Y:S02]  /*2f20*/  CS2R R44, SRZ ;  /* 0x00000000002c7805 */ /* 0x001fe4000001ff00 */
[----:B------:R-:W-:Y:S02]  /*2f30*/  CS2R R48, SRZ ;  /* 0x0000000000307805 */ /* 0x000fe4000001ff00 */
[----:B------:R-:W-:Y:S02]  /*2f40*/  CS2R R52, SRZ ;  /* 0x0000000000347805 */ /* 0x000fe4000001ff00 */
[----:B------:R-:W-:Y:S02]  /*2f50*/  CS2R R42, SRZ ;  /* 0x00000000002a7805 */ /* 0x000fe4000001ff00 */
[----:B------:R-:W-:-:S02]  /*2f60*/  CS2R R46, SRZ ;  /* 0x00000000002e7805 */ /* 0x000fc4000001ff00 */
[----:B------:R-:W-:Y:S01]  /*2f70*/  CS2R R50, SRZ ;  /* 0x0000000000327805 */ /* 0x000fe2000001ff00 */
[----:B-----5:R-:W-:Y:S01]  /*2f80*/  IMAD.MOV.U32 R74, RZ, RZ, R56 ;  /* 0x000000ffff4a7224 */ /* 0x020fe200078e0038 */
[----:B------:R-:W-:Y:S01]  /*2f90*/  CS2R R54, SRZ ;  /* 0x0000000000367805 */ /* 0x000fe2000001ff00 */
[----:B------:R-:W-:Y:S01]  /*2fa0*/  IMAD.MOV.U32 R89, RZ, RZ, R57 ;  /* 0x000000ffff597224 */ /* 0x000fe200078e0039 */
[----:B--2---:R-:W-:-:S13]  /*2fb0*/  ISETP.GE.AND P4, PT, R11, R97, PT ;  /* 0x000000610b00720c */ /* 0x004fda0003f86270 */
[----:B------:R-:W-:Y:S05]  /*2fc0*/  @P4 BRA `(.L_x_1580) ;  /* 0x0000000000784947 */ /* 0x000fea0003800000 */
        /* <DEDUP_REMOVED lines=30> */
.L_x_1580:
[----:B------:R-:W-:Y:S05]  /*31b0*/  BSYNC B1 ;  /* 0x0000000000017941 */ /* 0x000fea0003800000 */
.L_x_1579:
[----:B------:R-:W-:Y:S01]  /*31c0*/  IMAD.MOV.U32 R11, RZ, RZ, R60 ;  /* 0x000000ffff0b7224 */ /* 0x000fe200078e003c */
[----:B------:R-:W-:Y:S01]  /*31d0*/  ISETP.NE.AND P5, PT, R225, 0x3, PT ;  /* 0x00000003e100780c */ /* 0x000fe20003fa5270 */
[----:B0-----:R-:W-:Y:S01]  /*31e0*/  IMAD.MOV.U32 R12, RZ, RZ, R61 ;  /* 0x000000ffff0c7224 */ /* 0x001fe200078e003d */
        /* <DEDUP_REMOVED lines=59> */
[----:B------:R-:W-:Y:S01]  /*35a0*/  PRMT R125, R14, 0x7610, R125 ;  /* 0x000076100e7d7816 */ /* 0x000fe2000000007d */
[----:B------:R-:W-:Y:S06]  /*35b0*/  @!P5 BRA `(.L_x_1581) ;  /* 0x000000000004d947 */ /* 0x000fec0003800000 */
[----:B------:R-:W-:Y:S01]  /*35c0*/  BPT.TRAP 0x1 ;  /* 0x000000040000795c */ /* 0x000fe20000300000 */
.L_x_1581:
[----:B------:R-:W2:Y:S01]  /*35d0*/  LDL R11, [R1+0x40] ;  /* 0x00004000010b7983 */ /* 0x000ea20000100800 */
[----:B------:R-:W-:Y:S01]  /*35e0*/  IMAD R89, R202, 0x8, R18 ;  /* 0x00000008ca597824 */ /* 0x000fe200078e0212 */
[----:B------:R-:W-:Y:S01]  /*35f0*/  BSSY B1, `(.L_x_1582) ;  /* 0x0000004000017945 */ /* 0x000fe20003800000 */
[----:B--2---:R-:W-:-:S04]  /*3600*/  SHF.L.U32 R103, R11, 0x1f, RZ ;  /* 0x0000001f0b677819 */ /* 0x004fc800000006ff */
[----:B------:R-:W0:Y:S02]  /*3610*/  SYNCS.PHASECHK.TRANS64.TRYWAIT P6, [R89+URZ+0x30890], R103 ;  /* 0x03089067590075a7 */ /* 0x000e2400080c017f */
[----:B0-----:R-:W-:Y:S05]  /*3620*/  @!P6 BRA `(.L_x_1583) ;  /* 0x00000264009ce947 */ /* 0x001fea0003800000 */
.L_x_2005:
[----:B------:R-:W-:Y:S05]  /*3630*/  BSYNC B1 ;  /* 0x0000000000017941 */ /* 0x000fea0003800000 */
.L_x_1582:
[----:B------:R-:W-:-:S03]  /*3640*/  UMOV UR4, 0xffffffff ;  /* 0xffffffff00047882 */ /* 0x000fc60000000000 */
[----:B------:R-:W-:Y:S05]  /*3650*/  BRA.DIV UR4, `(.L_x_1584) ;  /* 0x0000026604a47947 */ /* 0x000fea000b800000 */
[----:B------:R1:W2:Y:S04]  /*3660*/  SHFL.IDX PT, R74, R112, RZ, 0x181f ;  /* 0x00181fff704a7589 */ /* 0x0002a800000e0000 */
[----:B------:R1:W3:Y:S02]  /*3670*/  SHFL.IDX PT, R106, R105, RZ, 0x181f ;  /* 0x00181fff696a7589 */ /* 0x0002e400000e0000 */
.L_x_2009:
[----:B------:R-:W-:Y:S04]  /*3680*/  BSSY B1, `(.L_x_1585) ;  /* 0x00000e7000017945 */ /* 0x000fe80003800000 */
[----:B------:R-:W-:Y:S05]  /*3690*/  @P0 BRA `(.L_x_1586) ;  /* 0x0000000c00940947 */ /* 0x000fea0003800000 */
[----:B------:R-:W-:Y:S01]  /*36a0*/  ISETP.NE.AND P0, PT, R29, RZ, PT ;  /* 0x000000ff1d00720c */ /* 0x000fe20003f05270 */
[----:B------:R-:W-:-:S12]  /*36b0*/  BSSY B2, `(.L_x_1587) ;  /* 0x0000037000027945 */ /* 0x000fd80003800000 */
[----:B------:R-:W-:Y:S05]  /*36c0*/  @!P0 BRA `(.L_x_1588) ;  /* 0x0000000000d48947 */ /* 0x000fea0003800000 */
[----:B------:R4:W0:Y:S01]  /*36d0*/  LDS.128 R12, [R92+0x20400] ;  /* 0x020400005c0c7984 */ /* 0x0008220000000c00 */
[----:B------:R-:W-:Y:S01]  /*36e0*/  ISETP.GE.AND P6, PT, R200, R104, PT ;  /* 0x00000068c800720c */ /* 0x000fe20003fc6270 */
[----:B------:R-:W-:Y:S01]  /*36f0*/  BSSY B3, `(.L_x_1589) ;  /* 0x0000031000037945 */ /* 0x000fe20003800000 */
[----:B---3--:R-:W-:-:S04]  /*3700*/  LEA R72, P0, R16, R106, 0x1 ;  /* 0x0000006a10487211 */ /* 0x008fc800078008ff */
[----:B--2---:R-:W-:-:S07]  /*3710*/  LEA.HI.X R73, R16, R74, R17, 0x1, P0 ;  /* 0x0000004a10497211 */ /* 0x004fce00000f0c11 */
[----:B----4-:R-:W-:Y:S05]  /*3720*/  @P6 BRA `(.L_x_1590) ;  /* 0x0000000000b46947 */ /* 0x010fea0003800000 */
[----:B------:R-:W-:Y:S02]  /*3730*/  SHF.R.U64 R137, R70, 0x10, R71 ;  /* 0x0000001046897819 */ /* 0x000fe40000001247 */
[----:B------:R-:W-:Y:S01]  /*3740*/  SHF.R.U64 R11, R68, 0x10, R69 ;  /* 0x00000010440b7819 */ /* 0x000fe20000001245 */
[----:B0-----:R-:W-:Y:S01]  /*3750*/  IMAD.U32 R68, R14, 0x10000, RZ ;  /* 0x000100000e447824 */ /* 0x001fe200078e00ff */
[----:B------:R-:W-:Y:S02]  /*3760*/  SHF.R.U32.HI R139, RZ, 0x10, R71 ;  /* 0x00000010ff8b7819 */ /* 0x000fe40000011647 */
[----:B------:R-:W-:Y:S02]  /*3770*/  SHF.R.U32.HI R135, RZ, 0x10, R69 ;  /* 0x00000010ff877819 */ /* 0x000fe40000011645 */
[----:B------:R-:W-:Y:S02]  /*3780*/  PRMT R137, R138, 0x5410, R137 ;  /* 0x000054108a897816 */ /* 0x000fe40000000089 */
[----:B------:R-:W-:Y:S01]  /*3790*/  PRMT R71, R134, 0x5410, R11 ;  /* 0x0000541086477816 */ /* 0x000fe2000000000b */
[----:B------:R-:W-:Y:S01]  /*37a0*/  IMAD.U32 R11, R12, 0x10000, RZ ;  /* 0x000100000c0b7824 */ /* 0x000fe200078e00ff */
[----:B------:R-:W-:Y:S01]  /*37b0*/  LOP3.LUT R69, R14, 0xffff0000, RZ, 0xc0, !PT ;  /* 0xffff00000e457812 */ /* 0x000fe200078ec0ff */
[----:B------:R-:W-:Y:S01]  /*37c0*/  IMAD.U32 R14, R13, 0x10000, RZ ;  /* 0x000100000d0e7824 */ /* 0x000fe200078e00ff */
[----:B------:R-:W-:-:S02]  /*37d0*/  PRMT R139, R140, 0x5410, R139 ;  /* 0x000054108c8b7816 */ /* 0x000fc4000000008b */
[----:B------:R-:W-:Y:S02]  /*37e0*/  PRMT R135, R136, 0x5410, R135 ;  /* 0x0000541088877816 */ /* 0x000fe40000000087 */
        /* <DEDUP_REMOVED lines=8> */
[----:B------:R-:W-:Y:S01]  /*3870*/  LOP3.LUT R70, R15, 0xffff0000, RZ, 0xc0, !PT ;  /* 0xffff00000f467812 */ /* 0x000fe200078ec0ff */
[----:B------:R-:W-:Y:S01]  /*3880*/  FMUL.FTZ R13, R13, R134 ;  /* 0x000000860d0d7220 */ /* 0x000fe20000410000 */
[----:B------:R-:W-:Y:S01]  /*3890*/  LOP3.LUT R139, R139, 0xffff0000, RZ, 0xc0, !PT ;  /* 0xffff00008b8b7812 */ /* 0x000fe200078ec0ff */
[----:B------:R-:W-:-:S02]  /*38a0*/  IMAD.U32 R137, R137, 0x10000, RZ ;  /* 0x0001000089897824 */ /* 0x000fc400078e00ff */
[----:B------:R-:W-:Y:S01]  /*38b0*/  FMUL.FTZ R69, R69, R136 ;  /* 0x0000008845457220 */ /* 0x000fe20000410000 */
[----:B------:R-:W-:Y:S01]  /*38c0*/  LOP3.LUT R135, R135, 0xffff0000, RZ, 0xc0, !PT ;  /* 0xffff000087877812 */ /* 0x000fe200078ec0ff */
[----:B------:R-:W-:Y:S02]  /*38d0*/  IMAD.U32 R71, R71, 0x10000, RZ ;  /* 0x0001000047477824 */ /* 0x000fe400078e00ff */
[C---:B------:R-:W-:Y:S01]  /*38e0*/  FFMA.FTZ R141, R14.reuse, R134, -R141 ;  /* 0x000000860e8d7223 */ /* 0x040fe2000001088d */
[----:B------:R-:W-:Y:S01]  /*38f0*/  FFMA.FTZ R138, R14, R138, R13 ;  /* 0x0000008a0e8a7223 */ /* 0x000fe2000001000d */
[----:B------:R-:W-:Y:S01]  /*3900*/  FFMA.FTZ R143, R68, R136, -R143 ;  /* 0x00000088448f7223 */ /* 0x000fe2000001088f */
[----:B------:R-:W-:Y:S01]  /*3910*/  FMUL.FTZ R14, R12, R137 ;  /* 0x000000890c0e7220 */ /* 0x000fe20000410000 */
[----:B------:R-:W-:Y:S02]  /*3920*/  IMAD.U32 R15, R15, 0x10000, RZ ;  /* 0x000100000f0f7824 */ /* 0x000fe400078e00ff */
[----:B------:R-:W-:Y:S01]  /*3930*/  FFMA.FTZ R68, R68, R140, R69 ;  /* 0x0000008c44447223 */ /* 0x000fe20000010045 */
        /* <DEDUP_REMOVED lines=12> */
.L_x_1590:
[----:B------:R-:W-:Y:S05]  /*3a00*/  BSYNC B3 ;  /* 0x0000000000037941 */ /* 0x000fea0003800000 */
.L_x_1589:
[----:B0-----:R4:W-:Y:S02]  /*3a10*/  ST.E.128 desc[UR60][R72.64], R12 ;  /* 0x0000000c48007985 */ /* 0x0019e4000c101d3c */
.L_x_1588:
[----:B------:R-:W-:Y:S05]  /*3a20*/  BSYNC B2 ;  /* 0x0000000000027941 */ /* 0x000fea0003800000 */
.L_x_1587:
[----:B------:R-:W-:Y:S01]  /*3a30*/  ISETP.NE.AND P0, PT, R76, RZ, PT ;  /* 0x000000ff4c00720c */ /* 0x000fe20003f05270 */
[----:B------:R-:W-:-:S12]  /*3a40*/  BSSY B2, `(.L_x_1591) ;  /* 0x0000037000027945 */ /* 0x000fd80003800000 */
[----:B------:R-:W-:Y:S05]  /*3a50*/  @!P0 BRA `(.L_x_1592) ;  /* 0x0000000000d48947 */ /* 0x000fea0003800000 */
[----:B----4-:R4:W0:Y:S01]  /*3a60*/  LDS.128 R12, [R92+0x22400] ;  /* 0x022400005c0c7984 */ /* 0x0108220000000c00 */
        /* <DEDUP_REMOVED lines=50> */
.L_x_1594:
[----:B------:R-:W-:Y:S05]  /*3d90*/  BSYNC B3 ;  /* 0x0000000000037941 */ /* 0x000fea0003800000 */
.L_x_1593:
[----:B0-----:R0:W-:Y:S02]  /*3da0*/  ST.E.128 desc[UR60][R68.64], R12 ;  /* 0x0000000c44007985 */ /* 0x0011e4000c101d3c */
.L_x_1592:
[----:B------:R-:W-:Y:S05]  /*3db0*/  BSYNC B2 ;  /* 0x0000000000027941 */ /* 0x000fea0003800000 */
.L_x_1591:
[----:B------:R-:W-:Y:S01]  /*3dc0*/  ISETP.NE.AND P0, PT, R77, RZ, PT ;  /* 0x000000ff4d00720c */ /* 0x000fe20003f05270 */
[----:B------:R-:W-:-:S12]  /*3dd0*/  BSSY B2, `(.L_x_1595) ;  /* 0x0000039000027945 */ /* 0x000fd80003800000 */
[----:B------:R-:W-:Y:S05]  /*3de0*/  @!P0 BRA `(.L_x_1596) ;  /* 0x0000000000dc8947 */ /* 0x000fea0003800000 */
[----:B------:R-:W2:Y:S01]  /*3df0*/  LDL R11, [R1] ;  /* 0x00000000010b7983 */ /* 0x000ea20000100800 */
[----:B------:R-:W-:Y:S01]  /*3e00*/  ISETP.GE.AND P6, PT, R107, R104, PT ;  /* 0x000000686b00720c */ /* 0x000fe20003fc6270 */
[----:B------:R-:W-:Y:S01]  /*3e10*/  BSSY B3, `(.L_x_1597) ;  /* 0x0000033000037945 */ /* 0x000fe20003800000 */
[C---:B---3--:R-:W-:Y:S01]  /*3e20*/  LEA R64, P0, R19.reuse, R106, 0x1 ;  /* 0x0000006a13407211 */ /* 0x048fe200078008ff */
[----:B0---4-:R0:W3:Y:S03]  /*3e30*/  LDS.128 R12, [R92+0x24400] ;  /* 0x024400005c0c7984 */ /* 0x0110e60000000c00 */
[----:B--2---:R-:W-:-:S07]  /*3e40*/  LEA.HI.X R65, R19, R74, R11, 0x1, P0 ;  /* 0x0000004a13417211 */ /* 0x004fce00000f0c0b */
[----:B0--3--:R-:W-:Y:S05]  /*3e50*/  @P6 BRA `(.L_x_1598) ;  /* 0x0000000000b86947 */ /* 0x009fea0003800000 */
[----:B------:R-:W-:Y:S01]  /*3e60*/  SHF.R.U64 R68, R60, 0x10, R61 ;  /* 0x000000103c447819 */ /* 0x000fe2000000123d */
[----:B------:R-:W-:Y:S01]  /*3e70*/  IMAD.U32 R60, R14, 0x10000, RZ ;  /* 0x000100000e3c7824 */ /* 0x000fe200078e00ff */
        /* <DEDUP_REMOVED lines=44> */
.L_x_1598:
[----:B------:R-:W-:Y:S05]  /*4140*/  BSYNC B3 ;  /* 0x0000000000037941 */ /* 0x000fea0003800000 */
.L_x_1597:
[----:B------:R0:W-:Y:S02]  /*4150*/  ST.E.128 desc[UR60][R64.64], R12 ;  /* 0x0000000c40007985 */ /* 0x0001e4000c101d3c */
.L_x_1596:
[----:B------:R-:W-:Y:S05]  /*4160*/  BSYNC B2 ;  /* 0x0000000000027941 */ /* 0x000fea0003800000 */
.L_x_1595:
[----:B------:R-:W-:-:S13]  /*4170*/  ISETP.NE.AND P0, PT, R78, RZ, PT ;  /* 0x000000ff4e00720c */ /* 0x000fda0003f05270 */
[----:B------:R-:W-:Y:S05]  /*4180*/  @!P0 BRA `(.L_x_1586) ;  /* 0x0000000000d88947 */ /* 0x000fea0003800000 */
[----:B0---4-:R0:W4:Y:S01]  /*4190*/  LDS.128 R12, [R92+0x26400] ;  /* 0x026400005c0c7984 */ /* 0x0111220000000c00 */
[----:B------:R-:W-:Y:S01]  /*41a0*/  ISETP.GE.AND P6, PT, R75, R104, PT ;  /* 0x000000684b00720c */ /* 0x000fe20003fc6270 */
[----:B------:R-:W-:Y:S01]  /*41b0*/  BSSY B2, `(.L_x_1599) ;  /* 0x0000032000027945 */ /* 0x000fe20003800000 */
[----:B---3--:R-:W-:-:S04]  /*41c0*/  LEA R60, P0, R23, R106, 0x1 ;  /* 0x0000006a173c7211 */ /* 0x008fc800078008ff */
[----:B--2---:R-:W-:-:S07]  /*41d0*/  LEA.HI.X R61, R23, R74, R228, 0x1, P0 ;  /* 0x0000004a173d7211 */ /* 0x004fce00000f0ce4 */
        /* <DEDUP_REMOVED lines=47> */
.L_x_1600:
[----:B------:R-:W-:Y:S05]  /*44d0*/  BSYNC B2 ;  /* 0x0000000000027941 */ /* 0x000fea0003800000 */
.L_x_1599:
[----:B----4-:R0:W-:Y:S02]  /*44e0*/  ST.E.128 desc[UR60][R60.64], R12 ;  /* 0x0000000c3c007985 */ /* 0x0101e4000c101d3c */
.L_x_1586:
[----:B------:R-:W-:Y:S05]  /*44f0*/  BSYNC B1 ;  /* 0x0000000000017941 */ /* 0x000fea0003800000 */
.L_x_1585:
[----:B------:R-:W-:-:S03]  /*4500*/  UMOV UR4, 0xffffffff ;  /* 0xffffffff00047882 */ /* 0x000fc60000000000 */
[----:B------:R-:W-:Y:S05]  /*4510*/  BRA.DIV UR4, `(.L_x_1601) ;  /* 0x0000025a04407947 */ /* 0x000fea000b800000 */
[----:B-1----:R-:W1:Y:S04]  /*4520*/  SHFL.IDX PT, R112, R112, 0x1, 0x181f ;  /* 0x00381f0070707f89 */ /* 0x002e6800000e0000 */
[----:B------:R0:W0:Y:S02]  /*4530*/  SHFL.IDX PT, R56, R105, 0x1, 0x181f ;  /* 0x00381f0069387f89 */ /* 0x00002400000e0000 */
.L_x_2013:
        /* <DEDUP_REMOVED lines=8> */
[----:B-1----:R-:W-:-:S07]  /*45c0*/  LEA.HI.X R59, R16, R112, R17, 0x1, P0 ;  /* 0x00000070103b7211 */ /* 0x002fce00000f0c11 */
[----:B0-----:R-:W-:Y:S05]  /*45d0*/  @P4 BRA `(.L_x_1606) ;  /* 0x0000000000b84947 */ /* 0x001fea0003800000 */
[----:B------:R-:W-:Y:S02]  /*45e0*/  SHF.R.U64 R11, R54, 0x10, R55 ;  /* 0x00000010360b7819 */ /* 0x000fe40000001237 */
[----:B------:R-:W-:Y:S01]  /*45f0*/  SHF.R.U64 R57, R52, 0x10, R53 ;  /* 0x0000001034397819 */ /* 0x000fe20000001235 */
[----:B----4-:R-:W-:Y:S01]  /*4600*/  IMAD.U32 R52, R14, 0x10000, RZ ;  /* 0x000100000e347824 */ /* 0x010fe200078e00ff */
[----:B------:R-:W-:Y:S02]  /*4610*/  SHF.R.U32.HI R60, RZ, 0x10, R55 ;  /* 0x00000010ff3c7819 */ /* 0x000fe40000011637 */
[----:B------:R-:W-:Y:S02]  /*4620*/  SHF.R.U32.HI R62, RZ, 0x10, R53 ;  /* 0x00000010ff3e7819 */ /* 0x000fe40000011635 */
[----:B------:R-:W-:Y:S01]  /*4630*/  PRMT R124, R124, 0x5410, R11 ;  /* 0x000054107c7c7816 */ /* 0x000fe2000000000b */
[----:B------:R-:W-:Y:S01]  /*4640*/  IMAD.U32 R11, R12, 0x10000, RZ ;  /* 0x000100000c0b7824 */ /* 0x000fe200078e00ff */
        /* <DEDUP_REMOVED lines=10> */
[----:B------:R-:W-:Y:S01]  /*46f0*/  FMUL.FTZ R65, R53, R61 ;  /* 0x0000003d35417220 */ /* 0x000fe20000410000 */
[----:B------:R-:W-:Y:S01]  /*4700*/  LOP3.LUT R54, R15, 0xffff0000, RZ, 0xc0, !PT ;  /* 0xffff00000f367812 */ /* 0x000fe200078ec0ff */
[C---:B------:R-:W-:Y:S01]  /*4710*/  FMUL.FTZ R63, R13.reuse, R60 ;  /* 0x0000003c0d3f7220 */ /* 0x040fe20000410000 */
[----:B------:R-:W-:Y:S01]  /*4720*/  LOP3.LUT R12, R12, 0xffff0000, RZ, 0xc0, !PT ;  /* 0xffff00000c0c7812 */ /* 0x000fe200078ec0ff */
[----:B------:R-:W-:Y:S01]  /*4730*/  FMUL.FTZ R13, R13, R55 ;  /* 0x000000370d0d7220 */ /* 0x000fe20000410000 */
[----:B------:R-:W-:Y:S01]  /*4740*/  LOP3.LUT R125, R125, 0xffff0000, RZ, 0xc0, !PT ;  /* 0xffff00007d7d7812 */ /* 0x000fe200078ec0ff */
[----:B------:R-:W-:Y:S01]  /*4750*/  FMUL.FTZ R53, R53, R57 ;  /* 0x0000003935357220 */ /* 0x000fe20000410000 */
[----:B------:R-:W-:Y:S01]  /*4760*/  LOP3.LUT R123, R123, 0xffff0000, RZ, 0xc0, !PT ;  /* 0xffff00007b7b7812 */ /* 0x000fe200078ec0ff */
[----:B------:R-:W-:-:S02]  /*4770*/  IMAD.U32 R124, R124, 0x10000, RZ ;  /* 0x000100007c7c7824 */ /* 0x000fc400078e00ff */
[----:B------:R-:W-:Y:S01]  /*4780*/  FFMA.FTZ R63, R14, R55, -R63 ;  /* 0x000000370e3f7223 */ /* 0x000fe2000001083f */
[----:B------:R-:W-:Y:S02]  /*4790*/  IMAD.U32 R122, R122, 0x10000, RZ ;  /* 0x000100007a7a7824 */ /* 0x000fe400078e00ff */
[----:B------:R-:W-:Y:S01]  /*47a0*/  FFMA.FTZ R60, R14, R60, R13 ;  /* 0x0000003c0e3c7223 */ /* 0x000fe2000001000d */
[C---:B------:R-:W-:Y:S01]  /*47b0*/  FFMA.FTZ R65, R52.reuse, R57, -R65 ;  /* 0x0000003934417223 */ /* 0x040fe20000010841 */
[----:B------:R-:W-:Y:S02]  /*47c0*/  IMAD.U32 R15, R15, 0x10000, RZ ;  /* 0x000100000f0f7824 */ /* 0x000fe400078e00ff */
[----:B------:R-:W-:Y:S01]  /*47d0*/  FFMA.FTZ R52, R52, R61, R53 ;  /* 0x0000003d34347223 */ /* 0x000fe20000010035 */
        /* <DEDUP_REMOVED lines=14> */
.L_x_1606:
[----:B------:R-:W-:Y:S05]  /*48c0*/  BSYNC B2 ;  /* 0x0000000000027941 */ /* 0x000fea0003800000 */
.L_x_1605:
[----:B----4-:R0:W-:Y:S02]  /*48d0*/  ST.E.128 desc[UR60][R58.64], R12 ;  /* 0x0000000c3a007985 */ /* 0x0101e4000c101d3c */
.L_x_1604:
[----:B------:R-:W-:Y:S05]  /*48e0*/  BSYNC B1 ;  /* 0x0000000000017941 */ /* 0x000fea0003800000 */
.L_x_1603:
        /* <DEDUP_REMOVED lines=30> */
[----:B------:R-:W-:Y:S01]  /*4ad0*/  FMUL.FTZ R58, R13, R51 ;  /* 0x000000330d3a7220 */ /* 0x000fe20000410000 */
        /* <DEDUP_REMOVED lines=24> */
.L_x_1610:
[----:B------:R-:W-:Y:S05]  /*4c60*/  BSYNC B2 ;  /* 0x0000000000027941 */ /* 0x000fea0003800000 */
.L_x_1609:
[----:B----4-:R0:W-:Y:S02]  /*4c70*/  ST.E.128 desc[UR60][R52.64], R12 ;  /* 0x0000000c34007985 */ /* 0x0101e4000c101d3c */
.L_x_1608:
[----:B------:R-:W-:Y:S05]  /*4c80*/  BSYNC B1 ;  /* 0x0000000000017941 */ /* 0x000fea0003800000 */
.L_x_1607:
[----:B------:R-:W-:Y:S01]  /*4c90*/  ISETP.NE.AND P0, PT, R77, RZ, PT ;  /* 0x000000ff4d00720c */ /* 0x000fe20003f05270 */
[----:B------:R-:W-:-:S12]  /*4ca0*/  BSSY B1, `(.L_x_1611) ;  /* 0x0000039000017945 */ /* 0x000fd80003800000 */
[----:B------:R-:W-:Y:S05]  /*4cb0*/  @!P0 BRA `(.L_x_1612) ;  /* 0x0000000000dc8947 */ /* 0x000fea0003800000 */
[----:B------:R-:W1:Y:S01]  /*4cc0*/  LDL R11, [R1] ;  /* 0x00000000010b7983 */ /* 0x000e620000100800 */
[----:B------:R-:W-:Y:S01]  /*4cd0*/  ISETP.GE.AND P4, PT, R107, R104, PT ;  /* 0x000000686b00720c */ /* 0x000fe20003f86270 */
[----:B------:R-:W-:Y:S01]  /*4ce0*/  BSSY B2, `(.L_x_1613) ;  /* 0x0000033000027945 */ /* 0x000fe20003800000 */
[C---:B0-----:R-:W-:Y:S01]  /*4cf0*/  LEA R48, P0, R19.reuse, R56, 0x1 ;  /* 0x0000003813307211 */ /* 0x041fe200078008ff */
[----:B----4-:R0:W4:Y:S03]  /*4d00*/  LDS.128 R12, [R92+0x25400] ;  /* 0x025400005c0c7984 */ /* 0x0101260000000c00 */
[----:B-1----:R-:W-:-:S07]  /*4d10*/  LEA.HI.X R49, R19, R112, R11, 0x1, P0 ;  /* 0x0000007013317211 */ /* 0x002fce00000f0c0b */
[----:B0---4-:R-:W-:Y:S05]  /*4d20*/  @P4 BRA `(.L_x_1614) ;  /* 0x0000000000b84947 */ /* 0x011fea0003800000 */
[----:B------:R-:W-:Y:S01]  /*4d30*/  SHF.R.U64 R51, R44, 0x10, R45 ;  /* 0x000000102c337819 */ /* 0x000fe2000000122d */
[----:B------:R-:W-:Y:S01]  /*4d40*/  IMAD.U32 R44, R14, 0x10000, RZ ;  /* 0x000100000e2c7824 */ /* 0x000fe200078e00ff */
        /* <DEDUP_REMOVED lines=44> */
.L_x_1614:
[----:B------:R-:W-:Y:S05]  /*5010*/  BSYNC B2 ;  /* 0x0000000000027941 */ /* 0x000fea0003800000 */
.L_x_1613:
[----:B------:R0:W-:Y:S02]  /*5020*/  ST.E.128 desc[UR60][R48.64], R12 ;  /* 0x0000000c30007985 */ /* 0x0001e4000c101d3c */
.L_x_1612:
[----:B------:R-:W-:Y:S05]  /*5030*/  BSYNC B1 ;  /* 0x0000000000017941 */ /* 0x000fea0003800000 */
.L_x_1611:
[----:B------:R-:W-:-:S13]  /*5040*/  ISETP.NE.AND P0, PT, R78, RZ, PT ;  /* 0x000000ff4e00720c */ /* 0x000fda0003f05270 */
        /* <DEDUP_REMOVED lines=19> */
[----:B------:R-:W-:Y:S01]  /*5180*/  LOP3.LUT R13, R13, 0xffff0000, RZ, 0xc0, !PT ;  /* 0xffff00000d0d7812 */ /* 0x000fe200078ec0ff */
[----:B------:R-:W-:Y:S01]  /*5190*/  IMAD.U32 R11, R12, 0x10000, RZ ;  /* 0x000100000c0b7824 */ /* 0x000fe200078e00ff */
[C---:B------:R-:W-:Y:S01]  /*51a0*/  LOP3.LUT R45, R111.reuse, 0xffff0000, RZ, 0xc0, !PT ;  /* 0xffff00006f2d7812 */ /* 0x040fe200078ec0ff */
        /* <DEDUP_REMOVED lines=31> */
.L_x_1616:
[----:B------:R-:W-:Y:S05]  /*53a0*/  BSYNC B1 ;  /* 0x0000000000017941 */ /* 0x000fea0003800000 */
.L_x_1615:
[----:B----4-:R0:W-:Y:S01]  /*53b0*/  ST.E.128 desc[UR60][R56.64], R12 ;  /* 0x0000000c38007985 */ /* 0x0101e2000c101d3c */
[----:B------:R-:W-:Y:S05]  /*53c0*/  BRA `(.L_x_1602) ;  /* 0x0000002c00e07947 */ /* 0x000fea0003800000 */
.L_x_1576:
[----:B------:R-:W2:Y:S01]  /*53d0*/  LDL R11, [R1+0xc] ;  /* 0x00000c00010b7983 */ /* 0x000ea20000100800 */
[----:B------:R-:W-:Y:S01]  /*53e0*/  BSSY B1, `(.L_x_1617) ;  /* 0x0000024000017945 */ /* 0x000fe20003800000 */
        /* <DEDUP_REMOVED lines=31> */
[----:B------:R0:W5:Y:S04]  /*55e0*/  @!P6 LDG.E.128 R40, desc[UR60][R56.64+0x80] ;  /* 0x0000803c3828e981 */ /* 0x000168000c1e1d00 */
[----:B------:R0:W5:Y:S04]  /*55f0*/  @!P5 LDG.E.128 R44, desc[UR60][R56.64] ;  /* 0x0000003c382cd981 */ /* 0x000168000c1e1d00 */
[----:B------:R0:W5:Y:S04]  /*5600*/  @!P5 LDG.E.128 R52, desc[UR60][R60.64] ;  /* 0x0000003c3c34d981 */ /* 0x000168000c1e1d00 */
[----:B------:R0:W5:Y:S02]  /*5610*/  @!P6 LDG.E.128 R48, desc[UR60][R60.64+0x80] ;  /* 0x0000803c3c30e981 */ /* 0x000164000c1e1d00 */
.L_x_1618:
[----:B------:R-:W-:Y:S05]  /*5620*/  BSYNC B1 ;  /* 0x0000000000017941 */ /* 0x000fea0003800000 */
.L_x_1617:
        /* <DEDUP_REMOVED lines=25> */
[----:B------:R-:W-:Y:S02]  /*57c0*/  LEA R12, P6, R15, UR4, 0x1 ;  /* 0x000000040f0c7c11 */ /* 0x000fe4000f8c08ff */
        /* <DEDUP_REMOVED lines=11> */
.L_x_1620:
[----:B------:R-:W-:Y:S05]  /*5880*/  BSYNC B1 ;  /* 0x0000000000017941 */ /* 0x000fea0003800000 */
.L_x_1619:
        /* <DEDUP_REMOVED lines=65> */
.L_x_1621:
[----:B------:R-:W2:Y:S01]  /*5ca0*/  LDL R11, [R1+0x40] ;  /* 0x00004000010b7983 */ /* 0x000ea20000100800 */
[----:B------:R-:W-:Y:S01]  /*5cb0*/  IMAD R89, R202, 0x8, R18 ;  /* 0x00000008ca597824 */ /* 0x000fe200078e0212 */
[----:B------:R-:W0:Y:S01]  /*5cc0*/  LDC R114, c[0x0][0x2f4] ;  /* 0x0000bd00ff727b82 */ /* 0x000e220000000800 */
[----:B------:R-:W-:Y:S01]  /*5cd0*/  BSSY B1, `(.L_x_1622) ;  /* 0x0000004000017945 */ /* 0x000fe20003800000 */
[----:B--2---:R-:W-:-:S04]  /*5ce0*/  SHF.L.U32 R103, R11, 0x1f, RZ ;  /* 0x0000001f0b677819 */ /* 0x004fc800000006ff */
[----:B------:R-:W1:Y:S02]  /*5cf0*/  SYNCS.PHASECHK.TRANS64.TRYWAIT P6, [R89+URZ+0x30890], R103 ;  /* 0x03089067590075a7 */ /* 0x000e6400080c017f */
[----:B01----:R-:W-:Y:S05]  /*5d00*/  @!P6 BRA `(.L_x_1623) ;  /* 0x000002400090e947 */ /* 0x003fea0003800000 */
.L_x_2014:
[----:B------:R-:W-:Y:S05]  /*5d10*/  BSYNC B1 ;  /* 0x0000000000017941 */ /* 0x000fea0003800000 */
.L_x_1622:
[----:B------:R-:W-:Y:S01]  /*5d20*/  UMOV UR4, 0xffffffff ;  /* 0xffffffff00047882 */ /* 0x000fe20000000000 */
[----:B------:R-:W-:Y:S02]  /*5d30*/  IMAD.IADD R116, R114, 0x1, -R93 ;  /* 0x0000000172747824 */ /* 0x000fe400078e0a5d */
[----:B------:R-:W-:Y:S05]  /*5d40*/  BRA.DIV UR4, `(.L_x_1624) ;  /* 0x0000024204947947 */ /* 0x000fea000b800000 */
[----:B------:R1:W2:Y:S04]  /*5d50*/  SHFL.IDX PT, R107, R112, RZ, 0x181f ;  /* 0x00181fff706b7589 */ /* 0x0002a800000e0000 */
[----:B------:R1:W3:Y:S02]  /*5d60*/  SHFL.IDX PT, R106, R105, RZ, 0x181f ;  /* 0x00181fff696a7589 */ /* 0x0002e400000e0000 */
.L_x_2018:
[----:B------:R-:W-:Y:S04]  /*5d70*/  BSSY B1, `(.L_x_1625) ;  /* 0x00000fe000017945 */ /* 0x000fe80003800000 */
[----:B------:R-:W-:Y:S05]  /*5d80*/  @P0 BRA `(.L_x_1626) ;  /* 0x0000000c00f00947 */ /* 0x000fea0003800000 */
[----:B------:R-:W-:Y:S01]  /*5d90*/  ISETP.NE.AND P0, PT, R29, RZ, PT ;  /* 0x000000ff1d00720c */ /* 0x000fe20003f05270 */
[----:B------:R-:W-:-:S12]  /*5da0*/  BSSY B2, `(.L_x_1627) ;  /* 0x000007c000027945 */ /* 0x000fd80003800000 */
[----:B------:R-:W-:Y:S05]  /*5db0*/  @!P0 BRA `(.L_x_1628) ;  /* 0x0000000400e88947 */ /* 0x000fea0003800000 */
[----:B------:R-:W4:Y:S04]  /*5dc0*/  LDL R15, [R1+0x54] ;  /* 0x00005400010f7983 */ /* 0x000f280000100800 */
[----:B------:R-:W5:Y:S04]  /*5dd0*/  LDL R14, [R1+0xa8] ;  /* 0x0000a800010e7983 */ /* 0x000f680000100800 */
[----:B------:R-:W5:Y:S01]  /*5de0*/  LDL R13, [R1+0x5c] ;  /* 0x00005c00010d7983 */ /* 0x000f620000100800 */
[----:B------:R-:W-:Y:S01]  /*5df0*/  SEL R11, R93, R116, !P2 ;  /* 0x000000745d0b7207 */ /* 0x000fe20005000000 */
[----:B------:R-:W-:Y:S01]  /*5e00*/  BSSY B3, `(.L_x_1629) ;  /* 0x0000073000037945 */ /* 0x000fe20003800000 */
[----:B---3--:R-:W-:-:S02]  /*5e10*/  LEA R108, P6, R36, R106, 0x1 ;  /* 0x0000006a246c7211 */ /* 0x008fc400078c08ff */
[----:B------:R-:W-:Y:S02]  /*5e20*/  SHF.R.S32.HI R12, RZ, 0x1f, R11 ;  /* 0x0000001fff0c7819 */ /* 0x000fe4000001140b */
[----:B--2---:R-:W-:Y:S02]  /*5e30*/  LEA.HI.X R109, R36, R107, R79, 0x1, P6 ;  /* 0x0000006b246d7211 */ /* 0x004fe400030f0c4f */
[----:B------:R-:W-:Y:S02]  /*5e40*/  LEA.HI R12, R12, R11, RZ, 0x4 ;  /* 0x0000000b0c0c7211 */ /* 0x000fe400078f20ff */
[----:B------:R-:W-:Y:S02]  /*5e50*/  ISETP.GE.AND P6, PT, R16, R104, PT ;  /* 0x000000681000720c */ /* 0x000fe40003fc6270 */
[----:B------:R-:W-:-:S04]  /*5e60*/  LEA.HI.SX32 R12, R12, R35, 0x1c ;  /* 0x000000230c0c7211 */ /* 0x000fc800078fe2ff */
[----:B------:R-:W-:Y:S01]  /*5e70*/  SHF.R.S32.HI R11, RZ, 0x1f, R12 ;  /* 0x0000001fff0b7819 */ /* 0x000fe2000001140c */
[----:B------:R-:W-:-:S03]  /*5e80*/  IMAD.SHL.U32 R111, R12, 0x8, RZ ;  /* 0x000000080c6f7824 */ /* 0x000fc600078e00ff */
[----:B------:R-:W-:Y:S02]  /*5e90*/  LEA.HI R12, R11, R12, RZ, 0x3 ;  /* 0x0000000c0b0c7211 */ /* 0x000fe400078f18ff */
[----:B------:R-:W-:-:S03]  /*5ea0*/  ISETP.GE.AND P0, PT, R111, R114, PT ;  /* 0x000000726f00720c */ /* 0x000fc60003f06270 */
[----:B------:R-:W-:-:S05]  /*5eb0*/  IMAD.SHL.U32 R12, R12, 0x200, RZ ;  /* 0x000002000c0c7824 */ /* 0x000fca00078e00ff */
[----:B------:R-:W-:Y:S02]  /*5ec0*/  LOP3.LUT R12, R12, 0x7ffff000, RZ, 0xc0, !PT ;  /* 0x7ffff0000c0c7812 */ /* 0x000fe400078ec0ff */
[----:B----4-:R-:W-:-:S03]  /*5ed0*/  LOP3.LUT R11, R15, 0x38, R111, 0xf8, !PT ;  /* 0x000000380f0b7812 */ /* 0x010fc600078ef86f */
[----:B------:R-:W-:Y:S01]  /*5ee0*/  @!P0 IMAD.WIDE R110, R111, 0x2, R106 ;  /* 0x000000026f6e8825 */ /* 0x000fe200078e026a */
[----:B-----5:R-:W-:-:S04]  /*5ef0*/  LOP3.LUT R11, R11, R14, RZ, 0x3c, !PT ;  /* 0x0000000e0b0b7212 */ /* 0x020fc800078e3cff */
[----:B------:R-:W-:Y:S01]  /*5f00*/  IADD3 R13, R11, R12, R13 ;  /* 0x0000000c0b0d7210 */ /* 0x000fe20007ffe00d */
[----:B------:R-:W-:-:S04]  /*5f10*/  IMAD R11, R202, 0x4000, R91 ;  /* 0x00004000ca0b7824 */ /* 0x000fc800078e025b */
[----:B------:R-:W-:Y:S02]  /*5f20*/  IMAD R13, R202, 0x4000, R13 ;  /* 0x00004000ca0d7824 */ /* 0x000fe400078e020d */
[--C-:B------:R-:W-:Y:S02]  /*5f30*/  IMAD R11, R11, 0x2, R18.reuse ;  /* 0x000000020b0b7824 */ /* 0x100fe400078e0212 */
[----:B------:R-:W-:-:S03]  /*5f40*/  IMAD R72, R13, 0x2, R18 ;  /* 0x000000020d487824 */ /* 0x000fc600078e0212 */
[----:B------:R2:W3:Y:S04]  /*5f50*/  LDS.128 R12, [R11+0x20400] ;  /* 0x020400000b0c7984 */ /* 0x0004e80000000c00 */
[----:B------:R-:W4:Y:S01]  /*5f60*/  LDS.128 R72, [R72+0x20400] ;  /* 0x0204000048487984 */ /* 0x000f220000000c00 */
[----:B------:R-:W-:Y:S05]  /*5f70*/  @P6 BRA `(.L_x_1630) ;  /* 0x00000004006c6947 */ /* 0x000fea0003800000 */
[----:B------:R-:W-:Y:S01]  /*5f80*/  SHF.R.U32.HI R145, RZ, 0x10, R53 ;  /* 0x00000010ff917819 */ /* 0x000fe20000011635 */
[----:B----4-:R-:W-:Y:S01]  /*5f90*/  IMAD.U32 R141, R75, 0x10000, RZ ;  /* 0x000100004b8d7824 */ /* 0x010fe200078e00ff */
[----:B------:R-:W-:Y:S01]  /*5fa0*/  SHF.R.U32.HI R142, RZ, 0x10, R45 ;  /* 0x00000010ff8e7819 */ /* 0x000fe2000001162d */
[----:B---3--:R-:W-:Y:S01]  /*5fb0*/  IMAD.U32 R139, R15, 0x10000, RZ ;  /* 0x000100000f8b7824 */ /* 0x008fe200078e00ff */
[----:B------:R-:W-:Y:S01]  /*5fc0*/  SHF.R.U64 R144, R52, 0x10, R53 ;  /* 0x0000001034907819 */ /* 0x000fe20000001235 */
[----:B--2---:R-:W-:Y:S01]  /*5fd0*/  IMAD.U32 R11, R14, 0x10000, RZ ;  /* 0x000100000e0b7824 */ /* 0x004fe200078e00ff */
[----:B------:R-:W-:Y:S01]  /*5fe0*/  SHF.R.U64 R146, R44, 0x10, R45 ;  /* 0x000000102c927819 */ /* 0x000fe2000000122d */
[----:B------:R-:W-:Y:S01]  /*5ff0*/  IMAD.U32 R44, R13, 0x10000, RZ ;  /* 0x000100000d2c7824 */ /* 0x000fe200078e00ff */
[----:B------:R-:W-:Y:S01]  /*6000*/  LOP3.LUT R53, R75, 0xffff0000, RZ, 0xc0, !PT ;  /* 0xffff00004b357812 */ /* 0x000fe200078ec0ff */
[----:B------:R-:W-:Y:S01]  /*6010*/  IMAD.U32 R45, R12, 0x10000, RZ ;  /* 0x000100000c2d7824 */ /* 0x000fe200078e00ff */
[----:B------:R-:W-:-:S02]  /*6020*/  PRMT R145, R149, 0x5410, R145 ;  /* 0x0000541095917816 */ /* 0x000fc40000000091 */
[--C-:B------:R-:W-:Y:S02]  /*6030*/  SHF.R.U64 R54, R54, 0x10, R55.reuse ;  /* 0x0000001036367819 */ /* 0x100fe40000001237 */
[----:B------:R-:W-:Y:S02]  /*6040*/  SHF.R.U32.HI R147, RZ, 0x10, R55 ;  /* 0x00000010ff937819 */ /* 0x000fe40000011637 */
[----:B------:R-:W-:Y:S02]  /*6050*/  PRMT R75, R117, 0x5432, R142 ;  /* 0x00005432754b7816 */ /* 0x000fe4000000008e */
[----:B------:R-:W-:Y:S01]  /*6060*/  LOP3.LUT R55, R13, 0xffff0000, RZ, 0xc0, !PT ;  /* 0xffff00000d377812 */ /* 0x000fe200078ec0ff */
[C---:B------:R-:W-:Y:S01]  /*6070*/  IMAD.U32 R13, R73.reuse, 0x10000, RZ ;  /* 0x00010000490d7824 */ /* 0x040fe200078e00ff */
[----:B------:R-:W-:Y:S01]  /*6080*/  LOP3.LUT R140, R73, 0xffff0000, RZ, 0xc0, !PT ;  /* 0xffff0000498c7812 */ /* 0x000fe200078ec0ff */
[----:B------:R-:W-:Y:S01]  /*6090*/  IMAD.U32 R142, R75, 0x10000, RZ ;  /* 0x000100004b8e7824 */ /* 0x000fe200078e00ff */
[----:B------:R-:W-:Y:S01]  /*60a0*/  PRMT R73, R115, 0x5432, R146 ;  /* 0x0000543273497816 */ /* 0x000fe20000000092 */
[----:B------:R-:W-:Y:S01]  /*60b0*/  IMAD.U32 R146, R145, 0x10000, RZ ;  /* 0x0001000091927824 */ /* 0x000fe200078e00ff */
[----:B------:R-:W-:Y:S01]  /*60c0*/  SHF.R.U32.HI R143, RZ, 0x10, R47 ;  /* 0x00000010ff8f7819 */ /* 0x000fe2000001162f */
[C---:B------:R-:W-:Y:S01]  /*60d0*/  FMUL.FTZ R151, R13.reuse, R142 ;  /* 0x0000008e0d977220 */ /* 0x040fe20000410000 */
[----:B------:R-:W-:Y:S01]  /*60e0*/  PRMT R147, R150, 0x5410, R147 ;  /* 0x0000541096937816 */ /* 0x000fe20000000093 */
[----:B------:R-:W-:Y:S01]  /*60f0*/  FMUL.FTZ R149, R13, R146 ;  /* 0x000000920d957220 */ /* 0x000fe20000410000 */
[----:B------:R-:W-:-:S02]  /*6100*/  PRMT R143, R148, 0x5410, R143 ;  /* 0x00005410948f7816 */ /* 0x000fc4000000008f */
[----:B------:R-:W-:Y:S01]  /*6110*/  LOP3.LUT R145, R145, 0xffff0000, RZ, 0xc0, !PT ;  /* 0xffff000091917812 */ /* 0x000fe200078ec0ff */
[----:B------:R-:W-:Y:S01]  /*6120*/  IMAD.U32 R148, R147, 0x10000, RZ ;  /* 0x0001000093947824 */ /* 0x000fe200078e00ff */
[----:B------:R-:W-:Y:S01]  /*6130*/  LOP3.LUT R75, R75, 0xffff0000, RZ, 0xc0, !PT ;  /* 0xffff00004b4b7812 */ /* 0x000fe200078ec0ff */
[C---:B------:R-:W-:Y:S01]  /*6140*/  FFMA.FTZ R13, R44.reuse, R142, -R149 ;  /* 0x0000008e2c0d7223 */ /* 0x040fe20000010895 */
[----:B------:R-:W-:Y:S01]  /*6150*/  FFMA.FTZ R44, R44, R146, R151 ;  /* 0x000000922c2c7223 */ /* 0x000fe20000010097 */
[----:B------:R-:W-:Y:S01]  /*6160*/  PRMT R144, R119, 0x5432, R144 ;  /* 0x0000543277907816 */ /* 0x000fe20000000090 */
[C---:B------:R-:W-:Y:S01]  /*6170*/  FMUL.FTZ R150, R140.reuse, R145 ;  /* 0x000000918c967220 */ /* 0x040fe20000410000 */
[----:B------:R-:W-:Y:S02]  /*6180*/  IMAD.U32 R142, R143, 0x10000, RZ ;  /* 0x000100008f8e7824 */ /* 0x000fe400078e00ff */
[----:B------:R-:W-:Y:S01]  /*6190*/  FMUL.FTZ R146, R141, R148 ;  /* 0x000000948d927220 */ /* 0x000fe20000410000 */
[----:B------:R-:W-:Y:S01]  /*61a0*/  FMUL.FTZ R140, R140, R75 ;  /* 0x0000004b8c8c7220 */ /* 0x000fe20000410000 */
[----:B------:R-:W-:Y:S01]  /*61b0*/  LOP3.LUT R147, R147, 0xffff0000, RZ, 0xc0, !PT ;  /* 0xffff000093937812 */ /* 0x000fe200078ec0ff */
[-C--:B------:R-:W-:Y:S01]  /*61c0*/  FMUL.FTZ R141, R141, R142.reuse ;  /* 0x0000008e8d8d7220 */ /* 0x080fe20000410000 */
[----:B------:R-:W-:Y:S01]  /*61d0*/  LOP3.LUT R143, R143, 0xffff0000, RZ, 0xc0, !PT ;  /* 0xffff00008f8f7812 */ /* 0x000fe200078ec0ff */
[----:B------:R-:W-:Y:S01]  /*61e0*/  FFMA.FTZ R146, R139, R142, -R146 ;  /* 0x0000008e8b927223 */ /* 0x000fe20000010892 */
[----:B------:R-:W-:Y:S01]  /*61f0*/  SHF.R.U64 R46, R46, 0x10, R47 ;  /* 0x000000102e2e7819 */ /* 0x000fe2000000122f */
[----:B------:R-:W-:-:S02]  /*6200*/  IMAD.U32 R47, R72, 0x10000, RZ ;  /* 0x00010000482f7824 */ /* 0x000fc400078e00ff */
[C---:B------:R-:W-:Y:S01]  /*6210*/  FFMA.FTZ R145, R55.reuse, R145, R140 ;  /* 0x0000009137917223 */ /* 0x040fe2000001008c */
[C---:B------:R-:W-:Y:S02]  /*6220*/  IMAD.U32 R142, R144.reuse, 0x10000, RZ ;  /* 0x00010000908e7824 */ /* 0x040fe400078e00ff */
[----:B------:R-:W-:Y:S01]  /*6230*/  FFMA.FTZ R150, R55, R75, -R150 ;  /* 0x0000004b37967223 */ /* 0x000fe20000010896 */
[----:B------:R-:W-:Y:S02]  /*6240*/  IMAD.U32 R140, R73, 0x10000, RZ ;  /* 0x00010000498c7824 */ /* 0x000fe400078e00ff */
[C---:B------:R-:W-:Y:S01]  /*6250*/  FMUL.FTZ R55, R53.reuse, R147 ;  /* 0x0000009335377220 */ /* 0x040fe20000410000 */
[-C--:B------:R-:W-:Y:S01]  /*6260*/  FMUL.FTZ R75, R53, R143.reuse ;  /* 0x0000008f354b7220 */ /* 0x080fe20000410000 */
[----:B------:R-:W-:Y:S01]  /*6270*/  LOP3.LUT R53, R144, 0xffff0000, RZ, 0xc0, !PT ;  /* 0xffff000090357812 */ /* 0x000fe200078ec0ff */
[----:B------:R-:W-:Y:S01]  /*6280*/  FMUL.FTZ R144, R47, R142 ;  /* 0x0000008e2f907220 */ /* 0x000fe20000410000 */
[----:B------:R-:W-:Y:S01]  /*6290*/  LOP3.LUT R52, R15, 0xffff0000, RZ, 0xc0, !PT ;  /* 0xffff00000f347812 */ /* 0x000fe200078ec0ff */
[----:B------:R-:W-:Y:S01]  /*62a0*/  FMUL.FTZ R47, R47, R140 ;  /* 0x0000008c2f2f7220 */ /* 0x000fe20000410000 */
[----:B------:R-:W-:Y:S01]  /*62b0*/  LOP3.LUT R72, R72, 0xffff0000, RZ, 0xc0, !PT ;  /* 0xffff000048487812 */ /* 0x000fe200078ec0ff */
[----:B------:R-:W-:Y:S01]  /*62c0*/  FFMA.FTZ R141, R139, R148, R141 ;  /* 0x000000948b8d7223 */ /* 0x000fe2000001008d */
[----:B------:R-:W-:Y:S01]  /*62d0*/  LOP3.LUT R73, R73, 0xffff0000, RZ, 0xc0, !PT ;  /* 0xffff000049497812 */ /* 0x000fe200078ec0ff */
[----:B------:R-:W-:Y:S01]  /*62e0*/  IMAD.U32 R15, R74, 0x10000, RZ ;  /* 0x000100004a0f7824 */ /* 0x000fe200078e00ff */
[----:B------:R-:W-:Y:S01]  /*62f0*/  PRMT R54, R118, 0x5432, R54 ;  /* 0x0000543276367816 */ /* 0x000fe20000000036 */
[C---:B------:R-:W-:Y:S01]  /*6300*/  FFMA.FTZ R143, R52.reuse, R143, -R55 ;  /* 0x0000008f348f7223 */ /* 0x040fe20000010837 */
[----:B------:R-:W-:Y:S01]  /*6310*/  PRMT R46, R113, 0x5432, R46 ;  /* 0x00005432712e7816 */ /* 0x000fe2000000002e */
[----:B------:R-:W-:Y:S01]  /*6320*/  FFMA.FTZ R148, R52, R147, R75 ;  /* 0x0000009334947223 */ /* 0x000fe2000001004b */
[----:B------:R-:W-:Y:S01]  /*6330*/  LOP3.LUT R12, R12, 0xffff0000, RZ, 0xc0, !PT ;  /* 0xffff00000c0c7812 */ /* 0x000fe200078ec0ff */
[C---:B------:R-:W-:Y:S01]  /*6340*/  FFMA.FTZ R142, R45.reuse, R142, R47 ;  /* 0x0000008e2d8e7223 */ /* 0x040fe2000001002f */
[----:B------:R-:W-:Y:S01]  /*6350*/  LOP3.LUT R74, R74, 0xffff0000, RZ, 0xc0, !PT ;  /* 0xffff00004a4a7812 */ /* 0x000fe200078ec0ff */
[C---:B------:R-:W-:Y:S01]  /*6360*/  FMUL.FTZ R55, R72.reuse, R53 ;  /* 0x0000003548377220 */ /* 0x040fe20000410000 */
[----:B------:R-:W-:Y:S01]  /*6370*/  FFMA.FTZ R144, R45, R140, -R144 ;  /* 0x0000008c2d907223 */ /* 0x000fe20000010890 */
[----:B------:R-:W-:Y:S01]  /*6380*/  FMUL.FTZ R75, R72, R73 ;  /* 0x00000049484b7220 */ /* 0x000fe20000410000 */
[C---:B------:R-:W-:Y:S01]  /*6390*/  LOP3.LUT R47, R54.reuse, 0xffff0000, RZ, 0xc0, !PT ;  /* 0xffff0000362f7812 */ /* 0x040fe200078ec0ff */
[----:B------:R-:W-:Y:S01]  /*63a0*/  IMAD.U32 R72, R54, 0x10000, RZ ;  /* 0x0001000036487824 */ /* 0x000fe200078e00ff */
[C---:B------:R-:W-:Y:S01]  /*63b0*/  LOP3.LUT R45, R46.reuse, 0xffff0000, RZ, 0xc0, !PT ;  /* 0xffff00002e2d7812 */ /* 0x040fe200078ec0ff */
        /* <DEDUP_REMOVED lines=23> */
.L_x_1630:
[----:B------:R-:W-:Y:S05]  /*6530*/  BSYNC B3 ;  /* 0x0000000000037941 */ /* 0x000fea0003800000 */
.L_x_1629:
[----:B---3--:R3:W-:Y:S04]  /*6540*/  ST.E.128 desc[UR60][R108.64], R12 ;  /* 0x0000000c6c007985 */ /* 0x0087e8000c101d3c */
[----:B----4-:R3:W-:Y:S02]  /*6550*/  @!P0 ST.E.128 desc[UR60][R110.64], R72 ;  /* 0x000000486e008985 */ /* 0x0107e4000c101d3c */
.L_x_1628:
[----:B------:R-:W-:Y:S05]  /*6560*/  BSYNC B2 ;  /* 0x0000000000027941 */ /* 0x000fea0003800000 */
.L_x_1627:
[----:B------:R-:W-:-:S13]  /*6570*/  ISETP.NE.AND P0, PT, R76, RZ, PT ;  /* 0x000000ff4c00720c */ /* 0x000fda0003f05270 */
[----:B------:R-:W-:Y:S05]  /*6580*/  @!P0 BRA `(.L_x_1626) ;  /* 0x0000000400f08947 */ /* 0x000fea0003800000 */
[----:B---3--:R-:W3:Y:S04]  /*6590*/  LDL R15, [R1+0x54] ;  /* 0x00005400010f7983 */ /* 0x008ee80000100800 */
[----:B------:R-:W4:Y:S04]  /*65a0*/  LDL R14, [R1+0xa8] ;  /* 0x0000a800010e7983 */ /* 0x000f280000100800 */
[----:B------:R-:W5:Y:S01]  /*65b0*/  LDL R13, [R1+0x5c] ;  /* 0x00005c00010d7983 */ /* 0x000f620000100800 */
[----:B--2---:R-:W-:Y:S01]  /*65c0*/  SEL R11, R93, R116, !P1 ;  /* 0x000000745d0b7207 */ /* 0x004fe20004800000 */
[----:B------:R-:W-:Y:S01]  /*65d0*/  BSSY B2, `(.L_x_1631) ;  /* 0x0000075000027945 */ /* 0x000fe20003800000 */
[----:B------:R-:W-:-:S02]  /*65e0*/  LEA R52, P6, R39, R106, 0x1 ;  /* 0x0000006a27347211 */ /* 0x000fc400078c08ff */
[----:B------:R-:W-:Y:S02]  /*65f0*/  SHF.R.S32.HI R12, RZ, 0x1f, R11 ;  /* 0x0000001fff0c7819 */ /* 0x000fe4000001140b */
[----:B------:R-:W-:Y:S02]  /*6600*/  LEA.HI.X R53, R39, R107, R88, 0x1, P6 ;  /* 0x0000006b27357211 */ /* 0x000fe400030f0c58 */
        /* <DEDUP_REMOVED lines=8> */
[----:B------:R-:W-:-:S05]  /*6690*/  LOP3.LUT R12, R12, 0x7ffff000, RZ, 0xc0, !PT ;  /* 0x7ffff0000c0c7812 */ /* 0x000fca00078ec0ff */
[----:B------:R-:W-:Y:S01]  /*66a0*/  @!P0 IMAD.WIDE R106, R55, 0x2, R106 ;  /* 0x00000002376a8825 */ /* 0x000fe200078e026a */
[----:B---3--:R-:W-:-:S04]  /*66b0*/  LOP3.LUT R11, R15, 0x38, R55, 0xf8, !PT ;  /* 0x000000380f0b7812 */ /* 0x008fc800078ef837 */
[----:B----4-:R-:W-:-:S04]  /*66c0*/  LOP3.LUT R11, R11, R14, RZ, 0x3c, !PT ;  /* 0x0000000e0b0b7212 */ /* 0x010fc800078e3cff */
[----:B-----5:R-:W-:Y:S01]  /*66d0*/  IADD3 R13, R11, R12, R13 ;  /* 0x0000000c0b0d7210 */ /* 0x020fe20007ffe00d */
        /* <DEDUP_REMOVED lines=8> */
[----:B--23--:R-:W-:Y:S01]  /*6760*/  IMAD.U32 R11, R14, 0x10000, RZ ;  /* 0x000100000e0b7824 */ /* 0x00cfe200078e00ff */
[----:B------:R-:W-:Y:S02]  /*6770*/  SHF.R.U32.HI R109, RZ, 0x10, R41 ;  /* 0x00000010ff6d7819 */ /* 0x000fe40000011629 */
[----:B------:R-:W-:Y:S02]  /*6780*/  SHF.R.U64 R54, R42, 0x10, R43 ;  /* 0x000000102a367819 */ /* 0x000fe4000000122b */
[----:B------:R-:W-:Y:S02]  /*6790*/  PRMT R138, R138, 0x5410, R73 ;  /* 0x000054108a8a7816 */ /* 0x000fe40000000049 */
[----:B------:R-:W-:Y:S02]  /*67a0*/  PRMT R134, R134, 0x5410, R109 ;  /* 0x0000541086867816 */ /* 0x000fe4000000006d */
[----:B------:R-:W-:-:S02]  /*67b0*/  SHF.R.U32.HI R55, RZ, 0x10, R51 ;  /* 0x00000010ff377819 */ /* 0x000fc40000011633 */
[----:B------:R-:W-:Y:S01]  /*67c0*/  SHF.R.U64 R74, R48, 0x10, R49 ;  /* 0x00000010304a7819 */ /* 0x000fe20000001231 */
[----:B----4-:R-:W-:Y:S01]  /*67d0*/  IMAD.U32 R48, R45, 0x10000, RZ ;  /* 0x000100002d307824 */ /* 0x010fe200078e00ff */
[----:B------:R-:W-:Y:S01]  /*67e0*/  SHF.R.U64 R72, R50, 0x10, R51 ;  /* 0x0000001032487819 */ /* 0x000fe20000001233 */
[----:B------:R-:W-:Y:S01]  /*67f0*/  IMAD.U32 R51, R134, 0x10000, RZ ;  /* 0x0001000086337824 */ /* 0x000fe200078e00ff */
[----:B------:R-:W-:Y:S01]  /*6800*/  PRMT R131, R131, 0x5410, R54 ;  /* 0x0000541083837816 */ /* 0x000fe20000000036 */
[----:B------:R-:W-:Y:S01]  /*6810*/  IMAD.U32 R54, R138, 0x10000, RZ ;  /* 0x000100008a367824 */ /* 0x000fe200078e00ff */
[----:B------:R-:W-:Y:S01]  /*6820*/  SHF.R.U32.HI R75, RZ, 0x10, R43 ;  /* 0x00000010ff4b7819 */ /* 0x000fe2000001162b */
[----:B------:R-:W-:Y:S01]  /*6830*/  IMAD.U32 R50, R47, 0x10000, RZ ;  /* 0x000100002f327824 */ /* 0x000fe200078e00ff */
[----:B------:R-:W-:Y:S01]  /*6840*/  PRMT R136, R136, 0x5410, R55 ;  /* 0x0000541088887816 */ /* 0x000fe20000000037 */
[----:B------:R-:W-:Y:S01]  /*6850*/  IMAD.U32 R43, R15, 0x10000, RZ ;  /* 0x000100000f2b7824 */ /* 0x000fe200078e00ff */
[----:B------:R-:W-:Y:S01]  /*6860*/  SHF.R.U64 R108, R40, 0x10, R41 ;  /* 0x00000010286c7819 */ /* 0x000fe20000001229 */
[----:B------:R-:W-:Y:S01]  /*6870*/  IMAD.U32 R41, R13, 0x10000, RZ ;  /* 0x000100000d297824 */ /* 0x000fe200078e00ff */
[----:B------:R-:W-:Y:S01]  /*6880*/  PRMT R135, R135, 0x5410, R72 ;  /* 0x0000541087877816 */ /* 0x000fe20000000048 */
[----:B------:R-:W-:Y:S01]  /*6890*/  FMUL.FTZ R72, R48, R54 ;  /* 0x0000003630487220 */ /* 0x000fe20000410000 */
[----:B------:R-:W-:Y:S01]  /*68a0*/  LOP3.LUT R49, R45, 0xffff0000, RZ, 0xc0, !PT ;  /* 0xffff00002d317812 */ /* 0x000fe200078ec0ff */
[----:B------:R-:W-:Y:S01]  /*68b0*/  IMAD.U32 R45, R44, 0x10000, RZ ;  /* 0x000100002c2d7824 */ /* 0x000fe200078e00ff */
[----:B------:R-:W-:Y:S01]  /*68c0*/  PRMT R137, R137, 0x5410, R74 ;  /* 0x0000541089897816 */ /* 0x000fe2000000004a */
[-C--:B------:R-:W-:Y:S01]  /*68d0*/  FMUL.FTZ R74, R48, R51.reuse ;  /* 0x00000033304a7220 */ /* 0x080fe20000410000 */
[----:B------:R-:W-:Y:S01]  /*68e0*/  LOP3.LUT R138, R138, 0xffff0000, RZ, 0xc0, !PT ;  /* 0xffff00008a8a7812 */ /* 0x000fe200078ec0ff */
[----:B------:R-:W-:Y:S01]  /*68f0*/  IMAD.U32 R48, R136, 0x10000, RZ ;  /* 0x0001000088307824 */ /* 0x000fe200078e00ff */
[----:B------:R-:W-:Y:S01]  /*6900*/  PRMT R132, R132, 0x5410, R75 ;  /* 0x0000541084847816 */ /* 0x000fe2000000004b */
[----:B------:R-:W-:Y:S01]  /*6910*/  FFMA.FTZ R72, R41, R51, -R72 ;  /* 0x0000003329487223 */ /* 0x000fe20000010848 */
[----:B------:R-:W-:Y:S01]  /*6920*/  LOP3.LUT R134, R134, 0xffff0000, RZ, 0xc0, !PT ;  /* 0xffff000086867812 */ /* 0x000fe200078ec0ff */
[----:B------:R-:W-:Y:S01]  /*6930*/  FMUL.FTZ R51, R49, R138 ;  /* 0x0000008a31337220 */ /* 0x000fe20000410000 */
[----:B------:R-:W-:Y:S01]  /*6940*/  LOP3.LUT R42, R13, 0xffff0000, RZ, 0xc0, !PT ;  /* 0xffff00000d2a7812 */ /* 0x000fe200078ec0ff */
[----:B------:R-:W-:Y:S01]  /*6950*/  FFMA.FTZ R74, R41, R54, R74 ;  /* 0x00000036294a7223 */ /* 0x000fe2000001004a */
[----:B------:R-:W-:-:S02]  /*6960*/  IMAD.U32 R41, R132, 0x10000, RZ ;  /* 0x0001000084297824 */ /* 0x000fc400078e00ff */
[----:B------:R-:W-:Y:S01]  /*6970*/  FMUL.FTZ R49, R49, R134 ;  /* 0x0000008631317220 */ /* 0x000fe20000410000 */
[----:B------:R-:W-:Y:S01]  /*6980*/  PRMT R133, R133, 0x5410, R108 ;  /* 0x0000541085857816 */ /* 0x000fe2000000006c */
[----:B------:R-:W-:Y:S01]  /*6990*/  FMUL.FTZ R54, R50, R48 ;  /* 0x0000003032367220 */ /* 0x000fe20000410000 */
[----:B------:R-:W-:Y:S01]  /*69a0*/  FFMA.FTZ R51, R42, R134, -R51 ;  /* 0x000000862a337223 */ /* 0x000fe20000010833 */
[-C--:B------:R-:W-:Y:S01]  /*69b0*/  FMUL.FTZ R55, R50, R41.reuse ;  /* 0x0000002932377220 */ /* 0x080fe20000410000 */
[----:B------:R-:W-:Y:S01]  /*69c0*/  FFMA.FTZ R49, R42, R138, R49 ;  /* 0x0000008a2a317223 */ /* 0x000fe20000010031 */
[----:B------:R-:W-:Y:S01]  /*69d0*/  FFMA.FTZ R54, R43, R41, -R54 ;  /* 0x000000292b367223 */ /* 0x000fe20000010836 */
[----:B------:R-:W-:Y:S01]  /*69e0*/  IMAD.U32 R42, R137, 0x10000, RZ ;  /* 0x00010000892a7824 */ /* 0x000fe200078e00ff */
[----:B------:R-:W-:Y:S01]  /*69f0*/  LOP3.LUT R47, R47, 0xffff0000, RZ, 0xc0, !PT ;  /* 0xffff00002f2f7812 */ /* 0x000fe200078ec0ff */
[----:B------:R-:W-:Y:S01]  /*6a00*/  IMAD.U32 R41, R133, 0x10000, RZ ;  /* 0x0001000085297824 */ /* 0x000fe200078e00ff */
        /* <DEDUP_REMOVED lines=8> */
[C---:B------:R-:W-:Y:S01]  /*6a90*/  FMUL.FTZ R48, R47.reuse, R136 ;  /* 0x000000882f307220 */ /* 0x040fe20000410000 */
[----:B------:R-:W-:Y:S01]  /*6aa0*/  FMUL.FTZ R50, R47, R132 ;  /* 0x000000842f327220 */ /* 0x000fe20000410000 */
[----:B------:R-:W-:Y:S01]  /*6ab0*/  LOP3.LUT R137, R137, 0xffff0000, RZ, 0xc0, !PT ;  /* 0xffff000089897812 */ /* 0x000fe200078ec0ff */
[----:B------:R-:W-:Y:S01]  /*6ac0*/  FFMA.FTZ R45, R40, R42, R45 ;  /* 0x0000002a282d7223 */ /* 0x000fe2000001002d */
[----:B------:R-:W-:Y:S01]  /*6ad0*/  LOP3.LUT R133, R133, 0xffff0000, RZ, 0xc0, !PT ;  /* 0xffff000085857812 */ /* 0x000fe200078ec0ff */
[----:B------:R-:W-:Y:S01]  /*6ae0*/  IMAD.U32 R13, R46, 0x10000, RZ ;  /* 0x000100002e0d7824 */ /* 0x000fe200078e00ff */
[----:B------:R-:W-:Y:S01]  /*6af0*/  LOP3.LUT R12, R12, 0xffff0000, RZ, 0xc0, !PT ;  /* 0xffff00000c0c7812 */ /* 0x000fe200078ec0ff */
[C---:B------:R-:W-:Y:S01]  /*6b00*/  FFMA.FTZ R47, R15.reuse, R132, -R48 ;  /* 0x000000840f2f7223 */ /* 0x040fe20000010830 */
[----:B------:R-:W-:Y:S01]  /*6b10*/  FFMA.FTZ R50, R15, R136, R50 ;  /* 0x000000880f327223 */ /* 0x000fe20000010032 */
[----:B------:R-:W-:Y:S01]  /*6b20*/  FFMA.FTZ R43, R40, R41, -R43 ;  /* 0x00000029282b7223 */ /* 0x000fe2000001082b */
[----:B------:R-:W-:Y:S01]  /*6b30*/  IMAD.U32 R42, R135, 0x10000, RZ ;  /* 0x00010000872a7824 */ /* 0x000fe200078e00ff */
[----:B------:R-:W-:Y:S01]  /*6b40*/  LOP3.LUT R46, R46, 0xffff0000, RZ, 0xc0, !PT ;  /* 0xffff00002e2e7812 */ /* 0x000fe200078ec0ff */
[C---:B------:R-:W-:Y:S01]  /*6b50*/  FMUL.FTZ R15, R44.reuse, R137 ;  /* 0x000000892c0f7220 */ /* 0x040fe20000410000 */
[----:B------:R-:W-:Y:S01]  /*6b60*/  IMAD.U32 R40, R131, 0x10000, RZ ;  /* 0x0001000083287824 */ /* 0x000fe200078e00ff */
[----:B------:R-:W-:Y:S01]  /*6b70*/  LOP3.LUT R135, R135, 0xffff0000, RZ, 0xc0, !PT ;  /* 0xffff000087877812 */ /* 0x000fe200078ec0ff */
[-C--:B------:R-:W-:Y:S01]  /*6b80*/  FMUL.FTZ R41, R44, R133.reuse ;  /* 0x000000852c297220 */ /* 0x080fe20000410000 */
[----:B------:R-:W-:Y:S01]  /*6b90*/  LOP3.LUT R131, R131, 0xffff0000, RZ, 0xc0, !PT ;  /* 0xffff000083837812 */ /* 0x000fe200078ec0ff */
[----:B------:R-:W-:Y:S01]  /*6ba0*/  FFMA.FTZ R44, R12, R133, -R15 ;  /* 0x000000850c2c7223 */ /* 0x000fe2000001080f */
[----:B------:R-:W-:Y:S01]  /*6bb0*/  LOP3.LUT R14, R14, 0xffff0000, RZ, 0xc0, !PT ;  /* 0xffff00000e0e7812 */ /* 0x000fe200078ec0ff */
[C---:B------:R-:W-:Y:S01]  /*6bc0*/  FMUL.FTZ R48, R13.reuse, R42 ;  /* 0x0000002a0d307220 */ /* 0x040fe20000410000 */
[C---:B------:R-:W-:Y:S01]  /*6bd0*/  FMUL.FTZ R15, R46.reuse, R135 ;  /* 0x000000872e0f7220 */ /* 0x040fe20000410000 */
[-C--:B------:R-:W-:Y:S01]  /*6be0*/  FMUL.FTZ R13, R13, R40.reuse ;  /* 0x000000280d0d7220 */ /* 0x080fe20000410000 */
[-C--:B------:R-:W-:Y:S01]  /*6bf0*/  FMUL.FTZ R46, R46, R131.reuse ;  /* 0x000000832e2e7220 */ /* 0x080fe20000410000 */
[C---:B------:R-:W-:Y:S01]  /*6c00*/  FFMA.FTZ R48, R11.reuse, R40, -R48 ;  /* 0x000000280b307223 */ /* 0x040fe20000010830 */
        /* <DEDUP_REMOVED lines=14> */
[----:B------:R-:W-:-:S02]  /*6cf0*/  IMAD.MOV.U32 R13, RZ, RZ, R51 ;  /* 0x000000ffff0d7224 */ /* 0x000fc400078e0033 */
[----:B------:R-:W-:Y:S02]  /*6d00*/  IMAD.MOV.U32 R45, RZ, RZ, R49 ;  /* 0x000000ffff2d7224 */ /* 0x000fe400078e0031 */
[----:B------:R-:W-:-:S07]  /*6d10*/  IMAD.MOV.U32 R47, RZ, RZ, R55 ;  /* 0x000000ffff2f7224 */ /* 0x000fce00078e0037 */
.L_x_1632:
[----:B------:R-:W-:Y:S05]  /*6d20*/  BSYNC B2 ;  /* 0x0000000000027941 */ /* 0x000fea0003800000 */
.L_x_1631:
[----:B---3--:R3:W-:Y:S04]  /*6d30*/  ST.E.128 desc[UR60][R52.64], R12 ;  /* 0x0000000c34007985 */ /* 0x0087e8000c101d3c */
[----:B----4-:R3:W-:Y:S02]  /*6d40*/  @!P0 ST.E.128 desc[UR60][R106.64], R44 ;  /* 0x0000002c6a008985 */ /* 0x0107e4000c101d3c */
.L_x_1626:
[----:B------:R-:W-:Y:S05]  /*6d50*/  BSYNC B1 ;  /* 0x0000000000017941 */ /* 0x000fea0003800000 */
.L_x_1625:
[----:B------:R-:W-:-:S03]  /*6d60*/  UMOV UR4, 0xffffffff ;  /* 0xffffffff00047882 */ /* 0x000fc60000000000 */
[----:B------:R-:W-:Y:S05]  /*6d70*/  BRA.DIV UR4, `(.L_x_1633) ;  /* 0x0000023204d47947 */ /* 0x000fea000b800000 */
[----:B---3--:R3:W4:Y:S04]  /*6d80*/  SHFL.IDX PT, R45, R112, 0x1, 0x181f ;  /* 0x00381f00702d7f89 */ /* 0x00872800000e0000 */
[----:B------:R3:W0:Y:S02]  /*6d90*/  SHFL.IDX PT, R44, R105, 0x1, 0x181f ;  /* 0x00381f00692c7f89 */ /* 0x00062400000e0000 */
.L_x_2022:
[----:B------:R-:W-:Y:S05]  /*6da0*/  @P4 BRA `(.L_x_1602) ;  /* 0x0000001400684947 */ /* 0x000fea0003800000 */
[----:B------:R-:W-:Y:S01]  /*6db0*/  ISETP.NE.AND P0, PT, R29, RZ, PT ;  /* 0x000000ff1d00720c */ /* 0x000fe20003f05270 */
[----:B------:R-:W-:-:S12]  /*6dc0*/  BSSY B1, `(.L_x_1634) ;  /* 0x000007d000017945 */ /* 0x000fd80003800000 */
[----:B------:R-:W-:Y:S05]  /*6dd0*/  @!P0 BRA `(.L_x_1635) ;  /* 0x0000000400ec8947 */ /* 0x000fea0003800000 */
[----:B------:R-:W5:Y:S04]  /*6de0*/  LDL R15, [R1+0x50] ;  /* 0x00005000010f7983 */ /* 0x000f680000100800 */
[----:B------:R-:W3:Y:S04]  /*6df0*/  LDL R14, [R1+0xa4] ;  /* 0x0000a400010e7983 */ /* 0x000ee80000100800 */
[----:B------:R-:W3:Y:S01]  /*6e00*/  LDL R13, [R1+0x58] ;  /* 0x00005800010d7983 */ /* 0x000ee20000100800 */
[----:B--2---:R-:W-:Y:S01]  /*6e10*/  SEL R11, R93, R116, !P2 ;  /* 0x000000745d0b7207 */ /* 0x004fe20005000000 */
[----:B------:R-:W-:Y:S01]  /*6e20*/  BSSY B2, `(.L_x_1636) ;  /* 0x0000074000027945 */ /* 0x000fe20003800000 */
[----:B------:R-:W-:-:S02]  /*6e30*/  ISETP.GE.AND P4, PT, R16, R104, PT ;  /* 0x000000681000720c */ /* 0x000fc40003f86270 */
[----:B------:R-:W-:Y:S02]  /*6e40*/  SHF.R.S32.HI R12, RZ, 0x1f, R11 ;  /* 0x0000001fff0c7819 */ /* 0x000fe4000001140b */
[----:B0-----:R-:W-:Y:S02]  /*6e50*/  LEA R46, P0, R36, R44, 0x1 ;  /* 0x0000002c242e7211 */ /* 0x001fe400078008ff */
[----:B------:R-:W-:Y:S02]  /*6e60*/  LEA.HI R12, R12, R11, RZ, 0x4 ;  /* 0x0000000b0c0c7211 */ /* 0x000fe400078f20ff */
[----:B----4-:R-:W-:Y:S02]  /*6e70*/  LEA.HI.X R47, R36, R45, R79, 0x1, P0 ;  /* 0x0000002d242f7211 */ /* 0x010fe400000f0c4f */
[----:B------:R-:W-:-:S04]  /*6e80*/  LEA.HI.SX32 R12, R12, R35, 0x1c ;  /* 0x000000230c0c7211 */ /* 0x000fc800078fe2ff */
[----:B------:R-:W-:Y:S01]  /*6e90*/  SHF.R.S32.HI R11, RZ, 0x1f, R12 ;  /* 0x0000001fff0b7819 */ /* 0x000fe2000001140c */
[----:B------:R-:W-:-:S03]  /*6ea0*/  IMAD.SHL.U32 R49, R12, 0x8, RZ ;  /* 0x000000080c317824 */ /* 0x000fc600078e00ff */
[----:B------:R-:W-:Y:S02]  /*6eb0*/  LEA.HI R12, R11, R12, RZ, 0x3 ;  /* 0x0000000c0b0c7211 */ /* 0x000fe400078f18ff */
[----:B------:R-:W-:-:S03]  /*6ec0*/  ISETP.GE.AND P6, PT, R49, R114, PT ;  /* 0x000000723100720c */ /* 0x000fc60003fc6270 */
[----:B------:R-:W-:-:S05]  /*6ed0*/  IMAD.SHL.U32 R12, R12, 0x200, RZ ;  /* 0x000002000c0c7824 */ /* 0x000fca00078e00ff */
[----:B------:R-:W-:Y:S02]  /*6ee0*/  LOP3.LUT R12, R12, 0x7ffff000, RZ, 0xc0, !PT ;  /* 0x7ffff0000c0c7812 */ /* 0x000fe400078ec0ff */
[----:B-----5:R-:W-:-:S03]  /*6ef0*/  LOP3.LUT R11, R15, 0x38, R49, 0xf8, !PT ;  /* 0x000000380f0b7812 */ /* 0x020fc600078ef831 */
[----:B------:R-:W-:Y:S01]  /*6f00*/  @!P6 IMAD.WIDE R48, R49, 0x2, R44 ;  /* 0x000000023130e825 */ /* 0x000fe200078e022c */
[----:B---3--:R-:W-:-:S04]  /*6f10*/  LOP3.LUT R11, R11, R14, RZ, 0x3c, !PT ;  /* 0x0000000e0b0b7212 */ /* 0x008fc800078e3cff */
[----:B------:R-:W-:Y:S01]  /*6f20*/  IADD3 R13, R11, R12, R13 ;  /* 0x0000000c0b0d7210 */ /* 0x000fe20007ffe00d */
[----:B------:R-:W-:-:S04]  /*6f30*/  IMAD R11, R202, 0x4000, R0 ;  /* 0x00004000ca0b7824 */ /* 0x000fc800078e0200 */
[----:B------:R-:W-:Y:S02]  /*6f40*/  IMAD R13, R202, 0x4000, R13 ;  /* 0x00004000ca0d7824 */ /* 0x000fe400078e020d */
[--C-:B------:R-:W-:Y:S02]  /*6f50*/  IMAD R11, R11, 0x2, R18.reuse ;  /* 0x000000020b0b7824 */ /* 0x100fe400078e0212 */
[----:B------:R-:W-:-:S03]  /*6f60*/  IMAD R40, R13, 0x2, R18 ;  /* 0x000000020d287824 */ /* 0x000fc600078e0212 */
[----:B------:R0:W2:Y:S04]  /*6f70*/  LDS.128 R12, [R11+0x20400] ;  /* 0x020400000b0c7984 */ /* 0x0000a80000000c00 */
[----:B------:R-:W3:Y:S01]  /*6f80*/  LDS.128 R40, [R40+0x20400] ;  /* 0x0204000028287984 */ /* 0x000ee20000000c00 */
[----:B------:R-:W-:Y:S05]  /*6f90*/  @P4 BRA `(.L_x_1637) ;  /* 0x0000000400704947 */ /* 0x000fea0003800000 */
[----:B------:R-:W-:Y:S01]  /*6fa0*/  SHF.R.U64 R74, R60, 0x10, R61 ;  /* 0x000000103c4a7819 */ /* 0x000fe2000000123d */
[----:B---3--:R-:W-:Y:S01]  /*6fb0*/  IMAD.U32 R53, R41, 0x10000, RZ ;  /* 0x0001000029357824 */ /* 0x008fe200078e00ff */
[----:B------:R-:W-:Y:S01]  /*6fc0*/  SHF.R.U64 R72, R68, 0x10, R69 ;  /* 0x0000001044487819 */ /* 0x000fe20000001245 */
[----:B--2---:R-:W-:Y:S01]  /*6fd0*/  IMAD.U32 R50, R13, 0x10000, RZ ;  /* 0x000100000d327824 */ /* 0x004fe200078e00ff */
[----:B------:R-:W-:Y:S01]  /*6fe0*/  SHF.R.U32.HI R61, RZ, 0x10, R61 ;  /* 0x00000010ff3d7819 */ /* 0x000fe2000001163d */
[----:B------:R-:W-:Y:S01]  /*6ff0*/  IMAD.U32 R55, R43, 0x10000, RZ ;  /* 0x000100002b377824 */ /* 0x000fe200078e00ff */
[----:B------:R-:W-:Y:S01]  /*7000*/  SHF.R.U32.HI R69, RZ, 0x10, R69 ;  /* 0x00000010ff457819 */ /* 0x000fe20000011645 */
[----:B------:R-:W-:Y:S01]  /*7010*/  IMAD.U32 R51, R40, 0x10000, RZ ;  /* 0x0001000028337824 */ /* 0x000fe200078e00ff */
[----:B------:R-:W-:Y:S01]  /*7020*/  SHF.R.U64 R62, R62, 0x10, R63 ;  /* 0x000000103e3e7819 */ /* 0x000fe2000000123f */
[----:B0-----:R-:W-:Y:S01]  /*7030*/  IMAD.U32 R11, R12, 0x10000, RZ ;  /* 0x000100000c0b7824 */ /* 0x001fe200078e00ff */
[----:B------:R-:W-:-:S02]  /*7040*/  PRMT R126, R126, 0x5410, R61 ;  /* 0x000054107e7e7816 */ /* 0x000fc4000000003d */
[----:B------:R-:W-:Y:S02]  /*7050*/  PRMT R130, R130, 0x5410, R69 ;  /* 0x0000541082827816 */ /* 0x000fe40000000045 */
[----:B------:R-:W-:Y:S01]  /*7060*/  SHF.R.U64 R68, R70, 0x10, R71 ;  /* 0x0000001046447819 */ /* 0x000fe20000001247 */
[----:B------:R-:W-:Y:S01]  /*7070*/  IMAD.U32 R61, R126, 0x10000, RZ ;  /* 0x000100007e3d7824 */ /* 0x000fe200078e00ff */
[----:B------:R-:W-:Y:S02]  /*7080*/  SHF.R.U32.HI R63, RZ, 0x10, R63 ;  /* 0x00000010ff3f7819 */ /* 0x000fe4000001163f */
[----:B------:R-:W-:Y:S01]  /*7090*/  SHF.R.U32.HI R71, RZ, 0x10, R71 ;  /* 0x00000010ff477819 */ /* 0x000fe20000011647 */
[----:B------:R-:W-:Y:S01]  /*70a0*/  FMUL.FTZ R69, R53, R61 ;  /* 0x0000003d35457220 */ /* 0x000fe20000410000 */
[----:B------:R-:W-:Y:S01]  /*70b0*/  PRMT R123, R123, 0x5410, R62 ;  /* 0x000054107b7b7816 */ /* 0x000fe2000000003e */
[----:B------:R-:W-:Y:S01]  /*70c0*/  IMAD.U32 R62, R130, 0x10000, RZ ;  /* 0x00010000823e7824 */ /* 0x000fe200078e00ff */
[----:B------:R-:W-:-:S02]  /*70d0*/  PRMT R124, R124, 0x5410, R63 ;  /* 0x000054107c7c7816 */ /* 0x000fc4000000003f */
[----:B------:R-:W-:Y:S01]  /*70e0*/  PRMT R128, R128, 0x5410, R71 ;  /* 0x0000541080807816 */ /* 0x000fe20000000047 */
[-C--:B------:R-:W-:Y:S01]  /*70f0*/  FMUL.FTZ R63, R53, R62.reuse ;  /* 0x0000003e353f7220 */ /* 0x080fe20000410000 */
[----:B------:R-:W-:Y:S01]  /*7100*/  LOP3.LUT R54, R41, 0xffff0000, RZ, 0xc0, !PT ;  /* 0xffff000029367812 */ /* 0x000fe200078ec0ff */
[----:B------:R-:W-:Y:S01]  /*7110*/  FFMA.FTZ R69, R50, R62, R69 ;  /* 0x0000003e32457223 */ /* 0x000fe20000010045 */
[----:B------:R-:W-:Y:S01]  /*7120*/  LOP3.LUT R130, R130, 0xffff0000, RZ, 0xc0, !PT ;  /* 0xffff000082827812 */ /* 0x000fe200078ec0ff */
[----:B------:R-:W-:Y:S01]  /*7130*/  FFMA.FTZ R63, R50, R61, -R63 ;  /* 0x0000003d323f7223 */ /* 0x000fe2000001083f */
[----:B------:R-:W-:Y:S01]  /*7140*/  LOP3.LUT R126, R126, 0xffff0000, RZ, 0xc0, !PT ;  /* 0xffff00007e7e7812 */ /* 0x000fe200078ec0ff */
[----:B------:R-:W-:Y:S01]  /*7150*/  IMAD.U32 R53, R128, 0x10000, RZ ;  /* 0x0001000080357824 */ /* 0x000fe200078e00ff */
[----:B------:R-:W-:Y:S01]  /*7160*/  PRMT R127, R127, 0x5410, R68 ;  /* 0x000054107f7f7816 */ /* 0x000fe20000000044 */
[----:B------:R-:W-:Y:S01]  /*7170*/  IMAD.U32 R50, R124, 0x10000, RZ ;  /* 0x000100007c327824 */ /* 0x000fe200078e00ff */
[----:B------:R-:W-:Y:S01]  /*7180*/  LOP3.LUT R13, R13, 0xffff0000, RZ, 0xc0, !PT ;  /* 0xffff00000d0d7812 */ /* 0x000fe200078ec0ff */
[----:B------:R-:W-:Y:S01]  /*7190*/  FMUL.FTZ R68, R54, R130 ;  /* 0x0000008236447220 */ /* 0x000fe20000410000 */
[----:B------:R-:W-:Y:S01]  /*71a0*/  LOP3.LUT R52, R40, 0xffff0000, RZ, 0xc0, !PT ;  /* 0xffff000028347812 */ /* 0x000fe200078ec0ff */
[----:B------:R-:W-:Y:S01]  /*71b0*/  FMUL.FTZ R54, R54, R126 ;  /* 0x0000007e36367220 */ /* 0x000fe20000410000 */
[----:B------:R-:W-:Y:S01]  /*71c0*/  LOP3.LUT R60, R43, 0xffff0000, RZ, 0xc0, !PT ;  /* 0xffff00002b3c7812 */ /* 0x000fe200078ec0ff */
[----:B------:R-:W-:Y:S01]  /*71d0*/  IMAD.U32 R40, R15, 0x10000, RZ ;  /* 0x000100000f287824 */ /* 0x000fe200078e00ff */
[----:B------:R-:W-:Y:S01]  /*71e0*/  LOP3.LUT R128, R128, 0xffff0000, RZ, 0xc0, !PT ;  /* 0xffff000080807812 */ /* 0x000fe200078ec0ff */
[-C--:B------:R-:W-:Y:S01]  /*71f0*/  FMUL.FTZ R61, R55, R53.reuse ;  /* 0x00000035373d7220 */ /* 0x080fe20000410000 */
[----:B------:R-:W-:Y:S01]  /*7200*/  PRMT R129, R129, 0x5410, R72 ;  /* 0x0000541081817816 */ /* 0x000fe20000000048 */
[----:B------:R-:W-:Y:S01]  /*7210*/  FMUL.FTZ R62, R55, R50 ;  /* 0x00000032373e7220 */ /* 0x000fe20000410000 */
[----:B------:R-:W-:Y:S01]  /*7220*/  PRMT R125, R125, 0x5410, R74 ;  /* 0x000054107d7d7816 */ /* 0x000fe2000000004a */
[----:B------:R-:W-:Y:S01]  /*7230*/  FFMA.FTZ R130, R13, R130, R54 ;  /* 0x000000820d827223 */ /* 0x000fe20000010036 */
[----:B------:R-:W-:Y:S01]  /*7240*/  LOP3.LUT R124, R124, 0xffff0000, RZ, 0xc0, !PT ;  /* 0xffff00007c7c7812 */ /* 0x000fe200078ec0ff */
[----:B------:R-:W-:Y:S01]  /*7250*/  FFMA.FTZ R61, R40, R50, -R61 ;  /* 0x00000032283d7223 */ /* 0x000fe2000001083d */
[----:B------:R-:W-:Y:S01]  /*7260*/  LOP3.LUT R41, R15, 0xffff0000, RZ, 0xc0, !PT ;  /* 0xffff00000f297812 */ /* 0x000fe200078ec0ff */
[----:B------:R-:W-:Y:S01]  /*7270*/  FMUL.FTZ R54, R60, R128 ;  /* 0x000000803c367220 */ /* 0x000fe20000410000 */
[----:B------:R-:W-:Y:S01]  /*7280*/  FFMA.FTZ R62, R40, R53, R62 ;  /* 0x00000035283e7223 */ /* 0x000fe2000001003e */
[----:B------:R-:W-:-:S02]  /*7290*/  IMAD.U32 R50, R129, 0x10000, RZ ;  /* 0x0001000081327824 */ /* 0x000fc400078e00ff */
[-C--:B------:R-:W-:Y:S01]  /*72a0*/  FMUL.FTZ R60, R60, R124.reuse ;  /* 0x0000007c3c3c7220 */ /* 0x080fe20000410000 */
[----:B------:R-:W-:Y:S02]  /*72b0*/  IMAD.U32 R40, R125, 0x10000, RZ ;  /* 0x000100007d287824 */ /* 0x000fe400078e00ff */
[----:B------:R-:W-:Y:S01]  /*72c0*/  FFMA.FTZ R124, R41, R124, -R54 ;  /* 0x0000007c297c7223 */ /* 0x000fe20000010836 */
[----:B------:R-:W-:Y:S01]  /*72d0*/  FMUL.FTZ R54, R51, R50 ;  /* 0x0000003233367220 */ /* 0x000fe20000410000 */
[----:B------:R-:W-:Y:S01]  /*72e0*/  LOP3.LUT R129, R129, 0xffff0000, RZ, 0xc0, !PT ;  /* 0xffff000081817812 */ /* 0x000fe200078ec0ff */
[----:B------:R-:W-:Y:S01]  /*72f0*/  FMUL.FTZ R51, R51, R40 ;  /* 0x0000002833337220 */ /* 0x000fe20000410000 */
[----:B------:R-:W-:Y:S01]  /*7300*/  LOP3.LUT R125, R125, 0xffff0000, RZ, 0xc0, !PT ;  /* 0xffff00007d7d7812 */ /* 0x000fe200078ec0ff */
[----:B------:R-:W-:Y:S01]  /*7310*/  FFMA.FTZ R68, R13, R126, -R68 ;  /* 0x0000007e0d447223 */ /* 0x000fe20000010844 */
[----:B------:R-:W-:Y:S01]  /*7320*/  LOP3.LUT R12, R12, 0xffff0000, RZ, 0xc0, !PT ;  /* 0xffff00000c0c7812 */ /* 0x000fe200078ec0ff */
[----:B------:R-:W-:Y:S01]  /*7330*/  FFMA.FTZ R51, R11, R50, R51 ;  /* 0x000000320b337223 */ /* 0x000fe20000010033 */
[----:B------:R-:W-:-:S02]  /*7340*/  IMAD.U32 R43, R42, 0x10000, RZ ;  /* 0x000100002a2b7824 */ /* 0x000fc400078e00ff */
[----:B------:R-:W-:Y:S01]  /*7350*/  FMUL.FTZ R13, R52, R129 ;  /* 0x00000081340d7220 */ /* 0x000fe20000410000 */
[----:B------:R-:W-:Y:S01]  /*7360*/  FFMA.FTZ R54, R11, R40, -R54 ;  /* 0x000000280b367223 */ /* 0x000fe20000010836 */
[----:B------:R-:W-:Y:S01]  /*7370*/  IMAD.U32 R50, R127, 0x10000, RZ ;  /* 0x000100007f327824 */ /* 0x000fe200078e00ff */
[----:B------:R-:W-:Y:S01]  /*7380*/  LOP3.LUT R42, R42, 0xffff0000, RZ, 0xc0, !PT ;  /* 0xffff00002a2a7812 */ /* 0x000fe200078ec0ff */
[-C--:B------:R-:W-:Y:S01]  /*7390*/  FMUL.FTZ R11, R52, R125.reuse ;  /* 0x0000007d340b7220 */ /* 0x080fe20000410000 */
[----:B------:R-:W-:Y:S01]  /*73a0*/  IMAD.U32 R40, R123, 0x10000, RZ ;  /* 0x000100007b287824 */ /* 0x000fe200078e00ff */
[----:B------:R-:W-:Y:S01]  /*73b0*/  LOP3.LUT R127, R127, 0xffff0000, RZ, 0xc0, !PT ;  /* 0xffff00007f7f7812 */ /* 0x000fe200078ec0ff */
[----:B------:R-:W-:Y:S01]  /*73c0*/  FFMA.FTZ R13, R12, R125, -R13 ;  /* 0x0000007d0c0d7223 */ /* 0x000fe2000001080d */
[----:B------:R-:W-:Y:S01]  /*73d0*/  LOP3.LUT R123, R123, 0xffff0000, RZ, 0xc0, !PT ;  /* 0xffff00007b7b7812 */ /* 0x000fe200078ec0ff */
[----:B------:R-:W-:Y:S02]  /*73e0*/  IMAD.U32 R15, R14, 0x10000, RZ ;  /* 0x000100000e0f7824 */ /* 0x000fe400078e00ff */
[----:B------:R-:W-:Y:S01]  /*73f0*/  FFMA.FTZ R12, R12, R129, R11 ;  /* 0x000000810c0c7223 */ /* 0x000fe2000001000b */
[----:B------:R-:W-:Y:S01]  /*7400*/  FMUL.FTZ R52, R43, R50 ;  /* 0x000000322b347220 */ /* 0x000fe20000410000 */
[----:B------:R-:W-:Y:S01]  /*7410*/  LOP3.LUT R14, R14, 0xffff0000, RZ, 0xc0, !PT ;  /* 0xffff00000e0e7812 */ /* 0x000fe200078ec0ff */
[----:B------:R-:W-:Y:S01]  /*7420*/  FFMA.FTZ R41, R41, R128, R60 ;  /* 0x0000008029297223 */ /* 0x000fe2000001003c */
[-C--:B------:R-:W-:Y:S01]  /*7430*/  FMUL.FTZ R43, R43, R40.reuse ;  /* 0x000000282b2b7220 */ /* 0x080fe20000410000 */
[C---:B------:R-:W-:Y:S01]  /*7440*/  FMUL.FTZ R11, R42.reuse, R127 ;  /* 0x0000007f2a0b7220 */ /* 0x040fe20000410000 */
[----:B------:R-:W-:Y:S01]  /*7450*/  FMUL.FTZ R42, R42, R123 ;  /* 0x0000007b2a2a7220 */ /* 0x000fe20000410000 */
[C---:B------:R-:W-:Y:S01]  /*7460*/  FFMA.FTZ R52, R15.reuse, R40, -R52 ;  /* 0x000000280f347223 */ /* 0x040fe20000010834 */
[----:B------:R-:W-:Y:S01]  /*7470*/  FFMA.FTZ R43, R15, R50, R43 ;  /* 0x000000320f2b7223 */ /* 0x000fe2000001002b */
[----:B------:R-:W-:Y:S01]  /*7480*/  F2FP.BF16.F32.PACK_AB R50, R41, R62 ;  /* 0x0000003e2932723e */ /* 0x000fe200000010ff */
[C---:B------:R-:W-:Y:S01]  /*7490*/  FFMA.FTZ R42, R14.reuse, R127, R42 ;  /* 0x0000007f0e2a7223 */ /* 0x040fe2000001002a */
[----:B------:R-:W-:Y:S01]  /*74a0*/  FFMA.FTZ R11, R14, R123, -R11 ;  /* 0x0000007b0e0b7223 */ /* 0x000fe2000001080b */
        /* <DEDUP_REMOVED lines=10> */
[----:B------:R-:W-:-:S07]  /*7550*/  F2FP.BF16.F32.PACK_AB R14, R11, R52 ;  /* 0x000000340b0e723e */ /* 0x000fce00000010ff */
.L_x_1637:
[----:B------:R-:W-:Y:S05]  /*7560*/  BSYNC B2 ;  /* 0x0000000000027941 */ /* 0x000fea0003800000 */
.L_x_1636:
[----:B--2---:R2:W-:Y:S04]  /*7570*/  ST.E.128 desc[UR60][R46.64], R12 ;  /* 0x0000000c2e007985 */ /* 0x0045e8000c101d3c */
[----:B---3--:R2:W-:Y:S02]  /*7580*/  @!P6 ST.E.128 desc[UR60][R48.64], R40 ;  /* 0x000000283000e985 */ /* 0x0085e4000c101d3c */
.L_x_1635:
[----:B------:R-:W-:Y:S05]  /*7590*/  BSYNC B1 ;  /* 0x0000000000017941 */ /* 0x000fea0003800000 */
.L_x_1634:
[----:B------:R-:W-:-:S13]  /*75a0*/  ISETP.NE.AND P0, PT, R76, RZ, PT ;  /* 0x000000ff4c00720c */ /* 0x000fda0003f05270 */
[----:B------:R-:W-:Y:S05]  /*75b0*/  @!P0 BRA `(.L_x_1602) ;  /* 0x0000000c00648947 */ /* 0x000fea0003800000 */
[----:B--2---:R-:W2:Y:S04]  /*75c0*/  LDL R12, [R1+0x50] ;  /* 0x00005000010c7983 */ /* 0x004ea80000100800 */
[----:B------:R-:W5:Y:S04]  /*75d0*/  LDL R15, [R1+0xa4] ;  /* 0x0000a400010f7983 */ /* 0x000f680000100800 */
[----:B------:R-:W3:Y:S01]  /*75e0*/  LDL R14, [R1+0x58] ;  /* 0x00005800010e7983 */ /* 0x000ee20000100800 */
[----:B------:R-:W-:Y:S01]  /*75f0*/  SEL R116, R93, R116, !P1 ;  /* 0x000000745d747207 */ /* 0x000fe20004800000 */
[----:B------:R-:W-:Y:S01]  /*7600*/  BSSY B1, `(.L_x_1638) ;  /* 0x0000072000017945 */ /* 0x000fe20003800000 */
[----:B------:R-:W-:-:S02]  /*7610*/  ISETP.GE.AND P4, PT, R205, R104, PT ;  /* 0x00000068cd00720c */ /* 0x000fc40003f86270 */
[----:B0-----:R-:W-:Y:S02]  /*7620*/  SHF.R.S32.HI R11, RZ, 0x1f, R116 ;  /* 0x0000001fff0b7819 */ /* 0x001fe40000011474 */
[----:B------:R-:W-:Y:S02]  /*7630*/  LEA R46, P0, R39, R44, 0x1 ;  /* 0x0000002c272e7211 */ /* 0x000fe400078008ff */
[----:B------:R-:W-:Y:S02]  /*7640*/  LEA.HI R116, R11, R116, RZ, 0x4 ;  /* 0x000000740b747211 */ /* 0x000fe400078f20ff */
[----:B----4-:R-:W-:Y:S02]  /*7650*/  LEA.HI.X R47, R39, R45, R88, 0x1, P0 ;  /* 0x0000002d272f7211 */ /* 0x010fe400000f0c58 */
[----:B------:R-:W-:-:S04]  /*7660*/  LEA.HI.SX32 R116, R116, R37, 0x1c ;  /* 0x0000002574747211 */ /* 0x000fc800078fe2ff */
[----:B------:R-:W-:Y:S01]  /*7670*/  SHF.R.S32.HI R13, RZ, 0x1f, R116 ;  /* 0x0000001fff0d7819 */ /* 0x000fe20000011474 */
[----:B------:R-:W-:-:S03]  /*7680*/  IMAD.SHL.U32 R11, R116, 0x8, RZ ;  /* 0x00000008740b7824 */ /* 0x000fc600078e00ff */
[----:B------:R-:W-:-:S05]  /*7690*/  LEA.HI R13, R13, R116, RZ, 0x3 ;  /* 0x000000740d0d7211 */ /* 0x000fca00078f18ff */
[----:B------:R-:W-:-:S05]  /*76a0*/  IMAD.SHL.U32 R13, R13, 0x200, RZ ;  /* 0x000002000d0d7824 */ /* 0x000fca00078e00ff */
[----:B------:R-:W-:Y:S02]  /*76b0*/  LOP3.LUT R13, R13, 0x7ffff000, RZ, 0xc0, !PT ;  /* 0x7ffff0000d0d7812 */ /* 0x000fe400078ec0ff */
[----:B--2---:R-:W-:-:S04]  /*76c0*/  LOP3.LUT R12, R12, 0x38, R11, 0xf8, !PT ;  /* 0x000000380c0c7812 */ /* 0x004fc800078ef80b */
[----:B-----5:R-:W-:-:S04]  /*76d0*/  LOP3.LUT R12, R12, R15, RZ, 0x3c, !PT ;  /* 0x0000000f0c0c7212 */ /* 0x020fc800078e3cff */
[----:B---3--:R-:W-:Y:S01]  /*76e0*/  IADD3 R15, R12, R13, R14 ;  /* 0x0000000d0c0f7210 */ /* 0x008fe20007ffe00e */
[----:B------:R-:W-:-:S04]  /*76f0*/  IMAD R13, R202, 0x4000, R5 ;  /* 0x00004000ca0d7824 */ /* 0x000fc800078e0205 */
        /* <DEDUP_REMOVED lines=10> */
[----:B------:R-:W-:Y:S01]  /*77a0*/  SHF.R.U64 R58, R64, 0x10, R65 ;  /* 0x00000010403a7819 */ /* 0x000fe20000001241 */
[----:B------:R-:W-:Y:S01]  /*77b0*/  IMAD.U32 R54, R43, 0x10000, RZ ;  /* 0x000100002b367824 */ /* 0x000fe200078e00ff */
[----:B------:R-:W-:Y:S01]  /*77c0*/  SHF.R.U32.HI R57, RZ, 0x10, R57 ;  /* 0x00000010ff397819 */ /* 0x000fe20000011639 */
[----:B------:R-:W-:Y:S01]  /*77d0*/  IMAD.U32 R50, R40, 0x10000, RZ ;  /* 0x0001000028327824 */ /* 0x000fe200078e00ff */
[----:B------:R-:W-:Y:S02]  /*77e0*/  SHF.R.U32.HI R65, RZ, 0x10, R65 ;  /* 0x00000010ff417819 */ /* 0x000fe40000011641 */
[----:B------:R-:W-:-:S02]  /*77f0*/  PRMT R118, R118, 0x5410, R57 ;  /* 0x0000541076767816 */ /* 0x000fc40000000039 */
[----:B------:R-:W-:Y:S02]  /*7800*/  PRMT R122, R122, 0x5410, R65 ;  /* 0x000054107a7a7816 */ /* 0x000fe40000000041 */
[----:B------:R-:W-:Y:S01]  /*7810*/  SHF.R.U32.HI R60, RZ, 0x10, R59 ;  /* 0x00000010ff3c7819 */ /* 0x000fe2000001163b */
[----:B------:R-:W-:Y:S01]  /*7820*/  IMAD.U32 R57, R118, 0x10000, RZ ;  /* 0x0001000076397824 */ /* 0x000fe200078e00ff */
[--C-:B------:R-:W-:Y:S01]  /*7830*/  SHF.R.U64 R56, R66, 0x10, R67.reuse ;  /* 0x0000001042387819 */ /* 0x100fe20000001243 */
[----:B------:R-:W-:Y:S01]  /*7840*/  IMAD.U32 R59, R122, 0x10000, RZ ;  /* 0x000100007a3b7824 */ /* 0x000fe200078e00ff */
[----:B------:R-:W-:Y:S01]  /*7850*/  SHF.R.U32.HI R67, RZ, 0x10, R67 ;  /* 0x00000010ff437819 */ /* 0x000fe20000011643 */
[C---:B------:R-:W-:Y:S01]  /*7860*/  FMUL.FTZ R63, R52.reuse, R57 ;  /* 0x00000039343f7220 */ /* 0x040fe20000410000 */
[----:B------:R-:W-:Y:S01]  /*7870*/  LOP3.LUT R53, R41, 0xffff0000, RZ, 0xc0, !PT ;  /* 0xffff000029357812 */ /* 0x000fe200078ec0ff */
[-C--:B------:R-:W-:Y:S01]  /*7880*/  FMUL.FTZ R61, R52, R59.reuse ;  /* 0x0000003b343d7220 */ /* 0x080fe20000410000 */
[----:B------:R-:W-:Y:S01]  /*7890*/  PRMT R120, R120, 0x5410, R67 ;  /* 0x0000541078787816 */ /* 0x000fe20000000043 */
[----:B------:R-:W-:Y:S01]  /*78a0*/  FFMA.FTZ R63, R48, R59, R63 ;  /* 0x0000003b303f7223 */ /* 0x000fe2000001003f */
[----:B------:R-:W-:-:S02]  /*78b0*/  LOP3.LUT R118, R118, 0xffff0000, RZ, 0xc0, !PT ;  /* 0xffff000076767812 */ /* 0x000fc400078ec0ff */
[----:B------:R-:W-:Y:S02]  /*78c0*/  LOP3.LUT R122, R122, 0xffff0000, RZ, 0xc0, !PT ;  /* 0xffff00007a7a7812 */ /* 0x000fe400078ec0ff */
[----:B------:R-:W-:Y:S02]  /*78d0*/  PRMT R115, R115, 0x5410, R60 ;  /* 0x0000541073737816 */ /* 0x000fe4000000003c */
[----:B------:R-:W-:Y:S01]  /*78e0*/  PRMT R119, R119, 0x5410, R56 ;  /* 0x0000541077777816 */ /* 0x000fe20000000038 */
[----:B------:R-:W-:Y:S01]  /*78f0*/  FFMA.FTZ R56, R48, R57, -R61 ;  /* 0x0000003930387223 */ /* 0x000fe2000001083d */
[----:B------:R-:W-:Y:S01]  /*7900*/  LOP3.LUT R49, R13, 0xffff0000, RZ, 0xc0, !PT ;  /* 0xffff00000d317812 */ /* 0x000fe200078ec0ff */
[C---:B------:R-:W-:Y:S02]  /*7910*/  IMAD.U32 R61, R120.reuse, 0x10000, RZ ;  /* 0x00010000783d7824 */ /* 0x040fe400078e00ff */
[----:B------:R-:W-:Y:S01]  /*7920*/  FMUL.FTZ R48, R53, R118 ;  /* 0x0000007635307220 */ /* 0x000fe20000410000 */
[----:B------:R-:W-:Y:S01]  /*7930*/  LOP3.LUT R55, R43, 0xffff0000, RZ, 0xc0, !PT ;  /* 0xffff00002b377812 */ /* 0x000fe200078ec0ff */
[-C--:B------:R-:W-:Y:S01]  /*7940*/  FMUL.FTZ R52, R53, R122.reuse ;  /* 0x0000007a35347220 */ /* 0x080fe20000410000 */
[----:B------:R-:W-:Y:S01]  /*7950*/  LOP3.LUT R120, R120, 0xffff0000, RZ, 0xc0, !PT ;  /* 0xffff000078787812 */ /* 0x000fe200078ec0ff */
[----:B------:R-:W-:Y:S01]  /*7960*/  IMAD.U32 R57, R115, 0x10000, RZ ;  /* 0x0001000073397824 */ /* 0x000fe200078e00ff */
[----:B------:R-:W-:Y:S01]  /*7970*/  PRMT R121, R121, 0x5410, R58 ;  /* 0x0000541079797816 */ /* 0x000fe2000000003a */
[C---:B------:R-:W-:Y:S01]  /*7980*/  FFMA.FTZ R122, R49.reuse, R122, R48 ;  /* 0x0000007a317a7223 */ /* 0x040fe20000010030 */
[----:B------:R-:W-:Y:S01]  /*7990*/  LOP3.LUT R51, R40, 0xffff0000, RZ, 0xc0, !PT ;  /* 0xffff000028337812 */ /* 0x000fe200078ec0ff */
[----:B------:R-:W-:Y:S01]  /*79a0*/  FFMA.FTZ R59, R49, R118, -R52 ;  /* 0x00000076313b7223 */ /* 0x000fe20000010834 */
[----:B------:R-:W-:Y:S01]  /*79b0*/  LOP3.LUT R41, R15, 0xffff0000, RZ, 0xc0, !PT ;  /* 0xffff00000f297812 */ /* 0x000fe200078ec0ff */
[C---:B------:R-:W-:Y:S01]  /*79c0*/  FMUL.FTZ R53, R54.reuse, R61 ;  /* 0x0000003d36357220 */ /* 0x040fe20000410000 */
[----:B------:R-:W-:Y:S01]  /*79d0*/  LOP3.LUT R48, R115, 0xffff0000, RZ, 0xc0, !PT ;  /* 0xffff000073307812 */ /* 0x000fe200078ec0ff */
[----:B------:R-:W-:Y:S01]  /*79e0*/  IMAD.U32 R40, R15, 0x10000, RZ ;  /* 0x000100000f287824 */ /* 0x000fe200078e00ff */
[----:B------:R-:W-:Y:S01]  /*79f0*/  PRMT R117, R117, 0x5410, R68 ;  /* 0x0000541075757816 */ /* 0x000fe20000000044 */
[----:B------:R-:W-:Y:S01]  /*7a00*/  FMUL.FTZ R54, R54, R57 ;  /* 0x0000003936367220 */ /* 0x000fe20000410000 */
[----:B------:R-:W-:Y:S01]  /*7a10*/  FMUL.FTZ R52, R55, R120 ;  /* 0x0000007837347220 */ /* 0x000fe20000410000 */
[----:B------:R-:W-:-:S02]  /*7a20*/  IMAD.U32 R49, R121, 0x10000, RZ ;  /* 0x0001000079317824 */ /* 0x000fc400078e00ff */
[C---:B------:R-:W-:Y:S01]  /*7a30*/  FFMA.FTZ R57, R40.reuse, R57, -R53 ;  /* 0x0000003928397223 */ /* 0x040fe20000010835 */
[----:B------:R-:W-:Y:S01]  /*7a40*/  FFMA.FTZ R54, R40, R61, R54 ;  /* 0x0000003d28367223 */ /* 0x000fe20000010036 */
[-C--:B------:R-:W-:Y:S01]  /*7a50*/  FMUL.FTZ R60, R55, R48.reuse ;  /* 0x00000030373c7220 */ /* 0x080fe20000410000 */
[----:B------:R-:W-:Y:S01]  /*7a60*/  FFMA.FTZ R58, R41, R48, -R52 ;  /* 0x00000030293a7223 */ /* 0x000fe20000010834 */
[----:B------:R-:W-:Y:S01]  /*7a70*/  IMAD.U32 R13, R12, 0x10000, RZ ;  /* 0x000100000c0d7824 */ /* 0x000fe200078e00ff */
[----:B------:R-:W-:Y:S01]  /*7a80*/  LOP3.LUT R121, R121, 0xffff0000, RZ, 0xc0, !PT ;  /* 0xffff000079797812 */ /* 0x000fe200078ec0ff */
[----:B------:R-:W-:Y:S02]  /*7a90*/  IMAD.U32 R40, R117, 0x10000, RZ ;  /* 0x0001000075287824 */ /* 0x000fe400078e00ff */
[----:B------:R-:W-:Y:S01]  /*7aa0*/  FMUL.FTZ R48, R50, R49 ;  /* 0x0000003132307220 */ /* 0x000fe20000410000 */
[----:B------:R-:W-:Y:S01]  /*7ab0*/  PRMT R113, R113, 0x5410, R62 ;  /* 0x0000541071717816 */ /* 0x000fe2000000003e */
[----:B------:R-:W-:Y:S01]  /*7ac0*/  FFMA.FTZ R55, R41, R120, R60 ;  /* 0x0000007829377223 */ /* 0x000fe2000001003c */
[----:B------:R-:W-:Y:S01]  /*7ad0*/  LOP3.LUT R117, R117, 0xffff0000, RZ, 0xc0, !PT ;  /* 0xffff000075757812 */ /* 0x000fe200078ec0ff */
[----:B------:R-:W-:Y:S01]  /*7ae0*/  FFMA.FTZ R41, R13, R40, -R48 ;  /* 0x000000280d297223 */ /* 0x000fe20000010830 */
[----:B------:R-:W-:Y:S01]  /*7af0*/  LOP3.LUT R12, R12, 0xffff0000, RZ, 0xc0, !PT ;  /* 0xffff00000c0c7812 */ /* 0x000fe200078ec0ff */
[----:B------:R-:W-:-:S02]  /*7b00*/  IMAD.U32 R43, R42, 0x10000, RZ ;  /* 0x000100002a2b7824 */ /* 0x000fc400078e00ff */
[----:B------:R-:W-:Y:S01]  /*7b10*/  FMUL.FTZ R50, R50, R40 ;  /* 0x0000002832327220 */ /* 0x000fe20000410000 */
[----:B------:R-:W-:Y:S01]  /*7b20*/  FMUL.FTZ R53, R51, R121 ;  /* 0x0000007933357220 */ /* 0x000fe20000410000 */
[----:B------:R-:W-:Y:S01]  /*7b30*/  IMAD.U32 R48, R119, 0x10000, RZ ;  /* 0x0001000077307824 */ /* 0x000fe200078e00ff */
[----:B------:R-:W-:Y:S01]  /*7b40*/  LOP3.LUT R42, R42, 0xffff0000, RZ, 0xc0, !PT ;  /* 0xffff00002a2a7812 */ /* 0x000fe200078ec0ff */
[----:B------:R-:W-:Y:S01]  /*7b50*/  FMUL.FTZ R51, R51, R117 ;  /* 0x0000007533337220 */ /* 0x000fe20000410000 */
[----:B------:R-:W-:Y:S01]  /*7b60*/  IMAD.U32 R40, R113, 0x10000, RZ ;  /* 0x0001000071287824 */ /* 0x000fe200078e00ff */
[----:B------:R-:W-:Y:S01]  /*7b70*/  LOP3.LUT R119, R119, 0xffff0000, RZ, 0xc0, !PT ;  /* 0xffff000077777812 */ /* 0x000fe200078ec0ff */
[C---:B------:R-:W-:Y:S01]  /*7b80*/  IMAD.U32 R15, R14.reuse, 0x10000, RZ ;  /* 0x000100000e0f7824 */ /* 0x040fe200078e00ff */
[----:B------:R-:W-:Y:S01]  /*7b90*/  LOP3.LUT R113, R113, 0xffff0000, RZ, 0xc0, !PT ;  /* 0xffff000071717812 */ /* 0x000fe200078ec0ff */
[----:B------:R-:W-:Y:S01]  /*7ba0*/  FFMA.FTZ R50, R13, R49, R50 ;  /* 0x000000310d327223 */ /* 0x000fe20000010032 */
[----:B------:R-:W-:Y:S01]  /*7bb0*/  LOP3.LUT R14, R14, 0xffff0000, RZ, 0xc0, !PT ;  /* 0xffff00000e0e7812 */ /* 0x000fe200078ec0ff */
[C---:B------:R-:W-:Y:S01]  /*7bc0*/  FFMA.FTZ R52, R12.reuse, R117, -R53 ;  /* 0x000000750c347223 */ /* 0x040fe20000010835 */
        /* <DEDUP_REMOVED lines=21> */
.L_x_1639:
[----:B------:R-:W-:Y:S05]  /*7d20*/  BSYNC B1 ;  /* 0x0000000000017941 */ /* 0x000fea0003800000 */
.L_x_1638:
[----:B0-----:R0:W-:Y:S01]  /*7d30*/  ST.E.128 desc[UR60][R46.64], R12 ;  /* 0x0000000c2e007985 */ /* 0x0011e2000c101d3c */
[----:B------:R-:W-:-:S13]  /*7d40*/  ISETP.GE.AND P0, PT, R11, R114, PT ;  /* 0x000000720b00720c */ /* 0x000fda0003f06270 */
[----:B------:R-:W-:Y:S05]  /*7d50*/  @P0 BRA `(.L_x_1602) ;  /* 0x00000004007c0947 */ /* 0x000fea0003800000 */
[----:B------:R-:W-:-:S05]  /*7d60*/  IMAD.WIDE R44, R11, 0x2, R44 ;  /* 0x000000020b2c7825 */ /* 0x000fca00078e022c */
[----:B--2---:R2:W-:Y:S01]  /*7d70*/  ST.E.128 desc[UR60][R44.64], R40 ;  /* 0x000000282c007985 */ /* 0x0045e2000c101d3c */
[----:B------:R-:W-:Y:S05]  /*7d80*/  BRA `(.L_x_1602) ;  /* 0x0000000400707947 */ /* 0x000fea0003800000 */
.L_x_1575:
[----:B------:R-:W-:-:S13]  /*7d90*/  ISETP.NE.AND P5, PT, R225, 0x3, PT ;  /* 0x00000003e100780c */ /* 0x000fda0003fa5270 */
[----:B------:R-:W-:Y:S05]  /*7da0*/  @!P5 BRA `(.L_x_1640) ;  /* 0x000000000004d947 */ /* 0x000fea0003800000 */
[----:B------:R-:W-:Y:S01]  /*7db0*/  BPT.TRAP 0x1 ;  /* 0x000000040000795c */ /* 0x000fe20000300000 */
.L_x_1640:
[----:B------:R-:W2:Y:S01]  /*7dc0*/  LDL R11, [R1+0x40] ;  /* 0x00004000010b7983 */ /* 0x000ea20000100800 */
[----:B------:R-:W-:Y:S01]  /*7dd0*/  IMAD R89, R202, 0x8, R18 ;  /* 0x00000008ca597824 */ /* 0x000fe200078e0212 */
[----:B------:R-:W-:Y:S01]  /*7de0*/  BSSY B1, `(.L_x_1641) ;  /* 0x0000005000017945 */ /* 0x000fe20003800000 */
[----:B------:R-:W-:Y:S02]  /*7df0*/  SHF.R.S32.HI R99, RZ, 0x1f, R100 ;  /* 0x0000001fff637819 */ /* 0x000fe40000011464 */
[----:B--2---:R-:W-:-:S04]  /*7e00*/  SHF.L.U32 R103, R11, 0x1f, RZ ;  /* 0x0000001f0b677819 */ /* 0x004fc800000006ff */
[----:B------:R-:W0:Y:S02]  /*7e10*/  SYNCS.PHASECHK.TRANS64.TRYWAIT P0, [R89+URZ+0x30890], R103 ;  /* 0x03089067590075a7 */ /* 0x000e24000800017f */
[----:B0-----:R-:W-:Y:S05]  /*7e20*/  @!P0 BRA `(.L_x_1642) ;  /* 0x0000022000f48947 */ /* 0x001fea0003800000 */
.L_x_2023:
[----:B------:R-:W-:Y:S05]  /*7e30*/  BSYNC B1 ;  /* 0x0000000000017941 */ /* 0x000fea0003800000 */
.L_x_1641:
[----:B------:R-:W2:Y:S01]  /*7e40*/  LDL R40, [R1+0xc] ;  /* 0x00000c0001287983 */ /* 0x000ea20000100800 */
        /* <DEDUP_REMOVED lines=22> */
[----:B--2---:R-:W-:-:S05]  /*7fb0*/  IMAD.IADD R50, R97, 0x1, -R40 ;  /* 0x0000000161327824 */ /* 0x004fca00078e0a28 */
[----:B------:R-:W-:Y:S01]  /*7fc0*/  ISETP.GE.AND P0, PT, R50, 0x1, PT ;  /* 0x000000013200780c */ /* 0x000fe20003f06270 */
[----:B------:R-:W-:-:S12]  /*7fd0*/  BRA.DIV UR4, `(.L_x_1643) ;  /* 0x00000222049c7947 */ /* 0x000fd8000b800000 */
[----:B------:R1:W2:Y:S04]  /*7fe0*/  SHFL.IDX PT, R40, R43, RZ, 0x181f ;  /* 0x00181fff2b287589 */ /* 0x0002a800000e0000 */
[----:B------:R1:W3:Y:S02]  /*7ff0*/  SHFL.IDX PT, R42, R41, RZ, 0x181f ;  /* 0x00181fff292a7589 */ /* 0x0002e400000e0000 */
.L_x_2027:
[----:B------:R-:W-:Y:S04]  /*8000*/  BSSY B1, `(.L_x_1644) ;  /* 0x0000018000017945 */ /* 0x000fe80003800000 */
[----:B------:R-:W-:Y:S05]  /*8010*/  @!P0 BRA `(.L_x_1645) ;  /* 0x0000000000588947 */ /* 0x000fea0003800000 */
[----:B------:R-:W4:Y:S01]  /*8020*/  LDL R11, [R1] ;  /* 0x00000000010b7983 */ /* 0x000f220000100800 */
[----:B------:R-:W-:Y:S02]  /*8030*/  ULDC UR4, c[0x0][0x2f4] ;  /* 0x0000bd0000047ab9 */ /* 0x000fe40000000800 */
[----:B------:R-:W-:Y:S02]  /*8040*/  ISETP.GE.AND P4, PT, R16, UR4, PT ;  /* 0x0000000410007c0c */ /* 0x000fe4000bf86270 */
[----:B------:R-:W-:-:S11]  /*8050*/  ISETP.GE.AND P0, PT, R205, UR4, PT ;  /* 0x00000004cd007c0c */ /* 0x000fd6000bf06270 */
[----:B------:R-:W5:Y:S01]  /*8060*/  @!P4 LDS.128 R12, [R92+0x20400] ;  /* 0x020400005c0cc984 */ /* 0x000f620000000c00 */
[----:B---3--:R-:W-:-:S04]  /*8070*/  @!P4 LEA R44, P6, R16, R42, 0x1 ;  /* 0x0000002a102cc211 */ /* 0x008fc800078c08ff */
[----:B--2---:R-:W-:Y:S02]  /*8080*/  @!P4 LEA.HI.X R45, R16, R40, R17, 0x1, P6 ;  /* 0x00000028102dc211 */ /* 0x004fe400030f0c11 */
[----:B------:R-:W-:-:S04]  /*8090*/  @!P0 LEA R46, P6, R203, R42, 0x1 ;  /* 0x0000002acb2e8211 */ /* 0x000fc800078c08ff */
[----:B------:R-:W-:Y:S01]  /*80a0*/  @!P0 LEA.HI.X R47, R203, R40, R224, 0x1, P6 ;  /* 0x00000028cb2f8211 */ /* 0x000fe200030f0ce0 */
[----:B-----5:R-:W-:Y:S01]  /*80b0*/  @!P4 ST.E.128 desc[UR60][R44.64], R12 ;  /* 0x0000000c2c00c985 */ /* 0x020fe2000c101d3c */
[----:B------:R-:W-:-:S03]  /*80c0*/  ISETP.GE.AND P4, PT, R19, UR4, PT ;  /* 0x0000000413007c0c */ /* 0x000fc6000bf86270 */
[----:B------:R-:W2:Y:S10]  /*80d0*/  @!P0 LDS.128 R12, [R92+0x22400] ;  /* 0x022400005c0c8984 */ /* 0x000eb40000000c00 */
[----:B------:R-:W-:Y:S01]  /*80e0*/  @!P4 LEA R48, P6, R19, R42, 0x1 ;  /* 0x0000002a1330c211 */ /* 0x000fe200078c08ff */
[----:B--2---:R-:W-:Y:S01]  /*80f0*/  @!P0 ST.E.128 desc[UR60][R46.64], R12 ;  /* 0x0000000c2e008985 */ /* 0x004fe2000c101d3c */
[----:B------:R-:W-:-:S03]  /*8100*/  ISETP.GE.AND P0, PT, R23, UR4, PT ;  /* 0x0000000417007c0c */ /* 0x000fc6000bf06270 */
[----:B------:R-:W2:Y:S01]  /*8110*/  @!P4 LDS.128 R12, [R92+0x24400] ;  /* 0x024400005c0cc984 */ /* 0x000ea20000000c00 */
[----:B----4-:R-:W-:-:S05]  /*8120*/  @!P4 LEA.HI.X R49, R19, R40, R11, 0x1, P6 ;  /* 0x000000281331c211 */ /* 0x010fca00030f0c0b */
[----:B--2---:R-:W-:Y:S04]  /*8130*/  @!P4 ST.E.128 desc[UR60][R48.64], R12 ;  /* 0x0000000c3000c985 */ /* 0x004fe8000c101d3c */
[C---:B------:R-:W-:Y:S01]  /*8140*/  @!P0 LEA R44, P4, R23.reuse, R42, 0x1 ;  /* 0x0000002a172c8211 */ /* 0x040fe200078808ff */
[----:B------:R-:W2:Y:S03]  /*8150*/  @!P0 LDS.128 R12, [R92+0x26400] ;  /* 0x026400005c0c8984 */ /* 0x000ea60000000c00 */
[----:B------:R-:W-:-:S05]  /*8160*/  @!P0 LEA.HI.X R45, R23, R40, R228, 0x1, P4 ;  /* 0x00000028172d8211 */ /* 0x000fca00020f0ce4 */
[----:B--2---:R4:W-:Y:S04]  /*8170*/  @!P0 ST.E.128 desc[UR60][R44.64], R12 ;  /* 0x0000000c2c008985 */ /* 0x0049e8000c101d3c */
.L_x_1645:
[----:B------:R-:W-:Y:S05]  /*8180*/  BSYNC B1 ;  /* 0x0000000000017941 */ /* 0x000fea0003800000 */
.L_x_1644:
[----:B------:R-:W-:-:S03]  /*8190*/  UMOV UR4, 0xffffffff ;  /* 0xffffffff00047882 */ /* 0x000fc60000000000 */
[----:B------:R-:W-:Y:S05]  /*81a0*/  BRA.DIV UR4, `(.L_x_1646) ;  /* 0x0000022204747947 */ /* 0x000fea000b800000 */
[----:B--2---:R2:W0:Y:S04]  /*81b0*/  SHFL.IDX PT, R40, R43, 0x1, 0x181f ;  /* 0x00381f002b287f89 */ /* 0x00442800000e0000 */
[----:B---3--:R2:W3:Y:S02]  /*81c0*/  SHFL.IDX PT, R42, R41, 0x1, 0x181f ;  /* 0x00381f00292a7f89 */ /* 0x0084e400000e0000 */
.L_x_2031:
[----:B------:R-:W-:-:S13]  /*81d0*/  ISETP.GE.AND P0, PT, R50, 0x21, PT ;  /* 0x000000213200780c */ /* 0x000fda0003f06270 */
[----:B------:R-:W-:Y:S05]  /*81e0*/  @!P0 BRA `(.L_x_1602) ;  /* 0x0000000000588947 */ /* 0x000fea0003800000 */
[----:B------:R-:W5:Y:S01]  /*81f0*/  LDL R11, [R1] ;  /* 0x00000000010b7983 */ /* 0x000f620000100800 */
[----:B------:R-:W-:Y:S02]  /*8200*/  ULDC UR4, c[0x0][0x2f4] ;  /* 0x0000bd0000047ab9 */ /* 0x000fe40000000800 */
[----:B------:R-:W-:Y:S02]  /*8210*/  ISETP.GE.AND P6, PT, R16, UR4, PT ;  /* 0x0000000410007c0c */ /* 0x000fe4000bfc6270 */
[----:B------:R-:W-:-:S11]  /*8220*/  ISETP.GE.AND P4, PT, R205, UR4, PT ;  /* 0x00000004cd007c0c */ /* 0x000fd6000bf86270 */
[----:B----4-:R-:W4:Y:S01]  /*8230*/  @!P6 LDS.128 R12, [R92+0x21400] ;  /* 0x021400005c0ce984 */ /* 0x010f220000000c00 */
[----:B---3--:R-:W-:-:S04]  /*8240*/  @!P6 LEA R44, P0, R16, R42, 0x1 ;  /* 0x0000002a102ce211 */ /* 0x008fc800078008ff */
[----:B0-----:R-:W-:Y:S02]  /*8250*/  @!P6 LEA.HI.X R45, R16, R40, R17, 0x1, P0 ;  /* 0x00000028102de211 */ /* 0x001fe400000f0c11 */
[----:B------:R-:W-:-:S03]  /*8260*/  ISETP.GE.AND P0, PT, R19, UR4, PT ;  /* 0x0000000413007c0c */ /* 0x000fc6000bf06270 */
[----:B----4-:R-:W-:Y:S01]  /*8270*/  @!P6 ST.E.128 desc[UR60][R44.64], R12 ;  /* 0x0000000c2c00e985 */ /* 0x010fe2000c101d3c */
[----:B------:R-:W-:-:S03]  /*8280*/  @!P4 LEA R46, P6, R203, R42, 0x1 ;  /* 0x0000002acb2ec211 */ /* 0x000fc600078c08ff */
[----:B------:R-:W0:Y:S01]  /*8290*/  @!P4 LDS.128 R12, [R92+0x23400] ;  /* 0x023400005c0cc984 */ /* 0x000e220000000c00 */
[----:B------:R-:W-:-:S05]  /*82a0*/  @!P4 LEA.HI.X R47, R203, R40, R224, 0x1, P6 ;  /* 0x00000028cb2fc211 */ /* 0x000fca00030f0ce0 */
[----:B------:R-:W-:Y:S01]  /*82b0*/  @!P0 LEA R48, P6, R19, R42, 0x1 ;  /* 0x0000002a13308211 */ /* 0x000fe200078c08ff */
[----:B0-----:R-:W-:Y:S01]  /*82c0*/  @!P4 ST.E.128 desc[UR60][R46.64], R12 ;  /* 0x0000000c2e00c985 */ /* 0x001fe2000c101d3c */
[----:B------:R-:W-:-:S03]  /*82d0*/  ISETP.GE.AND P4, PT, R23, UR4, PT ;  /* 0x0000000417007c0c */ /* 0x000fc6000bf86270 */
[----:B------:R-:W0:Y:S01]  /*82e0*/  @!P0 LDS.128 R12, [R92+0x25400] ;  /* 0x025400005c0c8984 */ /* 0x000e220000000c00 */
[----:B-----5:R-:W-:-:S05]  /*82f0*/  @!P0 LEA.HI.X R49, R19, R40, R11, 0x1, P6 ;  /* 0x0000002813318211 */ /* 0x020fca00030f0c0b */
[----:B0-----:R-:W-:Y:S04]  /*8300*/  @!P0 ST.E.128 desc[UR60][R48.64], R12 ;  /* 0x0000000c30008985 */ /* 0x001fe8000c101d3c */
[C---:B------:R-:W-:Y:S01]  /*8310*/  @!P4 LEA R42, P0, R23.reuse, R42, 0x1 ;  /* 0x0000002a172ac211 */ /* 0x040fe200078008ff */
[----:B------:R-:W0:Y:S03]  /*8320*/  @!P4 LDS.128 R12, [R92+0x27400] ;  /* 0x027400005c0cc984 */ /* 0x000e260000000c00 */
[----:B-12---:R-:W-:-:S05]  /*8330*/  @!P4 LEA.HI.X R43, R23, R40, R228, 0x1, P0 ;  /* 0x00000028172bc211 */ /* 0x006fca00000f0ce4 */
[----:B0-----:R0:W-:Y:S04]  /*8340*/  @!P4 ST.E.128 desc[UR60][R42.64], R12 ;  /* 0x0000000c2a00c985 */ /* 0x0011e8000c101d3c */
.L_x_1602:
[----:B------:R-:W-:Y:S05]  /*8350*/  BSYNC B0 ;  /* 0x0000000000007941 */ /* 0x000fea0003800000 */
.L_x_1574:
[----:B0-2---:R-:W0:Y:S01]  /*8360*/  S2R R11, SR_TID.X ;  /* 0x00000000000b7919 */ /* 0x005e220000002100 */
[----:B------:R-:W-:Y:S01]  /*8370*/  @!PT LDS RZ, [RZ] ;  /* 0x00000000fffff984 */ /* 0x000fe20000000800 */
[----:B------:R-:W-:Y:S01]  /*8380*/  @!PT LDS RZ, [RZ] ;  /* 0x00000000fffff984 */ /* 0x000fe20000000800 */
[----:B------:R-:W-:Y:S01]  /*8390*/  @!PT LDS RZ, [RZ] ;  /* 0x00000000fffff984 */ /* 0x000fe20000000800 */
[----:B------:R-:W-:Y:S01]  /*83a0*/  @!PT LDS RZ, [RZ] ;  /* 0x00000000fffff984 */ /* 0x000fe20000000800 */
[----:B------:R2:W-:Y:S06]  /*83b0*/  MEMBAR.ALL.CTA ;  /* 0x0000000000007992 */ /* 0x0005ec0000008000 */
[----:B--2---:R-:W2:Y:S01]  /*83c0*/  FENCE.VIEW.ASYNC.S ;  /* 0x00000000000073c6 */ /* 0x004ea20000000000 */
[----:B------:R-:W-:Y:S05]  /*83d0*/  WARPSYNC.ALL ;  /* 0x0000000000007948 */ /* 0x000fea0003800000 */
[----:B------:R-:W-:Y:S01]  /*83e0*/  BSSY B0, `(.L_x_1647) ;  /* 0x0000009000007945 */ /* 0x000fe20003800000 */
[----:B0-----:R-:W-:Y:S01]  /*83f0*/  LOP3.LUT R11, R11, 0x7f, RZ, 0xc0, !PT ;  /* 0x0000007f0b0b7812 */ /* 0x001fe200078ec0ff */
[----:B--2---:R0:W-:Y:S03]  /*8400*/  BAR.SYNC.DEFER_BLOCKING R96, 0x80 ;  /* 0x000200600000751d */ /* 0x0041e60000010000 */
[----:B------:R-:W-:-:S13]  /*8410*/  ISETP.NE.AND P0, PT, R11, RZ, PT ;  /* 0x000000ff0b00720c */ /* 0x000fda0003f05270 */
[----:B------:R-:W-:-:S05]  /*8420*/  @!P0 VIADD R11, R89, 0x308a0 ;  /* 0x000308a0590b8836 */ /* 0x000fca0000000000 */
[----:B------:R-:W-:-:S04]  /*8430*/  @!P0 PRMT R11, RZ, 0x654, R11 ;  /* 0x00000654ff0b8816 */ /* 0x000fc8000000000b */
[----:B------:R0:W-:Y:S01]  /*8440*/  @!P0 SYNCS.ARRIVE.TRANS64.RED.A1T0 RZ, [R11+URZ], RZ ;  /* 0x000000ff0bff89a7 */ /* 0x0001e2000810043f */
[----:B------:R-:W-:Y:S05]  /*8450*/  @!P5 BRA `(.L_x_1648) ;  /* 0x000000000004d947 */ /* 0x000fea0003800000 */
[----:B------:R-:W-:Y:S01]  /*8460*/  BPT.TRAP 0x1 ;  /* 0x000000040000795c */ /* 0x000fe20000300000 */
.L_x_1648:
[----:B------:R-:W-:Y:S05]  /*8470*/  BSYNC B0 ;  /* 0x0000000000007941 */ /* 0x000fea0003800000 */
.L_x_1647:
[----:B------:R-:W2:Y:S01]  /*8480*/  SYNCS.PHASECHK.TRANS64.TRYWAIT P4, [R89+URZ+0x308b0], R103 ;  /* 0x0308b067590075a7 */ /* 0x000ea2000808017f */
[----:B------:R-:W-:Y:S04]  /*8490*/  BSSY B0, `(.L_x_1649) ;  /* 0x0000002000007945 */ /* 0x000fe80003800000 */
[----:B--2---:R-:W-:Y:S05]  /*84a0*/  @!P4 BRA `(.L_x_1650) ;  /* 0x000002200000c947 */ /* 0x004fea0003800000 */
.L_x_2032:
[----:B------:R-:W-:Y:S05]  /*84b0*/  BSYNC B0 ;  /* 0x0000000000007941 */ /* 0x000fea0003800000 */
.L_x_1649:
[----:B----4-:R-:W4:Y:S01]  /*84c0*/  LDL R14, [R1+0xc] ;  /* 0x00000c00010e7983 */ /* 0x010f220000100800 */
[----:B------:R-:W-:-:S03]  /*84d0*/  ULDC.64 UR4, c[0x0][0x328] ;  /* 0x0000ca0000047ab9 */ /* 0x000fc60000000a00 */
[----:B------:R0:W5:Y:S01]  /*84e0*/  LDL R49, [R1] ;  /* 0x0000000001317983 */ /* 0x0001620000100800 */
[----:B------:R-:W-:Y:S01]  /*84f0*/  IMAD R99, R99, UR4, RZ ;  /* 0x0000000463637c24 */ /* 0x000fe2000f8e02ff */
[----:B------:R-:W-:Y:S01]  /*8500*/  BSSY B0, `(.L_x_1651) ;  /* 0x000002b000007945 */ /* 0x000fe20003800000 */
[----:B------:R-:W-:-:S04]  /*8510*/  IMAD.WIDE.U32 R12, R100, UR4, RZ ;  /* 0x00000004640c7c25 */ /* 0x000fc8000f8e00ff */
[----:B------:R-:W-:Y:S01]  /*8520*/  IMAD R99, R100, UR5, R99 ;  /* 0x0000000564637c24 */ /* 0x000fe2000f8e0263 */
[----:B------:R-:W-:Y:S02]  /*8530*/  ULDC.64 UR4, c[0x0][0x338] ;  /* 0x0000ce0000047ab9 */ /* 0x000fe40000000a00 */
[----:B------:R-:W-:Y:S02]  /*8540*/  IMAD R98, R98, UR4, RZ ;  /* 0x0000000462627c24 */ /* 0x000fe4000f8e02ff */
[----:B------:R-:W-:Y:S02]  /*8550*/  IMAD.IADD R13, R13, 0x1, R99 ;  /* 0x000000010d0d7824 */ /* 0x000fe400078e0263 */
[C---:B0-----:R-:W-:Y:S02]  /*8560*/  IMAD R11, R101.reuse, UR5, R98 ;  /* 0x00000005650b7c24 */ /* 0x041fe4000f8e0262 */
        /* <DEDUP_REMOVED lines=8> */
[----:B------:R-:W-:-:S04]  /*85f0*/  LEA R46, P5, R12, UR4, 0x1 ;  /* 0x000000040c2e7c11 */ /* 0x000fc8000f8a08ff */
[----:B------:R-:W-:Y:S01]  /*8600*/  LEA.HI.X R11, R12, UR5, R11, 0x1, P5 ;  /* 0x000000050c0b7c11 */ /* 0x000fe2000a8f0c0b */
[----:B------:R0:W0:Y:S04]  /*8610*/  SHFL.IDX PT, R48, R46, RZ, 0x181f ;  /* 0x00181fff2e307589 */ /* 0x00002800000e0000 */
[----:B------:R0:W0:Y:S01]  /*8620*/  SHFL.IDX PT, R47, R11, RZ, 0x181f ;  /* 0x00181fff0b2f7589 */ /* 0x00002200000e0000 */
[----:B----4-:R-:W-:-:S05]  /*8630*/  IMAD.IADD R97, R97, 0x1, -R14 ;  /* 0x0000000161617824 */ /* 0x010fca00078e0a0e */
[----:B------:R-:W-:-:S13]  /*8640*/  ISETP.GE.AND P4, PT, R97, 0x1, PT ;  /* 0x000000016100780c */ /* 0x000fda0003f86270 */
[----:B0-----:R-:W-:Y:S05]  /*8650*/  @!P4 BRA `(.L_x_1652) ;  /* 0x000000000054c947 */ /* 0x001fea0003800000 */
[----:B------:R-:W-:Y:S02]  /*8660*/  ULDC UR4, c[0x0][0x2f4] ;  /* 0x0000bd0000047ab9 */ /* 0x000fe40000000800 */
[----:B------:R-:W-:Y:S02]  /*8670*/  ISETP.GE.AND P6, PT, R16, UR4, PT ;  /* 0x0000000410007c0c */ /* 0x000fe4000bfc6270 */
[----:B------:R-:W-:-:S11]  /*8680*/  ISETP.GE.AND P5, PT, R205, UR4, PT ;  /* 0x00000004cd007c0c */ /* 0x000fd6000bfa6270 */
[----:B------:R-:W0:Y:S01]  /*8690*/  @!P6 LDS.128 R12, [R92+0x400] ;  /* 0x000400005c0ce984 */ /* 0x000e220000000c00 */
[----:B------:R-:W-:-:S04]  /*86a0*/  @!P6 LEA R40, P4, R16, R48, 0x1 ;  /* 0x000000301028e211 */ /* 0x000fc800078808ff */
[----:B-1----:R-:W-:Y:S02]  /*86b0*/  @!P6 LEA.HI.X R41, R16, R47, R17, 0x1, P4 ;  /* 0x0000002f1029e211 */ /* 0x002fe400020f0c11 */
[----:B------:R-:W-:-:S03]  /*86c0*/  ISETP.GE.AND P4, PT, R19, UR4, PT ;  /* 0x0000000413007c0c */ /* 0x000fc6000bf86270 */
[----:B0-----:R-:W-:Y:S01]  /*86d0*/  @!P6 ST.E.128 desc[UR60][R40.64], R12 ;  /* 0x0000000c2800e985 */ /* 0x001fe2000c101d3c */
[----:B---3--:R-:W-:-:S03]  /*86e0*/  @!P5 LEA R42, P6, R203, R48, 0x1 ;  /* 0x00000030cb2ad211 */ /* 0x008fc600078c08ff */
[----:B------:R-:W0:Y:S01]  /*86f0*/  @!P5 LDS.128 R12, [R92+0x2400] ;  /* 0x002400005c0cd984 */ /* 0x000e220000000c00 */
[----:B------:R-:W-:-:S05]  /*8700*/  @!P5 LEA.HI.X R43, R203, R47, R224, 0x1, P6 ;  /* 0x0000002fcb2bd211 */ /* 0x000fca00030f0ce0 */
[----:B------:R-:W-:-:S04]  /*8710*/  @!P4 LEA R44, P6, R19, R48, 0x1 ;  /* 0x00000030132cc211 */ /* 0x000fc800078c08ff */
[----:B-----5:R-:W-:Y:S01]  /*8720*/  @!P4 LEA.HI.X R45, R19, R47, R49, 0x1, P6 ;  /* 0x0000002f132dc211 */ /* 0x020fe200030f0c31 */
        /* <DEDUP_REMOVED lines=8> */
.L_x_1652:
[----:B------:R-:W-:Y:S05]  /*87b0*/  BSYNC B0 ;  /* 0x0000000000007941 */ /* 0x000fea0003800000 */
.L_x_1651:
[----:B------:R-:W-:Y:S01]  /*87c0*/  ISETP.GE.AND P4, PT, R97, 0x21, PT ;  /* 0x000000216100780c */ /* 0x000fe20003f86270 */
[----:B------:R-:W4:Y:S01]  /*87d0*/  SHFL.IDX PT, R11, R11, 0x1, 0x181f ;  /* 0x00381f000b0b7f89 */ /* 0x000f2200000e0000 */
[----:B------:R-:W-:Y:S03]  /*87e0*/  BSSY B0, `(.L_x_1653) ;  /* 0x0000018000007945 */ /* 0x000fe60003800000 */
[----:B------:R-:W0:Y:S08]  /*87f0*/  SHFL.IDX PT, R46, R46, 0x1, 0x181f ;  /* 0x00381f002e2e7f89 */ /* 0x000e3000000e0000 */
[----:B------:R-:W-:Y:S05]  /*8800*/  @!P4 BRA `(.L_x_1654) ;  /* 0x000000000054c947 */ /* 0x000fea0003800000 */
[----:B------:R-:W-:Y:S02]  /*8810*/  ULDC UR4, c[0x0][0x2f4] ;  /* 0x0000bd0000047ab9 */ /* 0x000fe40000000800 */
[----:B------:R-:W-:Y:S02]  /*8820*/  ISETP.GE.AND P6, PT, R16, UR4, PT ;  /* 0x0000000410007c0c */ /* 0x000fe4000bfc6270 */
[----:B------:R-:W-:-:S11]  /*8830*/  ISETP.GE.AND P5, PT, R205, UR4, PT ;  /* 0x00000004cd007c0c */ /* 0x000fd6000bfa6270 */
[----:B0-----:R-:W0:Y:S01]  /*8840*/  @!P6 LDS.128 R12, [R92+0x1400] ;  /* 0x001400005c0ce984 */ /* 0x001e220000000c00 */
[----:B------:R-:W-:-:S04]  /*8850*/  @!P6 LEA R40, P4, R16, R46, 0x1 ;  /* 0x0000002e1028e211 */ /* 0x000fc800078808ff */
[----:B-1--4-:R-:W-:Y:S02]  /*8860*/  @!P6 LEA.HI.X R41, R16, R11, R17, 0x1, P4 ;  /* 0x0000000b1029e211 */ /* 0x012fe400020f0c11 */
        /* <DEDUP_REMOVED lines=15> */
.L_x_1654:
[----:B------:R-:W-:Y:S05]  /*8960*/  BSYNC B0 ;  /* 0x0000000000007941 */ /* 0x000fea0003800000 */
.L_x_1653:
[----:B0-----:R-:W3:Y:S01]  /*8970*/  LDL.LU R12, [R1+0x40] ;  /* 0x00004000010c7983 */ /* 0x001ee20000300800 */
[----:B------:R-:W-:Y:S02]  /*8980*/  VIADD R202, R202, 0x1 ;  /* 0x00000001caca7836 */ /* 0x000fe40000000000 */
[----:B--2---:R-:W-:Y:S01]  /*8990*/  @!P0 VIADD R89, R89, 0x308c0 ;  /* 0x000308c059598836 */ /* 0x004fe20000000000 */
[----:B------:R-:W-:Y:S01]  /*89a0*/  @!PT LDS RZ, [RZ] ;  /* 0x00000000fffff984 */ /* 0x000fe20000000800 */
[----:B------:R-:W-:Y:S01]  /*89b0*/  @!PT LDS RZ, [RZ] ;  /* 0x00000000fffff984 */ /* 0x000fe20000000800 */
[----:B------:R-:W-:Y:S01]  /*89c0*/  @!PT LDS RZ, [RZ] ;  /* 0x00000000fffff984 */ /* 0x000fe20000000800 */
[----:B------:R-:W-:Y:S01]  /*89d0*/  @!PT LDS RZ, [RZ] ;  /* 0x00000000fffff984 */ /* 0x000fe20000000800 */
[----:B------:R0:W-:Y:S06]  /*89e0*/  MEMBAR.ALL.CTA ;  /* 0x0000000000007992 */ /* 0x0001ec0000008000 */
[----:B0-----:R-:W0:Y:S02]  /*89f0*/  FENCE.VIEW.ASYNC.S ;  /* 0x00000000000073c6 */ /* 0x001e240000000000 */
[----:B0-----:R0:W-:Y:S01]  /*8a00*/  BAR.SYNC.DEFER_BLOCKING R96, 0x80 ;  /* 0x000200600000751d */ /* 0x0011e20000010000 */
[----:B------:R-:W-:-:S02]  /*8a10*/  ISETP.NE.AND P4, PT, R202, 0x2, PT ;  /* 0x00000002ca00780c */ /* 0x000fc40003f85270 */
[----:B------:R-:W-:Y:S02]  /*8a20*/  @!P0 PRMT R89, RZ, 0x654, R89 ;  /* 0x00000654ff598816 */ /* 0x000fe40000000059 */
[----:B----4-:R-:W-:Y:S02]  /*8a30*/  SEL R11, RZ, 0x1, P4 ;  /* 0x00000001ff0b7807 */ /* 0x010fe40002000000 */
[----:B------:R-:W-:Y:S01]  /*8a40*/  SEL R202, R202, RZ, P4 ;  /* 0x000000ffcaca7207 */ /* 0x000fe20002000000 */
[----:B------:R0:W-:Y:S01]  /*8a50*/  @!P0 SYNCS.ARRIVE.TRANS64.RED.A1T0 RZ, [R89+URZ], RZ ;  /* 0x000000ff59ff89a7 */ /* 0x0001e2000810043f */
[----:B------:R-:W-:Y:S02]  /*8a60*/  PLOP3.LUT P0, PT, PT, PT, PT, 0x8, 0x0 ;  /* 0x000000000000781c */ /* 0x000fe40003f0e170 */
[----:B---3--:R-:W-:-:S05]  /*8a70*/  LOP3.LUT R12, R12, R11, RZ, 0x3c, !PT ;  /* 0x0000000b0c0c7212 */ /* 0x008fca00078e3cff */
[----:B------:R0:W-:Y:S01]  /*8a80*/  STL [R1+0x40], R12 ;  /* 0x0000400c01007387 */ /* 0x0001e20000100800 */
[----:B------:R-:W-:Y:S05]  /*8a90*/  @P3 BRA `(.L_x_1655) ;  /* 0xffffff9c00483947 */ /* 0x000fea000383ffff */
.L_x_1569:
[----:B------:R-:W2:Y:S01]  /*8aa0*/  LDL R11, [R1+0x4c] ;  /* 0x00004c00010b7983 */ /* 0x000ea20000100800 */
[----:B------:R-:W3:Y:S01]  /*8ab0*/  LDC R0, c[0x0][0x448] ;  /* 0x00011200ff007b82 */ /* 0x000ee20000000800 */
[----:B------:R-:W-:Y:S01]  /*8ac0*/  IADD3 R5, R220, 0x1, -R219 ;  /* 0x00000001dc057810 */ /* 0x000fe20007ffe8db */
[----:B------:R-:W-:Y:S06]  /*8ad0*/  BSSY B0, `(.L_x_1656) ;  /* 0x000000d000007945 */ /* 0x000fec0003800000 */
[----:B------:R-:W4:Y:S01]  /*8ae0*/  LDC.64 R6, c[0x0][0x9e0] ;  /* 0x00027800ff067b82 */ /* 0x000f220000000a00 */
[----:B---3--:R-:W-:-:S02]  /*8af0*/  ISETP.NE.AND P1, PT, R0, 0x1, PT ;  /* 0x000000010000780c */ /* 0x008fc40003f25270 */
[----:B----4-:R-:W-:-:S11]  /*8b00*/  ISETP.GE.AND P2, PT, R7, 0x1, PT ;  /* 0x000000010700780c */ /* 0x010fd60003f46270 */
[----:B------:R-:W3:Y:S08]  /*8b10*/  @P1 LDC R3, c[0x0][0x44c] ;  /* 0x00011300ff031b82 */ /* 0x000ef00000000800 */
[----:B------:R-:W4:Y:S01]  /*8b20*/  @P1 LDC R2, c[0x0][0x450] ;  /* 0x00011400ff021b82 */ /* 0x000f220000000800 */
[----:B--2---:R-:W-:-:S04]  /*8b30*/  VIADD R0, R11, 0x7f ;  /* 0x0000007f0b007836 */ /* 0x004fc80000000000 */
[----:B---3--:R-:W-:-:S05]  /*8b40*/  @P1 IMAD.HI.U32 R3, R0, R3, RZ ;  /* 0x0000000300031227 */ /* 0x008fca00078e00ff */
[----:B----4-:R-:W-:-:S05]  /*8b50*/  @P1 SHF.R.U32.HI R0, RZ, R2, R3 ;  /* 0x00000002ff001219 */ /* 0x010fca0000011603 */
[----:B------:R-:W-:Y:S01]  /*8b60*/  IMAD.IADD R3, R5, 0x1, R0 ;  /* 0x0000000105037824 */ /* 0x000fe200078e0200 */
[----:B------:R-:W-:Y:S06]  /*8b70*/  @P0 BRA `(.L_x_1657) ;  /* 0x0000000000080947 */ /* 0x000fec0003800000 */
[----:B------:R-:W2:Y:S02]  /*8b80*/  FENCE.VIEW.ASYNC.G ;  /* 0x00000000000073c6 */ /* 0x000ea40000000100 */
[----:B--2---:R-:W-:Y:S06]  /*8b90*/  BAR.ARV 0xc, 0x180 ;  /* 0x0306000000007b1d */ /* 0x004fec0000002000 */
.L_x_1657:
[----:B------:R-:W-:Y:S05]  /*8ba0*/  BSYNC B0 ;  /* 0x0000000000007941 */ /* 0x000fea0003800000 */
.L_x_1656:
[----:B------:R-:W-:Y:S01]  /*8bb0*/  IMAD.IADD R0, R3, 0x1, R6 ;  /* 0x0000000103007824 */ /* 0x000fe200078e0206 */
[----:B------:R-:W-:Y:S06]  /*8bc0*/  @!P2 BRA `(.L_x_1658) ;  /* 0x000000000048a947 */ /* 0x000fec0003800000 */
[C---:B------:R-:W-:Y:S01]  /*8bd0*/  ISETP.GT.AND P0, PT, R3.reuse, RZ, PT ;  /* 0x000000ff0300720c */ /* 0x040fe20003f04270 */
[----:B------:R-:W-:Y:S01]  /*8be0*/  BSSY B0, `(.L_x_1659) ;  /* 0x000000e000007945 */ /* 0x000fe20003800000 */
[----:B------:R-:W-:-:S11]  /*8bf0*/  VIADD R2, R3, 0xffffffff ;  /* 0xffffffff03027836 */ /* 0x000fd60000000000 */
[----:B------:R-:W-:Y:S05]  /*8c00*/  @P0 BRA `(.L_x_1660) ;  /* 0x00000000001c0947 */ /* 0x000fea0003800000 */
[----:B------:R-:W-:Y:S01]  /*8c10*/  ISETP.NE.AND P0, PT, R7, 0x1, PT ;  /* 0x000000010700780c */ /* 0x000fe20003f05270 */
[----:B------:R-:W-:-:S12]  /*8c20*/  IMAD.MOV R3, RZ, RZ, -R3 ;  /* 0x000000ffff037224 */ /* 0x000fd800078e0a03 */
[----:B------:R-:W2:Y:S02]  /*8c30*/  @P0 LDC.64 R4, c[0x0][0x9e8] ;  /* 0x00027a00ff040b82 */ /* 0x000ea40000000a00 */
[----:B--2---:R-:W-:-:S05]  /*8c40*/  @P0 IMAD.HI.U32 R2, R3, R4, RZ ;  /* 0x0000000403020227 */ /* 0x004fca00078e00ff */
[----:B------:R-:W-:-:S04]  /*8c50*/  @P0 SHF.R.U32.HI R3, RZ, R5, R2 ;  /* 0x00000005ff030219 */ /* 0x000fc80000011602 */
[----:B------:R-:W-:Y:S01]  /*8c60*/  LOP3.LUT R2, RZ, R3, RZ, 0x33, !PT ;  /* 0x00000003ff027212 */ /* 0x000fe200078e33ff */
[----:B------:R-:W-:Y:S06]  /*8c70*/  BRA `(.L_x_1661) ;  /* 0x0000000000107947 */ /* 0x000fec0003800000 */
.L_x_1660:
[----:B------:R-:W-:-:S13]  /*8c80*/  ISETP.NE.AND P0, PT, R7, 0x1, PT ;  /* 0x000000010700780c */ /* 0x000fda0003f05270 */
[----:B------:R-:W2:Y:S02]  /*8c90*/  @P0 LDC.64 R4, c[0x0][0x9e8] ;  /* 0x00027a00ff040b82 */ /* 0x000ea40000000a00 */
[----:B--2---:R-:W-:-:S05]  /*8ca0*/  @P0 IMAD.HI.U32 R4, R2, R4, RZ ;  /* 0x0000000402040227 */ /* 0x004fca00078e00ff */
[----:B------:R-:W-:-:S07]  /*8cb0*/  @P0 SHF.R.U32.HI R2, RZ, R5, R4 ;  /* 0x00000005ff020219 */ /* 0x000fce0000011604 */
.L_x_1661:
[----:B------:R-:W-:Y:S05]  /*8cc0*/  BSYNC B0 ;  /* 0x0000000000007941 */ /* 0x000fea0003800000 */
.L_x_1659:
[----:B------:R-:W-:-:S05]  /*8cd0*/  IMAD R3, R2, R7, R7 ;  /* 0x0000000702037224 */ /* 0x000fca00078e0207 */
[----:B------:R-:W-:-:S07]  /*8ce0*/  VIMNMX R0, R0, R3, PT ;  /* 0x0000000300007248 */ /* 0x000fce0003fe0100 */
.L_x_1658:
[----:B------:R-:W2:Y:S01]  /*8cf0*/  @P1 LDC R2, c[0x0][0x44c] ;  /* 0x00011300ff021b82 */ /* 0x000ea20000000800 */
[----:B------:R-:W-:Y:S01]  /*8d00*/  VIADD R0, R0, 0x3f ;  /* 0x0000003f00007836 */ /* 0x000fe20000000000 */
[----:B------:R-:W-:Y:S01]  /*8d10*/  ULDC UR4, c[0x0][0x9dc] ;  /* 0x0002770000047ab9 */ /* 0x000fe20000000800 */
[----:B------:R-:W-:-:S03]  /*8d20*/  IMAD.MOV.U32 R5, RZ, RZ, R11 ;  /* 0x000000ffff057224 */ /* 0x000fc600078e000b */
[----:B------:R-:W-:Y:S02]  /*8d30*/  SHF.R.S32.HI R3, RZ, 0x1f, R0 ;  /* 0x0000001fff037819 */ /* 0x000fe40000011400 */
[----:B------:R-:W3:Y:S02]  /*8d40*/  @P1 LDC R9, c[0x0][0x450] ;  /* 0x00011400ff091b82 */ /* 0x000ee40000000800 */
[----:B------:R-:W-:-:S04]  /*8d50*/  LEA.HI R3, R3, R0, RZ, 0x6 ;  /* 0x0000000003037211 */ /* 0x000fc800078f30ff */
[----:B------:R-:W-:-:S04]  /*8d60*/  SHF.R.S32.HI R0, RZ, 0x6, R3 ;  /* 0x00000006ff007819 */ /* 0x000fc80000011403 */
[----:B------:R-:W-:Y:S01]  /*8d70*/  VIMNMX R95, R95, R0, PT ;  /* 0x000000005f5f7248 */ /* 0x000fe20003fe0100 */
[----:B--2---:R-:W-:-:S05]  /*8d80*/  @P1 IMAD.HI.U32 R2, R11, R2, RZ ;  /* 0x000000020b021227 */ /* 0x004fca00078e00ff */
[----:B---3--:R-:W-:-:S05]  /*8d90*/  @P1 SHF.R.U32.HI R5, RZ, R9, R2 ;  /* 0x00000009ff051219 */ /* 0x008fca0000011602 */
        /* <DEDUP_REMOVED lines=8> */
[----:B------:R-:W2:Y:S02]  /*8e20*/  @P0 LDC.64 R8, c[0x0][0x9e8] ;  /* 0x00027a00ff080b82 */ /* 0x000ea40000000a00 */
[----:B--2---:R-:W-:-:S05]  /*8e30*/  @P0 IMAD.HI.U32 R0, R5, R8, RZ ;  /* 0x0000000805000227 */ /* 0x004fca00078e00ff */
[----:B------:R-:W-:-:S04]  /*8e40*/  @P0 SHF.R.U32.HI R5, RZ, R9, R0 ;  /* 0x00000009ff050219 */ /* 0x000fc80000011600 */
[----:B------:R-:W-:Y:S01]  /*8e50*/  LOP3.LUT R2, RZ, R5, RZ, 0x33, !PT ;  /* 0x00000005ff027212 */ /* 0x000fe200078e33ff */
[----:B------:R-:W-:Y:S06]  /*8e60*/  BRA `(.L_x_1665) ;  /* 0x0000000000107947 */ /* 0x000fec0003800000 */
.L_x_1664:
[----:B------:R-:W-:-:S13]  /*8e70*/  ISETP.NE.AND P0, PT, R7, 0x1, PT ;  /* 0x000000010700780c */ /* 0x000fda0003f05270 */
[----:B------:R-:W2:Y:S02]  /*8e80*/  @P0 LDC.64 R4, c[0x0][0x9e8] ;  /* 0x00027a00ff040b82 */ /* 0x000ea40000000a00 */
[----:B--2---:R-:W-:-:S05]  /*8e90*/  @P0 IMAD.HI.U32 R0, R2, R4, RZ ;  /* 0x0000000402000227 */ /* 0x004fca00078e00ff */
[----:B------:R-:W-:-:S07]  /*8ea0*/  @P0 SHF.R.U32.HI R2, RZ, R5, R0 ;  /* 0x00000005ff020219 */ /* 0x000fce0000011600 */
.L_x_1665:
[----:B------:R-:W-:Y:S05]  /*8eb0*/  BSYNC B0 ;  /* 0x0000000000007941 */ /* 0x000fea0003800000 */
.L_x_1663:
[----:B------:R-:W-:-:S05]  /*8ec0*/  IMAD R2, R2, R7, RZ ;  /* 0x0000000702027224 */ /* 0x000fca00078e02ff */
[----:B------:R-:W-:-:S07]  /*8ed0*/  VIMNMX R3, R3, R2, !PT ;  /* 0x0000000203037248 */ /* 0x000fce0007fe0100 */
.L_x_1662:
[----:B------:R-:W-:Y:S01]  /*8ee0*/  SHF.R.S32.HI R2, RZ, 0x1f, R3 ;  /* 0x0000001fff027819 */ /* 0x000fe20000011403 */
[----:B------:R-:W-:Y:S01]  /*8ef0*/  IMAD.MOV.U32 R0, RZ, RZ, RZ ;  /* 0x000000ffff007224 */ /* 0x000fe200078e00ff */
[----:B------:R-:W-:Y:S02]  /*8f00*/  PLOP3.LUT P0, PT, PT, PT, PT, 0x80, 0x0 ;  /* 0x000000000000781c */ /* 0x000fe40003f0f070 */
[----:B------:R-:W-:Y:S02]  /*8f10*/  CS2R R150, SRZ ;  /* 0x0000000000967805 */ /* 0x000fe4000001ff00 */
[----:B------:R-:W-:Y:S02]  /*8f20*/  LEA.HI R4, R2, R3, RZ, 0x6 ;  /* 0x0000000302047211 */ /* 0x000fe400078f30ff */
[----:B------:R-:W-:Y:S02]  /*8f30*/  CS2R R2, SRZ ;  /* 0x0000000000027805 */ /* 0x000fe4000001ff00 */
[----:B------:R-:W-:-:S02]  /*8f40*/  CS2R R148, SRZ ;  /* 0x0000000000947805 */ /* 0x000fc4000001ff00 */
[----:B------:R-:W-:Y:S02]  /*8f50*/  CS2R R146, SRZ ;  /* 0x0000000000927805 */ /* 0x000fe4000001ff00 */
[----:B------:R-:W-:Y:S02]  /*8f60*/  SHF.R.S32.HI R4, RZ, 0x6, R4 ;  /* 0x00000006ff047819 */ /* 0x000fe40000011404 */
[----:B------:R-:W-:Y:S02]  /*8f70*/  CS2R R144, SRZ ;  /* 0x0000000000907805 */ /* 0x000fe4000001ff00 */
[----:B------:R-:W-:Y:S02]  /*8f80*/  CS2R R108, SRZ ;  /* 0x00000000006c7805 */ /* 0x000fe4000001ff00 */
[----:B-1----:R-:W-:Y:S02]  /*8f90*/  CS2R R104, SRZ ;  /* 0x0000000000687805 */ /* 0x002fe4000001ff00 */
[----:B------:R-:W-:-:S02]  /*8fa0*/  VIMNMX R6, RZ, R4, !PT ;  /* 0x00000004ff067248 */ /* 0x000fc40007fe0100 */
[----:B------:R-:W-:Y:S02]  /*8fb0*/  CS2R R140, SRZ ;  /* 0x00000000008c7805 */ /* 0x000fe4000001ff00 */
[----:B------:R-:W-:Y:S02]  /*8fc0*/  CS2R R100, SRZ ;  /* 0x0000000000647805 */ /* 0x000fe4000001ff00 */
[----:B0-----:R-:W-:Y:S02]  /*8fd0*/  CS2R R96, SRZ ;  /* 0x0000000000607805 */ /* 0x001fe4000001ff00 */
[----:B------:R-:W-:Y:S01]  /*8fe0*/  ISETP.GT.AND P1, PT, R95, R6, PT ;  /* 0x000000065f00720c */ /* 0x000fe20003f24270 */
[----:B------:R0:W-:Y:S01]  /*8ff0*/  STL [R1+0x68], R6 ;  /* 0x0000680601007387 */ /* 0x0001e20000100800 */
        /* <DEDUP_REMOVED lines=20> */
[----:B-----5:R-:W-:-:S02]  /*9140*/  CS2R R48, SRZ ;  /* 0x0000000000307805 */ /* 0x020fc4000001ff00 */
        /* <DEDUP_REMOVED lines=34> */
[----:B------:R-:W-:Y:S01]  /*9370*/  CS2R R24, SRZ ;  /* 0x0000000000187805 */ /* 0x000fe2000001ff00 */
[----:B0-----:R-:W-:Y:S06]  /*9380*/  @!P1 BRA `(.L_x_1666) ;  /* 0x0000016000749947 */ /* 0x001fec0003800000 */
[----:B------:R-:W2:Y:S01]  /*9390*/  LDL R6, [R1+0xac] ;  /* 0x0000ac0001067983 */ /* 0x000ea20000100800 */
[----:B------:R-:W-:Y:S03]  /*93a0*/  BSSY B6, `(.L_x_1667) ;  /* 0x000001c000067945 */ /* 0x000fe60003800000 */
[----:B--2---:R-:W0:Y:S02]  /*93b0*/  SHFL.IDX PT, R0, R6, RZ, 0x1f ;  /* 0x00001fff06007589 */ /* 0x004e2400000e0000 */
[----:B0-----:R-:W-:-:S04]  /*93c0*/  LEA.HI R2, R0, R0, RZ, 0x1 ;  /* 0x0000000000027211 */ /* 0x001fc800078f08ff */
[----:B------:R-:W-:Y:S01]  /*93d0*/  LOP3.LUT R3, R2, 0x1e, RZ, 0xc0, !PT ;  /* 0x0000001e02037812 */ /* 0x000fe200078ec0ff */
[----:B------:R-:W-:-:S04]  /*93e0*/  VIADD R2, R18, 0x10400 ;  /* 0x0001040012027836 */ /* 0x000fc80000000000 */
[----:B------:R-:W-:Y:S01]  /*93f0*/  IMAD.IADD R3, R0, 0x1, -R3 ;  /* 0x0000000100037824 */ /* 0x000fe200078e0a03 */
[----:B------:R-:W-:-:S03]  /*9400*/  LOP3.LUT P0, RZ, R2, 0x3ff, RZ, 0xc0, !PT ;  /* 0x000003ff02ff7812 */ /* 0x000fc6000780c0ff */
[----:B------:R-:W-:Y:S01]  /*9410*/  IMAD R3, R3, 0x2000, R2 ;  /* 0x0000200003037824 */ /* 0x000fe200078e0202 */
[----:B------:R-:W-:-:S04]  /*9420*/  P2R R24, PR, RZ, 0x1 ;  /* 0x00000001ff187803 */ /* 0x000fc80000000000 */
[----:B------:R-:W-:-:S04]  /*9430*/  SHF.R.U32.HI R2, RZ, 0x4, R3 ;  /* 0x00000004ff027819 */ /* 0x000fc80000011603 */
[----:B------:R-:W-:Y:S01]  /*9440*/  LOP3.LUT R2, R2, 0x3fff, RZ, 0xc0, !PT ;  /* 0x00003fff02027812 */ /* 0x000fe200078ec0ff */
[----:B------:R-:W-:Y:S06]  /*9450*/  @!P0 BRA `(.L_x_1668) ;  /* 0x0000000000408947 */ /* 0x000fec0003800000 */
        /* <DEDUP_REMOVED lines=16> */
.L_x_1668:
[----:B------:R-:W-:Y:S05]  /*9560*/  BSYNC B6 ;  /* 0x0000000000067941 */ /* 0x000fea0003800000 */
.L_x_1667:
        /* <DEDUP_REMOVED lines=13> */
.L_x_1672:
[----:B-1----:R1:W2:Y:S02]  /*9640*/  SYNCS.PHASECHK.TRANS64.TRYWAIT P0, [R18+URZ+0x30800], R3 ;  /* 0x03080003120075a7 */ /* 0x0022a4000800017f */
[----:B--2---:R-:W-:Y:S05]  /*9650*/  @!P0 NANOSLEEP.SYNCS 0x989680 ;  /* 0x009896800000895d */ /* 0x004fea0003900000 */
[----:B------:R-:W2:Y:S02]  /*9660*/  @!P0 SYNCS.PHASECHK.TRANS64 P0, [R18+URZ+0x30800], R3 ;  /* 0x03080003120085a7 */ /* 0x000ea4000800007f */
[----:B--2---:R-:W-:Y:S05]  /*9670*/  @!P0 BRA `(.L_x_1672) ;  /* 0xfffffffc00f08947 */ /* 0x004fea000383ffff */
.L_x_1671:
[----:B------:R-:W-:Y:S05]  /*9680*/  BSYNC B0 ;  /* 0x0000000000007941 */ /* 0x000fea0003800000 */
.L_x_1670:
[----:B------:R-:W-:Y:S05]  /*9690*/  BRA `(.L_x_1673) ;  /* 0x0000009c00747947 */ /* 0x000fea0003800000 */
.L_x_1669:
[----:B------:R-:W-:Y:S01]  /*96a0*/  ISETP.NE.AND P0, PT, R24, RZ, PT ;  /* 0x000000ff1800720c */ /* 0x000fe20003f05270 */
[----:B------:R-:W-:Y:S01]  /*96b0*/  ULDC.64 UR4, c[0x0][0x3f8] ;  /* 0x0000fe0000047ab9 */ /* 0x000fe20000000a00 */
[----:B------:R-:W-:Y:S01]  /*96c0*/  SHF.R.S32.HI R0, RZ, 0x1f, R94 ;  /* 0x0000001fff007819 */ /* 0x000fe2000001145e */
[----:B------:R-:W-:Y:S01]  /*96d0*/  ULDC.64 UR6, c[0x0][0x408] ;  /* 0x0001020000067ab9 */ /* 0x000fe20000000a00 */
[----:B------:R-:W-:Y:S01]  /*96e0*/  IMAD.WIDE.U32 R24, R94, UR4, RZ ;  /* 0x000000045e187c25 */ /* 0x000fe2000f8e00ff */
[----:B------:R-:W-:Y:S03]  /*96f0*/  BSSY B6, `(.L_x_1674) ;  /* 0x0000019000067945 */ /* 0x000fe60003800000 */
[C---:B------:R-:W-:Y:S02]  /*9700*/  IMAD R3, R0.reuse, UR4, RZ ;  /* 0x0000000400037c24 */ /* 0x040fe4000f8e02ff */
[----:B------:R-:W-:-:S02]  /*9710*/  IMAD R5, R0, UR6, RZ ;  /* 0x0000000600057c24 */ /* 0x000fc4000f8e02ff */
[C---:B------:R-:W-:Y:S02]  /*9720*/  IMAD R3, R94.reuse, UR5, R3 ;  /* 0x000000055e037c24 */ /* 0x040fe4000f8e0203 */
[C---:B------:R-:W-:Y:S02]  /*9730*/  IMAD R5, R94.reuse, UR7, R5 ;  /* 0x000000075e057c24 */ /* 0x040fe4000f8e0205 */
[----:B------:R-:W-:-:S04]  /*9740*/  IMAD.WIDE.U32 R26, R94, UR6, RZ ;  /* 0x000000065e1a7c25 */ /* 0x000fc8000f8e00ff */
[----:B------:R-:W-:Y:S02]  /*9750*/  IMAD.IADD R29, R3, 0x1, R25 ;  /* 0x00000001031d7824 */ /* 0x000fe400078e0219 */
[----:B------:R-:W-:Y:S01]  /*9760*/  IMAD.IADD R31, R5, 0x1, R27 ;  /* 0x00000001051f7824 */ /* 0x000fe200078e021b */
        /* <DEDUP_REMOVED lines=17> */
.L_x_1675:
[----:B------:R-:W-:Y:S05]  /*9880*/  BSYNC B6 ;  /* 0x0000000000067941 */ /* 0x000fea0003800000 */
.L_x_1674:
[----:B------:R-:W2:Y:S01]  /*9890*/  LDL R148, [R1+0x4c] ;  /* 0x00004c0001947983 */ /* 0x000ea20000100800 */
[----:B------:R-:W-:-:S03]  /*98a0*/  ULDC.U8 UR4, c[0x0][0x410] ;  /* 0x0001040000047ab9 */ /* 0x000fc60000000000 */
[----:B------:R-:W2:Y:S04]  /*98b0*/  LDL R126, [R1+0xc] ;  /* 0x00000c00017e7983 */ /* 0x000ea80000100800 */
[----:B------:R-:W3:Y:S01]  /*98c0*/  LDL R21, [R1+0x70] ;  /* 0x0000700001157983 */ /* 0x000ee20000100800 */
[----:B------:R-:W-:Y:S01]  /*98d0*/  ISETP.NE.AND P0, PT, RZ, UR4, PT ;  /* 0x00000004ff007c0c */ /* 0x000fe2000bf05270 */
[----:B------:R-:W-:Y:S01]  /*98e0*/  BSSY B0, `(.L_x_1676) ;  /* 0x00009b0000007945 */ /* 0x000fe20003800000 */
[C---:B--2---:R-:W-:Y:S02]  /*98f0*/  IMAD.IADD R84, R126.reuse, 0x1, R148 ;  /* 0x000000017e547824 */ /* 0x044fe400078e0294 */
[C---:B------:R-:W-:Y:S02]  /*9900*/  VIADD R20, R126.reuse, 0x40 ;  /* 0x000000407e147836 */ /* 0x040fe40000000000 */
[----:B------:R-:W-:-:S02]  /*9910*/  VIADD R3, R126, 0x60 ;  /* 0x000000607e037836 */ /* 0x000fc40000000000 */
[----:B---3--:R-:W-:-:S05]  /*9920*/  IMAD R7, R21, 0x20, R84 ;  /* 0x0000002015077824 */ /* 0x008fca00078e0254 */
[----:B------:R-:W-:Y:S05]  /*9930*/  @!P0 BRA `(.L_x_1677) ;  /* 0x0000004c003c8947 */ /* 0x000fea0003800000 */
[----:B------:R-:W0:Y:S01]  /*9940*/  LDC R10, c[0x0][0x448] ;  /* 0x00011200ff0a7b82 */ /* 0x000e220000000800 */
[----:B------:R-:W-:Y:S01]  /*9950*/  ULDC.64 UR4, c[0x0][0x3f8] ;  /* 0x0000fe0000047ab9 */ /* 0x000fe20000000a00 */
[----:B------:R-:W-:Y:S01]  /*9960*/  ULDC.64 UR6, c[0x0][0x408] ;  /* 0x0001020000067ab9 */ /* 0x000fe20000000a00 */
[----:B------:R-:W-:Y:S02]  /*9970*/  IMAD.MOV.U32 R4, RZ, RZ, R24 ;  /* 0x000000ffff047224 */ /* 0x000fe400078e0018 */
[----:B------:R-:W-:Y:S02]  /*9980*/  IMAD.MOV.U32 R8, RZ, RZ, R26 ;  /* 0x000000ffff087224 */ /* 0x000fe400078e001a */
[----:B------:R-:W-:Y:S02]  /*9990*/  IMAD.MOV.U32 R9, RZ, RZ, R31 ;  /* 0x000000ffff097224 */ /* 0x000fe400078e001f */
[C---:B------:R-:W-:Y:S02]  /*99a0*/  VIADD R69, R200.reuse, 0x20 ;  /* 0x00000020c8457836 */ /* 0x040fe40000000000 */
[----:B------:R-:W-:-:S02]  /*99b0*/  VIADD R68, R200, 0x40 ;  /* 0x00000040c8447836 */ /* 0x000fc40000000000 */
[----:B------:R-:W-:Y:S01]  /*99c0*/  VIADD R21, R200, 0x60 ;  /* 0x00000060c8157836 */ /* 0x000fe20000000000 */
[----:B------:R-:W-:Y:S02]  /*99d0*/  SHF.R.S32.HI R86, RZ, 0x1f, R69 ;  /* 0x0000001fff567819 */ /* 0x000fe40000011445 */
[----:B------:R-:W-:Y:S02]  /*99e0*/  SHF.R.S32.HI R85, RZ, 0x1f, R68 ;  /* 0x0000001fff557819 */ /* 0x000fe40000011444 */
[----:B------:R-:W-:Y:S02]  /*99f0*/  SHF.R.S32.HI R110, RZ, 0x1f, R21 ;  /* 0x0000001fff6e7819 */ /* 0x000fe40000011415 */
[----:B0-----:R-:W-:-:S13]  /*9a00*/  ISETP.NE.AND P0, PT, R10, 0x1, PT ;  /* 0x000000010a00780c */ /* 0x001fda0003f05270 */
[----:B------:R-:W0:Y:S08]  /*9a10*/  @P0 LDC R0, c[0x0][0x44c] ;  /* 0x00011300ff000b82 */ /* 0x000e300000000800 */
[----:B------:R-:W1:Y:S01]  /*9a20*/  @P0 LDC R5, c[0x0][0x450] ;  /* 0x00011400ff050b82 */ /* 0x000e620000000800 */
[----:B0-----:R-:W-:-:S05]  /*9a30*/  @P0 IMAD.HI.U32 R0, R7, R0, RZ ;  /* 0x0000000007000227 */ /* 0x001fca00078e00ff */
[----:B-1----:R-:W-:Y:S01]  /*9a40*/  @P0 SHF.R.U32.HI R7, RZ, R5, R0 ;  /* 0x00000005ff070219 */ /* 0x002fe20000011600 */
[----:B------:R-:W-:-:S03]  /*9a50*/  IMAD.MOV.U32 R5, RZ, RZ, R29 ;  /* 0x000000ffff057224 */ /* 0x000fc600078e001d */
[----:B------:R-:W-:Y:S01]  /*9a60*/  SHF.R.S32.HI R0, RZ, 0x1f, R7 ;  /* 0x0000001fff007819 */ /* 0x000fe20000011407 */
[----:B------:R-:W-:-:S04]  /*9a70*/  IMAD.WIDE.U32 R4, R7, UR4, R4 ;  /* 0x0000000407047c25 */ /* 0x000fc8000f8e0004 */
[C---:B------:R-:W-:Y:S02]  /*9a80*/  IMAD R6, R0.reuse, UR4, RZ ;  /* 0x0000000400067c24 */ /* 0x040fe4000f8e02ff */
[----:B------:R-:W-:Y:S02]  /*9a90*/  IMAD R0, R0, UR6, RZ ;  /* 0x0000000600007c24 */ /* 0x000fe4000f8e02ff */
[C---:B------:R-:W-:Y:S01]  /*9aa0*/  IMAD R11, R7.reuse, UR5, R6 ;  /* 0x00000005070b7c24 */ /* 0x040fe2000f8e0206 */
[----:B------:R-:W-:Y:S01]  /*9ab0*/  ULDC.64 UR4, c[0x0][0x3e8] ;  /* 0x0000fa0000047ab9 */ /* 0x000fe20000000a00 */
[C---:B------:R-:W-:Y:S01]  /*9ac0*/  IMAD.WIDE.U32 R8, R7.reuse, UR6, R8 ;  /* 0x0000000607087c25 */ /* 0x040fe2000f8e0008 */
[----:B------:R-:W-:Y:S01]  /*9ad0*/  LEA R6, P0, R4, UR4, 0x1 ;  /* 0x0000000404067c11 */ /* 0x000fe2000f8008ff */
[----:B------:R-:W-:Y:S02]  /*9ae0*/  UMOV UR4, 0xffffffff ;  /* 0xffffffff00047882 */ /* 0x000fe40000000000 */
[----:B------:R-:W-:Y:S01]  /*9af0*/  IMAD R13, R7, UR7, R0 ;  /* 0x00000007070d7c24 */ /* 0x000fe2000f8e0200 */
[----:B------:R-:W-:Y:S01]  /*9b00*/  ULDC.64 UR6, c[0x0][0x400] ;  /* 0x0001000000067ab9 */ /* 0x000fe20000000a00 */
[----:B------:R-:W-:Y:S01]  /*9b10*/  IMAD.IADD R7, R5, 0x1, R11 ;  /* 0x0000000105077824 */ /* 0x000fe200078e020b */
[----:B------:R-:W-:Y:S01]  /*9b20*/  LEA R0, P1, R8, UR6, 0x1 ;  /* 0x0000000608007c11 */ /* 0x000fe2000f8208ff */
[----:B------:R-:W-:-:S03]  /*9b30*/  IMAD.IADD R5, R9, 0x1, R13 ;  /* 0x0000000109057824 */ /* 0x000fc600078e020d */
[----:B------:R-:W-:Y:S02]  /*9b40*/  LEA.HI.X R7, R4, UR5, R7, 0x1, P0 ;  /* 0x0000000504077c11 */ /* 0x000fe400080f0c07 */
[----:B------:R-:W-:Y:S01]  /*9b50*/  LEA.HI.X R8, R8, UR7, R5, 0x1, P1 ;  /* 0x0000000708087c11 */ /* 0x000fe200088f0c05 */
[----:B------:R-:W-:Y:S06]  /*9b60*/  BRA.DIV UR4, `(.L_x_1678) ;  /* 0x0000020a04647947 */ /* 0x000fec000b800000 */
[----:B------:R0:W1:Y:S04]  /*9b70*/  SHFL.IDX PT, R5, R7, RZ, 0x181f ;  /* 0x00181fff07057589 */ /* 0x00006800000e0000 */
[----:B------:R0:W2:Y:S04]  /*9b80*/  SHFL.IDX PT, R4, R6, RZ, 0x181f ;  /* 0x00181fff06047589 */ /* 0x0000a800000e0000 */
[----:B------:R0:W3:Y:S04]  /*9b90*/  SHFL.IDX PT, R9, R8, RZ, 0x181f ;  /* 0x00181fff08097589 */ /* 0x0000e800000e0000 */
[----:B------:R0:W4:Y:S02]  /*9ba0*/  SHFL.IDX PT, R14, R0, RZ, 0x181f ;  /* 0x00181fff000e7589 */ /* 0x00012400000e0000 */
.L_x_2038:
[----:B------:R-:W-:Y:S01]  /*9bb0*/  IMAD R111, R219, R10, RZ ;  /* 0x0000000adb6f7224 */ /* 0x000fe200078e02ff */
        /* <DEDUP_REMOVED lines=8> */
[----:B------:R-:W-:Y:S02]  /*9c40*/  CS2R R74, SRZ ;  /* 0x00000000004a7805 */ /* 0x000fe4000001ff00 */
[----:B------:R-:W-:-:S03]  /*9c50*/  CS2R R78, SRZ ;  /* 0x00000000004e7805 */ /* 0x000fc6000001ff00 */
[----:B------:R-:W-:Y:S05]  /*9c60*/  @P0 BRA `(.L_x_1680) ;  /* 0x0000000000a80947 */ /* 0x000fea0003800000 */
[----:B------:R-:W-:Y:S01]  /*9c70*/  ULDC UR4, c[0x0][0x3f4] ;  /* 0x0000fd0000047ab9 */ /* 0x000fe20000000800 */
[----:B------:R-:W-:Y:S02]  /*9c80*/  CS2R R80, SRZ ;  /* 0x0000000000507805 */ /* 0x000fe4000001ff00 */
[----:B------:R-:W-:Y:S02]  /*9c90*/  ISETP.GE.AND P2, PT, R69, UR4, PT ;  /* 0x0000000445007c0c */ /* 0x000fe4000bf46270 */
[----:B------:R-:W-:Y:S02]  /*9ca0*/  CS2R R78, SRZ ;  /* 0x00000000004e7805 */ /* 0x000fe4000001ff00 */
[----:B------:R-:W-:Y:S02]  /*9cb0*/  ISETP.GE.AND P1, PT, R68, UR4, PT ;  /* 0x0000000444007c0c */ /* 0x000fe4000bf26270 */
[----:B------:R-:W-:Y:S02]  /*9cc0*/  ISETP.GE.AND P0, PT, R21, UR4, PT ;  /* 0x0000000415007c0c */ /* 0x000fe4000bf06270 */
[----:B------:R-:W-:-:S05]  /*9cd0*/  ISETP.GE.AND P3, PT, R200, UR4, PT ;  /* 0x00000004c8007c0c */ /* 0x000fca000bf66270 */
[C---:B------:R-:W-:Y:S01]  /*9ce0*/  @!P2 IMAD.SHL.U32 R27, R69.reuse, 0x2, RZ ;  /* 0x00000002451ba824 */ /* 0x040fe200078e00ff */
[----:B------:R-:W-:-:S03]  /*9cf0*/  @!P2 SHF.L.U64.HI R32, R69, 0x1, R86 ;  /* 0x000000014520a819 */ /* 0x000fc60000010256 */
[C---:B------:R-:W-:Y:S01]  /*9d00*/  @!P1 IMAD.SHL.U32 R11, R68.reuse, 0x2, RZ ;  /* 0x00000002440b9824 */ /* 0x040fe200078e00ff */
[----:B------:R-:W-:Y:S01]  /*9d10*/  @!P1 SHF.L.U64.HI R34, R68, 0x1, R85 ;  /* 0x0000000144229819 */ /* 0x000fe20000010255 */
[----:B------:R-:W-:Y:S01]  /*9d20*/  @!P0 IMAD.SHL.U32 R31, R21, 0x2, RZ ;  /* 0x00000002151f8824 */ /* 0x000fe200078e00ff */
[-C--:B--2---:R-:W-:Y:S01]  /*9d30*/  @!P2 IADD3 R24, P4, R4, R27.reuse, RZ ;  /* 0x0000001b0418a210 */ /* 0x084fe20007f9e0ff */
[----:B---3--:R-:W-:Y:S01]  /*9d40*/  @!P3 IMAD.MOV.U32 R15, RZ, RZ, R9 ;  /* 0x000000ffff0fb224 */ /* 0x008fe200078e0009 */
[----:B----4-:R-:W-:Y:S02]  /*9d50*/  @!P2 IADD3 R26, P6, R14, R27, RZ ;  /* 0x0000001b0e1aa210 */ /* 0x010fe40007fde0ff */
[-C--:B------:R-:W-:Y:S01]  /*9d60*/  @!P1 IADD3 R28, P5, R4, R11.reuse, RZ ;  /* 0x0000000b041c9210 */ /* 0x080fe20007fbe0ff */
[----:B-1----:R-:W-:Y:S01]  /*9d70*/  @!P2 IMAD.X R25, R5, 0x1, R32, P4 ;  /* 0x000000010519a824 */ /* 0x002fe200020e0620 */
[----:B------:R-:W-:Y:S01]  /*9d80*/  @!P1 IADD3 R30, P4, R14, R11, RZ ;  /* 0x0000000b0e1e9210 */ /* 0x000fe20007f9e0ff */
[----:B------:R-:W-:-:S04]  /*9d90*/  @!P3 IMAD.WIDE R10, R200, 0x2, R4 ;  /* 0x00000002c80ab825 */ /* 0x000fc800078e0204 */
[----:B------:R-:W-:Y:S01]  /*9da0*/  @!P3 IMAD.WIDE R12, R200, 0x2, R14 ;  /* 0x00000002c80cb825 */ /* 0x000fe200078e020e */
[----:B------:R-:W-:Y:S02]  /*9db0*/  CS2R R76, SRZ ;  /* 0x00000000004c7805 */ /* 0x000fe4000001ff00 */
[----:B------:R-:W-:Y:S02]  /*9dc0*/  CS2R R74, SRZ ;  /* 0x00000000004a7805 */ /* 0x000fe4000001ff00 */
[----:B------:R-:W-:Y:S01]  /*9dd0*/  CS2R R72, SRZ ;  /* 0x0000000000487805 */ /* 0x000fe2000001ff00 */
[----:B------:R-:W-:Y:S01]  /*9de0*/  @!P2 IMAD.X R27, R9, 0x1, R32, P6 ;  /* 0x00000001091ba824 */ /* 0x000fe200030e0620 */
[-C--:B------:R-:W-:Y:S01]  /*9df0*/  @!P0 IADD3 R4, P6, R4, R31.reuse, RZ ;  /* 0x0000001f04048210 */ /* 0x080fe20007fde0ff */
[----:B------:R-:W-:Y:S01]  /*9e00*/  @!P1 IMAD.X R29, R5, 0x1, R34, P5 ;  /* 0x00000001051d9824 */ /* 0x000fe200028e0622 */
[----:B------:R-:W-:Y:S02]  /*9e10*/  @!P0 IADD3 R14, P5, R14, R31, RZ ;  /* 0x0000001f0e0e8210 */ /* 0x000fe40007fbe0ff */
[----:B------:R-:W-:-:S02]  /*9e20*/  CS2R R70, SRZ ;  /* 0x0000000000467805 */ /* 0x000fc4000001ff00 */
[----:B------:R-:W-:Y:S02]  /*9e30*/  @!P0 SHF.L.U64.HI R32, R21, 0x1, R110 ;  /* 0x0000000115208819 */ /* 0x000fe4000001026e */
[----:B------:R-:W-:Y:S02]  /*9e40*/  CS2R R60, SRZ ;  /* 0x00000000003c7805 */ /* 0x000fe4000001ff00 */
[----:B------:R-:W-:Y:S01]  /*9e50*/  CS2R R62, SRZ ;  /* 0x00000000003e7805 */ /* 0x000fe2000001ff00 */
[----:B------:R-:W-:Y:S01]  /*9e60*/  @!P1 IMAD.X R31, R9, 0x1, R34, P4 ;  /* 0x00000001091f9824 */ /* 0x000fe200020e0622 */
[----:B------:R1:W5:Y:S01]  /*9e70*/  @!P3 LD.E.64 R80, desc[UR60][R10.64] ;  /* 0x0000003c0a50b980 */ /* 0x000362000c101b00 */
[--C-:B------:R-:W-:Y:S02]  /*9e80*/  @!P0 IMAD.X R5, R5, 0x1, R32.reuse, P6 ;  /* 0x0000000105058824 */ /* 0x100fe400030e0620 */
[----:B------:R-:W-:Y:S01]  /*9e90*/  @!P0 IMAD.X R15, R9, 0x1, R32, P5 ;  /* 0x00000001090f8824 */ /* 0x000fe200028e0620 */
[----:B------:R1:W5:Y:S04]  /*9ea0*/  @!P3 LD.E.64 R78, desc[UR60][R12.64] ;  /* 0x0000003c0c4eb980 */ /* 0x000368000c101b00 */
[----:B------:R1:W5:Y:S04]  /*9eb0*/  @!P2 LD.E.64 R76, desc[UR60][R24.64] ;  /* 0x0000003c184ca980 */ /* 0x000368000c101b00 */
[----:B------:R1:W5:Y:S04]  /*9ec0*/  @!P2 LD.E.64 R74, desc[UR60][R26.64] ;  /* 0x0000003c1a4aa980 */ /* 0x000368000c101b00 */
[----:B------:R1:W5:Y:S04]  /*9ed0*/  @!P1 LD.E.64 R72, desc[UR60][R28.64] ;  /* 0x0000003c1c489980 */ /* 0x000368000c101b00 */
[----:B------:R1:W5:Y:S04]  /*9ee0*/  @!P1 LD.E.64 R70, desc[UR60][R30.64] ;  /* 0x0000003c1e469980 */ /* 0x000368000c101b00 */
[----:B------:R1:W5:Y:S04]  /*9ef0*/  @!P0 LD.E.64 R60, desc[UR60][R4.64] ;  /* 0x0000003c043c8980 */ /* 0x000368000c101b00 */
[----:B------:R1:W5:Y:S02]  /*9f00*/  @!P0 LD.E.64 R62, desc[UR60][R14.64] ;  /* 0x0000003c0e3e8980 */ /* 0x000364000c101b00 */
.L_x_1680:
[----:B------:R-:W-:Y:S05]  /*9f10*/  BSYNC B1 ;  /* 0x0000000000017941 */ /* 0x000fea0003800000 */
.L_x_1679:
[----:B-12--5:R-:W-:Y:S01]  /*9f20*/  IMAD.MOV.U32 R4, RZ, RZ, R60 ;  /* 0x000000ffff047224 */ /* 0x026fe200078e003c */
[----:B------:R-:W-:Y:S01]  /*9f30*/  UMOV UR4, 0xffffffff ;  /* 0xffffffff00047882 */ /* 0x000fe20000000000 */
[----:B------:R-:W-:Y:S01]  /*9f40*/  IMAD.MOV.U32 R5, RZ, RZ, R61 ;  /* 0x000000ffff057224 */ /* 0x000fe200078e003d */
[----:B------:R-:W-:Y:S01]  /*9f50*/  CS2R R48, SRZ ;  /* 0x0000000000307805 */ /* 0x000fe2000001ff00 */
[----:B---3--:R-:W-:Y:S01]  /*9f60*/  IMAD.MOV.U32 R9, RZ, RZ, R72 ;  /* 0x000000ffff097224 */ /* 0x008fe200078e0048 */
        /* <DEDUP_REMOVED lines=28> */
[----:B------:R-:W-:Y:S01]  /*a130*/  PRMT R147, R10, 0x7610, R147 ;  /* 0x000076100a937816 */ /* 0x000fe20000000093 */
[----:B------:R-:W-:Y:S06]  /*a140*/  BRA.DIV UR4, `(.L_x_1681) ;  /* 0x00000206045c7947 */ /* 0x000fec000b800000 */
[----:B------:R1:W2:Y:S04]  /*a150*/  SHFL.IDX PT, R5, R7, 0x1, 0x181f ;  /* 0x00381f0007057f89 */ /* 0x0002a800000e0000 */
[----:B------:R1:W3:Y:S04]  /*a160*/  SHFL.IDX PT, R4, R6, 0x1, 0x181f ;  /* 0x00381f0006047f89 */ /* 0x0002e800000e0000 */
[----:B------:R1:W0:Y:S04]  /*a170*/  SHFL.IDX PT, R9, R8, 0x1, 0x181f ;  /* 0x00381f0008097f89 */ /* 0x00022800000e0000 */
[----:B----4-:R1:W4:Y:S02]  /*a180*/  SHFL.IDX PT, R14, R0, 0x1, 0x181f ;  /* 0x00381f00000e7f89 */ /* 0x01032400000e0000 */
.L_x_2044:
[----:B------:R-:W-:Y:S01]  /*a190*/  VIADD R10, R84, 0x20 ;  /* 0x00000020540a7836 */ /* 0x000fe20000000000 */
        /* <DEDUP_REMOVED lines=8> */
[----:B------:R-:W-:-:S05]  /*a220*/  CS2R R66, SRZ ;  /* 0x0000000000427805 */ /* 0x000fca000001ff00 */
        /* <DEDUP_REMOVED lines=13> */
[-C--:B---3--:R-:W-:Y:S01]  /*a300*/  @!P2 IADD3 R28, P4, R4, R31.reuse, RZ ;  /* 0x0000001f041ca210 */ /* 0x088fe20007f9e0ff */
[----:B0-----:R-:W-:Y:S01]  /*a310*/  @!P3 IMAD.MOV.U32 R15, RZ, RZ, R9 ;  /* 0x000000ffff0fb224 */ /* 0x001fe200078e0009 */
[----:B----4-:R-:W-:Y:S01]  /*a320*/  @!P2 IADD3 R30, P6, R14, R31, RZ ;  /* 0x0000001f0e1ea210 */ /* 0x010fe20007fde0ff */
[----:B--2---:R-:W-:Y:S01]  /*a330*/  @!P3 IMAD.WIDE R24, R200, 0x2, R4 ;  /* 0x00000002c818b825 */ /* 0x004fe200078e0204 */
[----:B------:R-:W-:-:S03]  /*a340*/  @!P1 IADD3 R12, P5, R4, R11, RZ ;  /* 0x0000000b040c9210 */ /* 0x000fc60007fbe0ff */
[----:B------:R-:W-:Y:S01]  /*a350*/  @!P2 IMAD.X R29, R5, 0x1, R32, P4 ;  /* 0x00000001051da824 */ /* 0x000fe200020e0620 */
[----:B------:R-:W-:Y:S01]  /*a360*/  @!P1 IADD3 R10, P4, R14, R11, RZ ;  /* 0x0000000b0e0a9210 */ /* 0x000fe20007f9e0ff */
[----:B------:R-:W-:Y:S01]  /*a370*/  @!P3 IMAD.WIDE R26, R200, 0x2, R14 ;  /* 0x00000002c81ab825 */ /* 0x000fe200078e020e */
[----:B------:R-:W-:Y:S02]  /*a380*/  CS2R R56, SRZ ;  /* 0x0000000000387805 */ /* 0x000fe4000001ff00 */
[----:B------:R-:W-:Y:S02]  /*a390*/  CS2R R58, SRZ ;  /* 0x00000000003a7805 */ /* 0x000fe4000001ff00 */
[----:B------:R-:W-:Y:S01]  /*a3a0*/  CS2R R54, SRZ ;  /* 0x0000000000367805 */ /* 0x000fe2000001ff00 */
[----:B------:R-:W-:Y:S01]  /*a3b0*/  @!P2 IMAD.X R31, R9, 0x1, R32, P6 ;  /* 0x00000001091fa824 */ /* 0x000fe200030e0620 */
[-C--:B------:R-:W-:Y:S01]  /*a3c0*/  @!P0 IADD3 R4, P6, R4, R33.reuse, RZ ;  /* 0x0000002104048210 */ /* 0x080fe20007fde0ff */
[----:B------:R-:W-:Y:S01]  /*a3d0*/  @!P1 IMAD.X R13, R5, 0x1, R34, P5 ;  /* 0x00000001050d9824 */ /* 0x000fe200028e0622 */
[----:B------:R-:W-:-:S02]  /*a3e0*/  @!P0 IADD3 R14, P5, R14, R33, RZ ;  /* 0x000000210e0e8210 */ /* 0x000fc40007fbe0ff */
[----:B------:R-:W-:Y:S02]  /*a3f0*/  CS2R R52, SRZ ;  /* 0x0000000000347805 */ /* 0x000fe4000001ff00 */
        /* <DEDUP_REMOVED lines=14> */
.L_x_1683:
[----:B------:R-:W-:Y:S05]  /*a4e0*/  BSYNC B1 ;  /* 0x0000000000017941 */ /* 0x000fea0003800000 */
.L_x_1682:
[----:B0--3-5:R-:W-:Y:S01]  /*a4f0*/  IMAD.MOV.U32 R4, RZ, RZ, R48 ;  /* 0x000000ffff047224 */ /* 0x029fe200078e0030 */
[----:B------:R-:W-:Y:S01]  /*a500*/  UMOV UR4, 0xffffffff ;  /* 0xffffffff00047882 */ /* 0x000fe20000000000 */
[----:B--2---:R-:W-:Y:S02]  /*a510*/  IMAD.MOV.U32 R5, RZ, RZ, R49 ;  /* 0x000000ffff057224 */ /* 0x004fe400078e0031 */
        /* <DEDUP_REMOVED lines=34> */
[----:B----4-:R4:W0:Y:S02]  /*a740*/  SHFL.IDX PT, R14, R0, 0x2, 0x181f ;  /* 0x00581f00000e7f89 */ /* 0x01082400000e0000 */
.L_x_2050:
        /* <DEDUP_REMOVED lines=23> */
[----:B0-----:R-:W-:Y:S01]  /*a8c0*/  @!P3 IMAD.MOV.U32 R15, RZ, RZ, R9 ;  /* 0x000000ffff0fb224 */ /* 0x001fe200078e0009 */
[-C--:B---3--:R-:W-:Y:S01]  /*a8d0*/  @!P2 IADD3 R26, P4, R4, R25.reuse, RZ ;  /* 0x00000019041aa210 */ /* 0x088fe20007f9e0ff */
[----:B------:R-:W-:Y:S01]  /*a8e0*/  @!P0 IMAD.SHL.U32 R33, R21, 0x2, RZ ;  /* 0x0000000215218824 */ /* 0x000fe200078e00ff */
[----:B------:R-:W-:Y:S01]  /*a8f0*/  @!P2 IADD3 R24, P6, R14, R25, RZ ;  /* 0x000000190e18a210 */ /* 0x000fe20007fde0ff */
[----:B--2---:R-:W-:Y:S01]  /*a900*/  @!P3 IMAD.WIDE R28, R200, 0x2, R4 ;  /* 0x00000002c81cb825 */ /* 0x004fe200078e0204 */
[----:B------:R-:W-:-:S03]  /*a910*/  @!P1 IADD3 R12, P5, R4, R11, RZ ;  /* 0x0000000b040c9210 */ /* 0x000fc60007fbe0ff */
[----:B------:R-:W-:Y:S01]  /*a920*/  @!P2 IMAD.X R27, R5, 0x1, R32, P4 ;  /* 0x00000001051ba824 */ /* 0x000fe200020e0620 */
[----:B------:R-:W-:Y:S01]  /*a930*/  @!P1 IADD3 R10, P4, R14, R11, RZ ;  /* 0x0000000b0e0a9210 */ /* 0x000fe20007f9e0ff */
[----:B------:R-:W-:Y:S01]  /*a940*/  @!P3 IMAD.WIDE R30, R200, 0x2, R14 ;  /* 0x00000002c81eb825 */ /* 0x000fe200078e020e */
[----:B------:R0:W5:Y:S03]  /*a950*/  @!P3 LD.E.64 R44, desc[UR60][R28.64] ;  /* 0x0000003c1c2cb980 */ /* 0x000166000c101b00 */
[----:B------:R-:W-:Y:S01]  /*a960*/  @!P2 IMAD.X R25, R9, 0x1, R32, P6 ;  /* 0x000000010919a824 */ /* 0x000fe200030e0620 */
[-C--:B------:R-:W-:Y:S01]  /*a970*/  @!P0 IADD3 R4, P6, R4, R33.reuse, RZ ;  /* 0x0000002104048210 */ /* 0x080fe20007fde0ff */
[----:B------:R-:W-:Y:S01]  /*a980*/  @!P1 IMAD.X R13, R5, 0x1, R34, P5 ;  /* 0x00000001050d9824 */ /* 0x000fe200028e0622 */
[----:B------:R-:W-:Y:S01]  /*a990*/  @!P0 IADD3 R14, P5, R14, R33, RZ ;  /* 0x000000210e0e8210 */ /* 0x000fe20007fbe0ff */
[----:B------:R2:W5:Y:S01]  /*a9a0*/  @!P3 LD.E.64 R46, desc[UR60][R30.64] ;  /* 0x0000003c1e2eb980 */ /* 0x000562000c101b00 */
[----:B------:R-:W-:-:S02]  /*a9b0*/  @!P0 SHF.L.U64.HI R32, R21, 0x1, R110 ;  /* 0x0000000115208819 */ /* 0x000fc4000001026e */
[----:B------:R-:W-:Y:S02]  /*a9c0*/  CS2R R40, SRZ ;  /* 0x0000000000287805 */ /* 0x000fe4000001ff00 */
[----:B------:R-:W-:Y:S02]  /*a9d0*/  CS2R R42, SRZ ;  /* 0x00000000002a7805 */ /* 0x000fe4000001ff00 */
[----:B------:R-:W-:Y:S02]  /*a9e0*/  CS2R R36, SRZ ;  /* 0x0000000000247805 */ /* 0x000fe4000001ff00 */
[----:B------:R-:W-:Y:S02]  /*a9f0*/  CS2R R38, SRZ ;  /* 0x0000000000267805 */ /* 0x000fe4000001ff00 */
[----:B0-----:R-:W-:Y:S01]  /*aa00*/  CS2R R28, SRZ ;  /* 0x00000000001c7805 */ /* 0x001fe2000001ff00 */
[----:B------:R-:W-:Y:S01]  /*aa10*/  @!P1 IMAD.X R11, R9, 0x1, R34, P4 ;  /* 0x00000001090b9824 */ /* 0x000fe200020e0622 */
[----:B------:R0:W5:Y:S01]  /*aa20*/  @!P2 LD.E.64 R40, desc[UR60][R26.64] ;  /* 0x0000003c1a28a980 */ /* 0x000162000c101b00 */
[--C-:B------:R-:W-:Y:S01]  /*aa30*/  @!P0 IMAD.X R5, R5, 0x1, R32.reuse, P6 ;  /* 0x0000000105058824 */ /* 0x100fe200030e0620 */
[----:B--2---:R-:W-:Y:S01]  /*aa40*/  CS2R R30, SRZ ;  /* 0x00000000001e7805 */ /* 0x004fe2000001ff00 */
[----:B------:R-:W-:Y:S01]  /*aa50*/  @!P0 IMAD.X R15, R9, 0x1, R32, P5 ;  /* 0x00000001090f8824 */ /* 0x000fe200028e0620 */
[----:B------:R0:W5:Y:S04]  /*aa60*/  @!P2 LD.E.64 R42, desc[UR60][R24.64] ;  /* 0x0000003c182aa980 */ /* 0x000168000c101b00 */
[----:B------:R0:W5:Y:S04]  /*aa70*/  @!P1 LD.E.64 R36, desc[UR60][R12.64] ;  /* 0x0000003c0c249980 */ /* 0x000168000c101b00 */
[----:B------:R0:W5:Y:S04]  /*aa80*/  @!P1 LD.E.64 R38, desc[UR60][R10.64] ;  /* 0x0000003c0a269980 */ /* 0x000168000c101b00 */
[----:B------:R0:W5:Y:S04]  /*aa90*/  @!P0 LD.E.64 R30, desc[UR60][R4.64] ;  /* 0x0000003c041e8980 */ /* 0x000168000c101b00 */
[----:B------:R0:W5:Y:S02]  /*aaa0*/  @!P0 LD.E.64 R28, desc[UR60][R14.64] ;  /* 0x0000003c0e1c8980 */ /* 0x000164000c101b00 */
.L_x_1686:
[----:B------:R-:W-:Y:S05]  /*aab0*/  BSYNC B1 ;  /* 0x0000000000017941 */ /* 0x000fea0003800000 */
.L_x_1685:
        /* <DEDUP_REMOVED lines=31> */
[----:B------:R-:W-:Y:S02]  /*acb0*/  CS2R R4, SRZ ;  /* 0x0000000000047805 */ /* 0x000fe4000001ff00 */
[----:B------:R-:W-:Y:S02]  /*acc0*/  PRMT R118, R9, 0x7610, R118 ;  /* 0x0000761009767816 */ /* 0x000fe40000000076 */
[----:B------:R-:W-:Y:S01]  /*acd0*/  PRMT R119, R10, 0x7610, R119 ;  /* 0x000076100a777816 */ /* 0x000fe20000000077 */
[----:B------:R-:W-:Y:S06]  /*ace0*/  BRA.DIV UR4, `(.L_x_1687) ;  /* 0x000001fe04547947 */ /* 0x000fec000b800000 */
[----:B------:R0:W2:Y:S04]  /*acf0*/  SHFL.IDX PT, R9, R7, 0x3, 0x181f ;  /* 0x00781f0007097f89 */ /* 0x0000a800000e0000 */
[----:B------:R0:W3:Y:S04]  /*ad00*/  SHFL.IDX PT, R10, R6, 0x3, 0x181f ;  /* 0x00781f00060a7f89 */ /* 0x0000e800000e0000 */
[----:B------:R0:W0:Y:S04]  /*ad10*/  SHFL.IDX PT, R83, R8, 0x3, 0x181f ;  /* 0x00781f0008537f89 */ /* 0x00002800000e0000 */
[----:B------:R0:W0:Y:S02]  /*ad20*/  SHFL.IDX PT, R82, R0, 0x3, 0x181f ;  /* 0x00781f0000527f89 */ /* 0x00002400000e0000 */
.L_x_2056:
[----:B01----:R-:W4:Y:S01]  /*ad30*/  LDL R6, [R1+0x7c] ;  /* 0x00007c0001067983 */ /* 0x003f220000100800 */
        /* <DEDUP_REMOVED lines=9> */
[----:B----4-:R-:W-:-:S04]  /*add0*/  LEA.HI R0, R6, R6, RZ, 0x1 ;  /* 0x0000000606007211 */ /* 0x010fc800078f08ff */
[----:B------:R-:W-:-:S05]  /*ade0*/  LOP3.LUT R0, R0, 0xfffffffe, RZ, 0xc0, !PT ;  /* 0xfffffffe00007812 */ /* 0x000fca00078ec0ff */
[----:B------:R-:W-:Y:S01]  /*adf0*/  IMAD.IADD R0, R6, 0x1, -R0 ;  /* 0x0000000106007824 */ /* 0x000fe200078e0a00 */
[----:B------:R-:W-:-:S04]  /*ae00*/  CS2R R6, SRZ ;  /* 0x0000000000067805 */ /* 0x000fc8000001ff00 */
[----:B------:R-:W-:Y:S01]  /*ae10*/  SHF.L.U32 R127, R0, 0x1f, RZ ;  /* 0x0000001f007f7819 */ /* 0x000fe200000006ff */
[----:B------:R-:W-:Y:S06]  /*ae20*/  @P0 BRA `(.L_x_1689) ;  /* 0x0000000000a80947 */ /* 0x000fec0003800000 */
        /* <DEDUP_REMOVED lines=9> */
[C---:B------:R-:W-:Y:S01]  /*aec0*/  @!P1 SHF.L.U64.HI R12, R68.reuse, 0x1, R85 ;  /* 0x00000001440c9819 */ /* 0x040fe20000010255 */
[----:B------:R-:W-:Y:S01]  /*aed0*/  @!P1 IMAD.SHL.U32 R85, R68, 0x2, RZ ;  /* 0x0000000244559824 */ /* 0x000fe200078e00ff */
[-C--:B---3--:R-:W-:Y:S01]  /*aee0*/  @!P2 IADD3 R90, P4, R10, R89.reuse, RZ ;  /* 0x000000590a5aa210 */ /* 0x088fe20007f9e0ff */
[----:B------:R-:W-:Y:S01]  /*aef0*/  @!P3 IMAD.MOV.U32 R8, RZ, RZ, R10 ;  /* 0x000000ffff08b224 */ /* 0x000fe200078e000a */
[----:B------:R-:W-:Y:S01]  /*af00*/  @!P2 IADD3 R88, P6, R82, R89, RZ ;  /* 0x000000595258a210 */ /* 0x000fe20007fde0ff */
[----:B------:R-:W-:Y:S01]  /*af10*/  @!P0 IMAD.SHL.U32 R11, R21, 0x2, RZ ;  /* 0x00000002150b8824 */ /* 0x000fe200078e00ff */
[-C--:B------:R-:W-:Y:S01]  /*af20*/  @!P1 IADD3 R86, P5, R10, R85.reuse, RZ ;  /* 0x000000550a569210 */ /* 0x080fe20007fbe0ff */
[----:B--2---:R-:W-:Y:S01]  /*af30*/  @!P2 IMAD.X R91, R9, 0x1, R0, P4 ;  /* 0x00000001095ba824 */ /* 0x004fe200020e0600 */
[----:B------:R-:W-:Y:S01]  /*af40*/  @!P1 IADD3 R84, P4, R82, R85, RZ ;  /* 0x0000005552549210 */ /* 0x000fe20007f9e0ff */
[----:B------:R-:W-:Y:S01]  /*af50*/  @!P3 IMAD.WIDE R4, R200, 0x2, R8 ;  /* 0x00000002c804b825 */ /* 0x000fe200078e0208 */
[----:B------:R-:W-:-:S03]  /*af60*/  @!P0 SHF.L.U64.HI R110, R21, 0x1, R110 ;  /* 0x00000001156e8819 */ /* 0x000fc6000001026e */
[----:B------:R-:W-:Y:S01]  /*af70*/  @!P3 IMAD.WIDE R6, R200, 0x2, R82 ;  /* 0x00000002c806b825 */ /* 0x000fe200078e0252 */
[----:B------:R0:W5:Y:S03]  /*af80*/  @!P3 LD.E.64 R32, desc[UR60][R4.64] ;  /* 0x0000003c0420b980 */ /* 0x000166000c101b00 */
[----:B------:R-:W-:Y:S01]  /*af90*/  @!P2 IMAD.X R89, R83, 0x1, R0, P6 ;  /* 0x000000015359a824 */ /* 0x000fe200030e0600 */
[-C--:B------:R-:W-:Y:S01]  /*afa0*/  @!P0 IADD3 R10, P6, R10, R11.reuse, RZ ;  /* 0x0000000b0a0a8210 */ /* 0x080fe20007fde0ff */
[--C-:B------:R-:W-:Y:S01]  /*afb0*/  @!P1 IMAD.X R87, R9, 0x1, R12.reuse, P5 ;  /* 0x0000000109579824 */ /* 0x100fe200028e060c */
[----:B------:R-:W-:Y:S01]  /*afc0*/  @!P0 IADD3 R82, P5, R82, R11, RZ ;  /* 0x0000000b52528210 */ /* 0x000fe20007fbe0ff */
[----:B------:R1:W5:Y:S01]  /*afd0*/  @!P3 LD.E.64 R34, desc[UR60][R6.64] ;  /* 0x0000003c0622b980 */ /* 0x000362000c101b00 */
[----:B------:R-:W-:Y:S01]  /*afe0*/  @!P1 IMAD.X R85, R83, 0x1, R12, P4 ;  /* 0x0000000153559824 */ /* 0x000fe200020e060c */
[----:B------:R-:W-:-:S02]  /*aff0*/  CS2R R24, SRZ ;  /* 0x0000000000187805 */ /* 0x000fc4000001ff00 */
[----:B------:R-:W-:Y:S02]  /*b000*/  CS2R R26, SRZ ;  /* 0x00000000001a7805 */ /* 0x000fe4000001ff00 */
[----:B------:R-:W-:Y:S02]  /*b010*/  CS2R R14, SRZ ;  /* 0x00000000000e7805 */ /* 0x000fe4000001ff00 */
[----:B------:R-:W-:Y:S02]  /*b020*/  CS2R R12, SRZ ;  /* 0x00000000000c7805 */ /* 0x000fe4000001ff00 */
[----:B0-----:R-:W-:Y:S01]  /*b030*/  CS2R R4, SRZ ;  /* 0x0000000000047805 */ /* 0x001fe2000001ff00 */
[--C-:B------:R-:W-:Y:S01]  /*b040*/  @!P0 IMAD.X R11, R9, 0x1, R110.reuse, P6 ;  /* 0x00000001090b8824 */ /* 0x100fe200030e066e */
[----:B------:R0:W5:Y:S01]  /*b050*/  @!P2 LD.E.64 R24, desc[UR60][R90.64] ;  /* 0x0000003c5a18a980 */ /* 0x000162000c101b00 */
[----:B------:R-:W-:Y:S01]  /*b060*/  @!P0 IMAD.X R83, R83, 0x1, R110, P5 ;  /* 0x0000000153538824 */ /* 0x000fe200028e066e */
[----:B-1----:R-:W-:-:S02]  /*b070*/  CS2R R6, SRZ ;  /* 0x0000000000067805 */ /* 0x002fc4000001ff00 */
[----:B------:R0:W5:Y:S04]  /*b080*/  @!P2 LD.E.64 R26, desc[UR60][R88.64] ;  /* 0x0000003c581aa980 */ /* 0x000168000c101b00 */
[----:B------:R0:W5:Y:S04]  /*b090*/  @!P1 LD.E.64 R14, desc[UR60][R86.64] ;  /* 0x0000003c560e9980 */ /* 0x000168000c101b00 */
[----:B------:R0:W5:Y:S04]  /*b0a0*/  @!P1 LD.E.64 R12, desc[UR60][R84.64] ;  /* 0x0000003c540c9980 */ /* 0x000168000c101b00 */
[----:B------:R0:W5:Y:S04]  /*b0b0*/  @!P0 LD.E.64 R4, desc[UR60][R10.64] ;  /* 0x0000003c0a048980 */ /* 0x000168000c101b00 */
[----:B------:R0:W5:Y:S02]  /*b0c0*/  @!P0 LD.E.64 R6, desc[UR60][R82.64] ;  /* 0x0000003c52068980 */ /* 0x000164000c101b00 */
.L_x_1689:
[----:B------:R-:W-:Y:S05]  /*b0d0*/  BSYNC B1 ;  /* 0x0000000000017941 */ /* 0x000fea0003800000 */
.L_x_1688:
[----:B------:R-:W1:Y:S01]  /*b0e0*/  SYNCS.PHASECHK.TRANS64.TRYWAIT P0, [R18+URZ+0x30800], R127 ;  /* 0x0308007f120075a7 */ /* 0x000e62000800017f */
[----:B-----5:R-:W-:Y:S01]  /*b0f0*/  IMAD.MOV.U32 R8, RZ, RZ, R5 ;  /* 0x000000ffff087224 */ /* 0x020fe200078e0005 */
[----:B------:R-:W-:Y:S01]  /*b100*/  BSSY B1, `(.L_x_1690) ;  /* 0x0000021000017945 */ /* 0x000fe20003800000 */
[----:B--2---:R-:W-:Y:S02]  /*b110*/  IMAD.MOV.U32 R9, RZ, RZ, R14 ;  /* 0x000000ffff097224 */ /* 0x004fe400078e000e */
[----:B0--3--:R-:W-:Y:S01]  /*b120*/  IMAD.MOV.U32 R10, RZ, RZ, R32 ;  /* 0x000000ffff0a7224 */ /* 0x009fe200078e0020 */
        /* <DEDUP_REMOVED lines=20> */
[----:B------:R-:W-:Y:S01]  /*b270*/  VIADDMNMX R0, R111, -R148, 0x80, PT ;  /* 0x000000806f007446 */ /* 0x000fe20003800994 */
[----:B------:R-:W-:Y:S01]  /*b280*/  IMAD.MOV.U32 R11, RZ, RZ, R27 ;  /* 0x000000ffff0b7224 */ /* 0x000fe200078e001b */
[----:B------:R-:W-:Y:S01]  /*b290*/  PRMT R88, R8, 0x7610, R88 ;  /* 0x0000761008587816 */ /* 0x000fe20000000058 */
[----:B------:R-:W-:Y:S01]  /*b2a0*/  IMAD.MOV.U32 R8, RZ, RZ, R34 ;  /* 0x000000ffff087224 */ /* 0x000fe200078e0022 */
[----:B------:R-:W-:Y:S01]  /*b2b0*/  PRMT R89, R9, 0x7610, R89 ;  /* 0x0000761009597816 */ /* 0x000fe20000000059 */
[----:B------:R-:W-:Y:S01]  /*b2c0*/  IMAD.MOV.U32 R9, RZ, RZ, R35 ;  /* 0x000000ffff097224 */ /* 0x000fe200078e0023 */
[----:B------:R-:W-:-:S02]  /*b2d0*/  ISETP.GE.AND P1, PT, R126, R0, PT ;  /* 0x000000007e00720c */ /* 0x000fc40003f26270 */
[----:B------:R-:W-:Y:S02]  /*b2e0*/  PRMT R111, R10, 0x7610, R111 ;  /* 0x000076100a6f7816 */ /* 0x000fe4000000006f */
[----:B------:R-:W-:Y:S01]  /*b2f0*/  PRMT R110, R11, 0x7610, R110 ;  /* 0x000076100b6e7816 */ /* 0x000fe2000000006e */
[----:B-1----:R-:W-:Y:S08]  /*b300*/  @!P0 BRA `(.L_x_1691) ;  /* 0x000001f800408947 */ /* 0x002ff00003800000 */
.L_x_2057:
[----:B------:R-:W-:Y:S05]  /*b310*/  BSYNC B1 ;  /* 0x0000000000017941 */ /* 0x000fea0003800000 */
.L_x_1690:
[----:B------:R-:W-:Y:S01]  /*b320*/  BSSY B1, `(.L_x_1692) ;  /* 0x00000cc000017945 */ /* 0x000fe20003800000 */
[----:B------:R-:W-:Y:S02]  /*b330*/  PRMT R126, R8, 0x7610, R126 ;  /* 0x00007610087e7816 */ /* 0x000fe4000000007e */
[----:B0-----:R-:W-:Y:S01]  /*b340*/  PRMT R127, R9, 0x7610, R127 ;  /* 0x00007610097f7816 */ /* 0x001fe2000000007f */
[----:B------:R-:W-:Y:S06]  /*b350*/  @P1 BRA `(.L_x_1693) ;  /* 0x0000000c00201947 */ /* 0x000fec0003800000 */
[----:B------:R0:W5:Y:S01]  /*b360*/  LDL R152, [R1+0x60] ;  /* 0x0000600001987983 */ /* 0x0001620000100800 */
[----:B------:R-:W1:Y:S01]  /*b370*/  LDC R8, c[0x0][0x3f4] ;  /* 0x0000fd00ff087b82 */ /* 0x000e620000000800 */
[----:B------:R-:W-:Y:S01]  /*b380*/  BSSY B2, `(.L_x_1694) ;  /* 0x0000034000027945 */ /* 0x000fe20003800000 */
[-C--:B-1----:R-:W-:Y:S02]  /*b390*/  ISETP.GE.AND P0, PT, R200, R8.reuse, PT ;  /* 0x00000008c800720c */ /* 0x082fe40003f06270 */
[-C--:B------:R-:W-:Y:S02]  /*b3a0*/  ISETP.GE.AND P1, PT, R69, R8.reuse, PT ;  /* 0x000000084500720c */ /* 0x080fe40003f26270 */
[-C--:B------:R-:W-:Y:S02]  /*b3b0*/  ISETP.GE.AND P2, PT, R68, R8.reuse, PT ;  /* 0x000000084400720c */ /* 0x080fe40003f46270 */
[----:B------:R-:W-:-:S07]  /*b3c0*/  ISETP.GE.AND P3, PT, R21, R8, PT ;  /* 0x000000081500720c */ /* 0x000fce0003f66270 */
[----:B0-----:R-:W-:Y:S06]  /*b3d0*/  @P0 BRA `(.L_x_1695) ;  /* 0x0000000000b80947 */ /* 0x001fec0003800000 */
[----:B-----5:R-:W0:Y:S01]  /*b3e0*/  LDS.128 R8, [R152] ;  /* 0x0000000098087984 */ /* 0x020e220000000c00 */
[--C-:B------:R-:W-:Y:S02]  /*b3f0*/  SHF.R.U64 R149, R80, 0x10, R81.reuse ;  /* 0x0000001050957819 */ /* 0x100fe40000001251 */
[----:B------:R-:W-:Y:S02]  /*b400*/  SHF.R.U32.HI R80, RZ, 0x10, R81 ;  /* 0x00000010ff507819 */ /* 0x000fe40000011651 */
[--C-:B------:R-:W-:Y:S02]  /*b410*/  SHF.R.U64 R81, R78, 0x10, R79.reuse ;  /* 0x000000104e517819 */ /* 0x100fe4000000124f */
[----:B------:R-:W-:Y:S02]  /*b420*/  SHF.R.U32.HI R78, RZ, 0x10, R79 ;  /* 0x00000010ff4e7819 */ /* 0x000fe4000001164f */
[----:B------:R-:W-:Y:S02]  /*b430*/  PRMT R145, R145, 0x5410, R80 ;  /* 0x0000541091917816 */ /* 0x000fe40000000050 */
[----:B------:R-:W-:-:S02]  /*b440*/  PRMT R147, R147, 0x5410, R78 ;  /* 0x0000541093937816 */ /* 0x000fc4000000004e */
[----:B------:R-:W-:Y:S02]  /*b450*/  PRMT R144, R144, 0x5410, R149 ;  /* 0x0000541090907816 */ /* 0x000fe40000000095 */
[----:B------:R-:W-:Y:S01]  /*b460*/  PRMT R148, R146, 0x5410, R81 ;  /* 0x0000541092947816 */ /* 0x000fe20000000051 */
[C---:B------:R-:W-:Y:S01]  /*b470*/  IMAD.U32 R149, R147.reuse, 0x10000, RZ ;  /* 0x0001000093957824 */ /* 0x040fe200078e00ff */
[----:B------:R-:W-:Y:S01]  /*b480*/  LOP3.LUT R147, R147, 0xffff0000, RZ, 0xc0, !PT ;  /* 0xffff000093937812 */ /* 0x000fe200078ec0ff */
[C---:B------:R-:W-:Y:S01]  /*b490*/  IMAD.U32 R146, R145.reuse, 0x10000, RZ ;  /* 0x0001000091927824 */ /* 0x040fe200078e00ff */
[----:B------:R-:W-:Y:S02]  /*b4a0*/  LOP3.LUT R145, R145, 0xffff0000, RZ, 0xc0, !PT ;  /* 0xffff000091917812 */ /* 0x000fe400078ec0ff */
[C---:B0-----:R-:W-:Y:S01]  /*b4b0*/  LOP3.LUT R79, R10.reuse, 0xffff0000, RZ, 0xc0, !PT ;  /* 0xffff00000a4f7812 */ /* 0x041fe200078ec0ff */
[----:B------:R-:W-:Y:S01]  /*b4c0*/  IMAD.U32 R78, R10, 0x10000, RZ ;  /* 0x000100000a4e7824 */ /* 0x000fe200078e00ff */
[C---:B------:R-:W-:Y:S01]  /*b4d0*/  LOP3.LUT R81, R11.reuse, 0xffff0000, RZ, 0xc0, !PT ;  /* 0xffff00000b517812 */ /* 0x040fe200078ec0ff */
[----:B------:R-:W-:-:S02]  /*b4e0*/  IMAD.U32 R80, R11, 0x10000, RZ ;  /* 0x000100000b507824 */ /* 0x000fc400078e00ff */
[C---:B------:R-:W-:Y:S01]  /*b4f0*/  FMUL.FTZ R151, R79.reuse, R149 ;  /* 0x000000954f977220 */ /* 0x040fe20000410000 */
[-C--:B------:R-:W-:Y:S01]  /*b500*/  FMUL.FTZ R150, R79, R146.reuse ;  /* 0x000000924f967220 */ /* 0x080fe20000410000 */
[C---:B------:R-:W-:Y:S01]  /*b510*/  FMUL.FTZ R79, R81.reuse, R147 ;  /* 0x00000093514f7220 */ /* 0x040fe20000410000 */
[----:B------:R-:W-:Y:S02]  /*b520*/  IMAD.U32 R10, R8, 0x10000, RZ ;  /* 0x00010000080a7824 */ /* 0x000fe400078e00ff */
[C---:B------:R-:W-:Y:S01]  /*b530*/  FFMA.FTZ R151, R78.reuse, R146, -R151 ;  /* 0x000000924e977223 */ /* 0x040fe20000010897 */
[----:B------:R-:W-:Y:S01]  /*b540*/  FFMA.FTZ R150, R78, R149, R150 ;  /* 0x000000954e967223 */ /* 0x000fe20000010096 */
[-C--:B------:R-:W-:Y:S01]  /*b550*/  FMUL.FTZ R149, R81, R145.reuse ;  /* 0x0000009151957220 */ /* 0x080fe20000410000 */
[----:B------:R-:W-:Y:S01]  /*b560*/  FFMA.FTZ R146, R80, R145, -R79 ;  /* 0x0000009150927223 */ /* 0x000fe2000001084f */
[C---:B------:R-:W-:Y:S01]  /*b570*/  IMAD.U32 R11, R9.reuse, 0x10000, RZ ;  /* 0x00010000090b7824 */ /* 0x040fe200078e00ff */
[----:B------:R-:W-:Y:S01]  /*b580*/  LOP3.LUT R8, R8, 0xffff0000, RZ, 0xc0, !PT ;  /* 0xffff000008087812 */ /* 0x000fe200078ec0ff */
[----:B------:R-:W-:Y:S01]  /*b590*/  IMAD.U32 R81, R148, 0x10000, RZ ;  /* 0x0001000094517824 */ /* 0x000fe200078e00ff */
[----:B------:R-:W-:Y:S01]  /*b5a0*/  LOP3.LUT R9, R9, 0xffff0000, RZ, 0xc0, !PT ;  /* 0xffff000009097812 */ /* 0x000fe200078ec0ff */
[----:B------:R-:W-:Y:S01]  /*b5b0*/  IMAD.U32 R79, R144, 0x10000, RZ ;  /* 0x00010000904f7824 */ /* 0x000fe200078e00ff */
[----:B------:R-:W-:Y:S01]  /*b5c0*/  LOP3.LUT R148, R148, 0xffff0000, RZ, 0xc0, !PT ;  /* 0xffff000094947812 */ /* 0x000fe200078ec0ff */
[----:B------:R-:W-:Y:S01]  /*b5d0*/  FFMA.FTZ R149, R80, R147, R149 ;  /* 0x0000009350957223 */ /* 0x000fe20000010095 */
[----:B------:R-:W-:Y:S01]  /*b5e0*/  LOP3.LUT R144, R144, 0xffff0000, RZ, 0xc0, !PT ;  /* 0xffff000090907812 */ /* 0x000fe200078ec0ff */
[C---:B------:R-:W-:Y:S01]  /*b5f0*/  FMUL.FTZ R145, R8.reuse, R81 ;  /* 0x0000005108917220 */ /* 0x040fe20000410000 */
[----:B------:R-:W-:Y:S01]  /*b600*/  FMUL.FTZ R78, R8, R79 ;  /* 0x0000004f084e7220 */ /* 0x000fe20000410000 */
[----:B------:R-:W-:-:S02]  /*b610*/  FMUL.FTZ R80, R9, R148 ;  /* 0x0000009409507220 */ /* 0x000fc40000410000 */
[-C--:B------:R-:W-:Y:S01]  /*b620*/  FMUL.FTZ R147, R9, R144.reuse ;  /* 0x0000009009937220 */ /* 0x080fe20000410000 */
[C---:B------:R-:W-:Y:S01]  /*b630*/  FFMA.FTZ R8, R10.reuse, R79, -R145 ;  /* 0x0000004f0a087223 */ /* 0x040fe20000010891 */
[----:B------:R-:W-:Y:S01]  /*b640*/  FFMA.FTZ R81, R10, R81, R78 ;  /* 0x000000510a517223 */ /* 0x000fe2000001004e */
[C---:B------:R-:W-:Y:S01]  /*b650*/  FFMA.FTZ R9, R11.reuse, R144, -R80 ;  /* 0x000000900b097223 */ /* 0x040fe20000010850 */
[----:B------:R-:W-:Y:S01]  /*b660*/  FFMA.FTZ R148, R11, R148, R147 ;  /* 0x000000940b947223 */ /* 0x000fe20000010093 */
[----:B------:R-:W-:Y:S02]  /*b670*/  F2FP.BF16.F32.PACK_AB R10, R150, R151 ;  /* 0x00000097960a723e */ /* 0x000fe400000010ff */
[----:B------:R-:W-:Y:S02]  /*b680*/  F2FP.BF16.F32.PACK_AB R11, R149, R146 ;  /* 0x00000092950b723e */ /* 0x000fe400000010ff */
[----:B------:R-:W-:Y:S02]  /*b690*/  F2FP.BF16.F32.PACK_AB R8, R81, R8 ;  /* 0x000000085108723e */ /* 0x000fe400000010ff */
[----:B------:R-:W-:-:S05]  /*b6a0*/  F2FP.BF16.F32.PACK_AB R9, R148, R9 ;  /* 0x000000099409723e */ /* 0x000fca00000010ff */
[----:B------:R0:W-:Y:S02]  /*b6b0*/  STS.128 [R152], R8 ;  /* 0x0000000898007388 */ /* 0x0001e40000000c00 */
.L_x_1695:
[----:B------:R-:W-:Y:S05]  /*b6c0*/  BSYNC B2 ;  /* 0x0000000000027941 */ /* 0x000fea0003800000 */
.L_x_1694:
[----:B------:R-:W-:Y:S04]  /*b6d0*/  BSSY B2, `(.L_x_1696) ;  /* 0x0000030000027945 */ /* 0x000fe80003800000 */
[----:B------:R-:W-:Y:S05]  /*b6e0*/  @P1 BRA `(.L_x_1697) ;  /* 0x0000000000b81947 */ /* 0x000fea0003800000 */
[----:B0----5:R-:W0:Y:S01]  /*b6f0*/  LDS.128 R8, [R152+0x4000] ;  /* 0x0040000098087984 */ /* 0x021e220000000c00 */
[--C-:B------:R-:W-:Y:S02]  /*b700*/  SHF.R.U64 R79, R76, 0x10, R77.reuse ;  /* 0x000000104c4f7819 */ /* 0x100fe4000000124d */
[----:B------:R-:W-:Y:S02]  /*b710*/  SHF.R.U32.HI R76, RZ, 0x10, R77 ;  /* 0x00000010ff4c7819 */ /* 0x000fe4000001164d */
[--C-:B------:R-:W-:Y:S02]  /*b720*/  SHF.R.U64 R77, R74, 0x10, R75.reuse ;  /* 0x000000104a4d7819 */ /* 0x100fe4000000124b */
[----:B------:R-:W-:Y:S02]  /*b730*/  SHF.R.U32.HI R74, RZ, 0x10, R75 ;  /* 0x00000010ff4a7819 */ /* 0x000fe4000001164b */
[----:B------:R-:W-:Y:S02]  /*b740*/  PRMT R141, R141, 0x5410, R76 ;  /* 0x000054108d8d7816 */ /* 0x000fe4000000004c */
[----:B------:R-:W-:-:S02]  /*b750*/  PRMT R143, R143, 0x5410, R74 ;  /* 0x000054108f8f7816 */ /* 0x000fc4000000004a */
[----:B------:R-:W-:Y:S01]  /*b760*/  PRMT R140, R140, 0x5410, R79 ;  /* 0x000054108c8c7816 */ /* 0x000fe2000000004f */
[----:B------:R-:W-:Y:S01]  /*b770*/  IMAD.U32 R78, R141, 0x10000, RZ ;  /* 0x000100008d4e7824 */ /* 0x000fe200078e00ff */
[----:B------:R-:W-:Y:S01]  /*b780*/  PRMT R142, R142, 0x5410, R77 ;  /* 0x000054108e8e7816 */ /* 0x000fe2000000004d */
[C---:B------:R-:W-:Y:S01]  /*b790*/  IMAD.U32 R79, R143.reuse, 0x10000, RZ ;  /* 0x000100008f4f7824 */ /* 0x040fe200078e00ff */
[----:B------:R-:W-:Y:S02]  /*b7a0*/  LOP3.LUT R143, R143, 0xffff0000, RZ, 0xc0, !PT ;  /* 0xffff00008f8f7812 */ /* 0x000fe400078ec0ff */
[----:B------:R-:W-:Y:S02]  /*b7b0*/  LOP3.LUT R141, R141, 0xffff0000, RZ, 0xc0, !PT ;  /* 0xffff00008d8d7812 */ /* 0x000fe400078ec0ff */
[C---:B0-----:R-:W-:Y:S01]  /*b7c0*/  LOP3.LUT R75, R10.reuse, 0xffff0000, RZ, 0xc0, !PT ;  /* 0xffff00000a4b7812 */ /* 0x041fe200078ec0ff */
[----:B------:R-:W-:Y:S01]  /*b7d0*/  IMAD.U32 R74, R10, 0x10000, RZ ;  /* 0x000100000a4a7824 */ /* 0x000fe200078e00ff */
[C---:B------:R-:W-:Y:S01]  /*b7e0*/  LOP3.LUT R77, R11.reuse, 0xffff0000, RZ, 0xc0, !PT ;  /* 0xffff00000b4d7812 */ /* 0x040fe200078ec0ff */
[----:B------:R-:W-:-:S02]  /*b7f0*/  IMAD.U32 R76, R11, 0x10000, RZ ;  /* 0x000100000b4c7824 */ /* 0x000fc400078e00ff */
[CC--:B------:R-:W-:Y:S01]  /*b800*/  FMUL.FTZ R80, R75.reuse, R78.reuse ;  /* 0x0000004e4b507220 */ /* 0x0c0fe20000410000 */
[----:B------:R-:W-:Y:S01]  /*b810*/  FMUL.FTZ R81, R75, R79 ;  /* 0x0000004f4b517220 */ /* 0x000fe20000410000 */
[C---:B------:R-:W-:Y:S01]  /*b820*/  FMUL.FTZ R75, R77.reuse, R143 ;  /* 0x0000008f4d4b7220 */ /* 0x040fe20000410000 */
[----:B------:R-:W-:Y:S02]  /*b830*/  IMAD.U32 R10, R8, 0x10000, RZ ;  /* 0x00010000080a7824 */ /* 0x000fe400078e00ff */
        /* <DEDUP_REMOVED lines=9> */
[----:B------:R-:W-:Y:S01]  /*b8d0*/  FFMA.FTZ R78, R74, R78, -R81 ;  /* 0x0000004e4a4e7223 */ /* 0x000fe20000010851 */
[----:B------:R-:W-:Y:S01]  /*b8e0*/  LOP3.LUT R140, R140, 0xffff0000, RZ, 0xc0, !PT ;  /* 0xffff00008c8c7812 */ /* 0x000fe200078ec0ff */
        /* <DEDUP_REMOVED lines=14> */
.L_x_1697:
[----:B------:R-:W-:Y:S05]  /*b9d0*/  BSYNC B2 ;  /* 0x0000000000027941 */ /* 0x000fea0003800000 */
.L_x_1696:
[----:B------:R-:W-:Y:S04]  /*b9e0*/  BSSY B2, `(.L_x_1698) ;  /* 0x0000030000027945 */ /* 0x000fe80003800000 */
[----:B------:R-:W-:Y:S05]  /*b9f0*/  @P2 BRA `(.L_x_1699) ;  /* 0x0000000000b82947 */ /* 0x000fea0003800000 */
[----:B01---5:R-:W0:Y:S01]  /*ba00*/  LDS.128 R8, [R152+0x8000] ;  /* 0x0080000098087984 */ /* 0x023e220000000c00 */
        /* <DEDUP_REMOVED lines=45> */
.L_x_1699:
[----:B------:R-:W-:Y:S05]  /*bce0*/  BSYNC B2 ;  /* 0x0000000000027941 */ /* 0x000fea0003800000 */
.L_x_1698:
[----:B------:R-:W-:Y:S05]  /*bcf0*/  @P3 BRA `(.L_x_1693) ;  /* 0x0000000000b83947 */ /* 0x000fea0003800000 */
[----:B012--5:R-:W0:Y:S01]  /*bd00*/  LDS.128 R8, [R152+0xc000] ;  /* 0x00c0000098087984 */ /* 0x027e220000000c00 */
[--C-:B------:R-:W-:Y:S02]  /*bd10*/  SHF.R.U64 R60, R60, 0x10, R61.reuse ;  /* 0x000000103c3c7819 */ /* 0x100fe4000000123d */
[----:B------:R-:W-:Y:S02]  /*bd20*/  SHF.R.U32.HI R71, RZ, 0x10, R61 ;  /* 0x00000010ff477819 */ /* 0x000fe4000001163d */
[--C-:B------:R-:W-:Y:S02]  /*bd30*/  SHF.R.U64 R61, R62, 0x10, R63.reuse ;  /* 0x000000103e3d7819 */ /* 0x100fe4000000123f */
[----:B------:R-:W-:Y:S02]  /*bd40*/  SHF.R.U32.HI R62, RZ, 0x10, R63 ;  /* 0x00000010ff3e7819 */ /* 0x000fe4000001163f */
[----:B------:R-:W-:Y:S02]  /*bd50*/  PRMT R132, R132, 0x5410, R71 ;  /* 0x0000541084847816 */ /* 0x000fe40000000047 */
[----:B------:R-:W-:-:S02]  /*bd60*/  PRMT R135, R135, 0x5410, R62 ;  /* 0x0000541087877816 */ /* 0x000fc4000000003e */
[----:B------:R-:W-:Y:S01]  /*bd70*/  PRMT R134, R134, 0x5410, R61 ;  /* 0x0000541086867816 */ /* 0x000fe2000000003d */
[C---:B------:R-:W-:Y:S01]  /*bd80*/  IMAD.U32 R70, R132.reuse, 0x10000, RZ ;  /* 0x0001000084467824 */ /* 0x040fe200078e00ff */
        /* <DEDUP_REMOVED lines=8> */
[C---:B------:R-:W-:Y:S01]  /*be10*/  FMUL.FTZ R74, R61.reuse, R70 ;  /* 0x000000463d4a7220 */ /* 0x040fe20000410000 */
[----:B------:R-:W-:Y:S01]  /*be20*/  FMUL.FTZ R73, R61, R71 ;  /* 0x000000473d497220 */ /* 0x000fe20000410000 */
[C---:B------:R-:W-:Y:S01]  /*be30*/  FMUL.FTZ R61, R63.reuse, R135 ;  /* 0x000000873f3d7220 */ /* 0x040fe20000410000 */
[----:B------:R-:W-:Y:S02]  /*be40*/  IMAD.U32 R10, R8, 0x10000, RZ ;  /* 0x00010000080a7824 */ /* 0x000fe400078e00ff */
[C---:B------:R-:W-:Y:S01]  /*be50*/  FFMA.FTZ R75, R60.reuse, R71, R74 ;  /* 0x000000473c4b7223 */ /* 0x040fe2000001004a */
[----:B------:R-:W-:Y:S01]  /*be60*/  FMUL.FTZ R71, R63, R132 ;  /* 0x000000843f477220 */ /* 0x000fe20000410000 */
[C---:B------:R-:W-:Y:S02]  /*be70*/  IMAD.U32 R11, R9.reuse, 0x10000, RZ ;  /* 0x00010000090b7824 */ /* 0x040fe400078e00ff */
[----:B------:R-:W-:Y:S01]  /*be80*/  FFMA.FTZ R72, R60, R70, -R73 ;  /* 0x000000463c487223 */ /* 0x000fe20000010849 */
[----:B------:R-:W-:Y:S01]  /*be90*/  IMAD.U32 R63, R134, 0x10000, RZ ;  /* 0x00010000863f7824 */ /* 0x000fe200078e00ff */
[----:B------:R-:W-:Y:S01]  /*bea0*/  LOP3.LUT R8, R8, 0xffff0000, RZ, 0xc0, !PT ;  /* 0xffff000008087812 */ /* 0x000fe200078ec0ff */
[----:B------:R-:W-:Y:S01]  /*beb0*/  FFMA.FTZ R132, R62, R132, -R61 ;  /* 0x000000843e847223 */ /* 0x000fe2000001083d */
[----:B------:R-:W-:Y:S01]  /*bec0*/  LOP3.LUT R9, R9, 0xffff0000, RZ, 0xc0, !PT ;  /* 0xffff000009097812 */ /* 0x000fe200078ec0ff */
[C---:B------:R-:W-:Y:S01]  /*bed0*/  IMAD.U32 R61, R133.reuse, 0x10000, RZ ;  /* 0x00010000853d7824 */ /* 0x040fe200078e00ff */
        /* <DEDUP_REMOVED lines=15> */
[----:B------:R3:W-:Y:S02]  /*bfd0*/  STS.128 [R152+0xc000], R8 ;  /* 0x00c0000898007388 */ /* 0x0007e40000000c00 */
.L_x_1693:
[----:B------:R-:W-:Y:S05]  /*bfe0*/  BSYNC B1 ;  /* 0x0000000000017941 */ /* 0x000fea0003800000 */
.L_x_1692:
[----:B0123--:R-:W2:Y:S01]  /*bff0*/  LDL R8, [R1+0xa0] ;  /* 0x0000a00001087983 */ /* 0x00fea20000100800 */
[----:B------:R-:W-:Y:S01]  /*c000*/  BSSY B1, `(.L_x_1700) ;  /* 0x00000cb000017945 */ /* 0x000fe20003800000 */
[----:B--2---:R-:W-:-:S13]  /*c010*/  ISETP.GE.AND P0, PT, R8, R0, PT ;  /* 0x000000000800720c */ /* 0x004fda0003f06270 */
[----:B------:R-:W-:Y:S05]  /*c020*/  @P0 BRA `(.L_x_1701) ;  /* 0x0000000c00200947 */ /* 0x000fea0003800000 */
        /* <DEDUP_REMOVED lines=8> */
[----:B-----5:R-:W0:Y:S01]  /*c0b0*/  LDS.128 R8, [R70+0x1000] ;  /* 0x0010000046087984 */ /* 0x020e220000000c00 */
[----:B------:R-:W-:Y:S02]  /*c0c0*/  SHF.R.U64 R63, R64, 0x10, R65 ;  /* 0x00000010403f7819 */ /* 0x000fe40000001241 */
[----:B------:R-:W-:Y:S02]  /*c0d0*/  SHF.R.U64 R61, R66, 0x10, R67 ;  /* 0x00000010423d7819 */ /* 0x000fe40000001243 */
[----:B------:R-:W-:Y:S02]  /*c0e0*/  SHF.R.U32.HI R64, RZ, 0x10, R65 ;  /* 0x00000010ff407819 */ /* 0x000fe40000011641 */
        /* <DEDUP_REMOVED lines=42> */
.L_x_1703:
[----:B------:R-:W-:Y:S05]  /*c390*/  BSYNC B2 ;  /* 0x0000000000027941 */ /* 0x000fea0003800000 */
.L_x_1702:
        /* <DEDUP_REMOVED lines=48> */
.L_x_1705:
[----:B------:R-:W-:Y:S05]  /*c6a0*/  BSYNC B2 ;  /* 0x0000000000027941 */ /* 0x000fea0003800000 */
.L_x_1704:
        /* <DEDUP_REMOVED lines=48> */
.L_x_1707:
[----:B------:R-:W-:Y:S05]  /*c9b0*/  BSYNC B2 ;  /* 0x0000000000027941 */ /* 0x000fea0003800000 */
.L_x_1706:
        /* <DEDUP_REMOVED lines=47> */
.L_x_1701:
[----:B------:R-:W-:Y:S05]  /*ccb0*/  BSYNC B1 ;  /* 0x0000000000017941 */ /* 0x000fea0003800000 */
.L_x_1700:
[----:B------:R-:W-:Y:S01]  /*ccc0*/  ISETP.GE.AND P0, PT, R20, R0, PT ;  /* 0x000000001400720c */ /* 0x000fe20003f06270 */
[----:B------:R-:W-:-:S12]  /*ccd0*/  BSSY B1, `(.L_x_1708) ;  /* 0x00000ca000017945 */ /* 0x000fd80003800000 */
[----:B------:R-:W-:Y:S05]  /*cce0*/  @P0 BRA `(.L_x_1709) ;  /* 0x0000000c00200947 */ /* 0x000fea0003800000 */
[----:B------:R4:W5:Y:S01]  /*ccf0*/  LDL R52, [R1+0x60] ;  /* 0x0000600001347983 */ /* 0x0009620000100800 */
[----:B0123--:R-:W0:Y:S01]  /*cd00*/  LDC R8, c[0x0][0x3f4] ;  /* 0x0000fd00ff087b82 */ /* 0x00fe220000000800 */
[----:B------:R-:W-:Y:S01]  /*cd10*/  BSSY B2, `(.L_x_1710) ;  /* 0x0000034000027945 */ /* 0x000fe20003800000 */
[-C--:B0-----:R-:W-:Y:S02]  /*cd20*/  ISETP.GE.AND P0, PT, R200, R8.reuse, PT ;  /* 0x00000008c800720c */ /* 0x081fe40003f06270 */
[-C--:B------:R-:W-:Y:S02]  /*cd30*/  ISETP.GE.AND P1, PT, R69, R8.reuse, PT ;  /* 0x000000084500720c */ /* 0x080fe40003f26270 */
[-C--:B------:R-:W-:Y:S02]  /*cd40*/  ISETP.GE.AND P2, PT, R68, R8.reuse, PT ;  /* 0x000000084400720c */ /* 0x080fe40003f46270 */
[----:B------:R-:W-:-:S07]  /*cd50*/  ISETP.GE.AND P3, PT, R21, R8, PT ;  /* 0x000000081500720c */ /* 0x000fce0003f66270 */
[----:B----4-:R-:W-:Y:S06]  /*cd60*/  @P0 BRA `(.L_x_1711) ;  /* 0x0000000000b80947 */ /* 0x010fec0003800000 */
[----:B-----5:R-:W0:Y:S01]  /*cd70*/  LDS.128 R8, [R52+0x2000] ;  /* 0x0020000034087984 */ /* 0x020e220000000c00 */
        /* <DEDUP_REMOVED lines=18> */
[----:B------:R-:W-:Y:S02]  /*cea0*/  IMAD.U32 R10, R8, 0x10000, RZ ;  /* 0x00010000080a7824 */ /* 0x000fe400078e00ff */
[----:B------:R-:W-:Y:S01]  /*ceb0*/  FMUL.FTZ R50, R46, R119 ;  /* 0x000000772e327220 */ /* 0x000fe20000410000 */
[C---:B------:R-:W-:Y:S01]  /*cec0*/  FFMA.FTZ R48, R20.reuse, R47, -R51 ;  /* 0x0000002f14307223 */ /* 0x040fe20000010833 */
[----:B------:R-:W-:Y:S01]  /*ced0*/  FFMA.FTZ R53, R20, R49, R44 ;  /* 0x0000003114357223 */ /* 0x000fe2000001002c */
[C---:B------:R-:W-:Y:S01]  /*cee0*/  IMAD.U32 R11, R9.reuse, 0x10000, RZ ;  /* 0x00010000090b7824 */ /* 0x040fe200078e00ff */
[----:B------:R-:W-:Y:S01]  /*cef0*/  LOP3.LUT R8, R8, 0xffff0000, RZ, 0xc0, !PT ;  /* 0xffff000008087812 */ /* 0x000fe200078ec0ff */
[----:B------:R-:W-:Y:S01]  /*cf00*/  IMAD.U32 R49, R118, 0x10000, RZ ;  /* 0x0001000076317824 */ /* 0x000fe200078e00ff */
[----:B------:R-:W-:Y:S01]  /*cf10*/  LOP3.LUT R9, R9, 0xffff0000, RZ, 0xc0, !PT ;  /* 0xffff000009097812 */ /* 0x000fe200078ec0ff */
[----:B------:R-:W-:-:S02]  /*cf20*/  IMAD.U32 R47, R116, 0x10000, RZ ;  /* 0x00010000742f7824 */ /* 0x000fc400078e00ff */
[-C--:B------:R-:W-:Y:S01]  /*cf30*/  FMUL.FTZ R46, R46, R117.reuse ;  /* 0x000000752e2e7220 */ /* 0x080fe20000410000 */
[----:B------:R-:W-:Y:S01]  /*cf40*/  LOP3.LUT R118, R118, 0xffff0000, RZ, 0xc0, !PT ;  /* 0xffff000076767812 */ /* 0x000fe200078ec0ff */
[C---:B------:R-:W-:Y:S01]  /*cf50*/  FFMA.FTZ R50, R45.reuse, R117, -R50 ;  /* 0x000000752d327223 */ /* 0x040fe20000010832 */
        /* <DEDUP_REMOVED lines=15> */
.L_x_1711:
[----:B------:R-:W-:Y:S05]  /*d050*/  BSYNC B2 ;  /* 0x0000000000027941 */ /* 0x000fea0003800000 */
.L_x_1710:
        /* <DEDUP_REMOVED lines=23> */
[C---:B------:R-:W-:Y:S02]  /*d1d0*/  IMAD.U32 R11, R9.reuse, 0x10000, RZ ;  /* 0x00010000090b7824 */ /* 0x040fe400078e00ff */
[C---:B------:R-:W-:Y:S01]  /*d1e0*/  FFMA.FTZ R49, R20.reuse, R45, R40 ;  /* 0x0000002d14317223 */ /* 0x040fe20000010028 */
[----:B------:R-:W-:Y:S01]  /*d1f0*/  FFMA.FTZ R44, R20, R43, -R47 ;  /* 0x0000002b142c7223 */ /* 0x000fe2000001082f */
[----:B------:R-:W-:Y:S01]  /*d200*/  IMAD.U32 R45, R104, 0x10000, RZ ;  /* 0x00010000682d7824 */ /* 0x000fe200078e00ff */
[----:B------:R-:W-:Y:S01]  /*d210*/  LOP3.LUT R8, R8, 0xffff0000, RZ, 0xc0, !PT ;  /* 0xffff000008087812 */ /* 0x000fe200078ec0ff */
[-C--:B------:R-:W-:Y:S01]  /*d220*/  FMUL.FTZ R42, R42, R103.reuse ;  /* 0x000000672a2a7220 */ /* 0x080fe20000410000 */
        /* <DEDUP_REMOVED lines=19> */
.L_x_1713:
[----:B------:R-:W-:Y:S05]  /*d360*/  BSYNC B2 ;  /* 0x0000000000027941 */ /* 0x000fea0003800000 */
.L_x_1712:
[----:B------:R-:W-:Y:S04]  /*d370*/  BSSY B2, `(.L_x_1714) ;  /* 0x0000030000027945 */ /* 0x000fe80003800000 */
[----:B------:R-:W-:Y:S05]  /*d380*/  @P2 BRA `(.L_x_1715) ;  /* 0x0000000000b82947 */ /* 0x000fea0003800000 */
[----:B01---5:R-:W0:Y:S01]  /*d390*/  LDS.128 R8, [R52+0xa000] ;  /* 0x00a0000034087984 */ /* 0x023e220000000c00 */
[----:B------:R-:W-:Y:S02]  /*d3a0*/  SHF.R.U64 R20, R38, 0x10, R39 ;  /* 0x0000001026147819 */ /* 0x000fe40000001227 */
[----:B------:R-:W-:Y:S02]  /*d3b0*/  SHF.R.U64 R41, R36, 0x10, R37 ;  /* 0x0000001024297819 */ /* 0x000fe40000001225 */
[----:B------:R-:W-:Y:S02]  /*d3c0*/  SHF.R.U32.HI R39, RZ, 0x10, R39 ;  /* 0x00000010ff277819 */ /* 0x000fe40000011627 */
        /* <DEDUP_REMOVED lines=14> */
[-C--:B------:R-:W-:Y:S01]  /*d4b0*/  FMUL.FTZ R36, R36, R39.reuse ;  /* 0x0000002724247220 */ /* 0x080fe20000410000 */
[----:B------:R-:W-:Y:S02]  /*d4c0*/  IMAD.U32 R10, R8, 0x10000, RZ ;  /* 0x00010000080a7824 */ /* 0x000fe400078e00ff */
[-C--:B------:R-:W-:Y:S01]  /*d4d0*/  FMUL.FTZ R42, R38, R100.reuse ;  /* 0x00000064262a7220 */ /* 0x080fe20000410000 */
[C---:B------:R-:W-:Y:S01]  /*d4e0*/  FFMA.FTZ R40, R20.reuse, R39, -R43 ;  /* 0x0000002714287223 */ /* 0x040fe2000001082b */
[C---:B------:R-:W-:Y:S02]  /*d4f0*/  IMAD.U32 R11, R9.reuse, 0x10000, RZ ;  /* 0x00010000090b7824 */ /* 0x040fe400078e00ff */
[----:B------:R-:W-:Y:S01]  /*d500*/  FFMA.FTZ R45, R20, R41, R36 ;  /* 0x00000029142d7223 */ /* 0x000fe20000010024 */
[----:B------:R-:W-:Y:S01]  /*d510*/  IMAD.U32 R39, R98, 0x10000, RZ ;  /* 0x0001000062277824 */ /* 0x000fe200078e00ff */
[----:B------:R-:W-:Y:S01]  /*d520*/  LOP3.LUT R8, R8, 0xffff0000, RZ, 0xc0, !PT ;  /* 0xffff000008087812 */ /* 0x000fe200078ec0ff */
[-C--:B------:R-:W-:Y:S01]  /*d530*/  FMUL.FTZ R38, R38, R97.reuse ;  /* 0x0000006126267220 */ /* 0x080fe20000410000 */
[----:B------:R-:W-:Y:S01]  /*d540*/  LOP3.LUT R9, R9, 0xffff0000, RZ, 0xc0, !PT ;  /* 0xffff000009097812 */ /* 0x000fe200078ec0ff */
[C---:B------:R-:W-:Y:S01]  /*d550*/  IMAD.U32 R41, R99.reuse, 0x10000, RZ ;  /* 0x0001000063297824 */ /* 0x040fe200078e00ff */
        /* <DEDUP_REMOVED lines=17> */
.L_x_1715:
[----:B------:R-:W-:Y:S05]  /*d670*/  BSYNC B2 ;  /* 0x0000000000027941 */ /* 0x000fea0003800000 */
.L_x_1714:
[----:B------:R-:W-:Y:S05]  /*d680*/  @P3 BRA `(.L_x_1709) ;  /* 0x0000000000b83947 */ /* 0x000fea0003800000 */
[----:B012--5:R-:W0:Y:S01]  /*d690*/  LDS.128 R8, [R52+0xe000] ;  /* 0x00e0000034087984 */ /* 0x027e220000000c00 */
        /* <DEDUP_REMOVED lines=9> */
[----:B------:R-:W-:Y:S01]  /*d730*/  IMAD.U32 R31, R94, 0x10000, RZ ;  /* 0x000100005e1f7824 */ /* 0x000fe200078e00ff */
        /* <DEDUP_REMOVED lines=9> */
[----:B------:R-:W-:Y:S01]  /*d7d0*/  FMUL.FTZ R38, R30, R92 ;  /* 0x0000005c1e267220 */ /* 0x000fe20000410000 */
        /* <DEDUP_REMOVED lines=25> */
.L_x_1709:
[----:B------:R-:W-:Y:S05]  /*d970*/  BSYNC B1 ;  /* 0x0000000000017941 */ /* 0x000fea0003800000 */
.L_x_1708:
[----:B------:R-:W-:-:S13]  /*d980*/  ISETP.GE.AND P0, PT, R3, R0, PT ;  /* 0x000000000300720c */ /* 0x000fda0003f06270 */
        /* <DEDUP_REMOVED lines=9> */
[----:B--2345:R-:W0:Y:S01]  /*da20*/  LDS.128 R8, [R36+0x3000] ;  /* 0x0030000024087984 */ /* 0x03ce220000000c00 */
        /* <DEDUP_REMOVED lines=8> */
[----:B------:R-:W-:Y:S01]  /*dab0*/  LOP3.LUT R30, R127, 0xffff0000, RZ, 0xc0, !PT ;  /* 0xffff00007f1e7812 */ /* 0x000fe200078ec0ff */
[C---:B------:R-:W-:Y:S01]  /*dac0*/  IMAD.U32 R29, R125.reuse, 0x10000, RZ ;  /* 0x000100007d1d7824 */ /* 0x040fe200078e00ff */
[----:B------:R-:W-:Y:S02]  /*dad0*/  LOP3.LUT R28, R125, 0xffff0000, RZ, 0xc0, !PT ;  /* 0xffff00007d1c7812 */ /* 0x000fe400078ec0ff */
[----:B------:R-:W-:Y:S01]  /*dae0*/  PRMT R126, R126, 0x5410, R3 ;  /* 0x000054107e7e7816 */ /* 0x000fe20000000003 */
        /* <DEDUP_REMOVED lines=11> */
[----:B------:R-:W-:Y:S01]  /*dba0*/  FFMA.FTZ R32, R20, R31, R10 ;  /* 0x0000001f14207223 */ /* 0x000fe2000001000a */
[-C--:B------:R-:W-:Y:S01]  /*dbb0*/  FMUL.FTZ R20, R11, R28.reuse ;  /* 0x0000001c0b147220 */ /* 0x080fe20000410000 */
[----:B------:R-:W-:Y:S01]  /*dbc0*/  IMAD.U32 R11, R126, 0x10000, RZ ;  /* 0x000100007e0b7824 */ /* 0x000fe200078e00ff */
        /* <DEDUP_REMOVED lines=19> */
.L_x_1718:
[----:B------:R-:W-:Y:S05]  /*dd00*/  BSYNC B1 ;  /* 0x0000000000017941 */ /* 0x000fea0003800000 */
.L_x_1717:
[----:B------:R-:W-:Y:S04]  /*dd10*/  BSSY B1, `(.L_x_1719) ;  /* 0x0000030000017945 */ /* 0x000fe80003800000 */
[----:B------:R-:W-:Y:S05]  /*dd20*/  @P1 BRA `(.L_x_1720) ;  /* 0x0000000000b81947 */ /* 0x000fea0003800000 */
[----:B0-2345:R-:W0:Y:S01]  /*dd30*/  LDS.128 R8, [R36+0x7000] ;  /* 0x0070000024087984 */ /* 0x03de220000000c00 */
        /* <DEDUP_REMOVED lines=45> */
.L_x_1720:
[----:B------:R-:W-:Y:S05]  /*e010*/  BSYNC B1 ;  /* 0x0000000000017941 */ /* 0x000fea0003800000 */
.L_x_1719:
[----:B------:R-:W-:Y:S04]  /*e020*/  BSSY B1, `(.L_x_1721) ;  /* 0x0000030000017945 */ /* 0x000fe80003800000 */
[----:B------:R-:W-:Y:S05]  /*e030*/  @P2 BRA `(.L_x_1722) ;  /* 0x0000000000b82947 */ /* 0x000fea0003800000 */
[----:B012345:R-:W0:Y:S01]  /*e040*/  LDS.128 R8, [R36+0xb000] ;  /* 0x00b0000024087984 */ /* 0x03fe220000000c00 */
        /* <DEDUP_REMOVED lines=45> */
.L_x_1722:
[----:B------:R-:W-:Y:S05]  /*e320*/  BSYNC B1 ;  /* 0x0000000000017941 */ /* 0x000fea0003800000 */
.L_x_1721:
        /* <DEDUP_REMOVED lines=18> */
[----:B------:R-:W-:Y:S01]  /*e450*/  FMUL.FTZ R14, R6, R12 ;  /* 0x0000000c060e7220 */ /* 0x000fe20000410000 */
[----:B------:R-:W-:-:S02]  /*e460*/  IMAD.U32 R0, R8, 0x10000, RZ ;  /* 0x0001000008007824 */ /* 0x000fc400078e00ff */
[-C--:B------:R-:W-:Y:S01]  /*e470*/  FMUL.FTZ R13, R6, R11.reuse ;  /* 0x0000000b060d7220 */ /* 0x080fe20000410000 */
[C---:B------:R-:W-:Y:S01]  /*e480*/  FMUL.FTZ R6, R10.reuse, R82 ;  /* 0x000000520a067220 */ /* 0x040fe20000410000 */
[-C--:B------:R-:W-:Y:S01]  /*e490*/  FMUL.FTZ R10, R10, R84.reuse ;  /* 0x000000540a0a7220 */ /* 0x080fe20000410000 */
[----:B------:R-:W-:Y:S01]  /*e4a0*/  LOP3.LUT R3, R8, 0xffff0000, RZ, 0xc0, !PT ;  /* 0xffff000008037812 */ /* 0x000fe200078ec0ff */
[----:B------:R-:W-:Y:S01]  /*e4b0*/  FFMA.FTZ R14, R5, R11, -R14 ;  /* 0x0000000b050e7223 */ /* 0x000fe2000001080e */
[----:B------:R-:W-:Y:S01]  /*e4c0*/  FFMA.FTZ R84, R7, R84, -R6 ;  /* 0x0000005407547223 */ /* 0x000fe20000010806 */
[----:B------:R-:W-:Y:S01]  /*e4d0*/  FFMA.FTZ R13, R5, R12, R13 ;  /* 0x0000000c050d7223 */ /* 0x000fe2000001000d */
[----:B------:R-:W-:Y:S01]  /*e4e0*/  IMAD.U32 R6, R83, 0x10000, RZ ;  /* 0x0001000053067824 */ /* 0x000fe200078e00ff */
[----:B------:R-:W-:Y:S01]  /*e4f0*/  LOP3.LUT R8, R9, 0xffff0000, RZ, 0xc0, !PT ;  /* 0xffff000009087812 */ /* 0x000fe200078ec0ff */
[----:B------:R-:W-:Y:S01]  /*e500*/  IMAD.U32 R5, R85, 0x10000, RZ ;  /* 0x0001000055057824 */ /* 0x000fe200078e00ff */
[----:B------:R-:W-:Y:S01]  /*e510*/  LOP3.LUT R83, R83, 0xffff0000, RZ, 0xc0, !PT ;  /* 0xffff000053537812 */ /* 0x000fe200078ec0ff */
[----:B------:R-:W-:Y:S01]  /*e520*/  FFMA.FTZ R11, R7, R82, R10 ;  /* 0x00000052070b7223 */ /* 0x000fe2000001000a */
[----:B------:R-:W-:Y:S01]  /*e530*/  LOP3.LUT R85, R85, 0xffff0000, RZ, 0xc0, !PT ;  /* 0xffff000055557812 */ /* 0x000fe200078ec0ff */
[----:B------:R-:W-:-:S02]  /*e540*/  IMAD.U32 R4, R9, 0x10000, RZ ;  /* 0x0001000009047824 */ /* 0x000fc400078e00ff */
        /* <DEDUP_REMOVED lines=8> */
[----:B------:R-:W-:Y:S02]  /*e5d0*/  F2FP.BF16.F32.PACK_AB R6, R13, R14 ;  /* 0x0000000e0d06723e */ /* 0x000fe400000010ff */
[----:B------:R-:W-:-:S02]  /*e5e0*/  F2FP.BF16.F32.PACK_AB R4, R0, R5 ;  /* 0x000000050004723e */ /* 0x000fc400000010ff */
[----:B------:R-:W-:Y:S02]  /*e5f0*/  F2FP.BF16.F32.PACK_AB R7, R11, R84 ;  /* 0x000000540b07723e */ /* 0x000fe400000010ff */
[----:B------:R-:W-:-:S05]  /*e600*/  F2FP.BF16.F32.PACK_AB R5, R8, R9 ;  /* 0x000000090805723e */ /* 0x000fca00000010ff */
[----:B------:R0:W-:Y:S01]  /*e610*/  STS.128 [R36+0xf000], R4 ;  /* 0x00f0000424007388 */ /* 0x0001e20000000c00 */
[----:B------:R-:W-:Y:S05]  /*e620*/  BRA `(.L_x_1716) ;  /* 0x0000004c006c7947 */ /* 0x000fea0003800000 */
.L_x_1677:
[----:B------:R-:W0:Y:S01]  /*e630*/  LDC R10, c[0x0][0x448] ;  /* 0x00011200ff0a7b82 */ /* 0x000e220000000800 */
[----:B------:R-:W-:Y:S01]  /*e640*/  ULDC.64 UR4, c[0x0][0x3f8] ;  /* 0x0000fe0000047ab9 */ /* 0x000fe20000000a00 */
[----:B------:R-:W-:Y:S01]  /*e650*/  ULDC.64 UR6, c[0x0][0x408] ;  /* 0x0001020000067ab9 */ /* 0x000fe20000000a00 */
[----:B------:R-:W-:Y:S02]  /*e660*/  IMAD.MOV.U32 R25, RZ, RZ, R29 ;  /* 0x000000ffff197224 */ /* 0x000fe400078e001d */
[----:B------:R-:W-:Y:S01]  /*e670*/  IMAD.MOV.U32 R27, RZ, RZ, R31 ;  /* 0x000000ffff1b7224 */ /* 0x000fe200078e001f */
[----:B0-----:R-:W-:-:S13]  /*e680*/  ISETP.NE.AND P0, PT, R10, 0x1, PT ;  /* 0x000000010a00780c */ /* 0x001fda0003f05270 */
[----:B------:R-:W0:Y:S08]  /*e690*/  @P0 LDC R0, c[0x0][0x44c] ;  /* 0x00011300ff000b82 */ /* 0x000e300000000800 */
[----:B------:R-:W1:Y:S01]  /*e6a0*/  @P0 LDC R5, c[0x0][0x450] ;  /* 0x00011400ff050b82 */ /* 0x000e620000000800 */
[----:B0-----:R-:W-:-:S05]  /*e6b0*/  @P0 IMAD.HI.U32 R0, R7, R0, RZ ;  /* 0x0000000007000227 */ /* 0x001fca00078e00ff */
[----:B-1----:R-:W-:-:S04]  /*e6c0*/  @P0 SHF.R.U32.HI R7, RZ, R5, R0 ;  /* 0x00000005ff070219 */ /* 0x002fc80000011600 */
        /* <DEDUP_REMOVED lines=21> */
.L_x_2063:
        /* <DEDUP_REMOVED lines=16> */
[----:B------:R-:W-:-:S09]  /*e920*/  ISETP.GE.AND P5, PT, R205, UR4, PT ;  /* 0x00000004cd007c0c */ /* 0x000fd2000bfa6270 */
[C---:B------:R-:W-:Y:S01]  /*e930*/  @!P4 IMAD.SHL.U32 R12, R16.reuse, 0x2, RZ ;  /* 0x00000002100cc824 */ /* 0x040fe200078e00ff */
[----:B------:R-:W-:-:S03]  /*e940*/  @!P4 SHF.L.U64.HI R13, R16, 0x1, R17 ;  /* 0x00000001100dc819 */ /* 0x000fc60000010211 */
[----:B------:R-:W-:Y:S01]  /*e950*/  @!P5 IMAD.SHL.U32 R15, R203, 0x2, RZ ;  /* 0x00000002cb0fd824 */ /* 0x000fe200078e00ff */
[CC--:B--2---:R-:W-:Y:S02]  /*e960*/  @!P4 IADD3 R10, P0, R5.reuse, R12.reuse, RZ ;  /* 0x0000000c050ac210 */ /* 0x0c4fe40007f1e0ff */
[----:B----4-:R-:W-:Y:S02]  /*e970*/  @!P4 IADD3 R12, P1, R14, R12, RZ ;  /* 0x0000000c0e0cc210 */ /* 0x010fe40007f3e0ff */
[-C--:B------:R-:W-:Y:S01]  /*e980*/  @!P5 IADD3 R24, P2, R5, R15.reuse, RZ ;  /* 0x0000000f0518d210 */ /* 0x080fe20007f5e0ff */
[----:B-1----:R-:W-:Y:S01]  /*e990*/  @!P4 IMAD.X R11, R4, 0x1, R13, P0 ;  /* 0x00000001040bc824 */ /* 0x002fe200000e060d */
[----:B------:R-:W-:Y:S02]  /*e9a0*/  @!P5 IADD3 R14, P3, R14, R15, RZ ;  /* 0x0000000f0e0ed210 */ /* 0x000fe40007f7e0ff */
[----:B------:R-:W-:Y:S02]  /*e9b0*/  CS2R R68, SRZ ;  /* 0x0000000000447805 */ /* 0x000fe4000001ff00 */
[----:B------:R-:W-:-:S02]  /*e9c0*/  @!P5 SHF.L.U64.HI R5, R203, 0x1, R224 ;  /* 0x00000001cb05d819 */ /* 0x000fc400000102e0 */
[----:B------:R-:W-:Y:S02]  /*e9d0*/  CS2R R70, SRZ ;  /* 0x0000000000467805 */ /* 0x000fe4000001ff00 */
[----:B------:R-:W-:Y:S02]  /*e9e0*/  CS2R R56, SRZ ;  /* 0x0000000000387805 */ /* 0x000fe4000001ff00 */
[----:B------:R-:W-:Y:S02]  /*e9f0*/  CS2R R58, SRZ ;  /* 0x00000000003a7805 */ /* 0x000fe4000001ff00 */
[----:B------:R-:W-:Y:S02]  /*ea00*/  CS2R R64, SRZ ;  /* 0x0000000000407805 */ /* 0x000fe4000001ff00 */
[----:B------:R-:W-:Y:S01]  /*ea10*/  CS2R R66, SRZ ;  /* 0x0000000000427805 */ /* 0x000fe2000001ff00 */
[----:B---3--:R-:W-:Y:S01]  /*ea20*/  @!P4 IMAD.X R13, R9, 0x1, R13, P1 ;  /* 0x00000001090dc824 */ /* 0x008fe200008e060d */
[----:B------:R1:W5:Y:S01]  /*ea30*/  @!P4 LD.E.128 R60, desc[UR60][R10.64] ;  /* 0x0000003c0a3cc980 */ /* 0x000362000c101d00 */
[----:B------:R-:W-:-:S02]  /*ea40*/  @!P5 IMAD.X R25, R4, 0x1, R5, P2 ;  /* 0x000000010419d824 */ /* 0x000fc400010e0605 */
[----:B------:R-:W-:Y:S01]  /*ea50*/  @!P5 IMAD.X R15, R9, 0x1, R5, P3 ;  /* 0x00000001090fd824 */ /* 0x000fe200018e0605 */
[----:B------:R1:W5:Y:S04]  /*ea60*/  @!P4 LD.E.128 R68, desc[UR60][R12.64] ;  /* 0x0000003c0c44c980 */ /* 0x000368000c101d00 */
[----:B------:R1:W5:Y:S04]  /*ea70*/  @!P5 LD.E.128 R56, desc[UR60][R24.64] ;  /* 0x0000003c1838d980 */ /* 0x000368000c101d00 */
[----:B------:R1:W5:Y:S02]  /*ea80*/  @!P5 LD.E.128 R64, desc[UR60][R14.64] ;  /* 0x0000003c0e40d980 */ /* 0x000364000c101d00 */
.L_x_1725:
[----:B------:R-:W-:Y:S05]  /*ea90*/  BSYNC B1 ;  /* 0x0000000000017941 */ /* 0x000fea0003800000 */
.L_x_1724:
[----:B-1---5:R-:W-:Y:S01]  /*eaa0*/  IMAD.MOV.U32 R4, RZ, RZ, R68 ;  /* 0x000000ffff047224 */ /* 0x022fe200078e0044 */
[----:B------:R-:W-:Y:S01]  /*eab0*/  UMOV UR4, 0xffffffff ;  /* 0xffffffff00047882 */ /* 0x000fe20000000000 */
[----:B--2---:R-:W-:Y:S01]  /*eac0*/  IMAD.MOV.U32 R5, RZ, RZ, R69 ;  /* 0x000000ffff057224 */ /* 0x004fe200078e0045 */
        /* <DEDUP_REMOVED lines=36> */
.L_x_2069:
        /* <DEDUP_REMOVED lines=19> */
[CC--:B---3--:R-:W-:Y:S02]  /*ee40*/  @!P4 IADD3 R10, P0, R5.reuse, R12.reuse, RZ ;  /* 0x0000000c050ac210 */ /* 0x0c8fe40007f1e0ff */
[----:B----4-:R-:W-:Y:S02]  /*ee50*/  @!P4 IADD3 R12, P1, R14, R12, RZ ;  /* 0x0000000c0e0cc210 */ /* 0x010fe40007f3e0ff */
[-C--:B------:R-:W-:Y:S01]  /*ee60*/  @!P5 IADD3 R24, P2, R5, R15.reuse, RZ ;  /* 0x0000000f0518d210 */ /* 0x080fe20007f5e0ff */
[----:B--2---:R-:W-:Y:S01]  /*ee70*/  @!P4 IMAD.X R11, R4, 0x1, R13, P0 ;  /* 0x00000001040bc824 */ /* 0x004fe200000e060d */
        /* <DEDUP_REMOVED lines=8> */
[----:B0-----:R-:W-:Y:S01]  /*ef00*/  @!P4 IMAD.X R13, R9, 0x1, R13, P1 ;  /* 0x00000001090dc824 */ /* 0x001fe200008e060d */
[----:B------:R0:W5:Y:S01]  /*ef10*/  @!P4 LD.E.128 R44, desc[UR60][R10.64] ;  /* 0x0000003c0a2cc980 */ /* 0x000162000c101d00 */
[----:B------:R-:W-:-:S02]  /*ef20*/  @!P5 IMAD.X R25, R4, 0x1, R5, P2 ;  /* 0x000000010419d824 */ /* 0x000fc400010e0605 */
[----:B------:R-:W-:Y:S01]  /*ef30*/  @!P5 IMAD.X R15, R9, 0x1, R5, P3 ;  /* 0x00000001090fd824 */ /* 0x000fe200018e0605 */
[----:B------:R0:W5:Y:S04]  /*ef40*/  @!P4 LD.E.128 R52, desc[UR60][R12.64] ;  /* 0x0000003c0c34c980 */ /* 0x000168000c101d00 */
[----:B------:R0:W5:Y:S04]  /*ef50*/  @!P5 LD.E.128 R40, desc[UR60][R24.64] ;  /* 0x0000003c1828d980 */ /* 0x000168000c101d00 */
[----:B------:R0:W5:Y:S02]  /*ef60*/  @!P5 LD.E.128 R48, desc[UR60][R14.64] ;  /* 0x0000003c0e30d980 */ /* 0x000164000c101d00 */
.L_x_1728:
[----:B------:R-:W-:Y:S05]  /*ef70*/  BSYNC B1 ;  /* 0x0000000000017941 */ /* 0x000fea0003800000 */
.L_x_1727:
[----:B--2--5:R-:W-:Y:S01]  /*ef80*/  IMAD.MOV.U32 R4, RZ, RZ, R52 ;  /* 0x000000ffff047224 */ /* 0x024fe200078e0034 */
[----:B------:R-:W-:Y:S01]  /*ef90*/  UMOV UR4, 0xffffffff ;  /* 0xffffffff00047882 */ /* 0x000fe20000000000 */
[----:B---3--:R-:W-:Y:S02]  /*efa0*/  IMAD.MOV.U32 R5, RZ, RZ, R53 ;  /* 0x000000ffff057224 */ /* 0x008fe400078e0035 */
        /* <DEDUP_REMOVED lines=35> */
.L_x_2075:
        /* <DEDUP_REMOVED lines=21> */
[----:B0-----:R-:W-:Y:S02]  /*f330*/  @!P4 IADD3 R10, P1, R14, R10, RZ ;  /* 0x0000000a0e0ac210 */ /* 0x001fe40007f3e0ff */
        /* <DEDUP_REMOVED lines=10> */
[----:B------:R-:W-:Y:S01]  /*f3e0*/  @!P4 IMAD.X R11, R9, 0x1, R11, P1 ;  /* 0x00000001090bc824 */ /* 0x000fe200008e060b */
[----:B------:R0:W5:Y:S01]  /*f3f0*/  @!P4 LD.E.128 R28, desc[UR60][R72.64] ;  /* 0x0000003c481cc980 */ /* 0x000162000c101d00 */
[----:B------:R-:W-:-:S02]  /*f400*/  @!P5 IMAD.X R13, R4, 0x1, R5, P2 ;  /* 0x00000001040dd824 */ /* 0x000fc400010e0605 */
[----:B------:R-:W-:Y:S01]  /*f410*/  @!P5 IMAD.X R15, R9, 0x1, R5, P3 ;  /* 0x00000001090fd824 */ /* 0x000fe200018e0605 */
[----:B------:R0:W5:Y:S04]  /*f420*/  @!P4 LD.E.128 R36, desc[UR60][R10.64] ;  /* 0x0000003c0a24c980 */ /* 0x000168000c101d00 */
[----:B------:R0:W5:Y:S04]  /*f430*/  @!P5 LD.E.128 R24, desc[UR60][R12.64] ;  /* 0x0000003c0c18d980 */ /* 0x000168000c101d00 */
[----:B------:R0:W5:Y:S02]  /*f440*/  @!P5 LD.E.128 R32, desc[UR60][R14.64] ;  /* 0x0000003c0e20d980 */ /* 0x000164000c101d00 */
.L_x_1731:
[----:B------:R-:W-:Y:S05]  /*f450*/  BSYNC B1 ;  /* 0x0000000000017941 */ /* 0x000fea0003800000 */
.L_x_1730:
        /* <DEDUP_REMOVED lines=38> */
[----:B-1--4-:R-:W1:Y:S02]  /*f6c0*/  SHFL.IDX PT, R0, R0, 0x3, 0x181f ;  /* 0x00781f0000007f89 */ /* 0x012e6400000e0000 */
.L_x_2081:
[----:B------:R-:W4:Y:S01]  /*f6d0*/  LDL R13, [R1+0x7c] ;  /* 0x00007c00010d7983 */ /* 0x000f220000100800 */
[----:B------:R-:W-:Y:S01]  /*f6e0*/  VIADD R84, R84, 0x60 ;  /* 0x0000006054547836 */ /* 0x000fe20000000000 */
[----:B------:R-:W-:Y:S01]  /*f6f0*/  BSSY B1, `(.L_x_1733) ;  /* 0x0000029000017945 */ /* 0x000fe20003800000 */
[----:B0-----:R-:W-:Y:S02]  /*f700*/  CS2R R6, SRZ ;  /* 0x0000000000067805 */ /* 0x001fe4000001ff00 */
[----:B------:R-:W-:Y:S02]  /*f710*/  CS2R R10, SRZ ;  /* 0x00000000000a7805 */ /* 0x000fe4000001ff00 */
[----:B------:R-:W-:Y:S02]  /*f720*/  CS2R R14, SRZ ;  /* 0x00000000000e7805 */ /* 0x000fe4000001ff00 */
[----:B------:R-:W-:Y:S02]  /*f730*/  ISETP.GE.AND P0, PT, R84, R89, PT ;  /* 0x000000595400720c */ /* 0x000fe40003f06270 */
[----:B------:R-:W-:-:S02]  /*f740*/  CS2R R72, SRZ ;  /* 0x0000000000487805 */ /* 0x000fc4000001ff00 */
[----:B------:R-:W-:Y:S02]  /*f750*/  CS2R R74, SRZ ;  /* 0x00000000004a7805 */ /* 0x000fe4000001ff00 */
[----:B----4-:R-:W-:-:S04]  /*f760*/  LEA.HI R8, R13, R13, RZ, 0x1 ;  /* 0x0000000d0d087211 */ /* 0x010fc800078f08ff */
[----:B------:R-:W-:Y:S02]  /*f770*/  LOP3.LUT R12, R8, 0xfffffffe, RZ, 0xc0, !PT ;  /* 0xfffffffe080c7812 */ /* 0x000fe400078ec0ff */
[----:B------:R-:W-:-:S03]  /*f780*/  CS2R R8, SRZ ;  /* 0x0000000000087805 */ /* 0x000fc6000001ff00 */
        /* <DEDUP_REMOVED lines=12> */
[-C--:B---3--:R-:W-:Y:S02]  /*f850*/  @!P4 IADD3 R82, P0, R76, R79.reuse, RZ ;  /* 0x0000004f4c52c210 */ /* 0x088fe40007f1e0ff */
[----:B-1----:R-:W-:Y:S02]  /*f860*/  @!P4 IADD3 R78, P1, R0, R79, RZ ;  /* 0x0000004f004ec210 */ /* 0x002fe40007f3e0ff */
[-C--:B------:R-:W-:Y:S01]  /*f870*/  @!P5 IADD3 R80, P2, R76, R5.reuse, RZ ;  /* 0x000000054c50d210 */ /* 0x080fe20007f5e0ff */
[--C-:B--2---:R-:W-:Y:S01]  /*f880*/  @!P4 IMAD.X R83, R21, 0x1, R4.reuse, P0 ;  /* 0x000000011553c824 */ /* 0x104fe200000e0604 */
[----:B------:R-:W-:Y:S01]  /*f890*/  @!P5 IADD3 R76, P3, R0, R5, RZ ;  /* 0x00000005004cd210 */ /* 0x000fe20007f7e0ff */
[----:B------:R-:W-:Y:S01]  /*f8a0*/  @!P4 IMAD.X R79, R77, 0x1, R4, P1 ;  /* 0x000000014d4fc824 */ /* 0x000fe200008e0604 */
[----:B------:R-:W-:Y:S02]  /*f8b0*/  @!P5 SHF.L.U64.HI R0, R203, 0x1, R224 ;  /* 0x00000001cb00d819 */ /* 0x000fe400000102e0 */
[----:B------:R-:W-:-:S02]  /*f8c0*/  CS2R R4, SRZ ;  /* 0x0000000000047805 */ /* 0x000fc4000001ff00 */
[----:B------:R-:W-:Y:S02]  /*f8d0*/  CS2R R6, SRZ ;  /* 0x0000000000067805 */ /* 0x000fe4000001ff00 */
[----:B------:R-:W-:Y:S02]  /*f8e0*/  CS2R R72, SRZ ;  /* 0x0000000000487805 */ /* 0x000fe4000001ff00 */
[----:B------:R-:W-:Y:S02]  /*f8f0*/  CS2R R74, SRZ ;  /* 0x00000000004a7805 */ /* 0x000fe4000001ff00 */
[----:B------:R-:W-:Y:S02]  /*f900*/  CS2R R8, SRZ ;  /* 0x0000000000087805 */ /* 0x000fe4000001ff00 */
[----:B------:R-:W-:Y:S01]  /*f910*/  CS2R R10, SRZ ;  /* 0x00000000000a7805 */ /* 0x000fe2000001ff00 */
[--C-:B------:R-:W-:Y:S01]  /*f920*/  @!P5 IMAD.X R81, R21, 0x1, R0.reuse, P2 ;  /* 0x000000011551d824 */ /* 0x100fe200010e0600 */
[----:B------:R0:W5:Y:S01]  /*f930*/  @!P4 LD.E.128 R12, desc[UR60][R82.64] ;  /* 0x0000003c520cc980 */ /* 0x000162000c101d00 */
[----:B------:R-:W-:-:S03]  /*f940*/  @!P5 IMAD.X R77, R77, 0x1, R0, P3 ;  /* 0x000000014d4dd824 */ /* 0x000fc600018e0600 */
[----:B------:R0:W5:Y:S04]  /*f950*/  @!P4 LD.E.128 R4, desc[UR60][R78.64] ;  /* 0x0000003c4e04c980 */ /* 0x000168000c101d00 */
[----:B------:R0:W5:Y:S04]  /*f960*/  @!P5 LD.E.128 R72, desc[UR60][R80.64] ;  /* 0x0000003c5048d980 */ /* 0x000168000c101d00 */
[----:B------:R0:W5:Y:S02]  /*f970*/  @!P5 LD.E.128 R8, desc[UR60][R76.64] ;  /* 0x0000003c4c08d980 */ /* 0x000164000c101d00 */
.L_x_1734:
[----:B------:R-:W-:Y:S05]  /*f980*/  BSYNC B1 ;  /* 0x0000000000017941 */ /* 0x000fea0003800000 */
.L_x_1733:
[----:B0-----:R-:W4:Y:S01]  /*f990*/  LDL R79, [R1+0x4c] ;  /* 0x00004c00014f7983 */ /* 0x001f220000100800 */
[----:B------:R-:W0:Y:S03]  /*f9a0*/  SYNCS.PHASECHK.TRANS64.TRYWAIT P0, [R18+URZ+0x30800], R91 ;  /* 0x0308005b120075a7 */ /* 0x000e26000800017f */
[----:B------:R-:W4:Y:S01]  /*f9b0*/  LDL R78, [R1+0xc] ;  /* 0x00000c00014e7983 */ /* 0x000f220000100800 */
[----:B-1---5:R-:W-:Y:S01]  /*f9c0*/  IMAD.MOV.U32 R0, RZ, RZ, R4 ;  /* 0x000000ffff007224 */ /* 0x022fe200078e0004 */
[----:B------:R-:W-:Y:S01]  /*f9d0*/  BSSY B1, `(.L_x_1735) ;  /* 0x0000024000017945 */ /* 0x000fe20003800000 */
[----:B---3--:R-:W-:Y:S02]  /*f9e0*/  IMAD.MOV.U32 R76, RZ, RZ, R7 ;  /* 0x000000ffff4c7224 */ /* 0x008fe400078e0007 */
[----:B------:R-:W-:Y:S01]  /*f9f0*/  IMAD.MOV.U32 R77, RZ, RZ, R8 ;  /* 0x000000ffff4d7224 */ /* 0x000fe200078e0008 */
[----:B------:R-:W-:Y:S01]  /*fa00*/  PRMT R101, R0, 0x7610, R101 ;  /* 0x0000761000657816 */ /* 0x000fe20000000065 */
[----:B--2---:R-:W-:Y:S01]  /*fa10*/  IMAD.MOV.U32 R21, RZ, RZ, R5 ;  /* 0x000000ffff157224 */ /* 0x004fe200078e0005 */
        /* <DEDUP_REMOVED lines=21> */
[----:B------:R-:W-:Y:S02]  /*fb70*/  SHF.R.S32.HI R0, RZ, 0x1f, R205 ;  /* 0x0000001fff007819 */ /* 0x000fe400000114cd */
[----:B------:R-:W-:Y:S01]  /*fb80*/  PRMT R88, R76, 0x7610, R88 ;  /* 0x000076104c587816 */ /* 0x000fe20000000058 */
[----:B------:R-:W-:Y:S01]  /*fb90*/  IMAD.MOV.U32 R76, RZ, RZ, R75 ;  /* 0x000000ffff4c7224 */ /* 0x000fe200078e004b */
[----:B------:R-:W-:Y:S02]  /*fba0*/  LEA.HI R0, R0, R205, RZ, 0x3 ;  /* 0x000000cd00007211 */ /* 0x000fe400078f18ff */
[----:B----4-:R-:W-:Y:S02]  /*fbb0*/  VIADDMNMX R21, R89, -R79, 0x80, PT ;  /* 0x0000008059157446 */ /* 0x010fe4000380094f */
[----:B------:R-:W-:Y:S02]  /*fbc0*/  PRMT R89, R77, 0x7610, R89 ;  /* 0x000076104d597816 */ /* 0x000fe40000000059 */
[----:B------:R-:W-:Y:S01]  /*fbd0*/  ISETP.GE.AND P1, PT, R78, R21, PT ;  /* 0x000000154e00720c */ /* 0x000fe20003f26270 */
[----:B------:R-:W-:-:S05]  /*fbe0*/  IMAD.MOV.U32 R78, RZ, RZ, R74 ;  /* 0x000000ffff4e7224 */ /* 0x000fca00078e004a */
[----:B------:R-:W-:Y:S01]  /*fbf0*/  PRMT R90, R78, 0x7610, R90 ;  /* 0x000076104e5a7816 */ /* 0x000fe2000000005a */
[----:B0-----:R-:W-:Y:S06]  /*fc00*/  @!P0 BRA `(.L_x_1736) ;  /* 0x000001b400d88947 */ /* 0x001fec0003800000 */
.L_x_2082:
[----:B------:R-:W-:Y:S05]  /*fc10*/  BSYNC B1 ;  /* 0x0000000000017941 */ /* 0x000fea0003800000 */
.L_x_1735:
[----:B------:R-:W-:Y:S01]  /*fc20*/  BSSY B1, `(.L_x_1737) ;  /* 0x00000dd000017945 */ /* 0x000fe20003800000 */
[----:B0-----:R-:W-:Y:S02]  /*fc30*/  PRMT R91, R76, 0x7610, R91 ;  /* 0x000076104c5b7816 */ /* 0x001fe4000000005b */
[----:B------:R-:W-:Y:S01]  /*fc40*/  SHF.R.S32.HI R0, RZ, 0x3, R0 ;  /* 0x00000003ff007819 */ /* 0x000fe20000011400 */
[----:B------:R-:W-:Y:S06]  /*fc50*/  @P1 BRA `(.L_x_1738) ;  /* 0x0000000c00641947 */ /* 0x000fec0003800000 */
[----:B------:R0:W5:Y:S01]  /*fc60*/  LDL R161, [R1+0x54] ;  /* 0x0000540001a17983 */ /* 0x0001620000100800 */
[----:B------:R-:W1:Y:S03]  /*fc70*/  LDC R143, c[0x0][0x3f4] ;  /* 0x0000fd00ff8f7b82 */ /* 0x000e660000000800 */
[----:B------:R0:W5:Y:S04]  /*fc80*/  LDL R160, [R1+0xa8] ;  /* 0x0000a80001a07983 */ /* 0x0001680000100800 */
[----:B------:R0:W5:Y:S01]  /*fc90*/  LDL R159, [R1+0x5c] ;  /* 0x00005c00019f7983 */ /* 0x0001620000100800 */
[----:B------:R-:W-:Y:S01]  /*fca0*/  BSSY B2, `(.L_x_1739) ;  /* 0x000006c000027945 */ /* 0x000fe20003800000 */
[----:B-1----:R-:W-:-:S02]  /*fcb0*/  ISETP.GE.AND P0, PT, R16, R143, PT ;  /* 0x0000008f1000720c */ /* 0x002fc40003f06270 */
[----:B------:R-:W-:-:S11]  /*fcc0*/  ISETP.GE.AND P1, PT, R205, R143, PT ;  /* 0x0000008fcd00720c */ /* 0x000fd60003f26270 */
[----:B0-----:R-:W-:Y:S05]  /*fcd0*/  @P0 BRA `(.L_x_1740) ;  /* 0x0000000400a00947 */ /* 0x001fea0003800000 */
[----:B------:R-:W2:Y:S04]  /*fce0*/  LDL R77, [R1+0x70] ;  /* 0x00007000014d7983 */ /* 0x000ea80000100800 */
[----:B------:R-:W3:Y:S01]  /*fcf0*/  LDL R162, [R1+0x60] ;  /* 0x0000600001a27983 */ /* 0x000ee20000100800 */
[----:B------:R-:W-:Y:S02]  /*fd00*/  SHF.R.U64 R148, R68, 0x10, R69 ;  /* 0x0000001044947819 */ /* 0x000fe40000001245 */
[----:B------:R-:W-:Y:S02]  /*fd10*/  SHF.R.U64 R151, R60, 0x10, R61 ;  /* 0x000000103c977819 */ /* 0x000fe4000000123d */
[----:B------:R-:W-:Y:S02]  /*fd20*/  PRMT R155, R145, 0x5410, R148 ;  /* 0x00005410919b7816 */ /* 0x000fe40000000094 */
[----:B------:R-:W-:-:S02]  /*fd30*/  SHF.R.U32.HI R68, RZ, 0x10, R69 ;  /* 0x00000010ff447819 */ /* 0x000fc40000011645 */
[----:B------:R-:W-:Y:S01]  /*fd40*/  PRMT R146, R146, 0x5410, R151 ;  /* 0x0000541092927816 */ /* 0x000fe20000000097 */
[----:B------:R-:W-:Y:S01]  /*fd50*/  IMAD.U32 R154, R155, 0x10000, RZ ;  /* 0x000100009b9a7824 */ /* 0x000fe200078e00ff */
[----:B------:R-:W-:Y:S02]  /*fd60*/  SHF.R.U64 R69, R70, 0x10, R71 ;  /* 0x0000001046457819 */ /* 0x000fe40000001247 */
[----:B------:R-:W-:Y:S02]  /*fd70*/  SHF.R.U32.HI R149, RZ, 0x10, R61 ;  /* 0x00000010ff957819 */ /* 0x000fe4000001163d */
[----:B------:R-:W-:Y:S02]  /*fd80*/  SHF.R.U64 R61, R62, 0x10, R63 ;  /* 0x000000103e3d7819 */ /* 0x000fe4000000123f */
[----:B------:R-:W-:Y:S02]  /*fd90*/  SHF.R.U32.HI R62, RZ, 0x10, R71 ;  /* 0x00000010ff3e7819 */ /* 0x000fe40000011647 */
[----:B------:R-:W-:-:S02]  /*fda0*/  SHF.R.U32.HI R60, RZ, 0x10, R63 ;  /* 0x00000010ff3c7819 */ /* 0x000fc4000001163f */
[----:B------:R-:W-:Y:S02]  /*fdb0*/  PRMT R144, R144, 0x5410, R149 ;  /* 0x0000541090907816 */ /* 0x000fe40000000095 */
[----:B------:R-:W-:Y:S02]  /*fdc0*/  PRMT R62, R85, 0x5432, R62 ;  /* 0x00005432553e7816 */ /* 0x000fe4000000003e */
[----:B------:R-:W-:Y:S02]  /*fdd0*/  PRMT R60, R87, 0x5432, R60 ;  /* 0x00005432573c7816 */ /* 0x000fe4000000003c */
[----:B------:R-:W-:Y:S02]  /*fde0*/  PRMT R147, R147, 0x5410, R68 ;  /* 0x0000541093937816 */ /* 0x000fe40000000044 */
[----:B------:R-:W-:Y:S02]  /*fdf0*/  LOP3.LUT R155, R155, 0xffff0000, RZ, 0xc0, !PT ;  /* 0xffff00009b9b7812 */ /* 0x000fe400078ec0ff */
[----:B------:R-:W-:-:S02]  /*fe00*/  PRMT R69, R86, 0x5432, R69 ;  /* 0x0000543256457816 */ /* 0x000fc40000000045 */
[----:B------:R-:W-:Y:S02]  /*fe10*/  PRMT R61, R88, 0x5432, R61 ;  /* 0x00005432583d7816 */ /* 0x000fe4000000003d */
[----:B--2---:R-:W-:-:S04]  /*fe20*/  LEA.HI R76, R143, R77, RZ, 0x1d ;  /* 0x0000004d8f4c7211 */ /* 0x004fc800078fe8ff */
[----:B------:R-:W-:Y:S01]  /*fe30*/  SHF.R.S32.HI R79, RZ, 0x1f, R76 ;  /* 0x0000001fff4f7819 */ /* 0x000fe2000001144c */
[----:B------:R-:W-:-:S03]  /*fe40*/  IMAD.SHL.U32 R77, R76, 0x8, RZ ;  /* 0x000000084c4d7824 */ /* 0x000fc600078e00ff */
[----:B------:R-:W-:Y:S02]  /*fe50*/  LEA.HI R79, R79, R76, RZ, 0x3 ;  /* 0x0000004c4f4f7211 */ /* 0x000fe400078f18ff */
[----:B-----5:R-:W-:-:S03]  /*fe60*/  LOP3.LUT R77, R161, 0x38, R77, 0xf8, !PT ;  /* 0x00000038a14d7812 */ /* 0x020fc600078ef84d */
[----:B------:R-:W-:Y:S01]  /*fe70*/  IMAD.SHL.U32 R79, R79, 0x400, RZ ;  /* 0x000004004f4f7824 */ /* 0x000fe200078e00ff */
[----:B------:R-:W-:-:S04]  /*fe80*/  LOP3.LUT R76, R77, R160, RZ, 0x3c, !PT ;  /* 0x000000a04d4c7212 */ /* 0x000fc800078e3cff */
[----:B------:R-:W-:-:S04]  /*fe90*/  LOP3.LUT R79, R79, 0x7fffe000, RZ, 0xc0, !PT ;  /* 0x7fffe0004f4f7812 */ /* 0x000fc800078ec0ff */
[----:B------:R-:W-:Y:S02]  /*fea0*/  IADD3 R81, R76, R79, R159 ;  /* 0x0000004f4c517210 */ /* 0x000fe40007ffe09f */
[----:B---3--:R-:W0:Y:S03]  /*feb0*/  LDS.128 R76, [R162] ;  /* 0x00000000a24c7984 */ /* 0x008e260000000c00 */
        /* <DEDUP_REMOVED lines=13> */
[----:B------:R-:W-:Y:S01]  /*ff90*/  LOP3.LUT R152, R81, 0xffff0000, RZ, 0xc0, !PT ;  /* 0xffff000051987812 */ /* 0x000fe200078ec0ff */
[----:B------:R-:W-:Y:S01]  /*ffa0*/  FMUL.FTZ R156, R77, R154 ;  /* 0x0000009a4d9c7220 */ /* 0x000fe20000410000 */
[----:B------:R-:W-:-:S02]  /*ffb0*/  IMAD.U32 R151, R81, 0x10000, RZ ;  /* 0x0001000051977824 */ /* 0x000fc400078e00ff */
[-C--:B------:R-:W-:Y:S01]  /*ffc0*/  FMUL.FTZ R158, R77, R80.reuse ;  /* 0x000000504d9e7220 */ /* 0x080fe20000410000 */
[----:B------:R-:W-:Y:S02]  /*ffd0*/  IMAD.U32 R153, R83, 0x10000, RZ ;  /* 0x0001000053997824 */ /* 0x000fe400078e00ff */
[C---:B------:R-:W-:Y:S01]  /*ffe0*/  FFMA.FTZ R77, R145.reuse, R80, -R156 ;  /* 0x00000050914d7223 */ /* 0x040fe2000001089c */
[----:B------:R-:W-:Y:S02]  /*fff0*/  IMAD.U32 R80, R144, 0x10000, RZ ;  /* 0x0001000090507824 */ /* 0x000fe400078e00ff */
[----:B------:R-:W-:Y:S01]  /*10000*/  FFMA.FTZ R79, R145, R154, R158 ;  /* 0x0000009a914f7223 */ /* 0x000fe2000001009e */
[----:B------:R-:W-:Y:S01]  /*10010*/  IMAD.U32 R156, R62, 0x10000, RZ ;  /* 0x000100003e9c7824 */ /* 0x000fe200078e00ff */
[C---:B------:R-:W-:Y:S01]  /*10020*/  LOP3.LUT R71, R82.reuse, 0xffff0000, RZ, 0xc0, !PT ;  /* 0xffff000052477812 */ /* 0x040fe200078ec0ff */
[----:B------:R-:W-:Y:S01]  /*10030*/  IMAD.U32 R81, R82, 0x10000, RZ ;  /* 0x0001000052517824 */ /* 0x000fe200078e00ff */
[----:B------:R-:W-:Y:S01]  /*10040*/  LOP3.LUT R82, R83, 0xffff0000, RZ, 0xc0, !PT ;  /* 0xffff000053527812 */ /* 0x000fe200078ec0ff */
[----:B------:R-:W-:-:S02]  /*10050*/  IMAD.U32 R154, R60, 0x10000, RZ ;  /* 0x000100003c9a7824 */ /* 0x000fc400078e00ff */
[----:B------:R-:W-:Y:S01]  /*10060*/  FMUL.FTZ R145, R151, R80 ;  /* 0x0000005097917220 */ /* 0x000fe20000410000 */
[----:B------:R-:W-:Y:S02]  /*10070*/  IMAD.U32 R83, R147, 0x10000, RZ ;  /* 0x0001000093537824 */ /* 0x000fe400078e00ff */
[C---:B------:R-:W-:Y:S01]  /*10080*/  FMUL.FTZ R158, R153.reuse, R156 ;  /* 0x0000009c999e7220 */ /* 0x040fe20000410000 */
[-C--:B------:R-:W-:Y:S01]  /*10090*/  FMUL.FTZ R153, R153, R154.reuse ;  /* 0x0000009a99997220 */ /* 0x080fe20000410000 */
[----:B------:R-:W-:Y:S01]  /*100a0*/  LOP3.LUT R147, R147, 0xffff0000, RZ, 0xc0, !PT ;  /* 0xffff000093937812 */ /* 0x000fe200078ec0ff */
[-C--:B------:R-:W-:Y:S01]  /*100b0*/  FMUL.FTZ R157, R151, R83.reuse ;  /* 0x00000053979d7220 */ /* 0x080fe20000410000 */
[----:B------:R-:W-:Y:S01]  /*100c0*/  FFMA.FTZ R145, R148, R83, R145 ;  /* 0x0000005394917223 */ /* 0x000fe20000010091 */
[----:B------:R-:W-:Y:S01]  /*100d0*/  LOP3.LUT R151, R146, 0xffff0000, RZ, 0xc0, !PT ;  /* 0xffff000092977812 */ /* 0x000fe200078ec0ff */
[C---:B------:R-:W-:Y:S01]  /*100e0*/  FFMA.FTZ R83, R149.reuse, R154, -R158 ;  /* 0x0000009a95537223 */ /* 0x040fe2000001089e */
[----:B------:R-:W-:Y:S01]  /*100f0*/  FFMA.FTZ R146, R149, R156, R153 ;  /* 0x0000009c95927223 */ /* 0x000fe20000010099 */
[----:B------:R-:W-:Y:S01]  /*10100*/  FMUL.FTZ R153, R150, R155 ;  /* 0x0000009b96997220 */ /* 0x000fe20000410000 */
[----:B------:R-:W-:Y:S01]  /*10110*/  LOP3.LUT R149, R144, 0xffff0000, RZ, 0xc0, !PT ;  /* 0xffff000090957812 */ /* 0x000fe200078ec0ff */
[----:B------:R-:W-:Y:S01]  /*10120*/  FFMA.FTZ R80, R148, R80, -R157 ;  /* 0x0000005094507223 */ /* 0x000fe2000001089d */
[-C--:B------:R-:W-:Y:S01]  /*10130*/  FMUL.FTZ R157, R150, R151.reuse ;  /* 0x00000097969d7220 */ /* 0x080fe20000410000 */
[----:B------:R-:W-:Y:S01]  /*10140*/  FFMA.FTZ R150, R70, R151, -R153 ;  /* 0x0000009746967223 */ /* 0x000fe20000010899 */
[C---:B------:R-:W-:Y:S01]  /*10150*/  FMUL.FTZ R151, R152.reuse, R147 ;  /* 0x0000009398977220 */ /* 0x040fe20000410000 */
[----:B------:R-:W-:Y:S01]  /*10160*/  FMUL.FTZ R154, R152, R149 ;  /* 0x00000095989a7220 */ /* 0x000fe20000410000 */
[----:B------:R-:W-:Y:S01]  /*10170*/  FFMA.FTZ R152, R70, R155, R157 ;  /* 0x0000009b46987223 */ /* 0x000fe2000001009d */
[----:B------:R-:W-:-:S02]  /*10180*/  IMAD.U32 R148, R69, 0x10000, RZ ;  /* 0x0001000045947824 */ /* 0x000fc400078e00ff */
[C---:B------:R-:W-:Y:S01]  /*10190*/  FFMA.FTZ R151, R76.reuse, R149, -R151 ;  /* 0x000000954c977223 */ /* 0x040fe20000010897 */
[----:B------:R-:W-:Y:S01]  /*101a0*/  FFMA.FTZ R154, R76, R147, R154 ;  /* 0x000000934c9a7223 */ /* 0x000fe2000001009a */
[----:B------:R-:W-:Y:S01]  /*101b0*/  LOP3.LUT R76, R69, 0xffff0000, RZ, 0xc0, !PT ;  /* 0xffff0000454c7812 */ /* 0x000fe200078ec0ff */
[C---:B------:R-:W-:Y:S01]  /*101c0*/  IMAD.U32 R144, R61.reuse, 0x10000, RZ ;  /* 0x000100003d907824 */ /* 0x040fe200078e00ff */
[----:B------:R-:W-:Y:S01]  /*101d0*/  LOP3.LUT R70, R61, 0xffff0000, RZ, 0xc0, !PT ;  /* 0xffff00003d467812 */ /* 0x000fe200078ec0ff */
[C---:B------:R-:W-:Y:S01]  /*101e0*/  FMUL.FTZ R153, R81.reuse, R148 ;  /* 0x0000009451997220 */ /* 0x040fe20000410000 */
[----:B------:R-:W-:Y:S01]  /*101f0*/  LOP3.LUT R69, R62, 0xffff0000, RZ, 0xc0, !PT ;  /* 0xffff00003e457812 */ /* 0x000fe200078ec0ff */
[----:B------:R-:W-:Y:S01]  /*10200*/  FMUL.FTZ R81, R81, R144 ;  /* 0x0000009051517220 */ /* 0x000fe20000410000 */
[----:B------:R-:W-:Y:S01]  /*10210*/  LOP3.LUT R61, R60, 0xffff0000, RZ, 0xc0, !PT ;  /* 0xffff00003c3d7812 */ /* 0x000fe200078ec0ff */
[C---:B------:R-:W-:Y:S01]  /*10220*/  FMUL.FTZ R60, R71.reuse, R76 ;  /* 0x0000004c473c7220 */ /* 0x040fe20000410000 */
[----:B------:R-:W-:Y:S01]  /*10230*/  FMUL.FTZ R71, R71, R70 ;  /* 0x0000004647477220 */ /* 0x000fe20000410000 */
[----:B------:R-:W-:Y:S01]  /*10240*/  FMUL.FTZ R147, R82, R69 ;  /* 0x0000004552937220 */ /* 0x000fe20000410000 */
[----:B------:R-:W-:Y:S01]  /*10250*/  FFMA.FTZ R153, R68, R144, -R153 ;  /* 0x0000009044997223 */ /* 0x000fe20000010899 */
[-C--:B------:R-:W-:Y:S01]  /*10260*/  FMUL.FTZ R82, R82, R61.reuse ;  /* 0x0000003d52527220 */ /* 0x080fe20000410000 */
[C---:B------:R-:W-:Y:S01]  /*10270*/  FFMA.FTZ R62, R63.reuse, R70, -R60 ;  /* 0x000000463f3e7223 */ /* 0x040fe2000001083c */
[----:B------:R-:W-:Y:S01]  /*10280*/  FFMA.FTZ R70, R63, R76, R71 ;  /* 0x0000004c3f467223 */ /* 0x000fe20000010047 */
[----:B------:R-:W-:Y:S01]  /*10290*/  FFMA.FTZ R76, R78, R61, -R147 ;  /* 0x0000003d4e4c7223 */ /* 0x000fe20000010893 */
        /* <DEDUP_REMOVED lines=12> */
.L_x_1740:
[----:B------:R-:W-:Y:S05]  /*10360*/  BSYNC B2 ;  /* 0x0000000000027941 */ /* 0x000fea0003800000 */
.L_x_1739:
[----:B------:R-:W-:Y:S05]  /*10370*/  @P1 BRA `(.L_x_1738) ;  /* 0x00000004009c1947 */ /* 0x000fea0003800000 */
[----:B------:R-:W2:Y:S01]  /*10380*/  LDL R81, [R1+0x9c] ;  /* 0x00009c0001517983 */ /* 0x000ea20000100800 */
[----:B------:R-:W-:Y:S02]  /*10390*/  LEA.HI R143, R143, R0, RZ, 0x1d ;  /* 0x000000008f8f7211 */ /* 0x000fe400078fe8ff */
[----:B------:R-:W-:Y:S02]  /*103a0*/  SHF.R.U64 R77, R56, 0x10, R57 ;  /* 0x00000010384d7819 */ /* 0x000fe40000001239 */
[----:B0-----:R-:W-:Y:S01]  /*103b0*/  SHF.R.S32.HI R62, RZ, 0x1f, R143 ;  /* 0x0000001fff3e7819 */ /* 0x001fe2000001148f */
[----:B------:R-:W-:Y:S01]  /*103c0*/  IMAD.SHL.U32 R60, R143, 0x8, RZ ;  /* 0x000000088f3c7824 */ /* 0x000fe200078e00ff */
[----:B------:R-:W-:Y:S02]  /*103d0*/  SHF.R.U32.HI R80, RZ, 0x10, R57 ;  /* 0x00000010ff507819 */ /* 0x000fe40000011639 */
[----:B------:R-:W-:Y:S02]  /*103e0*/  LEA.HI R62, R62, R143, RZ, 0x3 ;  /* 0x0000008f3e3e7211 */ /* 0x000fe400078f18ff */
[----:B-----5:R-:W-:-:S02]  /*103f0*/  LOP3.LUT R60, R161, 0x38, R60, 0xf8, !PT ;  /* 0x00000038a13c7812 */ /* 0x020fc400078ef83c */
[----:B------:R-:W-:Y:S01]  /*10400*/  SHF.R.U64 R57, R58, 0x10, R59 ;  /* 0x000000103a397819 */ /* 0x000fe2000000123b */
[----:B------:R-:W-:Y:S01]  /*10410*/  IMAD.SHL.U32 R62, R62, 0x400, RZ ;  /* 0x000004003e3e7824 */ /* 0x000fe200078e00ff */
[----:B------:R-:W-:Y:S02]  /*10420*/  LOP3.LUT R61, R60, R160, RZ, 0x3c, !PT ;  /* 0x000000a03c3d7212 */ /* 0x000fe400078e3cff */
[----:B------:R-:W-:Y:S02]  /*10430*/  SHF.R.U64 R58, R64, 0x10, R65 ;  /* 0x00000010403a7819 */ /* 0x000fe40000001241 */
[----:B------:R-:W-:Y:S02]  /*10440*/  LOP3.LUT R62, R62, 0x7fffe000, RZ, 0xc0, !PT ;  /* 0x7fffe0003e3e7812 */ /* 0x000fe400078ec0ff */
[----:B------:R-:W-:Y:S02]  /*10450*/  SHF.R.U64 R56, R66, 0x10, R67 ;  /* 0x0000001042387819 */ /* 0x000fe40000001243 */
[----:B------:R-:W-:-:S02]  /*10460*/  IADD3 R69, R61, R62, R159 ;  /* 0x0000003e3d457210 */ /* 0x000fc40007ffe09f */
[----:B------:R-:W-:Y:S02]  /*10470*/  SHF.R.U32.HI R65, RZ, 0x10, R65 ;  /* 0x00000010ff417819 */ /* 0x000fe40000011641 */
[----:B------:R-:W-:Y:S01]  /*10480*/  PRMT R140, R140, 0x5410, R57 ;  /* 0x000054108c8c7816 */ /* 0x000fe20000000039 */
[----:B------:R-:W-:Y:S01]  /*10490*/  IMAD R76, R69, 0x2, R18 ;  /* 0x00000002454c7824 */ /* 0x000fe200078e0212 */
[----:B------:R-:W-:Y:S02]  /*104a0*/  PRMT R137, R137, 0x5410, R58 ;  /* 0x0000541089897816 */ /* 0x000fe4000000003a */
[----:B------:R-:W-:Y:S02]  /*104b0*/  SHF.R.U32.HI R78, RZ, 0x10, R59 ;  /* 0x00000010ff4e7819 */ /* 0x000fe4000001163b */
[----:B------:R-:W0:Y:S01]  /*104c0*/  LDS.128 R68, [R76+0x10400] ;  /* 0x010400004c447984 */ /* 0x000e220000000c00 */
[----:B------:R-:W-:Y:S02]  /*104d0*/  SHF.R.U32.HI R67, RZ, 0x10, R67 ;  /* 0x00000010ff437819 */ /* 0x000fe40000011643 */
[----:B------:R-:W-:-:S02]  /*104e0*/  PRMT R135, R135, 0x5410, R56 ;  /* 0x0000541087877816 */ /* 0x000fc40000000038 */
[----:B------:R-:W-:Y:S02]  /*104f0*/  PRMT R138, R138, 0x5410, R77 ;  /* 0x000054108a8a7816 */ /* 0x000fe4000000004d */
[----:B------:R-:W-:Y:S01]  /*10500*/  PRMT R139, R139, 0x5410, R80 ;  /* 0x000054108b8b7816 */ /* 0x000fe20000000050 */
[----:B------:R-:W-:Y:S01]  /*10510*/  IMAD.U32 R80, R137, 0x10000, RZ ;  /* 0x0001000089507824 */ /* 0x000fe200078e00ff */
[----:B------:R-:W-:Y:S02]  /*10520*/  PRMT R136, R136, 0x5410, R65 ;  /* 0x0000541088887816 */ /* 0x000fe40000000041 */
[----:B------:R-:W-:Y:S02]  /*10530*/  PRMT R134, R134, 0x5410, R67 ;  /* 0x0000541086867816 */ /* 0x000fe40000000043 */
[----:B------:R-:W-:Y:S01]  /*10540*/  PRMT R141, R141, 0x5410, R78 ;  /* 0x000054108d8d7816 */ /* 0x000fe2000000004e */
[----:B------:R-:W-:Y:S01]  /*10550*/  IMAD.U32 R78, R138, 0x10000, RZ ;  /* 0x000100008a4e7824 */ /* 0x000fe200078e00ff */
[----:B------:R-:W-:-:S02]  /*10560*/  LOP3.LUT R137, R137, 0xffff0000, RZ, 0xc0, !PT ;  /* 0xffff000089897812 */ /* 0x000fc400078ec0ff */
[----:B------:R-:W-:Y:S02]  /*10570*/  LOP3.LUT R138, R138, 0xffff0000, RZ, 0xc0, !PT ;  /* 0xffff00008a8a7812 */ /* 0x000fe400078ec0ff */
[----:B0-----:R-:W-:Y:S01]  /*10580*/  LOP3.LUT R65, R68, 0xffff0000, RZ, 0xc0, !PT ;  /* 0xffff000044417812 */ /* 0x001fe200078ec0ff */
[----:B------:R-:W-:Y:S02]  /*10590*/  IMAD.U32 R66, R69, 0x10000, RZ ;  /* 0x0001000045427824 */ /* 0x000fe400078e00ff */
[----:B------:R-:W-:Y:S02]  /*105a0*/  IMAD.U32 R67, R70, 0x10000, RZ ;  /* 0x0001000046437824 */ /* 0x000fe400078e00ff */
[----:B------:R-:W-:Y:S01]  /*105b0*/  IMAD.U32 R77, R71, 0x10000, RZ ;  /* 0x00010000474d7824 */ /* 0x000fe200078e00ff */
[----:B--2---:R-:W0:Y:S02]  /*105c0*/  LDS.128 R60, [R81] ;  /* 0x00000000513c7984 */ /* 0x004e240000000c00 */
        /* <DEDUP_REMOVED lines=8> */
[----:B------:R-:W-:Y:S01]  /*10650*/  IMAD.U32 R63, R68, 0x10000, RZ ;  /* 0x00010000443f7824 */ /* 0x000fe200078e00ff */
[----:B------:R-:W-:-:S02]  /*10660*/  LOP3.LUT R68, R69, 0xffff0000, RZ, 0xc0, !PT ;  /* 0xffff000045447812 */ /* 0x000fc400078ec0ff */
[----:B------:R-:W-:Y:S01]  /*10670*/  LOP3.LUT R69, R70, 0xffff0000, RZ, 0xc0, !PT ;  /* 0xffff000046457812 */ /* 0x000fe200078ec0ff */
[----:B------:R-:W-:Y:S01]  /*10680*/  FMUL.FTZ R82, R63, R80 ;  /* 0x000000503f527220 */ /* 0x000fe20000410000 */
[----:B------:R-:W-:Y:S01]  /*10690*/  LOP3.LUT R70, R71, 0xffff0000, RZ, 0xc0, !PT ;  /* 0xffff000047467812 */ /* 0x000fe200078ec0ff */
[----:B------:R-:W-:Y:S02]  /*106a0*/  IMAD.U32 R71, R136, 0x10000, RZ ;  /* 0x0001000088477824 */ /* 0x000fe400078e00ff */
[-C--:B------:R-:W-:Y:S01]  /*106b0*/  FMUL.FTZ R142, R63, R78.reuse ;  /* 0x0000004e3f8e7220 */ /* 0x080fe20000410000 */
[----:B------:R-:W-:Y:S01]  /*106c0*/  FFMA.FTZ R82, R57, R78, -R82 ;  /* 0x0000004e39527223 */ /* 0x000fe20000010852 */
[----:B------:R-:W-:Y:S02]  /*106d0*/  IMAD.U32 R63, R139, 0x10000, RZ ;  /* 0x000100008b3f7824 */ /* 0x000fe400078e00ff */
[----:B------:R-:W-:Y:S01]  /*106e0*/  FMUL.FTZ R144, R66, R71 ;  /* 0x0000004742907220 */ /* 0x000fe20000410000 */
[----:B------:R-:W-:-:S02]  /*106f0*/  IMAD.U32 R78, R134, 0x10000, RZ ;  /* 0x00010000864e7824 */ /* 0x000fc400078e00ff */
[----:B------:R-:W-:Y:S01]  /*10700*/  FFMA.FTZ R142, R57, R80, R142 ;  /* 0x00000050398e7223 */ /* 0x000fe2000001008e */
[----:B------:R-:W-:Y:S02]  /*10710*/  IMAD.U32 R57, R141, 0x10000, RZ ;  /* 0x000100008d397824 */ /* 0x000fe400078e00ff */
[-C--:B------:R-:W-:Y:S01]  /*10720*/  FMUL.FTZ R66, R66, R63.reuse ;  /* 0x0000003f42427220 */ /* 0x080fe20000410000 */
[----:B------:R-:W-:Y:S01]  /*10730*/  FFMA.FTZ R144, R59, R63, -R144 ;  /* 0x0000003f3b907223 */ /* 0x000fe20000010890 */
[CC--:B------:R-:W-:Y:S01]  /*10740*/  FMUL.FTZ R63, R77.reuse, R78.reuse ;  /* 0x0000004e4d3f7220 */ /* 0x0c0fe20000410000 */
[----:B------:R-:W-:Y:S01]  /*10750*/  FMUL.FTZ R79, R77, R57 ;  /* 0x000000394d4f7220 */ /* 0x000fe20000410000 */
[----:B------:R-:W-:Y:S01]  /*10760*/  LOP3.LUT R139, R139, 0xffff0000, RZ, 0xc0, !PT ;  /* 0xffff00008b8b7812 */ /* 0x000fe200078ec0ff */
[----:B------:R-:W-:Y:S01]  /*10770*/  FFMA.FTZ R71, R59, R71, R66 ;  /* 0x000000473b477223 */ /* 0x000fe20000010042 */
[----:B------:R-:W-:Y:S01]  /*10780*/  FFMA.FTZ R77, R64, R57, -R63 ;  /* 0x00000039404d7223 */ /* 0x000fe2000001083f */
[----:B------:R-:W-:Y:S01]  /*10790*/  LOP3.LUT R57, R136, 0xffff0000, RZ, 0xc0, !PT ;  /* 0xffff000088397812 */ /* 0x000fe200078ec0ff */
[C---:B------:R-:W-:Y:S01]  /*107a0*/  FMUL.FTZ R59, R65.reuse, R137 ;  /* 0x00000089413b7220 */ /* 0x040fe20000410000 */
[----:B------:R-:W-:Y:S01]  /*107b0*/  FFMA.FTZ R79, R64, R78, R79 ;  /* 0x0000004e404f7223 */ /* 0x000fe2000001004f */
[----:B------:R-:W-:Y:S01]  /*107c0*/  FMUL.FTZ R65, R65, R138 ;  /* 0x0000008a41417220 */ /* 0x000fe20000410000 */
[----:B------:R-:W-:-:S02]  /*107d0*/  IMAD.U32 R66, R135, 0x10000, RZ ;  /* 0x0001000087427824 */ /* 0x000fc400078e00ff */
[C---:B------:R-:W-:Y:S01]  /*107e0*/  FMUL.FTZ R63, R68.reuse, R57 ;  /* 0x00000039443f7220 */ /* 0x040fe20000410000 */
[----:B------:R-:W-:Y:S01]  /*107f0*/  FMUL.FTZ R68, R68, R139 ;  /* 0x0000008b44447220 */ /* 0x000fe20000410000 */
[----:B------:R-:W-:Y:S02]  /*10800*/  IMAD.U32 R64, R140, 0x10000, RZ ;  /* 0x000100008c407824 */ /* 0x000fe400078e00ff */
[C---:B------:R-:W-:Y:S01]  /*10810*/  FFMA.FTZ R59, R58.reuse, R138, -R59 ;  /* 0x0000008a3a3b7223 */ /* 0x040fe2000001083b */
[----:B------:R-:W-:Y:S01]  /*10820*/  FFMA.FTZ R65, R58, R137, R65 ;  /* 0x000000893a417223 */ /* 0x000fe20000010041 */
[C---:B------:R-:W-:Y:S01]  /*10830*/  FFMA.FTZ R63, R60.reuse, R139, -R63 ;  /* 0x0000008b3c3f7223 */ /* 0x040fe2000001083f */
[----:B------:R-:W-:Y:S01]  /*10840*/  FFMA.FTZ R68, R60, R57, R68 ;  /* 0x000000393c447223 */ /* 0x000fe20000010044 */
[C---:B------:R-:W-:Y:S01]  /*10850*/  FMUL.FTZ R58, R67.reuse, R66 ;  /* 0x00000042433a7220 */ /* 0x040fe20000410000 */
[----:B------:R-:W-:Y:S01]  /*10860*/  FMUL.FTZ R60, R67, R64 ;  /* 0x00000040433c7220 */ /* 0x000fe20000410000 */
[----:B------:R-:W-:-:S02]  /*10870*/  LOP3.LUT R135, R135, 0xffff0000, RZ, 0xc0, !PT ;  /* 0xffff000087877812 */ /* 0x000fc400078ec0ff */
[----:B------:R-:W-:Y:S01]  /*10880*/  LOP3.LUT R140, R140, 0xffff0000, RZ, 0xc0, !PT ;  /* 0xffff00008c8c7812 */ /* 0x000fe200078ec0ff */
[C---:B------:R-:W-:Y:S01]  /*10890*/  FFMA.FTZ R58, R61.reuse, R64, -R58 ;  /* 0x000000403d3a7223 */ /* 0x040fe2000001083a */
[----:B------:R-:W-:Y:S01]  /*108a0*/  LOP3.LUT R57, R134, 0xffff0000, RZ, 0xc0, !PT ;  /* 0xffff000086397812 */ /* 0x000fe200078ec0ff */
[----:B------:R-:W-:Y:S01]  /*108b0*/  FFMA.FTZ R66, R61, R66, R60 ;  /* 0x000000423d427223 */ /* 0x000fe2000001003c */
[----:B------:R-:W-:Y:S01]  /*108c0*/  LOP3.LUT R141, R141, 0xffff0000, RZ, 0xc0, !PT ;  /* 0xffff00008d8d7812 */ /* 0x000fe200078ec0ff */
[C---:B------:R-:W-:Y:S01]  /*108d0*/  FMUL.FTZ R61, R69.reuse, R135 ;  /* 0x00000087453d7220 */ /* 0x040fe20000410000 */
[-C--:B------:R-:W-:Y:S01]  /*108e0*/  FMUL.FTZ R60, R69, R140.reuse ;  /* 0x0000008c453c7220 */ /* 0x080fe20000410000 */
[C---:B------:R-:W-:Y:S02]  /*108f0*/  FMUL.FTZ R69, R70.reuse, R57 ;  /* 0x0000003946457220 */ /* 0x040fe40000410000 */
[-C--:B------:R-:W-:Y:S01]  /*10900*/  FMUL.FTZ R70, R70, R141.reuse ;  /* 0x0000008d46467220 */ /* 0x080fe20000410000 */
[----:B------:R-:W-:Y:S01]  /*10910*/  FFMA.FTZ R67, R56, R140, -R61 ;  /* 0x0000008c38437223 */ /* 0x000fe2000001083d */
        /* <DEDUP_REMOVED lines=13> */
.L_x_1738:
[----:B------:R-:W-:Y:S05]  /*109f0*/  BSYNC B1 ;  /* 0x0000000000017941 */ /* 0x000fea0003800000 */
.L_x_1737:
[----:B-1----:R-:W2:Y:S01]  /*10a00*/  LDL R56, [R1+0xa0] ;  /* 0x0000a00001387983 */ /* 0x002ea20000100800 */
[----:B------:R-:W-:Y:S01]  /*10a10*/  BSSY B1, `(.L_x_1741) ;  /* 0x00000dc000017945 */ /* 0x000fe20003800000 */
[----:B--2---:R-:W-:-:S13]  /*10a20*/  ISETP.GE.AND P0, PT, R56, R21, PT ;  /* 0x000000153800720c */ /* 0x004fda0003f06270 */
[----:B------:R-:W-:Y:S05]  /*10a30*/  @P0 BRA `(.L_x_1742) ;  /* 0x0000000c00640947 */ /* 0x000fea0003800000 */
[----:B------:R1:W5:Y:S01]  /*10a40*/  LDL R78, [R1+0x50] ;  /* 0x00005000014e7983 */ /* 0x0003620000100800 */
[----:B------:R-:W2:Y:S03]  /*10a50*/  LDC R65, c[0x0][0x3f4] ;  /* 0x0000fd00ff417b82 */ /* 0x000ea60000000800 */
[----:B------:R1:W5:Y:S04]  /*10a60*/  LDL R76, [R1+0xa4] ;  /* 0x0000a400014c7983 */ /* 0x0003680000100800 */
[----:B0-----:R1:W5:Y:S01]  /*10a70*/  LDL R70, [R1+0x58] ;  /* 0x0000580001467983 */ /* 0x0013620000100800 */
[----:B------:R-:W-:Y:S01]  /*10a80*/  BSSY B2, `(.L_x_1743) ;  /* 0x000006c000027945 */ /* 0x000fe20003800000 */
[----:B--2---:R-:W-:-:S02]  /*10a90*/  ISETP.GE.AND P0, PT, R16, R65, PT ;  /* 0x000000411000720c */ /* 0x004fc40003f06270 */
[----:B------:R-:W-:-:S11]  /*10aa0*/  ISETP.GE.AND P1, PT, R205, R65, PT ;  /* 0x00000041cd00720c */ /* 0x000fd60003f26270 */
[----:B-1----:R-:W-:Y:S05]  /*10ab0*/  @P0 BRA `(.L_x_1744) ;  /* 0x0000000400a00947 */ /* 0x002fea0003800000 */
[----:B------:R-:W2:Y:S04]  /*10ac0*/  LDL R56, [R1+0x70] ;  /* 0x0000700001387983 */ /* 0x000ea80000100800 */
[----:B------:R-:W3:Y:S01]  /*10ad0*/  LDL R80, [R1+0x98] ;  /* 0x0000980001507983 */ /* 0x000ee20000100800 */
[--C-:B------:R-:W-:Y:S02]  /*10ae0*/  SHF.R.U64 R67, R46, 0x10, R47.reuse ;  /* 0x000000102e437819 */ /* 0x100fe4000000122f */
[----:B------:R-:W-:Y:S02]  /*10af0*/  SHF.R.U32.HI R46, RZ, 0x10, R47 ;  /* 0x00000010ff2e7819 */ /* 0x000fe4000001162f */
[----:B------:R-:W-:Y:S02]  /*10b00*/  SHF.R.U64 R47, R52, 0x10, R53 ;  /* 0x00000010342f7819 */ /* 0x000fe40000001235 */
[----:B------:R-:W-:-:S02]  /*10b10*/  SHF.R.U64 R69, R44, 0x10, R45 ;  /* 0x000000102c457819 */ /* 0x000fc4000000122d */
[----:B------:R-:W-:Y:S02]  /*10b20*/  SHF.R.U32.HI R44, RZ, 0x10, R45 ;  /* 0x00000010ff2c7819 */ /* 0x000fe4000001162d */
[----:B------:R-:W-:Y:S02]  /*10b30*/  SHF.R.U64 R45, R54, 0x10, R55 ;  /* 0x00000010362d7819 */ /* 0x000fe40000001237 */
[----:B------:R-:W-:Y:S02]  /*10b40*/  SHF.R.U32.HI R52, RZ, 0x10, R53 ;  /* 0x00000010ff347819 */ /* 0x000fe40000011635 */
[----:B------:R-:W-:Y:S02]  /*10b50*/  SHF.R.U32.HI R54, RZ, 0x10, R55 ;  /* 0x00000010ff367819 */ /* 0x000fe40000011637 */
[----:B------:R-:W-:Y:S02]  /*10b60*/  PRMT R126, R126, 0x5410, R47 ;  /* 0x000054107e7e7816 */ /* 0x000fe4000000002f */
[----:B------:R-:W-:-:S02]  /*10b70*/  PRMT R130, R130, 0x5410, R69 ;  /* 0x0000541082827816 */ /* 0x000fc40000000045 */
[----:B------:R-:W-:Y:S01]  /*10b80*/  PRMT R131, R131, 0x5410, R44 ;  /* 0x0000541083837816 */ /* 0x000fe2000000002c */
[----:B------:R-:W-:Y:S01]  /*10b90*/  IMAD.U32 R69, R126, 0x10000, RZ ;  /* 0x000100007e457824 */ /* 0x000fe200078e00ff */
[----:B------:R-:W-:Y:S02]  /*10ba0*/  PRMT R128, R128, 0x5410, R45 ;  /* 0x0000541080807816 */ /* 0x000fe4000000002d */
[----:B------:R-:W-:Y:S02]  /*10bb0*/  PRMT R133, R133, 0x5410, R46 ;  /* 0x0000541085857816 */ /* 0x000fe4000000002e */
[----:B------:R-:W-:Y:S02]  /*10bc0*/  PRMT R127, R127, 0x5410, R52 ;  /* 0x000054107f7f7816 */ /* 0x000fe40000000034 */
[----:B------:R-:W-:Y:S02]  /*10bd0*/  PRMT R129, R129, 0x5410, R54 ;  /* 0x0000541081817816 */ /* 0x000fe40000000036 */
[----:B------:R-:W-:Y:S01]  /*10be0*/  PRMT R132, R132, 0x5410, R67 ;  /* 0x0000541084847816 */ /* 0x000fe20000000043 */
[----:B------:R-:W-:Y:S01]  /*10bf0*/  IMAD.U32 R67, R130, 0x10000, RZ ;  /* 0x0001000082437824 */ /* 0x000fe200078e00ff */
[----:B------:R-:W-:-:S02]  /*10c00*/  LOP3.LUT R126, R126, 0xffff0000, RZ, 0xc0, !PT ;  /* 0xffff00007e7e7812 */ /* 0x000fc400078ec0ff */
[----:B------:R-:W-:Y:S02]  /*10c10*/  LOP3.LUT R130, R130, 0xffff0000, RZ, 0xc0, !PT ;  /* 0xffff000082827812 */ /* 0x000fe400078ec0ff */
        /* <DEDUP_REMOVED lines=31> */
[----:B------:R-:W-:Y:S02]  /*10e10*/  IMAD.U32 R54, R131, 0x10000, RZ ;  /* 0x0001000083367824 */ /* 0x000fe400078e00ff */
[C---:B------:R-:W-:Y:S01]  /*10e20*/  FFMA.FTZ R71, R44.reuse, R67, -R71 ;  /* 0x000000432c477223 */ /* 0x040fe20000010847 */
[----:B------:R-:W-:Y:S01]  /*10e30*/  FMUL.FTZ R79, R57, R63 ;  /* 0x0000003f394f7220 */ /* 0x000fe20000410000 */
[----:B------:R-:W-:Y:S02]  /*10e40*/  IMAD.U32 R67, R129, 0x10000, RZ ;  /* 0x0001000081437824 */ /* 0x000fe400078e00ff */
[----:B------:R-:W-:Y:S01]  /*10e50*/  FFMA.FTZ R77, R44, R69, R77 ;  /* 0x000000452c4d7223 */ /* 0x000fe2000001004d */
[-C--:B------:R-:W-:Y:S01]  /*10e60*/  FMUL.FTZ R57, R57, R54.reuse ;  /* 0x0000003639397220 */ /* 0x080fe20000410000 */
[----:B------:R-:W-:Y:S01]  /*10e70*/  FFMA.FTZ R79, R46, R54, -R79 ;  /* 0x000000362e4f7223 */ /* 0x000fe2000001084f */
[----:B------:R-:W-:-:S02]  /*10e80*/  IMAD.U32 R44, R133, 0x10000, RZ ;  /* 0x00010000852c7824 */ /* 0x000fc400078e00ff */
[----:B------:R-:W-:Y:S01]  /*10e90*/  FMUL.FTZ R54, R66, R67 ;  /* 0x0000004342367220 */ /* 0x000fe20000410000 */
[----:B------:R-:W-:Y:S01]  /*10ea0*/  FFMA.FTZ R57, R46, R63, R57 ;  /* 0x0000003f2e397223 */ /* 0x000fe20000010039 */
[----:B------:R-:W-:Y:S01]  /*10eb0*/  LOP3.LUT R131, R131, 0xffff0000, RZ, 0xc0, !PT ;  /* 0xffff000083837812 */ /* 0x000fe200078ec0ff */
[-C--:B------:R-:W-:Y:S01]  /*10ec0*/  FMUL.FTZ R66, R66, R44.reuse ;  /* 0x0000002c42427220 */ /* 0x080fe20000410000 */
[----:B------:R-:W-:Y:S01]  /*10ed0*/  FFMA.FTZ R63, R53, R44, -R54 ;  /* 0x0000002c353f7223 */ /* 0x000fe20000010836 */
[----:B------:R-:W-:Y:S01]  /*10ee0*/  LOP3.LUT R127, R127, 0xffff0000, RZ, 0xc0, !PT ;  /* 0xffff00007f7f7812 */ /* 0x000fe200078ec0ff */
[----:B------:R-:W-:Y:S01]  /*10ef0*/  FMUL.FTZ R44, R55, R126 ;  /* 0x0000007e372c7220 */ /* 0x000fe20000410000 */
[----:B------:R-:W-:Y:S01]  /*10f00*/  FFMA.FTZ R67, R53, R67, R66 ;  /* 0x0000004335437223 */ /* 0x000fe20000010042 */
[-C--:B------:R-:W-:Y:S01]  /*10f10*/  FMUL.FTZ R54, R55, R130.reuse ;  /* 0x0000008237367220 */ /* 0x080fe20000410000 */
[----:B------:R-:W-:Y:S02]  /*10f20*/  IMAD.U32 R46, R128, 0x10000, RZ ;  /* 0x00010000802e7824 */ /* 0x000fe400078e00ff */
[----:B------:R-:W-:Y:S01]  /*10f30*/  FFMA.FTZ R130, R45, R130, -R44 ;  /* 0x000000822d827223 */ /* 0x000fe2000001082c */
[C---:B------:R-:W-:Y:S01]  /*10f40*/  FMUL.FTZ R53, R60.reuse, R127 ;  /* 0x0000007f3c357220 */ /* 0x040fe20000410000 */
[-C--:B------:R-:W-:Y:S01]  /*10f50*/  FMUL.FTZ R66, R60, R131.reuse ;  /* 0x000000833c427220 */ /* 0x080fe20000410000 */
[----:B------:R-:W-:Y:S01]  /*10f60*/  IMAD.U32 R44, R132, 0x10000, RZ ;  /* 0x00010000842c7824 */ /* 0x000fe200078e00ff */
[----:B------:R-:W-:Y:S01]  /*10f70*/  LOP3.LUT R128, R128, 0xffff0000, RZ, 0xc0, !PT ;  /* 0xffff000080807812 */ /* 0x000fe200078ec0ff */
[----:B------:R-:W-:Y:S01]  /*10f80*/  FMUL.FTZ R68, R59, R46 ;  /* 0x0000002e3b447220 */ /* 0x000fe20000410000 */
[----:B------:R-:W-:Y:S01]  /*10f90*/  LOP3.LUT R129, R129, 0xffff0000, RZ, 0xc0, !PT ;  /* 0xffff000081817812 */ /* 0x000fe200078ec0ff */
[----:B------:R-:W-:Y:S01]  /*10fa0*/  FFMA.FTZ R60, R56, R131, -R53 ;  /* 0x00000083383c7223 */ /* 0x000fe20000010835 */
[----:B------:R-:W-:Y:S01]  /*10fb0*/  LOP3.LUT R132, R132, 0xffff0000, RZ, 0xc0, !PT ;  /* 0xffff000084847812 */ /* 0x000fe200078ec0ff */
[----:B------:R-:W-:Y:S01]  /*10fc0*/  FFMA.FTZ R66, R56, R127, R66 ;  /* 0x0000007f38427223 */ /* 0x000fe20000010042 */
[----:B------:R-:W-:Y:S01]  /*10fd0*/  LOP3.LUT R133, R133, 0xffff0000, RZ, 0xc0, !PT ;  /* 0xffff000085857812 */ /* 0x000fe200078ec0ff */
[----:B------:R-:W-:Y:S01]  /*10fe0*/  FFMA.FTZ R54, R45, R126, R54 ;  /* 0x0000007e2d367223 */ /* 0x000fe20000010036 */
[----:B------:R-:W-:Y:S01]  /*10ff0*/  FMUL.FTZ R56, R59, R44 ;  /* 0x0000002c3b387220 */ /* 0x000fe20000410000 */
[----:B------:R-:W-:Y:S01]  /*11000*/  FMUL.FTZ R45, R61, R128 ;  /* 0x000000803d2d7220 */ /* 0x000fe20000410000 */
[----:B------:R-:W-:Y:S01]  /*11010*/  FFMA.FTZ R68, R47, R44, -R68 ;  /* 0x0000002c2f447223 */ /* 0x000fe20000010844 */
[C---:B------:R-:W-:Y:S01]  /*11020*/  FMUL.FTZ R53, R62.reuse, R129 ;  /* 0x000000813e357220 */ /* 0x040fe20000410000 */
[----:B------:R-:W-:Y:S01]  /*11030*/  FMUL.FTZ R61, R61, R132 ;  /* 0x000000843d3d7220 */ /* 0x000fe20000410000 */
[-C--:B------:R-:W-:Y:S01]  /*11040*/  FMUL.FTZ R44, R62, R133.reuse ;  /* 0x000000853e2c7220 */ /* 0x080fe20000410000 */
[----:B------:R-:W-:Y:S01]  /*11050*/  FFMA.FTZ R56, R47, R46, R56 ;  /* 0x0000002e2f387223 */ /* 0x000fe20000010038 */
        /* <DEDUP_REMOVED lines=14> */
.L_x_1744:
[----:B------:R-:W-:Y:S05]  /*11140*/  BSYNC B2 ;  /* 0x0000000000027941 */ /* 0x000fea0003800000 */
.L_x_1743:
[----:B------:R-:W-:Y:S05]  /*11150*/  @P1 BRA `(.L_x_1742) ;  /* 0x00000004009c1947 */ /* 0x000fea0003800000 */
[----:B------:R-:W2:Y:S01]  /*11160*/  LDL R62, [R1+0x94] ;  /* 0x00009400013e7983 */ /* 0x000ea20000100800 */
[----:B------:R-:W-:Y:S02]  /*11170*/  LEA.HI R65, R65, R0, RZ, 0x1d ;  /* 0x0000000041417211 */ /* 0x000fe400078fe8ff */
[----:B------:R-:W-:Y:S02]  /*11180*/  SHF.R.U64 R59, R40, 0x10, R41 ;  /* 0x00000010283b7819 */ /* 0x000fe40000001229 */
[----:B0-----:R-:W-:Y:S01]  /*11190*/  SHF.R.S32.HI R46, RZ, 0x1f, R65 ;  /* 0x0000001fff2e7819 */ /* 0x001fe20000011441 */
[----:B------:R-:W-:Y:S01]  /*111a0*/  IMAD.SHL.U32 R44, R65, 0x8, RZ ;  /* 0x00000008412c7824 */ /* 0x000fe200078e00ff */
[----:B------:R-:W-:Y:S02]  /*111b0*/  SHF.R.U64 R57, R42, 0x10, R43 ;  /* 0x000000102a397819 */ /* 0x000fe4000000122b */
[----:B------:R-:W-:Y:S02]  /*111c0*/  LEA.HI R46, R46, R65, RZ, 0x3 ;  /* 0x000000412e2e7211 */ /* 0x000fe400078f18ff */
[----:B-----5:R-:W-:-:S02]  /*111d0*/  LOP3.LUT R44, R78, 0x38, R44, 0xf8, !PT ;  /* 0x000000384e2c7812 */ /* 0x020fc400078ef82c */
[----:B------:R-:W-:Y:S01]  /*111e0*/  SHF.R.U32.HI R40, RZ, 0x10, R41 ;  /* 0x00000010ff287819 */ /* 0x000fe20000011629 */
[----:B------:R-:W-:Y:S01]  /*111f0*/  IMAD.SHL.U32 R46, R46, 0x400, RZ ;  /* 0x000004002e2e7824 */ /* 0x000fe200078e00ff */
[----:B------:R-:W-:Y:S02]  /*11200*/  LOP3.LUT R44, R44, R76, RZ, 0x3c, !PT ;  /* 0x0000004c2c2c7212 */ /* 0x000fe400078e3cff */
[----:B------:R-:W-:Y:S02]  /*11210*/  SHF.R.U32.HI R42, RZ, 0x10, R43 ;  /* 0x00000010ff2a7819 */ /* 0x000fe4000001162b */
[----:B------:R-:W-:Y:S02]  /*11220*/  LOP3.LUT R53, R46, 0x7fffe000, RZ, 0xc0, !PT ;  /* 0x7fffe0002e357812 */ /* 0x000fe400078ec0ff */
[----:B------:R-:W-:Y:S02]  /*11230*/  SHF.R.U64 R43, R48, 0x10, R49 ;  /* 0x00000010302b7819 */ /* 0x000fe40000001231 */
[----:B------:R-:W-:-:S02]  /*11240*/  IADD3 R53, R44, R53, R70 ;  /* 0x000000352c357210 */ /* 0x000fc40007ffe046 */
[----:B------:R-:W-:Y:S02]  /*11250*/  SHF.R.U64 R41, R50, 0x10, R51 ;  /* 0x0000001032297819 */ /* 0x000fe40000001233 */
[----:B------:R-:W-:Y:S01]  /*11260*/  SHF.R.U32.HI R48, RZ, 0x10, R49 ;  /* 0x00000010ff307819 */ /* 0x000fe20000011631 */
[----:B------:R-:W-:Y:S01]  /*11270*/  IMAD R56, R53, 0x2, R18 ;  /* 0x0000000235387824 */ /* 0x000fe200078e0212 */
[----:B------:R-:W-:Y:S02]  /*11280*/  PRMT R123, R123, 0x5410, R40 ;  /* 0x000054107b7b7816 */ /* 0x000fe40000000028 */
[----:B------:R-:W-:Y:S02]  /*11290*/  PRMT R118, R118, 0x5410, R43 ;  /* 0x0000541076767816 */ /* 0x000fe4000000002b */
[----:B------:R-:W0:Y:S01]  /*112a0*/  LDS.128 R52, [R56+0x10400] ;  /* 0x0104000038347984 */ /* 0x000e220000000c00 */
[----:B------:R-:W-:Y:S02]  /*112b0*/  PRMT R120, R120, 0x5410, R41 ;  /* 0x0000541078787816 */ /* 0x000fe40000000029 */
[----:B------:R-:W-:-:S02]  /*112c0*/  SHF.R.U32.HI R50, RZ, 0x10, R51 ;  /* 0x00000010ff327819 */ /* 0x000fc40000011633 */
[----:B------:R-:W-:Y:S02]  /*112d0*/  PRMT R125, R125, 0x5410, R42 ;  /* 0x000054107d7d7816 */ /* 0x000fe4000000002a */
[----:B------:R-:W-:Y:S01]  /*112e0*/  PRMT R122, R122, 0x5410, R59 ;  /* 0x000054107a7a7816 */ /* 0x000fe2000000003b */
[----:B------:R-:W-:Y:S01]  /*112f0*/  IMAD.U32 R59, R118, 0x10000, RZ ;  /* 0x00010000763b7824 */ /* 0x000fe200078e00ff */
[----:B------:R-:W-:Y:S02]  /*11300*/  PRMT R119, R119, 0x5410, R48 ;  /* 0x0000541077777816 */ /* 0x000fe40000000030 */
[----:B------:R-:W-:Y:S01]  /*11310*/  PRMT R121, R121, 0x5410, R50 ;  /* 0x0000541079797816 */ /* 0x000fe20000000032 */
[----:B------:R-:W-:Y:S01]  /*11320*/  IMAD.U32 R58, R122, 0x10000, RZ ;  /* 0x000100007a3a7824 */ /* 0x000fe200078e00ff */
[----:B------:R-:W-:Y:S02]  /*11330*/  PRMT R124, R124, 0x5410, R57 ;  /* 0x000054107c7c7816 */ /* 0x000fe40000000039 */
        /* <DEDUP_REMOVED lines=29> */
[C---:B------:R-:W-:Y:S01]  /*11510*/  FFMA.FTZ R65, R42.reuse, R47, -R65 ;  /* 0x0000002f2a417223 */ /* 0x040fe20000010841 */
[C---:B------:R-:W-:Y:S01]  /*11520*/  FMUL.FTZ R47, R57.reuse, R58 ;  /* 0x0000003a392f7220 */ /* 0x040fe20000410000 */
[-C--:B------:R-:W-:Y:S01]  /*11530*/  FMUL.FTZ R57, R57, R40.reuse ;  /* 0x0000002839397220 */ /* 0x080fe20000410000 */
[----:B------:R-:W-:Y:S01]  /*11540*/  FFMA.FTZ R59, R42, R55, R59 ;  /* 0x000000372a3b7223 */ /* 0x000fe2000001003b */
[----:B------:R-:W-:Y:S01]  /*11550*/  LOP3.LUT R119, R119, 0xffff0000, RZ, 0xc0, !PT ;  /* 0xffff000077777812 */ /* 0x000fe200078ec0ff */
[C---:B------:R-:W-:Y:S01]  /*11560*/  FFMA.FTZ R55, R48.reuse, R40, -R47 ;  /* 0x0000002830377223 */ /* 0x040fe2000001082f */
[----:B------:R-:W-:Y:S01]  /*11570*/  LOP3.LUT R123, R123, 0xffff0000, RZ, 0xc0, !PT ;  /* 0xffff00007b7b7812 */ /* 0x000fe200078ec0ff */
[----:B------:R-:W-:Y:S01]  /*11580*/  FMUL.FTZ R40, R49, R118 ;  /* 0x0000007631287220 */ /* 0x000fe20000410000 */
[----:B------:R-:W-:Y:S01]  /*11590*/  FFMA.FTZ R57, R48, R58, R57 ;  /* 0x0000003a30397223 */ /* 0x000fe20000010039 */
[----:B------:R-:W-:-:S02]  /*115a0*/  IMAD.U32 R42, R120, 0x10000, RZ ;  /* 0x00010000782a7824 */ /* 0x000fc400078e00ff */
[-C--:B------:R-:W-:Y:S01]  /*115b0*/  FMUL.FTZ R48, R49, R122.reuse ;  /* 0x0000007a31307220 */ /* 0x080fe20000410000 */
[C---:B------:R-:W-:Y:S01]  /*115c0*/  FMUL.FTZ R47, R52.reuse, R119 ;  /* 0x00000077342f7220 */ /* 0x040fe20000410000 */
[----:B------:R-:W-:Y:S01]  /*115d0*/  FFMA.FTZ R122, R41, R122, -R40 ;  /* 0x0000007a297a7223 */ /* 0x000fe20000010828 */
[-C--:B------:R-:W-:Y:S01]  /*115e0*/  FMUL.FTZ R52, R52, R123.reuse ;  /* 0x0000007b34347220 */ /* 0x080fe20000410000 */
[----:B------:R-:W-:Y:S02]  /*115f0*/  IMAD.U32 R40, R124, 0x10000, RZ ;  /* 0x000100007c287824 */ /* 0x000fe400078e00ff */
[----:B------:R-:W-:Y:S01]  /*11600*/  FMUL.FTZ R58, R51, R42 ;  /* 0x0000002a333a7220 */ /* 0x000fe20000410000 */
[----:B------:R-:W-:Y:S01]  /*11610*/  LOP3.LUT R120, R120, 0xffff0000, RZ, 0xc0, !PT ;  /* 0xffff000078787812 */ /* 0x000fe200078ec0ff */
[----:B------:R-:W-:Y:S01]  /*11620*/  FFMA.FTZ R50, R44, R123, -R47 ;  /* 0x0000007b2c327223 */ /* 0x000fe2000001082f */
[----:B------:R-:W-:Y:S01]  /*11630*/  LOP3.LUT R124, R124, 0xffff0000, RZ, 0xc0, !PT ;  /* 0xffff00007c7c7812 */ /* 0x000fe200078ec0ff */
[----:B------:R-:W-:Y:S01]  /*11640*/  FFMA.FTZ R52, R44, R119, R52 ;  /* 0x000000772c347223 */ /* 0x000fe20000010034 */
[----:B------:R-:W-:Y:S01]  /*11650*/  LOP3.LUT R121, R121, 0xffff0000, RZ, 0xc0, !PT ;  /* 0xffff000079797812 */ /* 0x000fe200078ec0ff */
[-C--:B------:R-:W-:Y:S01]  /*11660*/  FMUL.FTZ R44, R51, R40.reuse ;  /* 0x00000028332c7220 */ /* 0x080fe20000410000 */
[----:B------:R-:W-:Y:S01]  /*11670*/  LOP3.LUT R125, R125, 0xffff0000, RZ, 0xc0, !PT ;  /* 0xffff00007d7d7812 */ /* 0x000fe200078ec0ff */
[----:B------:R-:W-:Y:S01]  /*11680*/  FFMA.FTZ R58, R43, R40, -R58 ;  /* 0x000000282b3a7223 */ /* 0x000fe2000001083a */
[----:B------:R-:W-:Y:S01]  /*11690*/  FMUL.FTZ R40, R53, R120 ;  /* 0x0000007835287220 */ /* 0x000fe20000410000 */
[----:B------:R-:W-:Y:S01]  /*116a0*/  FFMA.FTZ R48, R41, R118, R48 ;  /* 0x0000007629307223 */ /* 0x000fe20000010030 */
[----:B------:R-:W-:Y:S01]  /*116b0*/  FMUL.FTZ R53, R53, R124 ;  /* 0x0000007c35357220 */ /* 0x000fe20000410000 */
[----:B------:R-:W-:Y:S01]  /*116c0*/  FFMA.FTZ R43, R43, R42, R44 ;  /* 0x0000002a2b2b7223 */ /* 0x000fe2000001002c */
[C---:B------:R-:W-:Y:S01]  /*116d0*/  FMUL.FTZ R41, R54.reuse, R121 ;  /* 0x0000007936297220 */ /* 0x040fe20000410000 */
[-C--:B------:R-:W-:Y:S01]  /*116e0*/  FMUL.FTZ R42, R54, R125.reuse ;  /* 0x0000007d362a7220 */ /* 0x080fe20000410000 */
[C---:B------:R-:W-:Y:S01]  /*116f0*/  FFMA.FTZ R120, R45.reuse, R120, R53 ;  /* 0x000000782d787223 */ /* 0x040fe20000010035 */
[----:B------:R-:W-:Y:S01]  /*11700*/  FFMA.FTZ R47, R45, R124, -R40 ;  /* 0x0000007c2d2f7223 */ /* 0x000fe20000010828 */
[C---:B------:R-:W-:Y:S01]  /*11710*/  FFMA.FTZ R54, R46.reuse, R125, -R41 ;  /* 0x0000007d2e367223 */ /* 0x040fe20000010829 */
        /* <DEDUP_REMOVED lines=11> */
.L_x_1742:
[----:B------:R-:W-:Y:S05]  /*117d0*/  BSYNC B1 ;  /* 0x0000000000017941 */ /* 0x000fea0003800000 */
.L_x_1741:
[----:B------:R-:W-:Y:S01]  /*117e0*/  ISETP.GE.AND P0, PT, R20, R21, PT ;  /* 0x000000151400720c */ /* 0x000fe20003f06270 */
[----:B------:R-:W-:-:S12]  /*117f0*/  BSSY B1, `(.L_x_1745) ;  /* 0x00000df000017945 */ /* 0x000fd80003800000 */
[----:B------:R-:W-:Y:S05]  /*11800*/  @P0 BRA `(.L_x_1746) ;  /* 0x0000000c00740947 */ /* 0x000fea0003800000 */
        /* <DEDUP_REMOVED lines=11> */
[----:B------:R-:W-:Y:S05]  /*118c0*/  @P0 BRA `(.L_x_1748) ;  /* 0x0000000400a00947 */ /* 0x000fea0003800000 */
[----:B------:R-:W2:Y:S04]  /*118d0*/  LDL R40, [R1+0x70] ;  /* 0x0000700001287983 */ /* 0x000ea80000100800 */
[----:B------:R-:W3:Y:S01]  /*118e0*/  LDL R56, [R1+0x90] ;  /* 0x0000900001387983 */ /* 0x000ee20000100800 */
[--C-:B0-----:R-:W-:Y:S02]  /*118f0*/  SHF.R.U64 R53, R30, 0x10, R31.reuse ;  /* 0x000000101e357819 */ /* 0x101fe4000000121f */
        /* <DEDUP_REMOVED lines=101> */
.L_x_1748:
[----:B------:R-:W-:Y:S05]  /*11f50*/  BSYNC B2 ;  /* 0x0000000000027941 */ /* 0x000fea0003800000 */
.L_x_1747:
[----:B------:R-:W-:Y:S05]  /*11f60*/  @P1 BRA `(.L_x_1746) ;  /* 0x00000004009c1947 */ /* 0x000fea0003800000 */
[----:B0-----:R-:W2:Y:S01]  /*11f70*/  LDL R46, [R1+0x8c] ;  /* 0x00008c00012e7983 */ /* 0x001ea20000100800 */
[----:B------:R-:W-:Y:S02]  /*11f80*/  LEA.HI R49, R49, R0, RZ, 0x1d ;  /* 0x0000000031317211 */ /* 0x000fe400078fe8ff */
[----:B------:R-:W-:Y:S02]  /*11f90*/  SHF.R.U64 R40, R24, 0x10, R25 ;  /* 0x0000001018287819 */ /* 0x000fe40000001219 */
[----:B-1----:R-:W-:Y:S01]  /*11fa0*/  SHF.R.S32.HI R28, RZ, 0x1f, R49 ;  /* 0x0000001fff1c7819 */ /* 0x002fe20000011431 */
[----:B------:R-:W-:Y:S01]  /*11fb0*/  IMAD.SHL.U32 R29, R49, 0x8, RZ ;  /* 0x00000008311d7824 */ /* 0x000fe200078e00ff */
[----:B------:R-:W-:Y:S02]  /*11fc0*/  SHF.R.U32.HI R43, RZ, 0x10, R25 ;  /* 0x00000010ff2b7819 */ /* 0x000fe40000011619 */
[----:B------:R-:W-:Y:S02]  /*11fd0*/  LEA.HI R28, R28, R49, RZ, 0x3 ;  /* 0x000000311c1c7211 */ /* 0x000fe400078f18ff */
[----:B------:R-:W-:-:S02]  /*11fe0*/  LOP3.LUT R29, R50, 0x38, R29, 0xf8, !PT ;  /* 0x00000038321d7812 */ /* 0x000fc400078ef81d */
[--C-:B------:R-:W-:Y:S01]  /*11ff0*/  SHF.R.U64 R24, R26, 0x10, R27.reuse ;  /* 0x000000101a187819 */ /* 0x100fe2000000121b */
        /* <DEDUP_REMOVED lines=13> */
[----:B------:R-:W-:Y:S01]  /*120d0*/  PRMT R97, R97, 0x5410, R40 ;  /* 0x0000541061617816 */ /* 0x000fe20000000028 */
[----:B------:R-:W-:Y:S01]  /*120e0*/  IMAD.U32 R42, R92, 0x10000, RZ ;  /* 0x000100005c2a7824 */ /* 0x000fe200078e00ff */
[----:B------:R-:W-:-:S02]  /*120f0*/  SHF.R.U32.HI R35, RZ, 0x10, R35 ;  /* 0x00000010ff237819 */ /* 0x000fc40000011623 */
[----:B------:R-:W-:Y:S02]  /*12100*/  PRMT R93, R93, 0x5410, R32 ;  /* 0x000054105d5d7816 */ /* 0x000fe40000000020 */
[----:B------:R-:W-:Y:S01]  /*12110*/  PRMT R100, R100, 0x5410, R41 ;  /* 0x0000541064647816 */ /* 0x000fe20000000029 */
[----:B------:R-:W-:Y:S01]  /*12120*/  IMAD.U32 R41, R97, 0x10000, RZ ;  /* 0x0001000061297824 */ /* 0x000fe200078e00ff */
[----:B------:R-:W-:Y:S01]  /*12130*/  PRMT R98, R98, 0x5410, R43 ;  /* 0x0000541062627816 */ /* 0x000fe2000000002b */
[C---:B------:R-:W-:Y:S01]  /*12140*/  IMAD.U32 R43, R93.reuse, 0x10000, RZ ;  /* 0x000100005d2b7824 */ /* 0x040fe200078e00ff */
[----:B------:R-:W-:Y:S02]  /*12150*/  PRMT R96, R96, 0x5410, R35 ;  /* 0x0000541060607816 */ /* 0x000fe40000000023 */
[----:B------:R-:W-:Y:S02]  /*12160*/  LOP3.LUT R92, R92, 0xffff0000, RZ, 0xc0, !PT ;  /* 0xffff00005c5c7812 */ /* 0x000fe400078ec0ff */
[----:B------:R-:W-:-:S02]  /*12170*/  LOP3.LUT R93, R93, 0xffff0000, RZ, 0xc0, !PT ;  /* 0xffff00005d5d7812 */ /* 0x000fc400078ec0ff */
[----:B0-----:R-:W-:Y:S01]  /*12180*/  LOP3.LUT R33, R36, 0xffff0000, RZ, 0xc0, !PT ;  /* 0xffff000024217812 */ /* 0x001fe200078ec0ff */
[----:B------:R-:W-:Y:S02]  /*12190*/  IMAD.U32 R34, R37, 0x10000, RZ ;  /* 0x0001000025227824 */ /* 0x000fe400078e00ff */
[----:B------:R-:W-:Y:S02]  /*121a0*/  IMAD.U32 R35, R38, 0x10000, RZ ;  /* 0x0001000026237824 */ /* 0x000fe400078e00ff */
[----:B------:R-:W-:Y:S02]  /*121b0*/  IMAD.U32 R40, R39, 0x10000, RZ ;  /* 0x0001000027287824 */ /* 0x000fe400078e00ff */
[----:B------:R-:W-:Y:S01]  /*121c0*/  FMUL.FTZ R47, R34, R43 ;  /* 0x0000002b222f7220 */ /* 0x000fe20000410000 */
        /* <DEDUP_REMOVED lines=12> */
[-C--:B------:R-:W-:Y:S01]  /*12290*/  FMUL.FTZ R45, R31, R42.reuse ;  /* 0x0000002a1f2d7220 */ /* 0x080fe20000410000 */
[----:B------:R-:W-:Y:S01]  /*122a0*/  LOP3.LUT R38, R39, 0xffff0000, RZ, 0xc0, !PT ;  /* 0xffff000027267812 */ /* 0x000fe200078ec0ff */
[-C--:B------:R-:W-:Y:S01]  /*122b0*/  FMUL.FTZ R39, R31, R41.reuse ;  /* 0x000000291f277220 */ /* 0x080fe20000410000 */
[----:B------:R-:W-:Y:S02]  /*122c0*/  IMAD.U32 R31, R98, 0x10000, RZ ;  /* 0x00010000621f7824 */ /* 0x000fe400078e00ff */
[----:B------:R-:W-:Y:S01]  /*122d0*/  FFMA.FTZ R45, R24, R41, -R45 ;  /* 0x00000029182d7223 */ /* 0x000fe2000001082d */
[----:B------:R-:W-:Y:S02]  /*122e0*/  IMAD.U32 R41, R96, 0x10000, RZ ;  /* 0x0001000060297824 */ /* 0x000fe400078e00ff */
[----:B------:R-:W-:Y:S01]  /*122f0*/  FFMA.FTZ R42, R24, R42, R39 ;  /* 0x0000002a182a7223 */ /* 0x000fe20000010027 */
[----:B------:R-:W-:-:S02]  /*12300*/  IMAD.U32 R39, R100, 0x10000, RZ ;  /* 0x0001000064277824 */ /* 0x000fc400078e00ff */
[-C--:B------:R-:W-:Y:S01]  /*12310*/  FMUL.FTZ R49, R34, R31.reuse ;  /* 0x0000001f22317220 */ /* 0x080fe20000410000 */
[----:B------:R-:W-:Y:S01]  /*12320*/  FFMA.FTZ R47, R26, R31, -R47 ;  /* 0x0000001f1a2f7223 */ /* 0x000fe2000001082f */
[C---:B------:R-:W-:Y:S01]  /*12330*/  FMUL.FTZ R31, R40.reuse, R41 ;  /* 0x00000029281f7220 */ /* 0x040fe20000410000 */
[----:B------:R-:W-:Y:S01]  /*12340*/  FMUL.FTZ R40, R40, R39 ;  /* 0x0000002728287220 */ /* 0x000fe20000410000 */
[----:B------:R-:W-:Y:S01]  /*12350*/  FFMA.FTZ R49, R26, R43, R49 ;  /* 0x0000002b1a317223 */ /* 0x000fe20000010031 */
[----:B------:R-:W-:Y:S01]  /*12360*/  LOP3.LUT R24, R97, 0xffff0000, RZ, 0xc0, !PT ;  /* 0xffff000061187812 */ /* 0x000fe200078ec0ff */
[----:B------:R-:W-:Y:S01]  /*12370*/  FMUL.FTZ R26, R33, R92 ;  /* 0x0000005c211a7220 */ /* 0x000fe20000410000 */
[C---:B------:R-:W-:Y:S01]  /*12380*/  FFMA.FTZ R43, R32.reuse, R39, -R31 ;  /* 0x00000027202b7223 */ /* 0x040fe2000001081f */
[----:B------:R-:W-:Y:S01]  /*12390*/  FFMA.FTZ R41, R32, R41, R40 ;  /* 0x0000002920297223 */ /* 0x000fe20000010028 */
[----:B------:R-:W-:Y:S01]  /*123a0*/  LOP3.LUT R31, R98, 0xffff0000, RZ, 0xc0, !PT ;  /* 0xffff0000621f7812 */ /* 0x000fe200078ec0ff */
[----:B------:R-:W-:Y:S01]  /*123b0*/  FFMA.FTZ R32, R25, R24, -R26 ;  /* 0x0000001819207223 */ /* 0x000fe2000001081a */
[----:B------:R-:W-:-:S02]  /*123c0*/  IMAD.U32 R26, R94, 0x10000, RZ ;  /* 0x000100005e1a7824 */ /* 0x000fc400078e00ff */
[----:B------:R-:W-:Y:S01]  /*123d0*/  FMUL.FTZ R34, R33, R24 ;  /* 0x0000001821227220 */ /* 0x000fe20000410000 */
[C---:B------:R-:W-:Y:S01]  /*123e0*/  FMUL.FTZ R39, R36.reuse, R93 ;  /* 0x0000005d24277220 */ /* 0x040fe20000410000 */
[-C--:B------:R-:W-:Y:S01]  /*123f0*/  FMUL.FTZ R36, R36, R31.reuse ;  /* 0x0000001f24247220 */ /* 0x080fe20000410000 */
[----:B------:R-:W-:Y:S02]  /*12400*/  IMAD.U32 R24, R99, 0x10000, RZ ;  /* 0x0001000063187824 */ /* 0x000fe400078e00ff */
[----:B------:R-:W-:Y:S01]  /*12410*/  FMUL.FTZ R40, R35, R26 ;  /* 0x0000001a23287220 */ /* 0x000fe20000410000 */
[----:B------:R-:W-:Y:S01]  /*12420*/  FFMA.FTZ R33, R25, R92, R34 ;  /* 0x0000005c19217223 */ /* 0x000fe20000010022 */
[C---:B------:R-:W-:Y:S01]  /*12430*/  FFMA.FTZ R34, R28.reuse, R31, -R39 ;  /* 0x0000001f1c227223 */ /* 0x040fe20000010827 */
[----:B------:R-:W-:Y:S01]  /*12440*/  FFMA.FTZ R36, R28, R93, R36 ;  /* 0x0000005d1c247223 */ /* 0x000fe20000010024 */
[-C--:B------:R-:W-:Y:S01]  /*12450*/  FMUL.FTZ R28, R35, R24.reuse ;  /* 0x00000018231c7220 */ /* 0x080fe20000410000 */
[----:B------:R-:W-:Y:S01]  /*12460*/  FFMA.FTZ R40, R27, R24, -R40 ;  /* 0x000000181b287223 */ /* 0x000fe20000010828 */
[----:B------:R-:W-:-:S02]  /*12470*/  LOP3.LUT R94, R94, 0xffff0000, RZ, 0xc0, !PT ;  /* 0xffff00005e5e7812 */ /* 0x000fc400078ec0ff */
[----:B------:R-:W-:Y:S01]  /*12480*/  LOP3.LUT R24, R99, 0xffff0000, RZ, 0xc0, !PT ;  /* 0xffff000063187812 */ /* 0x000fe200078ec0ff */
[----:B------:R-:W-:Y:S01]  /*12490*/  FFMA.FTZ R27, R27, R26, R28 ;  /* 0x0000001a1b1b7223 */ /* 0x000fe2000001001c */
[----:B------:R-:W-:Y:S01]  /*124a0*/  LOP3.LUT R31, R96, 0xffff0000, RZ, 0xc0, !PT ;  /* 0xffff0000601f7812 */ /* 0x000fe200078ec0ff */
[C---:B------:R-:W-:Y:S01]  /*124b0*/  FMUL.FTZ R26, R37.reuse, R94 ;  /* 0x0000005e251a7220 */ /* 0x040fe20000410000 */
[----:B------:R-:W-:Y:S01]  /*124c0*/  LOP3.LUT R25, R100, 0xffff0000, RZ, 0xc0, !PT ;  /* 0xffff000064197812 */ /* 0x000fe200078ec0ff */
[-C--:B------:R-:W-:Y:S02]  /*124d0*/  FMUL.FTZ R37, R37, R24.reuse ;  /* 0x0000001825257220 */ /* 0x080fe40000410000 */
[C---:B------:R-:W-:Y:S01]  /*124e0*/  FMUL.FTZ R39, R38.reuse, R31 ;  /* 0x0000001f26277220 */ /* 0x040fe20000410000 */
[C---:B------:R-:W-:Y:S01]  /*124f0*/  FFMA.FTZ R35, R29.reuse, R24, -R26 ;  /* 0x000000181d237223 */ /* 0x040fe2000001081a */
[-C--:B------:R-:W-:Y:S01]  /*12500*/  FMUL.FTZ R28, R38, R25.reuse ;  /* 0x00000019261c7220 */ /* 0x080fe20000410000 */
[----:B------:R-:W-:Y:S01]  /*12510*/  FFMA.FTZ R94, R29, R94, R37 ;  /* 0x0000005e1d5e7223 */ /* 0x000fe20000010025 */
[----:B------:R-:W-:Y:S01]  /*12520*/  FFMA.FTZ R38, R30, R25, -R39 ;  /* 0x000000191e267223 */ /* 0x000fe20000010827 */
[----:B------:R-:W-:Y:S01]  /*12530*/  F2FP.BF16.F32.PACK_AB R24, R32, R45 ;  /* 0x0000002d2018723e */ /* 0x000fe200000010ff */
        /* <DEDUP_REMOVED lines=10> */
.L_x_1746:
[----:B------:R-:W-:Y:S05]  /*125e0*/  BSYNC B1 ;  /* 0x0000000000017941 */ /* 0x000fea0003800000 */
.L_x_1745:
[----:B------:R-:W-:-:S13]  /*125f0*/  ISETP.GE.AND P0, PT, R3, R21, PT ;  /* 0x000000150300720c */ /* 0x000fda0003f06270 */
[----:B------:R-:W-:Y:S05]  /*12600*/  @P0 BRA `(.L_x_1716) ;  /* 0x0000000c00740947 */ /* 0x000fea0003800000 */
[----:B-1----:R-:W1:Y:S01]  /*12610*/  LDC R41, c[0x0][0x3f4] ;  /* 0x0000fd00ff297b82 */ /* 0x002e620000000800 */
[----:B--2---:R-:W-:Y:S01]  /*12620*/  SHF.R.S32.HI R24, RZ, 0x1f, R3 ;  /* 0x0000001fff187819 */ /* 0x004fe20000011403 */
[----:B------:R-:W-:Y:S01]  /*12630*/  IMAD.SHL.U32 R20, R3, 0x40, RZ ;  /* 0x0000004003147824 */ /* 0x000fe200078e00ff */
[----:B------:R-:W-:Y:S02]  /*12640*/  BSSY B1, `(.L_x_1749) ;  /* 0x0000071000017945 */ /* 0x000fe40003800000 */
[----:B------:R-:W-:Y:S02]  /*12650*/  LEA.HI R24, R24, R3, RZ, 0x3 ;  /* 0x0000000318187211 */ /* 0x000fe400078f18ff */
[----:B------:R-:W-:-:S03]  /*12660*/  LOP3.LUT R34, R20, 0x1c0, RZ, 0xc0, !PT ;  /* 0x000001c014227812 */ /* 0x000fc600078ec0ff */
[----:B------:R-:W-:Y:S01]  /*12670*/  IMAD.SHL.U32 R24, R24, 0x40, RZ ;  /* 0x0000004018187824 */ /* 0x000fe200078e00ff */
[----:B------:R-:W-:-:S04]  /*12680*/  SHF.R.U32.HI R36, RZ, 0x3, R34 ;  /* 0x00000003ff247819 */ /* 0x000fc80000011622 */
[----:B------:R-:W-:Y:S02]  /*12690*/  LOP3.LUT R38, R24, 0xfffffe00, RZ, 0xc0, !PT ;  /* 0xfffffe0018267812 */ /* 0x000fe400078ec0ff */
[-C--:B-1----:R-:W-:Y:S02]  /*126a0*/  ISETP.GE.AND P0, PT, R16, R41.reuse, PT ;  /* 0x000000291000720c */ /* 0x082fe40003f06270 */
[----:B------:R-:W-:-:S11]  /*126b0*/  ISETP.GE.AND P1, PT, R205, R41, PT ;  /* 0x00000029cd00720c */ /* 0x000fd60003f26270 */
[----:B------:R-:W-:Y:S05]  /*126c0*/  @P0 BRA `(.L_x_1750) ;  /* 0x0000000400a00947 */ /* 0x000fea0003800000 */
[----:B------:R-:W2:Y:S04]  /*126d0*/  LDL R25, [R1+0x70] ;  /* 0x0000700001197983 */ /* 0x000ea80000100800 */
[----:B------:R-:W3:Y:S01]  /*126e0*/  LDL R40, [R1+0x88] ;  /* 0x0000880001287983 */ /* 0x000ee20000100800 */
[----:B------:R-:W-:Y:S02]  /*126f0*/  SHF.R.U64 R21, R12, 0x10, R13 ;  /* 0x000000100c157819 */ /* 0x000fe4000000120d */
[--C-:B------:R-:W-:Y:S02]  /*12700*/  SHF.R.U64 R12, R4, 0x10, R5.reuse ;  /* 0x00000010040c7819 */ /* 0x100fe40000001205 */
[----:B------:R-:W-:Y:S02]  /*12710*/  SHF.R.U32.HI R4, RZ, 0x10, R5 ;  /* 0x00000010ff047819 */ /* 0x000fe40000011605 */
[----:B------:R-:W-:-:S02]  /*12720*/  PRMT R101, R101, 0x5410, R12 ;  /* 0x0000541065657816 */ /* 0x000fc4000000000c */
[----:B------:R-:W-:Y:S02]  /*12730*/  SHF.R.U64 R5, R6, 0x10, R7 ;  /* 0x0000001006057819 */ /* 0x000fe40000001207 */
[----:B------:R-:W-:Y:S01]  /*12740*/  PRMT R106, R106, 0x5410, R21 ;  /* 0x000054106a6a7816 */ /* 0x000fe20000000015 */
[----:B------:R-:W-:Y:S01]  /*12750*/  IMAD.U32 R33, R101, 0x10000, RZ ;  /* 0x0001000065217824 */ /* 0x000fe200078e00ff */
[----:B------:R-:W-:Y:S02]  /*12760*/  SHF.R.U32.HI R6, RZ, 0x10, R7 ;  /* 0x00000010ff067819 */ /* 0x000fe40000011607 */
[----:B------:R-:W-:Y:S02]  /*12770*/  PRMT R103, R103, 0x5410, R4 ;  /* 0x0000541067677816 */ /* 0x000fe40000000004 */
[----:B------:R-:W-:Y:S02]  /*12780*/  PRMT R104, R104, 0x5410, R5 ;  /* 0x0000541068687816 */ /* 0x000fe40000000005 */
[----:B------:R-:W-:-:S05]  /*12790*/  PRMT R105, R105, 0x5410, R6 ;  /* 0x0000541069697816 */ /* 0x000fca0000000006 */
[C---:B------:R-:W-:Y:S01]  /*127a0*/  IMAD.U32 R32, R105.reuse, 0x10000, RZ ;  /* 0x0001000069207824 */ /* 0x040fe200078e00ff */
[----:B------:R-:W-:Y:S02]  /*127b0*/  LOP3.LUT R105, R105, 0xffff0000, RZ, 0xc0, !PT ;  /* 0xffff000069697812 */ /* 0x000fe400078ec0ff */
[----:B--2---:R-:W-:-:S04]  /*127c0*/  LEA.HI R3, R41, R25, RZ, 0x1d ;  /* 0x0000001929037211 */ /* 0x004fc800078fe8ff */
[----:B------:R-:W-:Y:S01]  /*127d0*/  SHF.R.S32.HI R24, RZ, 0x1f, R3 ;  /* 0x0000001fff187819 */ /* 0x000fe20000011403 */
[----:B------:R-:W-:-:S03]  /*127e0*/  IMAD.SHL.U32 R20, R3, 0x8, RZ ;  /* 0x0000000803147824 */ /* 0x000fc600078e00ff */
[----:B------:R-:W-:Y:S02]  /*127f0*/  LEA.HI R24, R24, R3, RZ, 0x3 ;  /* 0x0000000318187211 */ /* 0x000fe400078f18ff */
[----:B------:R-:W-:Y:S02]  /*12800*/  LOP3.LUT R3, R34, 0x38, R20, 0xf8, !PT ;  /* 0x0000003822037812 */ /* 0x000fe400078ef814 */
[----:B------:R-:W-:Y:S01]  /*12810*/  SHF.R.U32.HI R20, RZ, 0x10, R13 ;  /* 0x00000010ff147819 */ /* 0x000fe2000001160d */
[----:B------:R-:W-:Y:S01]  /*12820*/  IMAD.SHL.U32 R24, R24, 0x400, RZ ;  /* 0x0000040018187824 */ /* 0x000fe200078e00ff */
[----:B------:R-:W-:Y:S02]  /*12830*/  LOP3.LUT R3, R3, R36, RZ, 0x3c, !PT ;  /* 0x0000002403037212 */ /* 0x000fe400078e3cff */
[----:B------:R-:W-:Y:S02]  /*12840*/  SHF.R.U64 R13, R14, 0x10, R15 ;  /* 0x000000100e0d7819 */ /* 0x000fe4000000120f */
[----:B------:R-:W-:-:S02]  /*12850*/  LOP3.LUT R24, R24, 0x7fffe000, RZ, 0xc0, !PT ;  /* 0x7fffe00018187812 */ /* 0x000fc400078ec0ff */
[----:B------:R-:W-:Y:S02]  /*12860*/  SHF.R.U32.HI R14, RZ, 0x10, R15 ;  /* 0x00000010ff0e7819 */ /* 0x000fe4000001160f */
[----:B------:R-:W-:Y:S02]  /*12870*/  IADD3 R3, R3, R24, R38 ;  /* 0x0000001803037210 */ /* 0x000fe40007ffe026 */
[----:B---3--:R-:W1:Y:S01]  /*12880*/  LDS.128 R24, [R40] ;  /* 0x0000000028187984 */ /* 0x008e620000000c00 */
[----:B------:R-:W-:Y:S02]  /*12890*/  PRMT R109, R109, 0x5410, R14 ;  /* 0x000054106d6d7816 */ /* 0x000fe4000000000e */
[----:B------:R-:W-:Y:S01]  /*128a0*/  IMAD R3, R3, 0x2, R18 ;  /* 0x0000000203037824 */ /* 0x000fe200078e0212 */
[----:B------:R-:W-:Y:S02]  /*128b0*/  PRMT R107, R107, 0x5410, R20 ;  /* 0x000054106b6b7816 */ /* 0x000fe40000000014 */
[----:B------:R-:W-:-:S02]  /*128c0*/  PRMT R108, R108, 0x5410, R13 ;  /* 0x000054106c6c7816 */ /* 0x000fc4000000000d */
[----:B------:R-:W2:Y:S01]  /*128d0*/  LDS.128 R28, [R3+0x10400] ;  /* 0x01040000031c7984 */ /* 0x000ea20000000c00 */
        /* <DEDUP_REMOVED lines=8> */
[C---:B--2---:R-:W-:Y:S01]  /*12960*/  IMAD.U32 R14, R28.reuse, 0x10000, RZ ;  /* 0x000100001c0e7824 */ /* 0x044fe200078e00ff */
[----:B------:R-:W-:Y:S01]  /*12970*/  LOP3.LUT R15, R28, 0xffff0000, RZ, 0xc0, !PT ;  /* 0xffff00001c0f7812 */ /* 0x000fe200078ec0ff */
[C---:B------:R-:W-:Y:S01]  /*12980*/  IMAD.U32 R20, R29.reuse, 0x10000, RZ ;  /* 0x000100001d147824 */ /* 0x040fe200078e00ff */
[----:B------:R-:W-:Y:S01]  /*12990*/  LOP3.LUT R28, R29, 0xffff0000, RZ, 0xc0, !PT ;  /* 0xffff00001d1c7812 */ /* 0x000fe200078ec0ff */
[----:B------:R-:W-:-:S02]  /*129a0*/  IMAD.U32 R29, R106, 0x10000, RZ ;  /* 0x000100006a1d7824 */ /* 0x000fc400078e00ff */
[----:B------:R-:W-:Y:S01]  /*129b0*/  FMUL.FTZ R35, R14, R33 ;  /* 0x000000210e237220 */ /* 0x000fe20000410000 */
[C---:B------:R-:W-:Y:S01]  /*129c0*/  IMAD.U32 R21, R30.reuse, 0x10000, RZ ;  /* 0x000100001e157824 */ /* 0x040fe200078e00ff */
[----:B------:R-:W-:Y:S01]  /*129d0*/  LOP3.LUT R25, R30, 0xffff0000, RZ, 0xc0, !PT ;  /* 0xffff00001e197812 */ /* 0x000fe200078ec0ff */
[C---:B------:R-:W-:Y:S01]  /*129e0*/  IMAD.U32 R27, R31.reuse, 0x10000, RZ ;  /* 0x000100001f1b7824 */ /* 0x040fe200078e00ff */
[----:B------:R-:W-:Y:S01]  /*129f0*/  LOP3.LUT R30, R31, 0xffff0000, RZ, 0xc0, !PT ;  /* 0xffff00001f1e7812 */ /* 0x000fe200078ec0ff */
[----:B------:R-:W-:Y:S02]  /*12a00*/  IMAD.U32 R31, R103, 0x10000, RZ ;  /* 0x00010000671f7824 */ /* 0x000fe400078e00ff */
[-C--:B------:R-:W-:Y:S01]  /*12a10*/  FMUL.FTZ R37, R14, R29.reuse ;  /* 0x0000001d0e257220 */ /* 0x080fe20000410000 */
[----:B------:R-:W-:Y:S01]  /*12a20*/  FFMA.FTZ R35, R4, R29, -R35 ;  /* 0x0000001d04237223 */ /* 0x000fe20000010823 */
[----:B------:R-:W-:Y:S02]  /*12a30*/  IMAD.U32 R29, R107, 0x10000, RZ ;  /* 0x000100006b1d7824 */ /* 0x000fe400078e00ff */
[----:B------:R-:W-:Y:S01]  /*12a40*/  FMUL.FTZ R39, R20, R31 ;  /* 0x0000001f14277220 */ /* 0x000fe20000410000 */
[----:B------:R-:W-:Y:S01]  /*12a50*/  FFMA.FTZ R37, R4, R33, R37 ;  /* 0x0000002104257223 */ /* 0x000fe20000010025 */
[----:B------:R-:W-:-:S02]  /*12a60*/  IMAD.U32 R4, R109, 0x10000, RZ ;  /* 0x000100006d047824 */ /* 0x000fc400078e00ff */
[-C--:B------:R-:W-:Y:S01]  /*12a70*/  FMUL.FTZ R33, R20, R29.reuse ;  /* 0x0000001d14217220 */ /* 0x080fe20000410000 */
[----:B------:R-:W-:Y:S01]  /*12a80*/  FMUL.FTZ R20, R27, R32 ;  /* 0x000000201b147220 */ /* 0x000fe20000410000 */
[----:B------:R-:W-:Y:S01]  /*12a90*/  LOP3.LUT R14, R101, 0xffff0000, RZ, 0xc0, !PT ;  /* 0xffff0000650e7812 */ /* 0x000fe200078ec0ff */
[----:B------:R-:W-:Y:S01]  /*12aa0*/  FFMA.FTZ R39, R6, R29, -R39 ;  /* 0x0000001d06277223 */ /* 0x000fe20000010827 */
[-C--:B------:R-:W-:Y:S01]  /*12ab0*/  FMUL.FTZ R29, R27, R4.reuse ;  /* 0x000000041b1d7220 */ /* 0x080fe20000410000 */
[----:B------:R-:W-:Y:S01]  /*12ac0*/  LOP3.LUT R106, R106, 0xffff0000, RZ, 0xc0, !PT ;  /* 0xffff00006a6a7812 */ /* 0x000fe200078ec0ff */
[----:B------:R-:W-:Y:S01]  /*12ad0*/  FFMA.FTZ R27, R13, R4, -R20 ;  /* 0x000000040d1b7223 */ /* 0x000fe20000010814 */
[----:B------:R-:W-:Y:S01]  /*12ae0*/  LOP3.LUT R103, R103, 0xffff0000, RZ, 0xc0, !PT ;  /* 0xffff000067677812 */ /* 0x000fe200078ec0ff */
[----:B------:R-:W-:Y:S01]  /*12af0*/  FMUL.FTZ R4, R15, R14 ;  /* 0x0000000e0f047220 */ /* 0x000fe20000410000 */
[----:B------:R-:W-:Y:S01]  /*12b00*/  LOP3.LUT R107, R107, 0xffff0000, RZ, 0xc0, !PT ;  /* 0xffff00006b6b7812 */ /* 0x000fe200078ec0ff */
[----:B------:R-:W-:Y:S01]  /*12b10*/  FFMA.FTZ R33, R6, R31, R33 ;  /* 0x0000001f06217223 */ /* 0x000fe20000010021 */
[----:B------:R-:W-:Y:S01]  /*12b20*/  FFMA.FTZ R29, R13, R32, R29 ;  /* 0x000000200d1d7223 */ /* 0x000fe2000001001d */
[----:B------:R-:W-:Y:S01]  /*12b30*/  FMUL.FTZ R20, R15, R106 ;  /* 0x0000006a0f147220 */ /* 0x000fe20000410000 */
[----:B------:R-:W-:-:S02]  /*12b40*/  IMAD.U32 R6, R104, 0x10000, RZ ;  /* 0x0001000068067824 */ /* 0x000fc400078e00ff */
[C---:B------:R-:W-:Y:S01]  /*12b50*/  FMUL.FTZ R13, R28.reuse, R103 ;  /* 0x000000671c0d7220 */ /* 0x040fe20000410000 */
[C---:B------:R-:W-:Y:S01]  /*12b60*/  FFMA.FTZ R106, R5.reuse, R106, -R4 ;  /* 0x0000006a056a7223 */ /* 0x040fe20000010804 */
[-C--:B------:R-:W-:Y:S01]  /*12b70*/  FMUL.FTZ R28, R28, R107.reuse ;  /* 0x0000006b1c1c7220 */ /* 0x080fe20000410000 */
[----:B------:R-:W-:Y:S01]  /*12b80*/  IMAD.U32 R4, R108, 0x10000, RZ ;  /* 0x000100006c047824 */ /* 0x000fe200078e00ff */
[----:B------:R-:W-:Y:S01]  /*12b90*/  LOP3.LUT R104, R104, 0xffff0000, RZ, 0xc0, !PT ;  /* 0xffff000068687812 */ /* 0x000fe200078ec0ff */
[----:B------:R-:W-:Y:S01]  /*12ba0*/  FFMA.FTZ R20, R5, R14, R20 ;  /* 0x0000000e05147223 */ /* 0x000fe20000010014 */
[----:B------:R-:W-:Y:S01]  /*12bb0*/  FMUL.FTZ R32, R21, R6 ;  /* 0x0000000615207220 */ /* 0x000fe20000410000 */
[----:B------:R-:W-:Y:S01]  /*12bc0*/  LOP3.LUT R108, R108, 0xffff0000, RZ, 0xc0, !PT ;  /* 0xffff00006c6c7812 */ /* 0x000fe200078ec0ff */
[C---:B------:R-:W-:Y:S01]  /*12bd0*/  FFMA.FTZ R14, R24.reuse, R107, -R13 ;  /* 0x0000006b180e7223 */ /* 0x040fe2000001080d */
        /* <DEDUP_REMOVED lines=23> */
.L_x_1750:
[----:B------:R-:W-:Y:S05]  /*12d50*/  BSYNC B1 ;  /* 0x0000000000017941 */ /* 0x000fea0003800000 */
.L_x_1749:
[----:B------:R-:W-:Y:S05]  /*12d60*/  @P1 BRA `(.L_x_1716) ;  /* 0x00000004009c1947 */ /* 0x000fea0003800000 */
[----:B------:R-:W2:Y:S01]  /*12d70*/  LDL R32, [R1+0x84] ;  /* 0x0000840001207983 */ /* 0x000ea20000100800 */
[----:B------:R-:W-:Y:S02]  /*12d80*/  LEA.HI R0, R41, R0, RZ, 0x1d ;  /* 0x0000000029007211 */ /* 0x000fe400078fe8ff */
[----:B------:R-:W-:Y:S02]  /*12d90*/  SHF.R.U64 R21, R8, 0x10, R9 ;  /* 0x0000001008157819 */ /* 0x000fe40000001209 */
[----:B-1----:R-:W-:Y:S01]  /*12da0*/  SHF.R.S32.HI R5, RZ, 0x1f, R0 ;  /* 0x0000001fff057819 */ /* 0x002fe20000011400 */
[----:B------:R-:W-:Y:S01]  /*12db0*/  IMAD.SHL.U32 R3, R0, 0x8, RZ ;  /* 0x0000000800037824 */ /* 0x000fe200078e00ff */
[----:B------:R-:W-:Y:S02]  /*12dc0*/  SHF.R.U64 R27, R72, 0x10, R73 ;  /* 0x00000010481b7819 */ /* 0x000fe40000001249 */
[----:B------:R-:W-:Y:S02]  /*12dd0*/  LEA.HI R5, R5, R0, RZ, 0x3 ;  /* 0x0000000005057211 */ /* 0x000fe400078f18ff */
[----:B------:R-:W-:-:S02]  /*12de0*/  LOP3.LUT R0, R34, 0x38, R3, 0xf8, !PT ;  /* 0x0000003822007812 */ /* 0x000fc400078ef803 */
[----:B------:R-:W-:Y:S01]  /*12df0*/  PRMT R84, R84, 0x5410, R21 ;  /* 0x0000541054547816 */ /* 0x000fe20000000015 */
[----:B------:R-:W-:Y:S01]  /*12e00*/  IMAD.SHL.U32 R5, R5, 0x400, RZ ;  /* 0x0000040005057824 */ /* 0x000fe200078e00ff */
[----:B------:R-:W-:Y:S02]  /*12e10*/  LOP3.LUT R0, R0, R36, RZ, 0x3c, !PT ;  /* 0x0000002400007212 */ /* 0x000fe400078e3cff */
[----:B------:R-:W-:Y:S01]  /*12e20*/  SHF.R.U32.HI R8, RZ, 0x10, R9 ;  /* 0x00000010ff087819 */ /* 0x000fe20000011609 */
[----:B------:R-:W-:Y:S01]  /*12e30*/  IMAD.U32 R26, R84, 0x10000, RZ ;  /* 0x00010000541a7824 */ /* 0x000fe200078e00ff */
[----:B------:R-:W-:Y:S02]  /*12e40*/  LOP3.LUT R3, R5, 0x7fffe000, RZ, 0xc0, !PT ;  /* 0x7fffe00005037812 */ /* 0x000fe400078ec0ff */
[----:B------:R-:W-:Y:S02]  /*12e50*/  SHF.R.U64 R9, R10, 0x10, R11 ;  /* 0x000000100a097819 */ /* 0x000fe4000000120b */
[----:B------:R-:W-:-:S02]  /*12e60*/  IADD3 R3, R0, R3, R38 ;  /* 0x0000000300037210 */ /* 0x000fc40007ffe026 */
[----:B------:R-:W-:Y:S02]  /*12e70*/  SHF.R.U64 R25, R74, 0x10, R75 ;  /* 0x000000104a197819 */ /* 0x000fe4000000124b */
[----:B------:R-:W-:Y:S01]  /*12e80*/  SHF.R.U32.HI R10, RZ, 0x10, R11 ;  /* 0x00000010ff0a7819 */ /* 0x000fe2000001160b */
[----:B------:R-:W-:Y:S01]  /*12e90*/  IMAD R3, R3, 0x2, R18 ;  /* 0x0000000203037824 */ /* 0x000fe200078e0212 */
[----:B------:R-:W-:Y:S02]  /*12ea0*/  PRMT R88, R88, 0x5410, R27 ;  /* 0x0000541058587816 */ /* 0x000fe4000000001b */
[----:B------:R-:W-:Y:S02]  /*12eb0*/  SHF.R.U32.HI R72, RZ, 0x10, R73 ;  /* 0x00000010ff487819 */ /* 0x000fe40000011649 */
[----:B------:R-:W1:Y:S01]  /*12ec0*/  LDS.128 R12, [R3+0x10400] ;  /* 0x01040000030c7984 */ /* 0x000e620000000c00 */
[----:B------:R-:W-:Y:S02]  /*12ed0*/  PRMT R85, R85, 0x5410, R8 ;  /* 0x0000541055557816 */ /* 0x000fe40000000008 */
[----:B------:R-:W-:Y:S01]  /*12ee0*/  PRMT R90, R90, 0x5410, R25 ;  /* 0x000054105a5a7816 */ /* 0x000fe20000000019 */
[----:B------:R-:W-:Y:S01]  /*12ef0*/  IMAD.U32 R25, R88, 0x10000, RZ ;  /* 0x0001000058197824 */ /* 0x000fe200078e00ff */
[----:B------:R-:W-:Y:S01]  /*12f00*/  SHF.R.U32.HI R74, RZ, 0x10, R75 ;  /* 0x00000010ff4a7819 */ /* 0x000fe2000001164b */
[----:B------:R-:W-:Y:S01]  /*12f10*/  IMAD.U32 R29, R85, 0x10000, RZ ;  /* 0x00010000551d7824 */ /* 0x000fe200078e00ff */
[----:B------:R-:W-:-:S02]  /*12f20*/  PRMT R89, R89, 0x5410, R72 ;  /* 0x0000541059597816 */ /* 0x000fc40000000048 */
[----:B------:R-:W-:Y:S02]  /*12f30*/  PRMT R87, R87, 0x5410, R10 ;  /* 0x0000541057577816 */ /* 0x000fe4000000000a */
[----:B------:R-:W-:Y:S02]  /*12f40*/  PRMT R91, R91, 0x5410, R74 ;  /* 0x000054105b5b7816 */ /* 0x000fe4000000004a */
[----:B------:R-:W-:Y:S01]  /*12f50*/  PRMT R86, R86, 0x5410, R9 ;  /* 0x0000541056567816 */ /* 0x000fe20000000009 */
[----:B------:R-:W-:Y:S02]  /*12f60*/  IMAD.U32 R31, R87, 0x10000, RZ ;  /* 0x00010000571f7824 */ /* 0x000fe400078e00ff */
[C---:B-1----:R-:W-:Y:S01]  /*12f70*/  IMAD.U32 R11, R12.reuse, 0x10000, RZ ;  /* 0x000100000c0b7824 */ /* 0x042fe200078e00ff */
[----:B------:R-:W-:Y:S01]  /*12f80*/  LOP3.LUT R12, R12, 0xffff0000, RZ, 0xc0, !PT ;  /* 0xffff00000c0c7812 */ /* 0x000fe200078ec0ff */
[C---:B------:R-:W-:Y:S01]  /*12f90*/  IMAD.U32 R20, R13.reuse, 0x10000, RZ ;  /* 0x000100000d147824 */ /* 0x040fe200078e00ff */
[----:B------:R-:W-:Y:S01]  /*12fa0*/  LOP3.LUT R13, R13, 0xffff0000, RZ, 0xc0, !PT ;  /* 0xffff00000d0d7812 */ /* 0x000fe200078ec0ff */
[C---:B------:R-:W-:Y:S01]  /*12fb0*/  FMUL.FTZ R27, R11.reuse, R26 ;  /* 0x0000001a0b1b7220 */ /* 0x040fe20000410000 */
[----:B------:R-:W-:Y:S01]  /*12fc0*/  FMUL.FTZ R33, R11, R25 ;  /* 0x000000190b217220 */ /* 0x000fe20000410000 */
[----:B------:R-:W-:-:S02]  /*12fd0*/  IMAD.U32 R11, R89, 0x10000, RZ ;  /* 0x00010000590b7824 */ /* 0x000fc400078e00ff */
[C---:B------:R-:W-:Y:S01]  /*12fe0*/  IMAD.U32 R24, R15.reuse, 0x10000, RZ ;  /* 0x000100000f187824 */ /* 0x040fe200078e00ff */
[----:B------:R-:W-:Y:S01]  /*12ff0*/  LOP3.LUT R15, R15, 0xffff0000, RZ, 0xc0, !PT ;  /* 0xffff00000f0f7812 */ /* 0x000fe200078ec0ff */
[----:B------:R-:W-:Y:S01]  /*13000*/  FMUL.FTZ R35, R20, R11 ;  /* 0x0000000b14237220 */ /* 0x000fe20000410000 */
[C---:B------:R-:W-:Y:S01]  /*13010*/  IMAD.U32 R21, R14.reuse, 0x10000, RZ ;  /* 0x000100000e157824 */ /* 0x040fe200078e00ff */
[----:B------:R-:W-:Y:S01]  /*13020*/  LOP3.LUT R14, R14, 0xffff0000, RZ, 0xc0, !PT ;  /* 0xffff00000e0e7812 */ /* 0x000fe200078ec0ff */
[----:B--2---:R-:W1:Y:S02]  /*13030*/  LDS.128 R4, [R32] ;  /* 0x0000000020047984 */ /* 0x004e640000000c00 */
[C---:B-1----:R-:W-:Y:S01]  /*13040*/  IMAD.U32 R0, R4.reuse, 0x10000, RZ ;  /* 0x0001000004007824 */ /* 0x042fe200078e00ff */
[----:B------:R-:W-:Y:S01]  /*13050*/  LOP3.LUT R4, R4, 0xffff0000, RZ, 0xc0, !PT ;  /* 0xffff000004047812 */ /* 0x000fe200078ec0ff */
[C---:B------:R-:W-:Y:S01]  /*13060*/  IMAD.U32 R8, R5.reuse, 0x10000, RZ ;  /* 0x0001000005087824 */ /* 0x040fe200078e00ff */
[----:B------:R-:W-:Y:S01]  /*13070*/  LOP3.LUT R5, R5, 0xffff0000, RZ, 0xc0, !PT ;  /* 0xffff000005057812 */ /* 0x000fe200078ec0ff */
[----:B------:R-:W-:Y:S01]  /*13080*/  FFMA.FTZ R28, R0, R25, -R27 ;  /* 0x00000019001c7223 */ /* 0x000fe2000001081b */
[----:B------:R-:W-:Y:S01]  /*13090*/  FMUL.FTZ R27, R20, R29 ;  /* 0x0000001d141b7220 */ /* 0x000fe20000410000 */
[----:B------:R-:W-:Y:S01]  /*130a0*/  FFMA.FTZ R33, R0, R26, R33 ;  /* 0x0000001a00217223 */ /* 0x000fe20000010021 */
[----:B------:R-:W-:-:S02]  /*130b0*/  IMAD.U32 R25, R91, 0x10000, RZ ;  /* 0x000100005b197824 */ /* 0x000fc400078e00ff */
[C---:B------:R-:W-:Y:S01]  /*130c0*/  FFMA.FTZ R35, R8.reuse, R29, R35 ;  /* 0x0000001d08237223 */ /* 0x040fe20000010023 */
[----:B------:R-:W-:Y:S01]  /*130d0*/  FFMA.FTZ R26, R8, R11, -R27 ;  /* 0x0000000b081a7223 */ /* 0x000fe2000001081b */
[----:B------:R-:W-:Y:S02]  /*130e0*/  IMAD.U32 R10, R7, 0x10000, RZ ;  /* 0x00010000070a7824 */ /* 0x000fe400078e00ff */
[C---:B------:R-:W-:Y:S01]  /*130f0*/  FMUL.FTZ R11, R24.reuse, R31 ;  /* 0x0000001f180b7220 */ /* 0x040fe20000410000 */
[-C--:B------:R-:W-:Y:S01]  /*13100*/  FMUL.FTZ R24, R24, R25.reuse ;  /* 0x0000001918187220 */ /* 0x080fe20000410000 */
[----:B------:R-:W-:Y:S01]  /*13110*/  LOP3.LUT R27, R84, 0xffff0000, RZ, 0xc0, !PT ;  /* 0xffff0000541b7812 */ /* 0x000fe200078ec0ff */
[----:B------:R-:W-:Y:S02]  /*13120*/  IMAD.U32 R8, R90, 0x10000, RZ ;  /* 0x000100005a087824 */ /* 0x000fe400078e00ff */
[----:B------:R-:W-:Y:S01]  /*13130*/  FFMA.FTZ R30, R10, R25, -R11 ;  /* 0x000000190a1e7223 */ /* 0x000fe2000001080b */
[----:B------:R-:W-:Y:S01]  /*13140*/  LOP3.LUT R11, R88, 0xffff0000, RZ, 0xc0, !PT ;  /* 0xffff0000580b7812 */ /* 0x000fe200078ec0ff */
[----:B------:R-:W-:Y:S01]  /*13150*/  FFMA.FTZ R31, R10, R31, R24 ;  /* 0x0000001f0a1f7223 */ /* 0x000fe20000010018 */
[----:B------:R-:W-:Y:S01]  /*13160*/  LOP3.LUT R10, R85, 0xffff0000, RZ, 0xc0, !PT ;  /* 0xffff0000550a7812 */ /* 0x000fe200078ec0ff */
[C---:B------:R-:W-:Y:S01]  /*13170*/  FMUL.FTZ R25, R12.reuse, R27 ;  /* 0x0000001b0c197220 */ /* 0x040fe20000410000 */
[----:B------:R-:W-:Y:S01]  /*13180*/  LOP3.LUT R0, R89, 0xffff0000, RZ, 0xc0, !PT ;  /* 0xffff000059007812 */ /* 0x000fe200078ec0ff */
[----:B------:R-:W-:Y:S01]  /*13190*/  FMUL.FTZ R29, R12, R11 ;  /* 0x0000000b0c1d7220 */ /* 0x000fe20000410000 */
[----:B------:R-:W-:-:S02]  /*131a0*/  IMAD.U32 R12, R86, 0x10000, RZ ;  /* 0x00010000560c7824 */ /* 0x000fc400078e00ff */
[C---:B------:R-:W-:Y:S01]  /*131b0*/  FFMA.FTZ R25, R4.reuse, R11, -R25 ;  /* 0x0000000b04197223 */ /* 0x040fe20000010819 */
[C---:B------:R-:W-:Y:S01]  /*131c0*/  FMUL.FTZ R24, R13.reuse, R10 ;  /* 0x0000000a0d187220 */ /* 0x040fe20000410000 */
[----:B------:R-:W-:Y:S01]  /*131d0*/  FMUL.FTZ R11, R13, R0 ;  /* 0x000000000d0b7220 */ /* 0x000fe20000410000 */
[----:B------:R-:W-:Y:S01]  /*131e0*/  FFMA.FTZ R20, R4, R27, R29 ;  /* 0x0000001b04147223 */ /* 0x000fe2000001001d */
[----:B------:R-:W-:Y:S02]  /*131f0*/  IMAD.U32 R9, R6, 0x10000, RZ ;  /* 0x0001000006097824 */ /* 0x000fe400078e00ff */
[----:B------:R-:W-:Y:S01]  /*13200*/  FMUL.FTZ R4, R21, R12 ;  /* 0x0000000c15047220 */ /* 0x000fe20000410000 */
        /* <DEDUP_REMOVED lines=10> */
[-C--:B------:R-:W-:Y:S01]  /*132b0*/  FMUL.FTZ R14, R14, R5.reuse ;  /* 0x000000050e0e7220 */ /* 0x080fe20000410000 */
[----:B------:R-:W-:Y:S01]  /*132c0*/  LOP3.LUT R6, R6, 0xffff0000, RZ, 0xc0, !PT ;  /* 0xffff000006067812 */ /* 0x000fe200078ec0ff */
[----:B------:R-:W-:Y:S01]  /*132d0*/  FMUL.FTZ R8, R15, R4 ;  /* 0x000000040f087220 */ /* 0x000fe20000410000 */
[----:B------:R-:W-:Y:S01]  /*132e0*/  LOP3.LUT R7, R7, 0xffff0000, RZ, 0xc0, !PT ;  /* 0xffff000007077812 */ /* 0x000fe200078ec0ff */
[-C--:B------:R-:W-:Y:S02]  /*132f0*/  FMUL.FTZ R27, R15, R0.reuse ;  /* 0x000000000f1b7220 */ /* 0x080fe40000410000 */
[C---:B------:R-:W-:Y:S01]  /*13300*/  FFMA.FTZ R12, R6.reuse, R5, -R9 ;  /* 0x00000005060c7223 */ /* 0x040fe20000010809 */
[----:B------:R-:W-:Y:S01]  /*13310*/  FFMA.FTZ R11, R6, R11, R14 ;  /* 0x0000000b060b7223 */ /* 0x000fe2000001000e */
        /* <DEDUP_REMOVED lines=8> */
[----:B------:R-:W-:-:S02]  /*133a0*/  F2FP.BF16.F32.PACK_AB R8, R20, R33 ;  /* 0x000000211408723e */ /* 0x000fc400000010ff */
[----:B------:R-:W-:Y:S01]  /*133b0*/  F2FP.BF16.F32.PACK_AB R11, R0, R31 ;  /* 0x0000001f000b723e */ /* 0x000fe200000010ff */
[----:B------:R3:W-:Y:S04]  /*133c0*/  STS.128 [R32], R4 ;  /* 0x0000000420007388 */ /* 0x0007e80000000c00 */
[----:B------:R3:W-:Y:S02]  /*133d0*/  STS.128 [R3+0x10400], R8 ;  /* 0x0104000803007388 */ /* 0x0007e40000000c00 */
.L_x_1716:
[----:B------:R-:W-:Y:S05]  /*133e0*/  BSYNC B0 ;  /* 0x0000000000007941 */ /* 0x000fea0003800000 */
.L_x_1676:
        /* <DEDUP_REMOVED lines=8> */
.L_x_1673:
[----:B------:R-:W-:-:S13]  /*13470*/  ISETP.NE.AND P0, PT, R225, 0x3, PT ;  /* 0x00000003e100780c */ /* 0x000fda0003f05270 */
[----:B------:R-:W-:Y:S05]  /*13480*/  @!P0 BRA `(.L_x_1751) ;  /* 0x0000000000048947 */ /* 0x000fea0003800000 */
[----:B------:R-:W-:Y:S01]  /*13490*/  BPT.TRAP 0x1 ;  /* 0x000000040000795c */ /* 0x000fe20000300000 */
.L_x_1751:
[----:B0-234-:R-:W-:Y:S01]  /*134a0*/  IMAD R8, R204, 0x8, R18 ;  /* 0x00000008cc087824 */ /* 0x01dfe200078e0212 */
[----:B-1----:R-:W-:-:S04]  /*134b0*/  SHF.L.U32 R3, R218, 0x1f, RZ ;  /* 0x0000001fda037819 */ /* 0x002fc800000006ff */
[----:B------:R0:W1:Y:S01]  /*134c0*/  SYNCS.PHASECHK.TRANS64.TRYWAIT P1, [R8+URZ+0x30830], R3 ;  /* 0x03083003080075a7 */ /* 0x000062000802017f */
[----:B------:R-:W-:Y:S05]  /*134d0*/  @!P0 BRA `(.L_x_1752) ;  /* 0x0000000000048947 */ /* 0x000fea0003800000 */
[----:B------:R-:W-:Y:S01]  /*134e0*/  BPT.TRAP 0x1 ;  /* 0x000000040000795c */ /* 0x000fe20000300000 */
.L_x_1752:
[----:B------:R-:W-:Y:S01]  /*134f0*/  VIADD R0, R18, 0x20400 ;  /* 0x0002040012007836 */ /* 0x000fe20000000000 */
[----:B------:R-:W-:Y:S01]  /*13500*/  LOP3.LUT R6, R2, 0x10000, RZ, 0xfc, !PT ;  /* 0x0001000002067812 */ /* 0x000fe200078efcff */
[----:B------:R-:W-:-:S03]  /*13510*/  IMAD.MOV.U32 R7, RZ, RZ, 0x40000040 ;  /* 0x40000040ff077424 */ /* 0x000fc600078e00ff */
[----:B------:R-:W-:-:S04]  /*13520*/  SHF.R.U32.HI R0, RZ, 0x4, R0 ;  /* 0x00000004ff007819 */ /* 0x000fc80000011600 */
[----:B------:R-:W-:-:S04]  /*13530*/  LOP3.LUT R0, R0, 0x3fff, RZ, 0xc0, !PT ;  /* 0x00003fff00007812 */ /* 0x000fc800078ec0ff */
[----:B------:R-:W-:-:S05]  /*13540*/  LOP3.LUT R0, R0, 0x10000, RZ, 0xfc, !PT ;  /* 0x0001000000007812 */ /* 0x000fca00078efcff */
[----:B------:R2:W-:Y:S01]  /*13550*/  STL [R1+0x44], R0 ;  /* 0x0000440001007387 */ /* 0x0005e20000100800 */
[----:B-1----:R-:W-:Y:S05]  /*13560*/  @P1 BRA `(.L_x_1753) ;  /* 0x0000000000081947 */ /* 0x002fea0003800000 */
[----:B------:R-:W1:Y:S02]  /*13570*/  SYNCS.PHASECHK.TRANS64.TRYWAIT P1, [R8+URZ+0x30830], R3 ;  /* 0x03083003080075a7 */ /* 0x000e64000802017f */
[----:B-1----:R-:W-:Y:S05]  /*13580*/  @!P1 BRA `(.L_x_1754) ;  /* 0x0000017c008c9947 */ /* 0x002fea0003800000 */
.L_x_1753:
[----:B--2---:R-:W2:Y:S01]  /*13590*/  LDL R0, [R1+0x44] ;  /* 0x0000440001007983 */ /* 0x004ea20000100800 */
[----:B01----:R-:W-:Y:S01]  /*135a0*/  IMAD.MOV.U32 R3, RZ, RZ, 0x40000040 ;  /* 0x40000040ff037424 */ /* 0x003fe200078e00ff */
[----:B------:R-:W-:Y:S05]  /*135b0*/  WARPSYNC.ALL ;  /* 0x0000000000007948 */ /* 0x000fea0003800000 */
[C---:B------:R-:W-:Y:S01]  /*135c0*/  R2UR UR4, R6.reuse ;  /* 0x00000000060472ca */ /* 0x040fe200000e0000 */
[----:B-----5:R-:W-:Y:S01]  /*135d0*/  WARPGROUP.ARRIVE ;  /* 0x00000000000079c5 */ /* 0x020fe20000000000 */
[----:B------:R-:W-:Y:S01]  /*135e0*/  R2UR UR5, R7 ;  /* 0x00000000070572ca */ /* 0x000fe200000e0000 */
[----:B------:R-:W-:Y:S01]  /*135f0*/  VIADD R64, R6, 0x2 ;  /* 0x0000000206407836 */ /* 0x000fe20000000000 */
[----:B------:R-:W-:Y:S01]  /*13600*/  R2UR UR7, R3 ;  /* 0x00000000030772ca */ /* 0x000fe200000e0000 */
[----:B------:R-:W-:-:S02]  /*13610*/  IMAD.MOV.U32 R65, RZ, RZ, 0x40000040 ;  /* 0x40000040ff417424 */ /* 0x000fc400078e00ff */
[----:B------:R-:W-:Y:S02]  /*13620*/  IMAD.MOV.U32 R5, RZ, RZ, 0x40000040 ;  /* 0x40000040ff057424 */ /* 0x000fe400078e00ff */
[C---:B------:R-:W-:Y:S01]  /*13630*/  VIADD R62, R6.reuse, 0x4 ;  /* 0x00000004063e7836 */ /* 0x040fe20000000000 */
[----:B------:R0:W-:Y:S01]  /*13640*/  STL.64 [R1+0x38], R64 ;  /* 0x0000384001007387 */ /* 0x0001e20000100a00 */
[----:B------:R-:W-:Y:S02]  /*13650*/  IMAD.MOV.U32 R63, RZ, RZ, 0x40000040 ;  /* 0x40000040ff3f7424 */ /* 0x000fe400078e00ff */
[C---:B------:R-:W-:Y:S02]  /*13660*/  VIADD R60, R6.reuse, 0x6 ;  /* 0x00000006063c7836 */ /* 0x040fe40000000000 */
[----:B------:R-:W-:Y:S01]  /*13670*/  IMAD.MOV.U32 R61, RZ, RZ, 0x40000040 ;  /* 0x40000040ff3d7424 */ /* 0x000fe200078e00ff */
[----:B------:R0:W-:Y:S01]  /*13680*/  STL.64 [R1+0x30], R62 ;  /* 0x0000303e01007387 */ /* 0x0001e20000100a00 */
[----:B------:R-:W-:-:S02]  /*13690*/  VIADD R58, R6, 0x400 ;  /* 0x00000400063a7836 */ /* 0x000fc40000000000 */
[----:B------:R-:W-:Y:S01]  /*136a0*/  IMAD.MOV.U32 R59, RZ, RZ, 0x40000040 ;  /* 0x40000040ff3b7424 */ /* 0x000fe200078e00ff */
[----:B------:R0:W-:Y:S01]  /*136b0*/  STL.64 [R1+0x28], R60 ;  /* 0x0000283c01007387 */ /* 0x0001e20000100a00 */
[C---:B------:R-:W-:Y:S02]  /*136c0*/  VIADD R56, R6.reuse, 0x402 ;  /* 0x0000040206387836 */ /* 0x040fe40000000000 */
[----:B------:R-:W-:Y:S01]  /*136d0*/  IMAD.MOV.U32 R57, RZ, RZ, 0x40000040 ;  /* 0x40000040ff397424 */ /* 0x000fe200078e00ff */
[----:B------:R0:W-:Y:S01]  /*136e0*/  STL.64 [R1+0x20], R58 ;  /* 0x0000203a01007387 */ /* 0x0001e20000100a00 */
[C---:B------:R-:W-:Y:S02]  /*136f0*/  VIADD R216, R6.reuse, 0x404 ;  /* 0x0000040406d87836 */ /* 0x040fe40000000000 */
[----:B------:R-:W-:Y:S01]  /*13700*/  IMAD.MOV.U32 R217, RZ, RZ, 0x40000040 ;  /* 0x40000040ffd97424 */ /* 0x000fe200078e00ff */
[----:B------:R0:W-:Y:S01]  /*13710*/  STL.64 [R1+0x18], R56 ;  /* 0x0000183801007387 */ /* 0x0001e20000100a00 */
[----:B------:R-:W-:-:S02]  /*13720*/  VIADD R214, R6, 0x406 ;  /* 0x0000040606d67836 */ /* 0x000fc40000000000 */
[----:B------:R-:W-:Y:S02]  /*13730*/  IMAD.MOV.U32 R215, RZ, RZ, 0x40000040 ;  /* 0x40000040ffd77424 */ /* 0x000fe400078e00ff */
[C---:B------:R-:W-:Y:S02]  /*13740*/  VIADD R212, R6.reuse, 0x800 ;  /* 0x0000080006d47836 */ /* 0x040fe40000000000 */
[----:B------:R-:W-:Y:S02]  /*13750*/  IMAD.MOV.U32 R213, RZ, RZ, 0x40000040 ;  /* 0x40000040ffd57424 */ /* 0x000fe400078e00ff */
[C---:B------:R-:W-:Y:S02]  /*13760*/  VIADD R210, R6.reuse, 0x802 ;  /* 0x0000080206d27836 */ /* 0x040fe40000000000 */
[----:B------:R-:W-:Y:S02]  /*13770*/  IMAD.MOV.U32 R211, RZ, RZ, 0x40000040 ;  /* 0x40000040ffd37424 */ /* 0x000fe400078e00ff */
        /* <DEDUP_REMOVED lines=10> */
[----:B------:R-:W-:Y:S02]  /*13820*/  VIADD R10, R6, 0xc06 ;  /* 0x00000c06060a7836 */ /* 0x000fe40000000000 */
[----:B------:R-:W-:Y:S02]  /*13830*/  IMAD.MOV.U32 R11, RZ, RZ, 0x40000040 ;  /* 0x40000040ff0b7424 */ /* 0x000fe400078e00ff */
[----:B------:R-:W-:-:S02]  /*13840*/  IMAD.MOV.U32 R3, RZ, RZ, 0x40000040 ;  /* 0x40000040ff037424 */ /* 0x000fc400078e00ff */
[----:B--2---:R-:W-:-:S04]  /*13850*/  IMAD R2, R204, 0x800, R0 ;  /* 0x00000800cc027824 */ /* 0x004fc800078e0200 */
[C---:B------:R-:W-:Y:S01]  /*13860*/  VIADD R4, R2.reuse, 0x2 ;  /* 0x0000000202047836 */ /* 0x040fe20000000000 */
[----:B------:R-:W-:-:S13]  /*13870*/  R2UR UR6, R2 ;  /* 0x00000000020672ca */ /* 0x000fda00000e0000 */
[----:B------:R-:W-:Y:S01]  /*13880*/  HGMMA.64x64x16.F32.BF16 R24, gdesc[UR4], RZ, !UPT, gsb0 ;  /* 0x00e00000041879f0 */ /* 0x000fe2000c0018ff */
[----:B------:R-:W-:Y:S02]  /*13890*/  R2UR UR4, R64 ;  /* 0x00000000400472ca */ /* 0x000fe400000e0000 */
[----:B------:R-:W-:Y:S02]  /*138a0*/  R2UR UR5, R65 ;  /* 0x00000000410572ca */ /* 0x000fe400000e0000 */
[----:B------:R-:W-:Y:S01]  /*138b0*/  R2UR UR6, R4 ;  /* 0x00000000040672ca */ /* 0x000fe200000e0000 */
[----:B------:R-:W-:Y:S01]  /*138c0*/  VIADD R4, R2, 0x4 ;  /* 0x0000000402047836 */ /* 0x000fe20000000000 */
[----:B------:R-:W-:Y:S01]  /*138d0*/  R2UR UR7, R5 ;  /* 0x00000000050772ca */ /* 0x000fe200000e0000 */
[----:B------:R-:W-:Y:S01]  /*138e0*/  IMAD.MOV.U32 R5, RZ, RZ, 0x40000040 ;  /* 0x40000040ff057424 */ /* 0x000fe200078e00ff */
[----:B------:R-:W-:Y:S02]  /*138f0*/  WARPGROUP.DEPBAR.LE gsb0, 0x0 ;  /* 0x00008000000079c5 */ /* 0x000fe40000010000 */
[----:B------:R-:W-:-:S09]  /*13900*/  WARPGROUP.ARRIVE ;  /* 0x00000000000079c5 */ /* 0x000fd20000000000 */
[----:B------:R-:W-:Y:S01]  /*13910*/  HGMMA.64x64x16.F32.BF16 R24, gdesc[UR4], R24, gsb0 ;  /* 0x00e00000041879f0 */ /* 0x000fe20008001818 */
        /* <DEDUP_REMOVED lines=102> */
[C---:B------:R-:W-:Y:S01]  /*13f80*/  VIADD R4, R2.reuse, 0x604 ;  /* 0x0000060402047836 */ /* 0x040fe20000000000 */
[----:B------:R-:W-:Y:S01]  /*13f90*/  R2UR UR7, R5 ;  /* 0x00000000050772ca */ /* 0x000fe200000e0000 */
[----:B------:R-:W-:Y:S02]  /*13fa0*/  IMAD.MOV.U32 R5, RZ, RZ, 0x40000040 ;  /* 0x40000040ff057424 */ /* 0x000fe400078e00ff */
[----:B------:R-:W-:Y:S01]  /*13fb0*/  VIADD R2, R2, 0x606 ;  /* 0x0000060602027836 */ /* 0x000fe20000000000 */
[----:B------:R-:W-:-:S02]  /*13fc0*/  WARPGROUP.DEPBAR.LE gsb0, 0x0 ;  /* 0x00008000000079c5 */ /* 0x000fc40000010000 */
[----:B------:R-:W-:-:S07]  /*13fd0*/  WARPGROUP.ARRIVE ;  /* 0x00000000000079c5 */ /* 0x000fce0000000000 */
[----:B------:R-:W-:Y:S01]  /*13fe0*/  HGMMA.64x64x16.F32.BF16 R24, gdesc[UR4], R24, gsb0 ;  /* 0x00e00000041879f0 */ /* 0x000fe20008001818 */
[----:B------:R-:W-:Y:S02]  /*13ff0*/  R2UR UR4, R12 ;  /* 0x000000000c0472ca */ /* 0x000fe400000e0000 */
[----:B------:R-:W-:Y:S02]  /*14000*/  R2UR UR5, R13 ;  /* 0x000000000d0572ca */ /* 0x000fe400000e0000 */
[----:B------:R-:W-:Y:S02]  /*14010*/  R2UR UR6, R4 ;  /* 0x00000000040672ca */ /* 0x000fe400000e0000 */
[----:B------:R-:W-:Y:S01]  /*14020*/  R2UR UR7, R5 ;  /* 0x00000000050772ca */ /* 0x000fe200000e0000 */
[----:B------:R-:W-:Y:S02]  /*14030*/  WARPGROUP.DEPBAR.LE gsb0, 0x0 ;  /* 0x00008000000079c5 */ /* 0x000fe40000010000 */
[----:B------:R-:W-:-:S10]  /*14040*/  WARPGROUP.ARRIVE ;  /* 0x00000000000079c5 */ /* 0x000fd40000000000 */
[----:B------:R-:W-:Y:S01]  /*14050*/  HGMMA.64x64x16.F32.BF16 R24, gdesc[UR4], R24, gsb0 ;  /* 0x00e00000041879f0 */ /* 0x000fe20008001818 */
[----:B------:R-:W-:Y:S02]  /*14060*/  R2UR UR4, R10 ;  /* 0x000000000a0472ca */ /* 0x000fe400000e0000 */
[----:B------:R-:W-:Y:S02]  /*14070*/  R2UR UR5, R11 ;  /* 0x000000000b0572ca */ /* 0x000fe400000e0000 */
[----:B------:R-:W-:Y:S02]  /*14080*/  R2UR UR6, R2 ;  /* 0x00000000020672ca */ /* 0x000fe400000e0000 */
[----:B------:R-:W-:Y:S01]  /*14090*/  R2UR UR7, R3 ;  /* 0x00000000030772ca */ /* 0x000fe200000e0000 */
[----:B------:R-:W-:Y:S02]  /*140a0*/  WARPGROUP.DEPBAR.LE gsb0, 0x0 ;  /* 0x00008000000079c5 */ /* 0x000fe40000010000 */
[----:B------:R-:W-:-:S10]  /*140b0*/  WARPGROUP.ARRIVE ;  /* 0x00000000000079c5 */ /* 0x000fd40000000000 */
[----:B------:R-:W-:Y:S03]  /*140c0*/  HGMMA.64x64x16.F32.BF16 R24, gdesc[UR4], R24, gsb0 ;  /* 0x00e00000041879f0 */ /* 0x000fe60008001818 */
[----:B------:R-:W-:Y:S02]  /*140d0*/  WARPGROUP.DEPBAR.LE gsb0, 0x0 ;  /* 0x00008000000079c5 */ /* 0x000fe40000010000 */
[----:B0-----:R-:W-:Y:S05]  /*140e0*/  @!P0 BRA `(.L_x_1755) ;  /* 0x0000000000048947 */ /* 0x001fea0003800000 */
[----:B------:R-:W-:Y:S01]  /*140f0*/  BPT.TRAP 0x1 ;  /* 0x000000040000795c */ /* 0x000fe20000300000 */
.L_x_1755:
[----:B------:R-:W2:Y:S01]  /*14100*/  LDL R0, [R1+0x64] ;  /* 0x0000640001007983 */ /* 0x000ea20000100800 */
[----:B------:R-:W0:Y:S03]  /*14110*/  LDC R72, c[0x0][0x448] ;  /* 0x00011200ff487b82 */ /* 0x000e260000000800 */
[----:B------:R-:W2:Y:S04]  /*14120*/  LDL R70, [R1+0x4c] ;  /* 0x00004c0001467983 */ /* 0x000ea80000100800 */
[----:B------:R-:W3:Y:S01]  /*14130*/  LDL R65, [R1+0x8] ;  /* 0x0000080001417983 */ /* 0x000ee20000100800 */
[----:B------:R-:W1:Y:S03]  /*14140*/  LDC.64 R56, c[0x0][0x9e0] ;  /* 0x00027800ff387b82 */ /* 0x000e660000000a00 */
[----:B------:R-:W4:Y:S01]  /*14150*/  LDL R9, [R1+0x4] ;  /* 0x0000040001097983 */ /* 0x000f220000100800 */
[----:B------:R-:W-:Y:S01]  /*14160*/  LOP3.LUT R22, R22, 0xffffffbf, RZ, 0xc0, !PT ;  /* 0xffffffbf16167812 */ /* 0x000fe200078ec0ff */
[----:B------:R-:W-:Y:S01]  /*14170*/  ULDC UR4, c[0x0][0x9dc] ;  /* 0x0002770000047ab9 */ /* 0x000fe20000000800 */
[----:B0-----:R-:W-:-:S13]  /*14180*/  ISETP.NE.AND P1, PT, R72, 0x1, PT ;  /* 0x000000014800780c */ /* 0x001fda0003f25270 */
[----:B------:R-:W0:Y:S08]  /*14190*/  @P1 LDC R3, c[0x0][0x44c] ;  /* 0x00011300ff031b82 */ /* 0x000e300000000800 */
[----:B------:R-:W5:Y:S01]  /*141a0*/  @P1 LDC R4, c[0x0][0x450] ;  /* 0x00011400ff041b82 */ /* 0x000f620000000800 */
[----:B------:R-:W-:Y:S01]  /*141b0*/  @P1 LOP3.LUT R22, R22, 0x40, RZ, 0xfc, !PT ;  /* 0x0000004016161812 */ /* 0x000fe200078efcff */
[----:B------:R-:W-:-:S03]  /*141c0*/  IMAD.U32 R223, RZ, RZ, UR4 ;  /* 0x00000004ffdf7e24 */ /* 0x000fc6000f8e00ff */
[----:B------:R-:W-:Y:S02]  /*141d0*/  LOP3.LUT R22, R22, 0xffffffdf, RZ, 0xc0, !PT ;  /* 0xffffffdf16167812 */ /* 0x000fe400078ec0ff */
[----:B------:R-:W-:Y:S01]  /*141e0*/  LEA R58, R95, 0xffffffc0, 0x6 ;  /* 0xffffffc05f3a7811 */ /* 0x000fe200078e30ff */
[----:B--2---:R-:W-:-:S04]  /*141f0*/  IMAD.IADD R0, R0, 0x1, R70 ;  /* 0x0000000100007824 */ /* 0x004fc800078e0246 */
[----:B0-----:R-:W-:-:S04]  /*14200*/  @P1 IMAD.HI.U32 R3, R0, R3, RZ ;  /* 0x0000000300031227 */ /* 0x001fc800078e00ff */
[----:B------:R-:W-:Y:S01]  /*14210*/  IMAD.MOV.U32 R2, RZ, RZ, R0 ;  /* 0x000000ffff027224 */ /* 0x000fe200078e0000 */
[----:B-----5:R-:W-:Y:S01]  /*14220*/  @P1 SHF.R.U32.HI R2, RZ, R4, R3 ;  /* 0x00000004ff021219 */ /* 0x020fe20000011603 */
[----:B------:R-:W-:Y:S02]  /*14230*/  IMAD.MOV.U32 R4, RZ, RZ, -0x40 ;  /* 0xffffffc0ff047424 */ /* 0x000fe400078e00ff */
[----:B------:R-:W-:Y:S02]  /*14240*/  VIADD R0, R8, 0x30840 ;  /* 0x0003084008007836 */ /* 0x000fe40000000000 */
[----:B------:R-:W0:Y:S01]  /*14250*/  SHFL.IDX PT, R8, R2, RZ, 0x1c1f ;  /* 0x001c1fff02087589 */ /* 0x000e2200000e0000 */
[----:B------:R-:W-:-:S04]  /*14260*/  IMAD R5, R95, R4, 0x40 ;  /* 0x000000405f057424 */ /* 0x000fc800078e0204 */
[----:B------:R-:W-:Y:S01]  /*14270*/  VIADD R3, R5, 0x1 ;  /* 0x0000000105037836 */ /* 0x000fe20000000000 */
[----:B-1----:R-:W-:Y:S02]  /*14280*/  ISETP.GE.AND P1, PT, R57, 0x1, PT ;  /* 0x000000013900780c */ /* 0x002fe40003f26270 */
[----:B----4-:R-:W-:Y:S01]  /*14290*/  PRMT R0, R9, 0x654, R0 ;  /* 0x0000065409007816 */ /* 0x010fe20000000000 */
[----:B---3--:R-:W-:Y:S01]  /*142a0*/  IMAD R3, R65, -0x2, R3 ;  /* 0xfffffffe41037824 */ /* 0x008fe200078e0203 */
[----:B------:R-:W-:Y:S02]  /*142b0*/  LOP3.LUT R4, RZ, R223, RZ, 0x33, !PT ;  /* 0x000000dfff047212 */ /* 0x000fe400078e33ff */
[----:B------:R1:W-:Y:S02]  /*142c0*/  SYNCS.ARRIVE.TRANS64.RED.A1T0 RZ, [R0+URZ], RZ ;  /* 0x000000ff00ff79a7 */ /* 0x0003e4000810043f */
[----:B------:R-:W-:Y:S01]  /*142d0*/  IADD3 R3, -R219, R3, R220 ;  /* 0x00000003db037210 */ /* 0x000fe20007ffe1dc */
[----:B-1----:R-:W-:-:S04]  /*142e0*/  IMAD.IADD R0, R220, 0x1, R5 ;  /* 0x00000001dc007824 */ /* 0x002fc800078e0205 */
[----:B------:R-:W-:Y:S02]  /*142f0*/  IMAD.IADD R60, R3, 0x1, R56 ;  /* 0x00000001033c7824 */ /* 0x000fe400078e0238 */
[----:B------:R-:W-:Y:S02]  /*14300*/  IMAD R59, R65, -0x2, R0 ;  /* 0xfffffffe413b7824 */ /* 0x000fe400078e0200 */
[----:B------:R-:W-:Y:S01]  /*14310*/  IMAD.IADD R61, R3, 0x1, R4 ;  /* 0x00000001033d7824 */ /* 0x000fe200078e0204 */
[----:B------:R-:W-:Y:S02]  /*14320*/  @P1 LOP3.LUT R22, R22, 0x20, RZ, 0xfc, !PT ;  /* 0x0000002016161812 */ /* 0x000fe400078efcff */
[----:B0-----:R-:W-:Y:S01]  /*14330*/  VIADDMNMX R0, R8, R60, R59, PT ;  /* 0x0000003c08007246 */ /* 0x001fe2000380013b */
[----:B------:R-:W-:Y:S01]  /*14340*/  IMAD.IADD R4, R61, 0x1, R8 ;  /* 0x000000013d047824 */ /* 0x000fe200078e0208 */
[----:B------:R-:W-:Y:S06]  /*14350*/  @!P1 BRA `(.L_x_1756) ;  /* 0x0000000000509947 */ /* 0x000fec0003800000 */
[----:B------:R-:W-:Y:S01]  /*14360*/  IADD3 R3, -R219, R220, R8 ;  /* 0x000000dcdb037210 */ /* 0x000fe20007ffe108 */
[----:B------:R-:W-:Y:S03]  /*14370*/  BSSY B0, `(.L_x_1757) ;  /* 0x000000e000007945 */ /* 0x000fe60003800000 */
[----:B------:R-:W-:-:S13]  /*14380*/  ISETP.GT.AND P1, PT, R3, -0x1, PT ;  /* 0xffffffff0300780c */ /* 0x000fda0003f24270 */
        /* <DEDUP_REMOVED lines=8> */
.L_x_1758:
[----:B------:R-:W-:-:S13]  /*14410*/  ISETP.NE.AND P1, PT, R57, 0x1, PT ;  /* 0x000000013900780c */ /* 0x000fda0003f25270 */
[----:B------:R-:W0:Y:S02]  /*14420*/  @P1 LDC.64 R8, c[0x0][0x9e8] ;  /* 0x00027a00ff081b82 */ /* 0x000e240000000a00 */
[----:B0-----:R-:W-:-:S05]  /*14430*/  @P1 IMAD.HI.U32 R8, R3, R8, RZ ;  /* 0x0000000803081227 */ /* 0x001fca00078e00ff */
[----:B------:R-:W-:-:S07]  /*14440*/  @P1 SHF.R.U32.HI R3, RZ, R9, R8 ;  /* 0x00000009ff031219 */ /* 0x000fce0000011608 */
.L_x_1759:
[----:B------:R-:W-:Y:S05]  /*14450*/  BSYNC B0 ;  /* 0x0000000000007941 */ /* 0x000fea0003800000 */
.L_x_1757:
[----:B------:R-:W-:-:S04]  /*14460*/  IMAD R3, R3, R57, -R58 ;  /* 0x0000003903037224 */ /* 0x000fc800078e0a3a */
[----:B------:R-:W-:-:S05]  /*14470*/  IMAD R3, R65, -0x2, R3 ;  /* 0xfffffffe41037824 */ /* 0x000fca00078e0203 */
[----:B------:R-:W-:Y:S02]  /*14480*/  VIMNMX R4, R4, R3, !PT ;  /* 0x0000000304047248 */ /* 0x000fe40007fe0100 */
[----:B------:R-:W-:-:S07]  /*14490*/  VIADDMNMX R0, R3, R57, R0, PT ;  /* 0x0000003903007246 */ /* 0x000fce0003800100 */
.L_x_1756:
[C---:B------:R-:W-:Y:S01]  /*144a0*/  ISETP.GE.AND P2, PT, R5.reuse, 0x9, PT ;  /* 0x000000090500780c */ /* 0x040fe20003f46270 */
[----:B------:R-:W0:Y:S01]  /*144b0*/  SHFL.IDX PT, R2, R2, 0x1, 0x1c1f ;  /* 0x003c1f0002027f89 */ /* 0x000e2200000e0000 */
[C---:B------:R-:W-:Y:S02]  /*144c0*/  ISETP.GE.AND P1, PT, R5.reuse, 0x2, PT ;  /* 0x000000020500780c */ /* 0x040fe40003f26270 */
[C---:B------:R-:W-:Y:S02]  /*144d0*/  ISETP.GT.AND P3, PT, R4.reuse, 0x8, !P2 ;  /* 0x000000080400780c */ /* 0x040fe40005764270 */
[----:B------:R-:W-:Y:S02]  /*144e0*/  ISETP.GT.AND P4, PT, R4, 0x1, !P1 ;  /* 0x000000010400780c */ /* 0x000fe40004f84270 */
[----:B------:R-:W-:Y:S02]  /*144f0*/  ISETP.LT.OR P3, PT, R0, 0x9, P3 ;  /* 0x000000090000780c */ /* 0x000fe40001f61670 */
[----:B------:R-:W-:-:S02]  /*14500*/  ISETP.GE.AND P5, PT, R5, 0xa, PT ;  /* 0x0000000a0500780c */ /* 0x000fc40003fa6270 */
[----:B------:R-:W-:Y:S02]  /*14510*/  FSEL R73, R28, -INF , !P3 ;  /* 0xff8000001c497808 */ /* 0x000fe40005800000 */
[----:B------:R-:W-:Y:S02]  /*14520*/  ISETP.LT.OR P4, PT, R0, 0x2, P4 ;  /* 0x000000020000780c */ /* 0x000fe40002781670 */
[----:B------:R-:W-:Y:S02]  /*14530*/  ISETP.GT.AND P3, PT, R4, 0x9, !P5 ;  /* 0x000000090400780c */ /* 0x000fe40006f64270 */
[----:B------:R-:W-:Y:S02]  /*14540*/  FSEL R71, R25, -INF , !P4 ;  /* 0xff80000019477808 */ /* 0x000fe40006000000 */
        /* <DEDUP_REMOVED lines=26> */
[C---:B------:R-:W-:Y:S02]  /*146f0*/  ISETP.GE.AND P4, PT, R5.reuse, 0x22, PT ;  /* 0x000000220500780c */ /* 0x040fe40003f86270 */
        /* <DEDUP_REMOVED lines=26> */
[----:B------:R-:W-:Y:S02]  /*148a0*/  ISETP.GE.AND P3, PT, R5, 0x39, PT ;  /* 0x000000390500780c */ /* 0x000fe40003f66270 */
[----:B------:R-:W-:Y:S02]  /*148b0*/  P2R R28, PR, RZ, 0x20 ;  /* 0x00000020ff1c7803 */ /* 0x000fe40000000000 */
[----:B------:R-:W-:-:S02]  /*148c0*/  ISETP.GT.AND P4, PT, R4, 0x38, !P3 ;  /* 0x000000380400780c */ /* 0x000fc40005f84270 */
[----:B------:R-:W-:Y:S02]  /*148d0*/  ISETP.GE.AND P5, PT, R5, 0x3a, PT ;  /* 0x0000003a0500780c */ /* 0x000fe40003fa6270 */
[----:B------:R-:W-:-:S04]  /*148e0*/  ISETP.LT.OR P4, PT, R0, 0x39, P4 ;  /* 0x000000390000780c */ /* 0x000fc80002781670 */
[----:B------:R-:W-:Y:S02]  /*148f0*/  FSEL R3, R52, -INF , !P4 ;  /* 0xff80000034037808 */ /* 0x000fe40006000000 */
[----:B------:R-:W-:-:S04]  /*14900*/  ISETP.GT.AND P4, PT, R4, RZ, !P6 ;  /* 0x000000ff0400720c */ /* 0x000fc80007784270 */
[----:B------:R-:W-:-:S04]  /*14910*/  ISETP.LT.OR P4, PT, R0, 0x1, P4 ;  /* 0x000000010000780c */ /* 0x000fc80002781670 */
[----:B------:R-:W-:Y:S02]  /*14920*/  FSEL R69, R24, -INF , !P4 ;  /* 0xff80000018457808 */ /* 0x000fe40006000000 */
[----:B------:R-:W-:Y:S01]  /*14930*/  ISETP.GT.AND P4, PT, R4, 0x39, !P5 ;  /* 0x000000390400780c */ /* 0x000fe20006f84270 */
[----:B0-----:R-:W-:-:S03]  /*14940*/  IMAD.IADD R4, R61, 0x1, R2 ;  /* 0x000000013d047824 */ /* 0x001fc600078e0202 */
[----:B------:R-:W-:Y:S02]  /*14950*/  ISETP.LT.OR P4, PT, R0, 0x3a, P4 ;  /* 0x0000003a0000780c */ /* 0x000fe40002781670 */
[----:B------:R-:W-:Y:S02]  /*14960*/  VIADDMNMX R0, R2, R60, R59, PT ;  /* 0x0000003c02007246 */ /* 0x000fe4000380013b */
[----:B------:R-:W-:Y:S02]  /*14970*/  FSEL R53, R53, -INF , !P4 ;  /* 0xff80000035357808 */ /* 0x000fe40006000000 */
[----:B------:R-:W-:-:S13]  /*14980*/  ISETP.GE.AND P4, PT, R57, 0x1, PT ;  /* 0x000000013900780c */ /* 0x000fda0003f86270 */
[----:B------:R-:W-:Y:S05]  /*14990*/  @!P4 BRA `(.L_x_1760) ;  /* 0x000000000050c947 */ /* 0x000fea0003800000 */
        /* <DEDUP_REMOVED lines=11> */
.L_x_1762:
[----:B------:R-:W-:-:S13]  /*14a50*/  ISETP.NE.AND P4, PT, R57, 0x1, PT ;  /* 0x000000013900780c */ /* 0x000fda0003f85270 */
[----:B------:R-:W0:Y:S02]  /*14a60*/  @P4 LDC.64 R60, c[0x0][0x9e8] ;  /* 0x00027a00ff3c4b82 */ /* 0x000e240000000a00 */
[----:B0-----:R-:W-:-:S05]  /*14a70*/  @P4 IMAD.HI.U32 R8, R2, R60, RZ ;  /* 0x0000003c02084227 */ /* 0x001fca00078e00ff */
[----:B------:R-:W-:-:S07]  /*14a80*/  @P4 SHF.R.U32.HI R2, RZ, R61, R8 ;  /* 0x0000003dff024219 */ /* 0x000fce0000011608 */
.L_x_1763:
[----:B------:R-:W-:Y:S05]  /*14a90*/  BSYNC B0 ;  /* 0x0000000000007941 */ /* 0x000fea0003800000 */
.L_x_1761:
[----:B------:R-:W-:-:S04]  /*14aa0*/  IMAD R2, R2, R57, -R58 ;  /* 0x0000003902027224 */ /* 0x000fc800078e0a3a */
[----:B------:R-:W-:-:S05]  /*14ab0*/  IMAD R5, R65, -0x2, R2 ;  /* 0xfffffffe41057824 */ /* 0x000fca00078e0202 */
[----:B------:R-:W-:Y:S02]  /*14ac0*/  VIMNMX R4, R4, R5, !PT ;  /* 0x0000000504047248 */ /* 0x000fe40007fe0100 */
[----:B------:R-:W-:-:S07]  /*14ad0*/  VIADDMNMX R0, R5, R57, R0, PT ;  /* 0x0000003905007246 */ /* 0x000fce0003800100 */
.L_x_1760:
[----:B------:R-:W-:Y:S01]  /*14ae0*/  FMNMX.FTZ R2, R69, R71, !PT ;  /* 0x0000004745027209 */ /* 0x000fe20007810000 */
[----:B------:R-:W-:Y:S01]  /*14af0*/  ULDC UR4, c[0x0][0x988] ;  /* 0x0002620000047ab9 */ /* 0x000fe20000000800 */
        /* <DEDUP_REMOVED lines=14> */
[C---:B------:R-:W-:Y:S02]  /*14be0*/  ISETP.GT.AND P2, PT, R4.reuse, 0x8, !P2 ;  /* 0x000000080400780c */ /* 0x040fe40005744270 */
[----:B------:R-:W-:Y:S02]  /*14bf0*/  ISETP.GT.AND P1, PT, R4, 0x10, !P1 ;  /* 0x000000100400780c */ /* 0x000fe40004f24270 */
[----:B------:R-:W-:-:S02]  /*14c00*/  FMNMX.FTZ R2, R29, R2, !PT ;  /* 0x000000021d027209 */ /* 0x000fc40007810000 */
[C---:B------:R-:W-:Y:S02]  /*14c10*/  ISETP.LT.OR P2, PT, R0.reuse, 0x9, P2 ;  /* 0x000000090000780c */ /* 0x040fe40001741670 */
[----:B------:R-:W-:Y:S02]  /*14c20*/  ISETP.LT.OR P1, PT, R0, 0x11, P1 ;  /* 0x000000110000780c */ /* 0x000fe40000f21670 */
[----:B------:R-:W-:Y:S02]  /*14c30*/  FMNMX.FTZ R2, R41, R2, !PT ;  /* 0x0000000229027209 */ /* 0x000fe40007810000 */
[----:B------:R-:W-:Y:S02]  /*14c40*/  FSEL R59, R30, -INF , !P2 ;  /* 0xff8000001e3b7808 */ /* 0x000fe40005000000 */
[----:B------:R-:W-:Y:S02]  /*14c50*/  ISETP.NE.AND P2, PT, R63, RZ, PT ;  /* 0x000000ff3f00720c */ /* 0x000fe40003f45270 */
[----:B------:R-:W-:-:S02]  /*14c60*/  FSEL R63, R34, -INF , !P1 ;  /* 0xff800000223f7808 */ /* 0x000fc40004800000 */
[----:B------:R-:W-:Y:S02]  /*14c70*/  FMNMX.FTZ R2, R25, R2, !PT ;  /* 0x0000000219027209 */ /* 0x000fe40007810000 */
[----:B------:R-:W-:Y:S02]  /*14c80*/  ISETP.NE.AND P1, PT, R32, RZ, PT ;  /* 0x000000ff2000720c */ /* 0x000fe40003f25270 */
[----:B------:R-:W-:Y:S02]  /*14c90*/  FMNMX.FTZ R2, R45, R2, !PT ;  /* 0x000000022d027209 */ /* 0x000fe40007810000 */
[----:B------:R-:W-:Y:S02]  /*14ca0*/  ISETP.GT.AND P1, PT, R4, 0x11, !P1 ;  /* 0x000000110400780c */ /* 0x000fe40004f24270 */
[----:B------:R-:W-:Y:S02]  /*14cb0*/  FMNMX.FTZ R2, R9, R2, !PT ;  /* 0x0000000209027209 */ /* 0x000fe40007810000 */
[----:B------:R-:W-:-:S02]  /*14cc0*/  ISETP.LT.OR P1, PT, R0, 0x12, P1 ;  /* 0x000000120000780c */ /* 0x000fc40000f21670 */
[----:B------:R-:W-:Y:S02]  /*14cd0*/  ISETP.GT.AND P6, PT, R4, RZ, !P6 ;  /* 0x000000ff0400720c */ /* 0x000fe400077c4270 */
[----:B------:R-:W-:Y:S02]  /*14ce0*/  FMNMX.FTZ R2, R49, R2, !PT ;  /* 0x0000000231027209 */ /* 0x000fe40007810000 */
[----:B------:R-:W-:Y:S02]  /*14cf0*/  FSEL R35, R35, -INF , !P1 ;  /* 0xff80000023237808 */ /* 0x000fe40004800000 */
[----:B------:R-:W-:Y:S02]  /*14d00*/  ISETP.NE.AND P1, PT, R64, RZ, PT ;  /* 0x000000ff4000720c */ /* 0x000fe40003f25270 */
[----:B------:R-:W-:Y:S02]  /*14d10*/  ISETP.LT.OR P6, PT, R0, 0x1, P6 ;  /* 0x000000010000780c */ /* 0x000fe400037c1670 */
[----:B------:R-:W-:-:S02]  /*14d20*/  FMNMX.FTZ R2, R3, R2, !PT ;  /* 0x0000000203027209 */ /* 0x000fc40007810000 */
[----:B------:R-:W-:Y:S02]  /*14d30*/  ISETP.GT.AND P1, PT, R4, 0x18, !P1 ;  /* 0x000000180400780c */ /* 0x000fe40004f24270 */
[----:B------:R-:W-:Y:S02]  /*14d40*/  FSEL R31, R26, -INF , !P6 ;  /* 0xff8000001a1f7808 */ /* 0x000fe40007000000 */
[----:B------:R-:W-:Y:S01]  /*14d50*/  FMNMX.FTZ R26, R53, R2, !PT ;  /* 0x00000002351a7209 */ /* 0x000fe20007810000 */
[----:B------:R-:W-:Y:S01]  /*14d60*/  IMAD.U32 R2, RZ, RZ, UR4 ;  /* 0x00000004ff027e24 */ /* 0x000fe2000f8e00ff */
[----:B------:R-:W-:Y:S02]  /*14d70*/  ISETP.LT.OR P1, PT, R0, 0x19, P1 ;  /* 0x000000190000780c */ /* 0x000fe40000f21670 */
[----:B------:R-:W-:Y:S01]  /*14d80*/  ISETP.NE.AND P4, PT, R44, RZ, PT ;  /* 0x000000ff2c00720c */ /* 0x000fe20003f85270 */
[----:B------:R-:W0:Y:S01]  /*14d90*/  SHFL.BFLY PT, R5, R26, 0x2, 0x1f ;  /* 0x0c401f001a057f89 */ /* 0x000e2200000e0000 */
[----:B------:R-:W-:-:S02]  /*14da0*/  FSEL R65, R38, -INF , !P1 ;  /* 0xff80000026417808 */ /* 0x000fc40004800000 */
[----:B------:R-:W-:Y:S02]  /*14db0*/  ISETP.NE.AND P1, PT, R36, RZ, PT ;  /* 0x000000ff2400720c */ /* 0x000fe40003f25270 */
[C---:B------:R-:W-:Y:S02]  /*14dc0*/  ISETP.GT.AND P3, PT, R4.reuse, 0x38, !P3 ;  /* 0x000000380400780c */ /* 0x040fe40005f64270 */
[C---:B------:R-:W-:Y:S02]  /*14dd0*/  ISETP.GT.AND P1, PT, R4.reuse, 0x19, !P1 ;  /* 0x000000190400780c */ /* 0x040fe40004f24270 */
[----:B------:R-:W-:Y:S02]  /*14de0*/  ISETP.GT.AND P5, PT, R4, 0x39, !P5 ;  /* 0x000000390400780c */ /* 0x000fe40006fa4270 */
[C---:B------:R-:W-:Y:S02]  /*14df0*/  ISETP.LT.OR P1, PT, R0.reuse, 0x1a, P1 ;  /* 0x0000001a0000780c */ /* 0x040fe40000f21670 */
[----:B------:R-:W-:-:S02]  /*14e00*/  ISETP.LT.OR P3, PT, R0, 0x39, P3 ;  /* 0x000000390000780c */ /* 0x000fc40001f61670 */
[----:B------:R-:W-:Y:S02]  /*14e10*/  FSEL R39, R39, -INF , !P1 ;  /* 0xff80000027277808 */ /* 0x000fe40004800000 */
[----:B------:R-:W-:Y:S02]  /*14e20*/  ISETP.NE.AND P1, PT, R66, RZ, PT ;  /* 0x000000ff4200720c */ /* 0x000fe40003f25270 */
[----:B------:R-:W-:Y:S02]  /*14e30*/  ISETP.LT.OR P5, PT, R0, 0x3a, P5 ;  /* 0x0000003a0000780c */ /* 0x000fe40002fa1670 */
[----:B------:R-:W-:Y:S02]  /*14e40*/  ISETP.GT.AND P1, PT, R4, 0x20, !P1 ;  /* 0x000000200400780c */ /* 0x000fe40004f24270 */
[----:B------:R-:W-:Y:S02]  /*14e50*/  FSEL R55, R55, -INF , !P5 ;  /* 0xff80000037377808 */ /* 0x000fe40006800000 */
[----:B------:R-:W-:-:S02]  /*14e60*/  ISETP.LT.OR P1, PT, R0, 0x21, P1 ;  /* 0x000000210000780c */ /* 0x000fc40000f21670 */
[----:B0-----:R-:W-:Y:S02]  /*14e70*/  FMNMX.FTZ R28, R26, R5, !PT ;  /* 0x000000051a1c7209 */ /* 0x001fe40007810000 */
[----:B------:R-:W-:Y:S02]  /*14e80*/  FSEL R67, R42, -INF , !P1 ;  /* 0xff8000002a437808 */ /* 0x000fe40004800000 */
[----:B------:R-:W-:Y:S01]  /*14e90*/  ISETP.NE.AND P1, PT, R40, RZ, PT ;  /* 0x000000ff2800720c */ /* 0x000fe20003f25270 */
[----:B------:R-:W0:Y:S03]  /*14ea0*/  SHFL.BFLY PT, R5, R28, 0x1, 0x1f ;  /* 0x0c201f001c057f89 */ /* 0x000e2600000e0000 */
[----:B------:R-:W-:-:S04]  /*14eb0*/  ISETP.GT.AND P1, PT, R4, 0x21, !P1 ;  /* 0x000000210400780c */ /* 0x000fc80004f24270 */
[----:B------:R-:W-:-:S04]  /*14ec0*/  ISETP.LT.OR P1, PT, R0, 0x22, P1 ;  /* 0x000000220000780c */ /* 0x000fc80000f21670 */
[----:B------:R-:W-:Y:S02]  /*14ed0*/  FSEL R43, R43, -INF , !P1 ;  /* 0xff8000002b2b7808 */ /* 0x000fe40004800000 */
[----:B------:R-:W-:Y:S02]  /*14ee0*/  ISETP.GT.AND P1, PT, R4, 0x28, !P2 ;  /* 0x000000280400780c */ /* 0x000fe40005724270 */
[----:B------:R-:W-:Y:S02]  /*14ef0*/  ISETP.NE.AND P2, PT, R68, RZ, PT ;  /* 0x000000ff4400720c */ /* 0x000fe40003f45270 */
[----:B------:R-:W-:-:S04]  /*14f00*/  ISETP.LT.OR P1, PT, R0, 0x29, P1 ;  /* 0x000000290000780c */ /* 0x000fc80000f21670 */
[----:B------:R-:W-:Y:S02]  /*14f10*/  FSEL R27, R46, -INF , !P1 ;  /* 0xff8000002e1b7808 */ /* 0x000fe40004800000 */
[----:B------:R-:W-:Y:S02]  /*14f20*/  ISETP.GT.AND P1, PT, R4, 0x29, !P4 ;  /* 0x000000290400780c */ /* 0x000fe40006724270 */
[----:B0-----:R-:W-:Y:S02]  /*14f30*/  FMNMX.FTZ R5, R28, R5, !PT ;  /* 0x000000051c057209 */ /* 0x001fe40007810000 */
[----:B------:R-:W-:Y:S02]  /*14f40*/  ISETP.LT.OR P1, PT, R0, 0x2a, P1 ;  /* 0x0000002a0000780c */ /* 0x000fe40000f21670 */
[----:B------:R-:W-:Y:S01]  /*14f50*/  ISETP.NE.AND P4, PT, R48, RZ, PT ;  /* 0x000000ff3000720c */ /* 0x000fe20003f85270 */
[----:B------:R-:W-:Y:S01]  /*14f60*/  FMUL.FTZ R24, R5, R2 ;  /* 0x0000000205187220 */ /* 0x000fe20000410000 */
[----:B------:R-:W-:-:S02]  /*14f70*/  FSEL R47, R47, -INF , !P1 ;  /* 0xff8000002f2f7808 */ /* 0x000fc40004800000 */
[----:B------:R-:W-:-:S04]  /*14f80*/  FSETP.NEU.FTZ.AND P1, PT, R5, -INF , PT ;  /* 0xff8000000500780b */ /* 0x000fc80003f3d000 */
[----:B------:R-:W-:Y:S02]  /*14f90*/  FSEL R30, R24, RZ, P1 ;  /* 0x000000ff181e7208 */ /* 0x000fe40000800000 */
[----:B------:R-:W-:Y:S02]  /*14fa0*/  FMNMX.FTZ R24, R31, R8, !PT ;  /* 0x000000081f187209 */ /* 0x000fe40007810000 */
[C---:B------:R-:W-:Y:S01]  /*14fb0*/  ISETP.GT.AND P1, PT, R4.reuse, 0x30, !P2 ;  /* 0x000000300400780c */ /* 0x040fe20005724270 */
[--C-:B------:R-:W-:Y:S01]  /*14fc0*/  FFMA.FTZ R26, R71, R2, -R30.reuse ;  /* 0x00000002471a7223 */ /* 0x100fe2000001081e */
[----:B------:R-:W-:Y:S01]  /*14fd0*/  FMNMX.FTZ R24, R59, R24, !PT ;  /* 0x000000183b187209 */ /* 0x000fe20007810000 */
[-CC-:B------:R-:W-:Y:S01]  /*14fe0*/  FFMA.FTZ R28, R79, R2.reuse, -R30.reuse ;  /* 0x000000024f1c7223 */ /* 0x180fe2000001081e */
[----:B------:R-:W-:Y:S01]  /*14ff0*/  ISETP.GT.AND P2, PT, R4, 0x31, !P4 ;  /* 0x000000310400780c */ /* 0x000fe20006744270 */
[--C-:B------:R-:W-:Y:S01]  /*15000*/  FFMA.FTZ R4, R69, R2, -R30.reuse ;  /* 0x0000000245047223 */ /* 0x100fe2000001081e */
[----:B------:R-:W-:Y:S01]  /*15010*/  FMNMX.FTZ R24, R61, R24, !PT ;  /* 0x000000183d187209 */ /* 0x000fe20007810000 */
[----:B------:R0:W-:Y:S01]  /*15020*/  MUFU.EX2 R75, R26 ;  /* 0x0000001a004b7308 */ /* 0x0001e20000000800 */
[C---:B------:R-:W-:Y:S01]  /*15030*/  ISETP.LT.OR P1, PT, R0.reuse, 0x31, P1 ;  /* 0x000000310000780c */ /* 0x040fe20000f21670 */
[--C-:B------:R-:W-:Y:S01]  /*15040*/  FFMA.FTZ R37, R37, R2, -R30.reuse ;  /* 0x0000000225257223 */ /* 0x100fe2000001081e */
[----:B------:R-:W-:Y:S01]  /*15050*/  FMNMX.FTZ R24, R63, R24, !PT ;  /* 0x000000183f187209 */ /* 0x000fe20007810000 */
[-CC-:B------:R-:W-:Y:S01]  /*15060*/  FFMA.FTZ R33, R33, R2.reuse, -R30.reuse ;  /* 0x0000000221217223 */ /* 0x180fe2000001081e */
[----:B------:R-:W-:Y:S01]  /*15070*/  ISETP.LT.OR P2, PT, R0, 0x32, P2 ;  /* 0x000000320000780c */ /* 0x000fe20001741670 */
[--C-:B------:R-:W-:Y:S01]  /*15080*/  FFMA.FTZ R0, R73, R2, -R30.reuse ;  /* 0x0000000249007223 */ /* 0x100fe2000001081e */
[----:B------:R-:W-:Y:S01]  /*15090*/  FMNMX.FTZ R24, R35, R24, !PT ;  /* 0x0000001823187209 */ /* 0x000fe20007810000 */
[----:B------:R1:W-:Y:S01]  /*150a0*/  MUFU.EX2 R196, R4 ;  /* 0x0000000400c47308 */ /* 0x0003e20000000800 */
[----:B------:R-:W-:Y:S01]  /*150b0*/  FSEL R69, R50, -INF , !P1 ;  /* 0xff80000032457808 */ /* 0x000fe20004800000 */
[--C-:B0-----:R-:W-:Y:S01]  /*150c0*/  FFMA.FTZ R26, R81, R2, -R30.reuse ;  /* 0x00000002511a7223 */ /* 0x101fe2000001081e */
[----:B------:R-:W-:Y:S01]  /*150d0*/  FMNMX.FTZ R24, R65, R24, !PT ;  /* 0x0000001841187209 */ /* 0x000fe20007810000 */
[-CC-:B------:R-:W-:Y:S01]  /*150e0*/  FFMA.FTZ R29, R29, R2.reuse, -R30.reuse ;  /* 0x000000021d1d7223 */ /* 0x180fe2000001081e */
[----:B------:R-:W-:Y:S01]  /*150f0*/  FSEL R51, R51, -INF , !P2 ;  /* 0xff80000033337808 */ /* 0x000fe20005000000 */
[--C-:B------:R-:W-:Y:S01]  /*15100*/  FFMA.FTZ R41, R41, R2, -R30.reuse ;  /* 0x0000000229297223 */ /* 0x100fe2000001081e */
[----:B------:R-:W-:Y:S01]  /*15110*/  FMNMX.FTZ R24, R39, R24, !PT ;  /* 0x0000001827187209 */ /* 0x000fe20007810000 */
[----:B------:R-:W-:Y:S01]  /*15120*/  MUFU.EX2 R0, R0 ;  /* 0x0000000000007308 */ /* 0x000fe20000000800 */
[----:B------:R-:W-:Y:S01]  /*15130*/  FSEL R71, R54, -INF , !P3 ;  /* 0xff80000036477808 */ /* 0x000fe20005800000 */
[--C-:B-1----:R-:W-:Y:S01]  /*15140*/  FFMA.FTZ R4, R77, R2, -R30.reuse ;  /* 0x000000024d047223 */ /* 0x102fe2000001081e */
[----:B------:R-:W-:Y:S01]  /*15150*/  FMNMX.FTZ R24, R67, R24, !PT ;  /* 0x0000001843187209 */ /* 0x000fe20007810000 */
[-CC-:B------:R-:W-:Y:S01]  /*15160*/  FFMA.FTZ R25, R25, R2.reuse, -R30.reuse ;  /* 0x0000000219197223 */ /* 0x180fe2000001081e */
[----:B------:R-:W-:Y:S01]  /*15170*/  ISETP.NE.AND P4, PT, R72, 0x1, PT ;  /* 0x000000014800780c */ /* 0x000fe20003f85270 */
[--C-:B------:R-:W-:Y:S01]  /*15180*/  FFMA.FTZ R45, R45, R2, -R30.reuse ;  /* 0x000000022d2d7223 */ /* 0x100fe2000001081e */
[----:B------:R-:W-:Y:S01]  /*15190*/  FMNMX.FTZ R24, R43, R24, !PT ;  /* 0x000000182b187209 */ /* 0x000fe20007810000 */
[----:B------:R-:W0:Y:S01]  /*151a0*/  MUFU.EX2 R77, R4 ;  /* 0x00000004004d7308 */ /* 0x000e220000000800 */
[-CC-:B------:R-:W-:Y:S01]  /*151b0*/  FFMA.FTZ R9, R9, R2.reuse, -R30.reuse ;  /* 0x0000000209097223 */ /* 0x180fe2000001081e */
[--C-:B------:R-:W-:Y:S01]  /*151c0*/  FFMA.FTZ R49, R49, R2, -R30.reuse ;  /* 0x0000000231317223 */ /* 0x100fe2000001081e */
[----:B------:R-:W-:Y:S01]  /*151d0*/  FMNMX.FTZ R24, R27, R24, !PT ;  /* 0x000000181b187209 */ /* 0x000fe20007810000 */
[-CC-:B------:R-:W-:Y:S01]  /*151e0*/  FFMA.FTZ R3, R3, R2.reuse, -R30.reuse ;  /* 0x0000000203037223 */ /* 0x180fe2000001081e */
[----:B------:R-:W-:-:S02]  /*151f0*/  FFMA.FTZ R30, R53, R2, -R30 ;  /* 0x00000002351e7223 */ /* 0x000fc4000001081e */
[----:B------:R-:W-:Y:S01]  /*15200*/  FMNMX.FTZ R24, R47, R24, !PT ;  /* 0x000000182f187209 */ /* 0x000fe20007810000 */
[----:B------:R-:W-:Y:S02]  /*15210*/  MUFU.EX2 R28, R28 ;  /* 0x0000001c001c7308 */ /* 0x000fe40000000800 */
[----:B------:R-:W1:Y:S01]  /*15220*/  @P4 LDC R44, c[0x0][0x450] ;  /* 0x00011400ff2c4b82 */ /* 0x000e620000000800 */
[----:B------:R-:W-:-:S04]  /*15230*/  FMNMX.FTZ R24, R69, R24, !PT ;  /* 0x0000001845187209 */ /* 0x000fc80007810000 */
[----:B------:R-:W-:Y:S01]  /*15240*/  FMNMX.FTZ R24, R51, R24, !PT ;  /* 0x0000001833187209 */ /* 0x000fe20007810000 */
[----:B------:R-:W2:Y:S01]  /*15250*/  MUFU.EX2 R79, R26 ;  /* 0x0000001a004f7308 */ /* 0x000ea20000000800 */
[----:B0-----:R-:W-:Y:S02]  /*15260*/  F2FP.BF16.F32.PACK_AB R198, R77, R0 ;  /* 0x000000004dc6723e */ /* 0x001fe400000010ff */
[----:B------:R-:W-:-:S04]  /*15270*/  FMNMX.FTZ R24, R71, R24, !PT ;  /* 0x0000001847187209 */ /* 0x000fc80007810000 */
[----:B------:R-:W-:Y:S01]  /*15280*/  FMNMX.FTZ R24, R55, R24, !PT ;  /* 0x0000001837187209 */ /* 0x000fe20007810000 */
[----:B------:R0:W-:Y:S04]  /*15290*/  MUFU.EX2 R194, R37 ;  /* 0x0000002500c27308 */ /* 0x0001e80000000800 */
[----:B------:R-:W3:Y:S04]  /*152a0*/  SHFL.BFLY PT, R73, R24, 0x2, 0x1f ;  /* 0x0c401f0018497f89 */ /* 0x000ee800000e0000 */
[----:B------:R-:W-:Y:S01]  /*152b0*/  MUFU.EX2 R33, R33 ;  /* 0x0000002100217308 */ /* 0x000fe20000000800 */
[----:B0-----:R-:W-:Y:S01]  /*152c0*/  FADD.FTZ R37, R196, R75 ;  /* 0x0000004bc4257221 */ /* 0x001fe20000010000 */
[----:B--2---:R-:W-:-:S02]  /*152d0*/  F2FP.BF16.F32.PACK_AB R192, R79, R28 ;  /* 0x0000001c4fc0723e */ /* 0x004fc400000010ff */
[----:B------:R-:W-:Y:S01]  /*152e0*/  F2FP.BF16.F32.PACK_AB R196, R75, R196 ;  /* 0x000000c44bc4723e */ /* 0x000fe200000010ff */
[----:B------:R-:W-:-:S03]  /*152f0*/  FADD.FTZ R38, R0, R37 ;  /* 0x0000002500267221 */ /* 0x000fc60000010000 */
[----:B------:R-:W-:Y:S08]  /*15300*/  MUFU.EX2 R29, R29 ;  /* 0x0000001d001d7308 */ /* 0x000ff00000000800 */
[----:B------:R0:W-:Y:S01]  /*15310*/  MUFU.EX2 R188, R41 ;  /* 0x0000002900bc7308 */ /* 0x0001e20000000800 */
[----:B---3--:R-:W-:-:S07]  /*15320*/  FMNMX.FTZ R73, R24, R73, !PT ;  /* 0x0000004918497209 */ /* 0x008fce0007810000 */
[----:B------:R-:W-:Y:S01]  /*15330*/  MUFU.EX2 R25, R25 ;  /* 0x0000001900197308 */ /* 0x000fe20000000800 */
[----:B------:R-:W2:Y:S01]  /*15340*/  SHFL.BFLY PT, R4, R73, 0x1, 0x1f ;  /* 0x0c201f0049047f89 */ /* 0x000ea200000e0000 */
[----:B0-----:R-:W0:Y:S06]  /*15350*/  @P4 LDC R41, c[0x0][0x44c] ;  /* 0x00011300ff294b82 */ /* 0x001e2c0000000800 */
[----:B------:R-:W-:Y:S08]  /*15360*/  MUFU.EX2 R190, R45 ;  /* 0x0000002d00be7308 */ /* 0x000ff00000000800 */
[----:B------:R-:W-:Y:S08]  /*15370*/  MUFU.EX2 R9, R9 ;  /* 0x0000000900097308 */ /* 0x000ff00000000800 */
[----:B------:R-:W-:Y:S01]  /*15380*/  MUFU.EX2 R184, R49 ;  /* 0x0000003100b87308 */ /* 0x000fe20000000800 */
[----:B--2---:R-:W-:Y:S01]  /*15390*/  FMNMX.FTZ R4, R73, R4, !PT ;  /* 0x0000000449047209 */ /* 0x004fe20007810000 */
[----:B0-----:R-:W-:-:S03]  /*153a0*/  @P4 IMAD.HI.U32 R41, R70, R41, RZ ;  /* 0x0000002946294227 */ /* 0x001fc600078e00ff */
[C---:B------:R-:W-:Y:S01]  /*153b0*/  FSETP.NEU.FTZ.AND P1, PT, R4.reuse, -INF , PT ;  /* 0xff8000000400780b */ /* 0x040fe20003f3d000 */
[----:B------:R-:W-:Y:S02]  /*153c0*/  FMUL.FTZ R24, R4, R2 ;  /* 0x0000000204187220 */ /* 0x000fe40000410000 */
[----:B------:R-:W-:Y:S03]  /*153d0*/  MUFU.EX2 R3, R3 ;  /* 0x0000000300037308 */ /* 0x000fe60000000800 */
[----:B------:R-:W-:-:S05]  /*153e0*/  FSEL R24, R24, RZ, P1 ;  /* 0x000000ff18187208 */ /* 0x000fca0000800000 */
        /* <DEDUP_REMOVED lines=14> */
[----:B------:R-:W0:Y:S01]  /*154d0*/  MUFU.EX2 R8, R8 ;  /* 0x0000000800087308 */ /* 0x000e220000000800 */
[-CC-:B------:R-:W-:Y:S01]  /*154e0*/  FFMA.FTZ R51, R51, R2.reuse, -R24.reuse ;  /* 0x0000000233337223 */ /* 0x180fe20000010818 */
[-CC-:B------:R-:W-:Y:S01]  /*154f0*/  FFMA.FTZ R71, R71, R2.reuse, -R24.reuse ;  /* 0x0000000247477223 */ /* 0x180fe20000010818 */
[----:B------:R-:W-:-:S05]  /*15500*/  FFMA.FTZ R55, R55, R2, -R24 ;  /* 0x0000000237377223 */ /* 0x000fca0000010818 */
[----:B------:R-:W-:Y:S08]  /*15510*/  MUFU.EX2 R59, R59 ;  /* 0x0000003b003b7308 */ /* 0x000ff00000000800 */
[----:B------:R-:W2:Y:S01]  /*15520*/  MUFU.EX2 R26, R61 ;  /* 0x0000003d001a7308 */ /* 0x000ea20000000800 */
[----:B0-----:R-:W-:-:S07]  /*15530*/  F2FP.BF16.F32.PACK_AB R197, R8, R31 ;  /* 0x0000001f08c5723e */ /* 0x001fce00000010ff */
[----:B------:R-:W-:Y:S08]  /*15540*/  MUFU.EX2 R63, R63 ;  /* 0x0000003f003f7308 */ /* 0x000ff00000000800 */
[----:B------:R0:W3:Y:S01]  /*15550*/  MUFU.EX2 R32, R35 ;  /* 0x0000002300207308 */ /* 0x0000e20000000800 */
[----:B--2---:R-:W-:-:S07]  /*15560*/  F2FP.BF16.F32.PACK_AB R199, R26, R59 ;  /* 0x0000003b1ac7723e */ /* 0x004fce00000010ff */
[----:B------:R-:W2:Y:S01]  /*15570*/  MUFU.EX2 R65, R65 ;  /* 0x0000004100417308 */ /* 0x000ea20000000800 */
[----:B0-----:R-:W-:Y:S01]  /*15580*/  FADD.FTZ R35, R77, R38 ;  /* 0x000000264d237221 */ /* 0x001fe20000010000 */
[----:B------:R-:W-:-:S03]  /*15590*/  FADD.FTZ R38, R31, R8 ;  /* 0x000000081f267221 */ /* 0x000fc60000010000 */
[----:B------:R-:W-:Y:S01]  /*155a0*/  FADD.FTZ R40, R28, R35 ;  /* 0x000000231c287221 */ /* 0x000fe20000010000 */
[----:B------:R-:W-:Y:S02]  /*155b0*/  FADD.FTZ R35, R59, R38 ;  /* 0x000000263b237221 */ /* 0x000fe40000010000 */
[----:B------:R0:W4:Y:S01]  /*155c0*/  MUFU.EX2 R34, R39 ;  /* 0x0000002700227308 */ /* 0x0001220000000800 */
[----:B------:R-:W-:Y:S01]  /*155d0*/  FADD.FTZ R42, R79, R40 ;  /* 0x000000284f2a7221 */ /* 0x000fe20000010000 */
[----:B------:R-:W-:Y:S01]  /*155e0*/  FADD.FTZ R40, R26, R35 ;  /* 0x000000231a287221 */ /* 0x000fe20000010000 */
[----:B---3--:R-:W-:Y:S02]  /*155f0*/  F2FP.BF16.F32.PACK_AB R193, R32, R63 ;  /* 0x0000003f20c1723e */ /* 0x008fe400000010ff */
[----:B------:R-:W-:Y:S01]  /*15600*/  FADD.FTZ R37, R33, R42 ;  /* 0x0000002a21257221 */ /* 0x000fe20000010000 */
[----:B------:R-:W-:Y:S02]  /*15610*/  FADD.FTZ R35, R63, R40 ;  /* 0x000000283f237221 */ /* 0x000fe40000010000 */
[----:B------:R-:W3:Y:S01]  /*15620*/  MUFU.EX2 R67, R67 ;  /* 0x0000004300437308 */ /* 0x000ee20000000800 */
[----:B------:R-:W-:Y:S01]  /*15630*/  FADD.FTZ R42, R194, R37 ;  /* 0x00000025c22a7221 */ /* 0x000fe20000010000 */
[----:B------:R-:W-:Y:S01]  /*15640*/  FADD.FTZ R40, R32, R35 ;  /* 0x0000002320287221 */ /* 0x000fe20000010000 */
[----:B------:R-:W-:Y:S01]  /*15650*/  F2FP.BF16.F32.PACK_AB R194, R194, R33 ;  /* 0x00000021c2c2723e */ /* 0x000fe200000010ff */
[----:B0-----:R-:W-:-:S02]  /*15660*/  IMAD.MOV.U32 R39, RZ, RZ, R70 ;  /* 0x000000ffff277224 */ /* 0x001fc400078e0046 */
[----:B------:R-:W-:Y:S01]  /*15670*/  FADD.FTZ R37, R29, R42 ;  /* 0x0000002a1d257221 */ /* 0x000fe20000010000 */
[----:B--2---:R-:W-:Y:S01]  /*15680*/  FADD.FTZ R35, R65, R40 ;  /* 0x0000002841237221 */ /* 0x004fe20000010000 */
[----:B-1----:R-:W-:Y:S01]  /*15690*/  @P4 SHF.R.U32.HI R39, RZ, R44, R41 ;  /* 0x0000002cff274219 */ /* 0x002fe20000011629 */
[----:B------:R-:W0:Y:S01]  /*156a0*/  MUFU.EX2 R36, R43 ;  /* 0x0000002b00247308 */ /* 0x000e220000000800 */
[----:B------:R-:W-:Y:S01]  /*156b0*/  FADD.FTZ R42, R188, R37 ;  /* 0x00000025bc2a7221 */ /* 0x000fe20000010000 */
[----:B----4-:R-:W-:Y:S01]  /*156c0*/  FADD.FTZ R40, R34, R35 ;  /* 0x0000002322287221 */ /* 0x010fe20000010000 */
[----:B------:R-:W-:Y:S01]  /*156d0*/  ISETP.GE.AND P4, PT, R57, 0x1, PT ;  /* 0x000000013900780c */ /* 0x000fe20003f86270 */
[----:B------:R-:W-:Y:S02]  /*156e0*/  IMAD.IADD R39, R102, 0x1, R39 ;  /* 0x0000000166277824 */ /* 0x000fe400078e0227 */
[----:B------:R-:W-:Y:S01]  /*156f0*/  FADD.FTZ R37, R25, R42 ;  /* 0x0000002a19257221 */ /* 0x000fe20000010000 */
[----:B------:R-:W-:Y:S01]  /*15700*/  F2FP.BF16.F32.PACK_AB R188, R188, R29 ;  /* 0x0000001dbcbc723e */ /* 0x000fe200000010ff */
[----:B------:R-:W1:Y:S01]  /*15710*/  MUFU.EX2 R27, R27 ;  /* 0x0000001b001b7308 */ /* 0x000e620000000800 */
[----:B---3--:R-:W-:Y:S01]  /*15720*/  FADD.FTZ R35, R67, R40 ;  /* 0x0000002843237221 */ /* 0x008fe20000010000 */
[C---:B------:R-:W-:Y:S01]  /*15730*/  FADD.FTZ R40, R190.reuse, R37 ;  /* 0x00000025be287221 */ /* 0x040fe20000010000 */
[----:B------:R-:W-:Y:S01]  /*15740*/  F2FP.BF16.F32.PACK_AB R190, R190, R25 ;  /* 0x00000019bebe723e */ /* 0x000fe200000010ff */
[----:B------:R-:W-:Y:S01]  /*15750*/  IMAD.IADD R56, R39, 0x1, R56 ;  /* 0x0000000127387824 */ /* 0x000fe200078e0238 */
[----:B------:R-:W-:-:S03]  /*15760*/  F2FP.BF16.F32.PACK_AB R195, R34, R65 ;  /* 0x0000004122c3723e */ /* 0x000fc600000010ff */
[----:B------:R-:W2:Y:S01]  /*15770*/  MUFU.EX2 R38, R47 ;  /* 0x0000002f00267308 */ /* 0x000ea20000000800 */
[C---:B0-----:R-:W-:Y:S01]  /*15780*/  FADD.FTZ R0, R36.reuse, R35 ;  /* 0x0000002324007221 */ /* 0x041fe20000010000 */
[----:B------:R-:W-:Y:S01]  /*15790*/  FADD.FTZ R35, R9, R40 ;  /* 0x0000002809237221 */ /* 0x000fe20000010000 */
[----:B------:R-:W-:-:S03]  /*157a0*/  F2FP.BF16.F32.PACK_AB R189, R36, R67 ;  /* 0x0000004324bd723e */ /* 0x000fc600000010ff */
[C---:B------:R-:W-:Y:S01]  /*157b0*/  FADD.FTZ R40, R184.reuse, R35 ;  /* 0x00000023b8287221 */ /* 0x040fe20000010000 */
[----:B------:R-:W-:Y:S01]  /*157c0*/  F2FP.BF16.F32.PACK_AB R184, R184, R9 ;  /* 0x00000009b8b8723e */ /* 0x000fe200000010ff */
[----:B------:R-:W0:Y:S01]  /*157d0*/  MUFU.EX2 R69, R69 ;  /* 0x0000004500457308 */ /* 0x000e220000000800 */
[----:B-1----:R-:W-:Y:S01]  /*157e0*/  FADD.FTZ R33, R27, R0 ;  /* 0x000000001b217221 */ /* 0x002fe20000010000 */
[----:B------:R-:W-:-:S06]  /*157f0*/  FADD.FTZ R221, R3, R40 ;  /* 0x0000002803dd7221 */ /* 0x000fcc0000010000 */
        /* <DEDUP_REMOVED lines=9> */
[----:B--2---:R-:W-:Y:S01]  /*15890*/  FADD.FTZ R9, R71, R8 ;  /* 0x0000000847097221 */ /* 0x004fe20000010000 */
[----:B------:R-:W-:Y:S02]  /*158a0*/  VIADD R8, R95, 0xfffffffe ;  /* 0xfffffffe5f087836 */ /* 0x000fe40000000000 */
[C---:B0-----:R-:W-:Y:S01]  /*158b0*/  FADD.FTZ R221, R30.reuse, R221 ;  /* 0x000000dd1edd7221 */ /* 0x041fe20000010000 */
[----:B------:R-:W-:Y:S01]  /*158c0*/  F2FP.BF16.F32.PACK_AB R186, R30, R3 ;  /* 0x000000031eba723e */ /* 0x000fe200000010ff */
[C---:B-1----:R-:W-:Y:S01]  /*158d0*/  FADD.FTZ R9, R0.reuse, R9 ;  /* 0x0000000900097221 */ /* 0x042fe20000010000 */
[----:B------:R-:W-:Y:S01]  /*158e0*/  F2FP.BF16.F32.PACK_AB R187, R0, R71 ;  /* 0x0000004700bb723e */ /* 0x000fe200000010ff */
[----:B------:R-:W-:Y:S06]  /*158f0*/  @!P4 BRA `(.L_x_1764) ;  /* 0x000000000048c947 */ /* 0x000fec0003800000 */
        /* <DEDUP_REMOVED lines=11> */
.L_x_1766:
[----:B------:R-:W-:-:S13]  /*159b0*/  ISETP.NE.AND P1, PT, R57, 0x1, PT ;  /* 0x000000013900780c */ /* 0x000fda0003f25270 */
[----:B------:R-:W0:Y:S02]  /*159c0*/  @P1 LDC.64 R24, c[0x0][0x9e8] ;  /* 0x00027a00ff181b82 */ /* 0x000e240000000a00 */
[----:B0-----:R-:W-:-:S05]  /*159d0*/  @P1 IMAD.HI.U32 R24, R0, R24, RZ ;  /* 0x0000001800181227 */ /* 0x001fca00078e00ff */
[----:B------:R-:W-:-:S07]  /*159e0*/  @P1 SHF.R.U32.HI R0, RZ, R25, R24 ;  /* 0x00000019ff001219 */ /* 0x000fce0000011618 */
.L_x_1767:
[----:B------:R-:W-:Y:S05]  /*159f0*/  BSYNC B0 ;  /* 0x0000000000007941 */ /* 0x000fea0003800000 */
.L_x_1765:
[----:B------:R-:W-:-:S05]  /*15a00*/  IMAD R57, R0, R57, R57 ;  /* 0x0000003900397224 */ /* 0x000fca00078e0239 */
[----:B------:R-:W-:-:S07]  /*15a10*/  VIMNMX R56, R56, R57, PT ;  /* 0x0000003938387248 */ /* 0x000fce0003fe0100 */
.L_x_1764:
[----:B------:R-:W2:Y:S01]  /*15a20*/  LDL R25, [R1+0x68] ;  /* 0x0000680001197983 */ /* 0x000ea20000100800 */
[----:B------:R-:W-:Y:S01]  /*15a30*/  SHF.R.S32.HI R3, RZ, 0x1f, R56 ;  /* 0x0000001fff037819 */ /* 0x000fe20000011438 */
[----:B------:R-:W-:Y:S01]  /*15a40*/  BSSY B1, `(.L_x_1768) ;  /* 0x000032b000017945 */ /* 0x000fe20003800000 */
[----:B------:R-:W-:Y:S01]  /*15a50*/  IMAD.MOV.U32 R0, RZ, RZ, 0x3f800000 ;  /* 0x3f800000ff007424 */ /* 0x000fe200078e00ff */
[----:B------:R-:W-:Y:S02]  /*15a60*/  CS2R R150, SRZ ;  /* 0x0000000000967805 */ /* 0x000fe4000001ff00 */
[----:B------:R-:W-:Y:S01]  /*15a70*/  LEA.HI R24, R3, R56, RZ, 0x6 ;  /* 0x0000003803187211 */ /* 0x000fe200078f30ff */
[----:B------:R-:W-:Y:S01]  /*15a80*/  IMAD.MOV.U32 R3, RZ, RZ, 0x3f800000 ;  /* 0x3f800000ff037424 */ /* 0x000fe200078e00ff */
[----:B------:R-:W-:Y:S02]  /*15a90*/  CS2R R148, SRZ ;  /* 0x0000000000947805 */ /* 0x000fe4000001ff00 */
[----:B------:R-:W-:-:S02]  /*15aa0*/  CS2R R146, SRZ ;  /* 0x0000000000927805 */ /* 0x000fc4000001ff00 */
[----:B------:R-:W-:Y:S02]  /*15ab0*/  SHF.R.S32.HI R24, RZ, 0x6, R24 ;  /* 0x00000006ff187819 */ /* 0x000fe40000011418 */
        /* <DEDUP_REMOVED lines=60> */
[----:B--2---:R-:W-:-:S04]  /*15e80*/  VIMNMX R25, R25, R24, !PT ;  /* 0x0000001819197248 */ /* 0x004fc80007fe0100 */
[----:B------:R-:W-:Y:S01]  /*15e90*/  ISETP.GE.AND P1, PT, R8, R25, PT ;  /* 0x000000190800720c */ /* 0x000fe20003f26270 */
[----:B------:R0:W-:Y:S02]  /*15ea0*/  STL [R1+0x10], R25 ;  /* 0x0000101901007387 */ /* 0x0001e40000100800 */
[----:B0-----:R-:W-:-:S10]  /*15eb0*/  CS2R R24, SRZ ;  /* 0x0000000000187805 */ /* 0x001fd4000001ff00 */
[----:B------:R-:W-:Y:S05]  /*15ec0*/  @!P1 BRA `(.L_x_1769) ;  /* 0x0000002c00889947 */ /* 0x000fea0003800000 */
[----:B------:R-:W-:Y:S01]  /*15ed0*/  BSSY B0, `(.L_x_1770) ;  /* 0x00002dd000007945 */ /* 0x000fe20003800000 */
[----:B------:R-:W-:Y:S02]  /*15ee0*/  IMAD.MOV.U32 R0, RZ, RZ, 0x3f800000 ;  /* 0x3f800000ff007424 */ /* 0x000fe400078e00ff */
[----:B------:R-:W-:-:S07]  /*15ef0*/  IMAD.MOV.U32 R151, RZ, RZ, RZ ;  /* 0x000000ffff977224 */ /* 0x000fce00078e00ff */
.L_x_1791:
[----:B------:R-:W-:-:S05]  /*15f00*/  VIADD R222, R204, 0x1 ;  /* 0x00000001ccde7836 */ /* 0x000fca0000000000 */
[----:B------:R-:W-:-:S04]  /*15f10*/  ISETP.NE.AND P1, PT, R222, 0x2, PT ;  /* 0x00000002de00780c */ /* 0x000fc80003f25270 */
[----:B------:R-:W-:Y:S02]  /*15f20*/  SEL R226, RZ, 0x1, P1 ;  /* 0x00000001ffe27807 */ /* 0x000fe40000800000 */
[----:B------:R-:W-:Y:S02]  /*15f30*/  SEL R222, R222, RZ, P1 ;  /* 0x000000ffdede7207 */ /* 0x000fe40000800000 */
[----:B------:R-:W-:Y:S01]  /*15f40*/  LOP3.LUT R226, R218, R226, RZ, 0x3c, !PT ;  /* 0x000000e2dae27212 */ /* 0x000fe200078e3cff */
[----:B------:R-:W-:Y:S06]  /*15f50*/  @!P0 BRA `(.L_x_1771) ;  /* 0x0000000000048947 */ /* 0x000fec0003800000 */
[----:B------:R-:W-:Y:S01]  /*15f60*/  BPT.TRAP 0x1 ;  /* 0x000000040000795c */ /* 0x000fe20000300000 */
.L_x_1771:
[----:B------:R-:W-:Y:S01]  /*15f70*/  IMAD R223, R222, 0x8, R18 ;  /* 0x00000008dedf7824 */ /* 0x000fe200078e0212 */
[----:B------:R-:W-:-:S04]  /*15f80*/  SHF.L.U32 R152, R226, 0x1f, RZ ;  /* 0x0000001fe2987819 */ /* 0x000fc800000006ff */
[----:B------:R0:W1:Y:S01]  /*15f90*/  SYNCS.PHASECHK.TRANS64.TRYWAIT P1, [R223+URZ+0x30830], R152 ;  /* 0x03083098df0075a7 */ /* 0x000062000802017f */
[----:B------:R-:W-:Y:S05]  /*15fa0*/  @!P0 BRA `(.L_x_1772) ;  /* 0x0000000000048947 */ /* 0x000fea0003800000 */
[----:B------:R-:W-:Y:S01]  /*15fb0*/  BPT.TRAP 0x1 ;  /* 0x000000040000795c */ /* 0x000fe20000300000 */
.L_x_1772:
[----:B------:R-:W2:Y:S01]  /*15fc0*/  LDL R2, [R1+0x44] ;  /* 0x0000440001027983 */ /* 0x000ea20000100800 */
[----:B------:R-:W-:Y:S01]  /*15fd0*/  BSSY B2, `(.L_x_1773) ;  /* 0x0000007000027945 */ /* 0x000fe20003800000 */
[----:B--2---:R-:W-:-:S04]  /*15fe0*/  IMAD R2, R222, 0x800, R2 ;  /* 0x00000800de027824 */ /* 0x004fc800078e0202 */
[C---:B------:R-:W-:Y:S02]  /*15ff0*/  VIADD R156, R2.reuse, 0x2 ;  /* 0x00000002029c7836 */ /* 0x040fe40000000000 */
[----:B------:R-:W-:Y:S01]  /*16000*/  VIADD R155, R2, 0x4 ;  /* 0x00000004029b7836 */ /* 0x000fe20000000000 */
[----:B-1----:R-:W-:Y:S06]  /*16010*/  @P1 BRA `(.L_x_1774) ;  /* 0x0000000000081947 */ /* 0x002fec0003800000 */
[----:B------:R-:W1:Y:S02]  /*16020*/  SYNCS.PHASECHK.TRANS64.TRYWAIT P1, [R223+URZ+0x30830], R152 ;  /* 0x03083098df0075a7 */ /* 0x000e64000802017f */
[----:B-1----:R-:W-:Y:S05]  /*16030*/  @!P1 BRA `(.L_x_1775) ;  /* 0x0000015000f49947 */ /* 0x002fea0003800000 */
.L_x_1774:
[----:B------:R-:W-:Y:S05]  /*16040*/  BSYNC B2 ;  /* 0x0000000000027941 */ /* 0x000fea0003800000 */
.L_x_1773:
[----:B------:R2:W-:Y:S04]  /*16050*/  STL.64 [R1+0xd0], R18 ;  /* 0x0000d01201007387 */ /* 0x0005e80000100a00 */
[----:B--2---:R-:W2:Y:S04]  /*16060*/  LDL.64 R18, [R1+0x38] ;  /* 0x0000380001127983 */ /* 0x004ea80000100a00 */
[----:B------:R3:W-:Y:S04]  /*16070*/  STL.64 [R1+0xc8], R16 ;  /* 0x0000c81001007387 */ /* 0x0007e80000100a00 */
[----:B---3--:R-:W3:Y:S04]  /*16080*/  LDL.64 R16, [R1+0x30] ;  /* 0x0000300001107983 */ /* 0x008ee80000100a00 */
[----:B------:R4:W-:Y:S01]  /*16090*/  STL.64 [R1+0xc0], R8 ;  /* 0x0000c00801007387 */ /* 0x0009e20000100a00 */
[----:B01----:R-:W-:-:S03]  /*160a0*/  IMAD.MOV.U32 R152, RZ, RZ, R2 ;  /* 0x000000ffff987224 */ /* 0x003fc600078e0002 */
[----:B----4-:R-:W4:Y:S02]  /*160b0*/  LDL.64 R8, [R1+0x28] ;  /* 0x0000280001087983 */ /* 0x010f240000100a00 */
[----:B------:R-:W-:Y:S01]  /*160c0*/  R2UR UR6, R152 ;  /* 0x00000000980672ca */ /* 0x000fe200000e0000 */
[----:B------:R-:W-:Y:S02]  /*160d0*/  IMAD.MOV.U32 R152, RZ, RZ, R156 ;  /* 0x000000ffff987224 */ /* 0x000fe400078e009c */
[----:B------:R-:W-:Y:S01]  /*160e0*/  VIADD R154, R2, 0x6 ;  /* 0x00000006029a7836 */ /* 0x000fe20000000000 */
[----:B------:R0:W-:Y:S02]  /*160f0*/  STL.64 [R1+0xb8], R4 ;  /* 0x0000b80401007387 */ /* 0x0001e40000100a00 */
[----:B------:R-:W-:Y:S01]  /*16100*/  R2UR UR4, R152 ;  /* 0x00000000980472ca */ /* 0x000fe200000e0000 */
[----:B------:R-:W-:-:S05]  /*16110*/  IMAD.MOV.U32 R152, RZ, RZ, R155 ;  /* 0x000000ffff987224 */ /* 0x000fca00078e009b */
[----:B------:R-:W-:Y:S01]  /*16120*/  R2UR UR8, R152 ;  /* 0x00000000980872ca */ /* 0x000fe200000e0000 */
[----:B------:R-:W-:Y:S02]  /*16130*/  VIADD R152, R2, 0x200 ;  /* 0x0000020002987836 */ /* 0x000fe40000000000 */
[----:B------:R-:W-:Y:S02]  /*16140*/  IMAD.MOV.U32 R155, RZ, RZ, 0x40000040 ;  /* 0x40000040ff9b7424 */ /* 0x000fe400078e00ff */
[----:B------:R-:W-:Y:S01]  /*16150*/  IMAD.MOV.U32 R153, RZ, RZ, 0x40000040 ;  /* 0x40000040ff997424 */ /* 0x000fe200078e00ff */
[----:B------:R-:W-:Y:S01]  /*16160*/  R2UR UR14, R152 ;  /* 0x00000000980e72ca */ /* 0x000fe200000e0000 */
[----:B------:R-:W-:Y:S01]  /*16170*/  VIADD R156, R2, 0x204 ;  /* 0x00000204029c7836 */ /* 0x000fe20000000000 */
[----:B------:R-:W-:Y:S01]  /*16180*/  R2UR UR10, R154 ;  /* 0x000000009a0a72ca */ /* 0x000fe200000e0000 */
[C---:B------:R-:W-:Y:S01]  /*16190*/  VIADD R152, R2.reuse, 0x206 ;  /* 0x0000020602987836 */ /* 0x040fe20000000000 */
[----:B------:R-:W-:Y:S01]  /*161a0*/  R2UR UR11, R155 ;  /* 0x000000009b0b72ca */ /* 0x000fe200000e0000 */
[----:B------:R-:W-:Y:S01]  /*161b0*/  IMAD.MOV.U32 R157, RZ, RZ, 0x40000040 ;  /* 0x40000040ff9d7424 */ /* 0x000fe200078e00ff */
[C---:B------:R-:W-:Y:S01]  /*161c0*/  R2UR UR5, R153.reuse ;  /* 0x00000000990572ca */ /* 0x040fe200000e0000 */
[----:B------:R-:W-:Y:S01]  /*161d0*/  VIADD R154, R2, 0x202 ;  /* 0x00000202029a7836 */ /* 0x000fe20000000000 */
[----:B------:R-:W-:Y:S01]  /*161e0*/  R2UR UR22, R156 ;  /* 0x000000009c1672ca */ /* 0x000fe200000e0000 */
        /* <DEDUP_REMOVED lines=9> */
[----:B------:R-:W-:Y:S01]  /*16280*/  MOV R229, UR11 ;  /* 0x0000000b00e57c02 */ /* 0x000fe20008000f00 */
[----:B------:R-:W-:Y:S01]  /*16290*/  UMOV UR11, UR5 ;  /* 0x00000005000b7c82 */ /* 0x000fe20008000000 */
[----:B------:R-:W-:Y:S01]  /*162a0*/  MOV R227, UR10 ;  /* 0x0000000a00e37c02 */ /* 0x000fe20008000f00 */
[----:B------:R-:W-:Y:S01]  /*162b0*/  UMOV UR10, UR4 ;  /* 0x00000004000a7c82 */ /* 0x000fe20008000000 */
[----:B------:R-:W-:Y:S01]  /*162c0*/  R2UR UR7, R153 ;  /* 0x00000000990772ca */ /* 0x000fe200000e0000 */
[----:B0-----:R-:W4:Y:S01]  /*162d0*/  LDL.64 R4, [R1+0x20] ;  /* 0x0000200001047983 */ /* 0x001f220000100a00 */
[----:B------:R-:W-:Y:S01]  /*162e0*/  R2UR UR34, R154 ;  /* 0x000000009a2272ca */ /* 0x000fe200000e0000 */
[----:B------:R-:W-:Y:S01]  /*162f0*/  VIADD R154, R2, 0x604 ;  /* 0x00000604029a7836 */ /* 0x000fe20000000000 */
[----:B------:R-:W-:Y:S01]  /*16300*/  R2UR UR42, R156 ;  /* 0x000000009c2a72ca */ /* 0x000fe200000e0000 */
[----:B------:R-:W-:Y:S01]  /*16310*/  VIADD R156, R2, 0x602 ;  /* 0x00000602029c7836 */ /* 0x000fe20000000000 */
[----:B------:R-:W-:Y:S01]  /*16320*/  R2UR UR46, R152 ;  /* 0x00000000982e72ca */ /* 0x000fe200000e0000 */
[----:B------:R-:W-:Y:S01]  /*16330*/  VIADD R152, R2, 0x606 ;  /* 0x0000060602987836 */ /* 0x000fe20000000000 */
[----:B------:R-:W-:Y:S01]  /*16340*/  R2UR UR4, R6 ;  /* 0x00000000060472ca */ /* 0x000fe200000e0000 */
[-C--:B------:R-:W-:Y:S01]  /*16350*/  FMUL.FTZ R24, R24, R3.reuse ;  /* 0x0000000318187220 */ /* 0x080fe20000410000 */
[----:B------:R-:W-:Y:S01]  /*16360*/  R2UR UR5, R7 ;  /* 0x00000000070572ca */ /* 0x000fe200000e0000 */
[-C--:B------:R-:W-:Y:S01]  /*16370*/  FMUL.FTZ R25, R25, R3.reuse ;  /* 0x0000000319197220 */ /* 0x080fe20000410000 */
[C---:B------:R-:W-:Y:S01]  /*16380*/  R2UR UR9, R153.reuse ;  /* 0x00000000990972ca */ /* 0x040fe200000e0000 */
[-C--:B------:R-:W-:Y:S01]  /*16390*/  FMUL.FTZ R28, R28, R3.reuse ;  /* 0x000000031c1c7220 */ /* 0x080fe20000410000 */
[----:B------:R-:W-:Y:S01]  /*163a0*/  R2UR UR15, R153 ;  /* 0x00000000990f72ca */ /* 0x000fe200000e0000 */
        /* <DEDUP_REMOVED lines=29> */
[----:B------:R-:W-:Y:S01]  /*16580*/  WARPGROUP.ARRIVE ;  /* 0x00000000000079c5 */ /* 0x000fe20000000000 */
[-C--:B------:R-:W-:Y:S01]  /*16590*/  FMUL.FTZ R60, R60, R3.reuse ;  /* 0x000000033c3c7220 */ /* 0x080fe20000410000 */
[-C--:B------:R-:W-:Y:S01]  /*165a0*/  FMUL.FTZ R61, R61, R3.reuse ;  /* 0x000000033d3d7220 */ /* 0x080fe20000410000 */
[-C--:B------:R-:W-:Y:S01]  /*165b0*/  FMUL.FTZ R64, R64, R3.reuse ;  /* 0x0000000340407220 */ /* 0x080fe20000410000 */
[-C--:B------:R-:W-:Y:S01]  /*165c0*/  FMUL.FTZ R65, R65, R3.reuse ;  /* 0x0000000341417220 */ /* 0x080fe20000410000 */
[-C--:B------:R-:W-:Y:S01]  /*165d0*/  FMUL.FTZ R68, R68, R3.reuse ;  /* 0x0000000344447220 */ /* 0x080fe20000410000 */
[----:B------:R-:W-:Y:S01]  /*165e0*/  HGMMA.64x64x16.F32.BF16 R152, gdesc[UR4], RZ, !UPT, gsb0 ;  /* 0x00e00000049879f0 */ /* 0x000fe2000c0018ff */
[----:B------:R-:W-:Y:S01]  /*165f0*/  UMOV UR6, UR8 ;  /* 0x0000000800067c82 */ /* 0x000fe20008000000 */
[----:B------:R-:W-:Y:S01]  /*16600*/  UMOV UR7, UR9 ;  /* 0x0000000900077c82 */ /* 0x000fe20008000000 */
        /* <DEDUP_REMOVED lines=40> */
[----:B------:R-:W-:-:S02]  /*16890*/  FMUL.FTZ R149, R149, R3 ;  /* 0x0000000395957220 */ /* 0x000fc40000410000 */
[----:B------:R-:W4:Y:S01]  /*168a0*/  LDL.64 R2, [R1+0x18] ;  /* 0x0000180001027983 */ /* 0x000f220000100a00 */
        /* <DEDUP_REMOVED lines=66> */
[----:B--2---:R-:W-:-:S02]  /*16cd0*/  R2UR UR8, R18 ;  /* 0x00000000120872ca */ /* 0x004fc400000e0000 */
[----:B------:R-:W-:Y:S02]  /*16ce0*/  R2UR UR9, R19 ;  /* 0x00000000130972ca */ /* 0x000fe400000e0000 */
[----:B------:R-:W-:Y:S01]  /*16cf0*/  R2UR UR20, R216 ;  /* 0x00000000d81472ca */ /* 0x000fe200000e0000 */
[----:B------:R0:W5:Y:S10]  /*16d00*/  LDL.LU.64 R18, [R1+0xd0] ;  /* 0x0000d00001127983 */ /* 0x0001740000300a00 */
[----:B------:R-:W-:Y:S01]  /*16d10*/  HGMMA.64x64x16.F32.BF16 R152, gdesc[UR8], R152, gsb0 ;  /* 0x00e00000089879f0 */ /* 0x000fe20008001898 */
[----:B---3--:R-:W-:-:S02]  /*16d20*/  R2UR UR4, R16 ;  /* 0x00000000100472ca */ /* 0x008fc400000e0000 */
[----:B------:R-:W-:Y:S02]  /*16d30*/  R2UR UR5, R17 ;  /* 0x00000000110572ca */ /* 0x000fe400000e0000 */
[----:B------:R-:W-:Y:S01]  /*16d40*/  R2UR UR11, R229 ;  /* 0x00000000e50b72ca */ /* 0x000fe200000e0000 */
[----:B------:R0:W5:Y:S01]  /*16d50*/  LDL.LU.64 R16, [R1+0xc8] ;  /* 0x0000c80001107983 */ /* 0x0001620000300a00 */
[----:B------:R-:W-:Y:S01]  /*16d60*/  R2UR UR10, R227 ;  /* 0x00000000e30a72ca */ /* 0x000fe200000e0000 */
[----:B------:R-:W-:Y:S02]  /*16d70*/  WARPGROUP.DEPBAR.LE gsb0, 0x0 ;  /* 0x00008000000079c5 */ /* 0x000fe40000010000 */
[----:B------:R-:W-:-:S06]  /*16d80*/  WARPGROUP.ARRIVE ;  /* 0x00000000000079c5 */ /* 0x000fcc0000000000 */
[----:B------:R-:W-:Y:S01]  /*16d90*/  HGMMA.64x64x16.F32.BF16 R152, gdesc[UR4], R152, gsb0 ;  /* 0x00e00000049879f0 */ /* 0x000fe20008001898 */
[----:B----4-:R-:W-:Y:S02]  /*16da0*/  R2UR UR8, R8 ;  /* 0x00000000080872ca */ /* 0x010fe400000e0000 */
[----:B------:R-:W-:Y:S02]  /*16db0*/  R2UR UR9, R9 ;  /* 0x00000000090972ca */ /* 0x000fe400000e0000 */
[----:B------:R-:W-:Y:S01]  /*16dc0*/  R2UR UR12, R4 ;  /* 0x00000000040c72ca */ /* 0x000fe200000e0000 */
[----:B------:R0:W5:Y:S01]  /*16dd0*/  LDL.LU.64 R8, [R1+0xc0] ;  /* 0x0000c00001087983 */ /* 0x0001620000300a00 */
[----:B------:R-:W-:Y:S02]  /*16de0*/  WARPGROUP.DEPBAR.LE gsb0, 0x0 ;  /* 0x00008000000079c5 */ /* 0x000fe40000010000 */
[----:B------:R-:W-:-:S07]  /*16df0*/  WARPGROUP.ARRIVE ;  /* 0x00000000000079c5 */ /* 0x000fce0000000000 */
[----:B------:R-:W-:Y:S01]  /*16e00*/  HGMMA.64x64x16.F32.BF16 R152, gdesc[UR8], R152, gsb0 ;  /* 0x00e00000089879f0 */ /* 0x000fe20008001898 */
[----:B------:R-:W-:Y:S02]  /*16e10*/  R2UR UR13, R5 ;  /* 0x00000000050d72ca */ /* 0x000fe400000e0000 */
[----:B------:R-:W-:Y:S01]  /*16e20*/  R2UR UR16, R2 ;  /* 0x00000000021072ca */ /* 0x000fe200000e0000 */
[----:B------:R0:W5:Y:S01]  /*16e30*/  LDL.LU.64 R4, [R1+0xb8] ;  /* 0x0000b80001047983 */ /* 0x0001620000300a00 */
[----:B------:R-:W-:Y:S02]  /*16e40*/  WARPGROUP.DEPBAR.LE gsb0, 0x0 ;  /* 0x00008000000079c5 */ /* 0x000fe40000010000 */
[----:B------:R-:W-:-:S07]  /*16e50*/  WARPGROUP.ARRIVE ;  /* 0x00000000000079c5 */ /* 0x000fce0000000000 */
[----:B------:R-:W-:Y:S01]  /*16e60*/  HGMMA.64x64x16.F32.BF16 R152, gdesc[UR12], R152, gsb0 ;  /* 0x00e000000c9879f0 */ /* 0x000fe20008001898 */
[----:B------:R-:W-:Y:S02]  /*16e70*/  R2UR UR17, R3 ;  /* 0x00000000031172ca */ /* 0x000fe400000e0000 */
[----:B------:R-:W-:Y:S02]  /*16e80*/  WARPGROUP.DEPBAR.LE gsb0, 0x0 ;  /* 0x00008000000079c5 */ /* 0x000fe40000010000 */
[----:B------:R-:W-:-:S09]  /*16e90*/  WARPGROUP.ARRIVE ;  /* 0x00000000000079c5 */ /* 0x000fd20000000000 */
[----:B------:R-:W-:Y:S01]  /*16ea0*/  HGMMA.64x64x16.F32.BF16 R152, gdesc[UR16], R152, gsb0 ;  /* 0x00e00000109879f0 */ /* 0x000fe20008001898 */
[----:B------:R-:W-:Y:S02]  /*16eb0*/  R2UR UR21, R217 ;  /* 0x00000000d91572ca */ /* 0x000fe400000e0000 */
[----:B------:R-:W-:Y:S02]  /*16ec0*/  WARPGROUP.DEPBAR.LE gsb0, 0x0 ;  /* 0x00008000000079c5 */ /* 0x000fe40000010000 */
[----:B------:R-:W-:-:S09]  /*16ed0*/  WARPGROUP.ARRIVE ;  /* 0x00000000000079c5 */ /* 0x000fd20000000000 */
[----:B------:R-:W-:Y:S01]  /*16ee0*/  HGMMA.64x64x16.F32.BF16 R152, gdesc[UR20], R152, gsb0 ;  /* 0x00e00000149879f0 */ /* 0x000fe20008001898 */
[----:B------:R-:W-:Y:S02]  /*16ef0*/  R2UR UR24, R214 ;  /* 0x00000000d61872ca */ /* 0x000fe400000e0000 */
[----:B------:R-:W-:Y:S01]  /*16f00*/  R2UR UR25, R215 ;  /* 0x00000000d71972ca */ /* 0x000fe200000e0000 */
[----:B------:R-:W-:Y:S02]  /*16f10*/  WARPGROUP.DEPBAR.LE gsb0, 0x0 ;  /* 0x00008000000079c5 */ /* 0x000fe40000010000 */
[----:B------:R-:W-:-:S10]  /*16f20*/  WARPGROUP.ARRIVE ;  /* 0x00000000000079c5 */ /* 0x000fd40000000000 */
        /* <DEDUP_REMOVED lines=44> */
.L_x_1776:
[----:B------:R-:W-:Y:S01]  /*171f0*/  SHF.L.U32 R0, R218, 0x1f, RZ ;  /* 0x0000001fda007819 */ /* 0x000fe200000006ff */
[----:B-----5:R-:W-:-:S04]  /*17200*/  IMAD R218, R204, 0x8, R18 ;  /* 0x00000008ccda7824 */ /* 0x020fc800078e0212 */
[----:B------:R0:W1:Y:S01]  /*17210*/  SYNCS.PHASECHK.TRANS64.TRYWAIT P1, [R218+URZ+0x30850], R0 ;  /* 0x03085000da0075a7 */ /* 0x000062000802017f */
[----:B------:R-:W-:Y:S05]  /*17220*/  @!P0 BRA `(.L_x_1777) ;  /* 0x0000000000048947 */ /* 0x000fea0003800000 */
[----:B------:R-:W-:Y:S01]  /*17230*/  BPT.TRAP 0x1 ;  /* 0x000000040000795c */ /* 0x000fe20000300000 */
.L_x_1777:
[----:B------:R-:W-:Y:S04]  /*17240*/  BSSY B2, `(.L_x_1778) ;  /* 0x0000004000027945 */ /* 0x000fe80003800000 */
[----:B-1----:R-:W-:Y:S05]  /*17250*/  @P1 BRA `(.L_x_1779) ;  /* 0x0000000000081947 */ /* 0x002fea0003800000 */
[----:B------:R-:W1:Y:S02]  /*17260*/  SYNCS.PHASECHK.TRANS64.TRYWAIT P1, [R218+URZ+0x30850], R0 ;  /* 0x03085000da0075a7 */ /* 0x000e64000802017f */
[----:B-1----:R-:W-:Y:S05]  /*17270*/  @!P1 BRA `(.L_x_1780) ;  /* 0x0000014000789947 */ /* 0x002fea0003800000 */
.L_x_1779:
[----:B------:R-:W-:Y:S05]  /*17280*/  BSYNC B2 ;  /* 0x0000000000027941 */ /* 0x000fea0003800000 */
.L_x_1778:
[----:B01----:R-:W-:Y:S01]  /*17290*/  VIADD R0, R18, 0x400 ;  /* 0x0000040012007836 */ /* 0x003fe20000000000 */
[----:B------:R-:W-:Y:S01]  /*172a0*/  WARPGROUP.ARRIVE ;  /* 0x00000000000079c5 */ /* 0x000fe20000000000 */
[----:B------:R-:W-:-:S03]  /*172b0*/  IMAD.MOV.U32 R3, RZ, RZ, 0x40000040 ;  /* 0x40000040ff037424 */ /* 0x000fc600078e00ff */
[----:B------:R-:W-:Y:S02]  /*172c0*/  SHF.R.U32.HI R0, RZ, 0x4, R0 ;  /* 0x00000004ff007819 */ /* 0x000fe40000011600 */
[----:B------:R-:W-:Y:S01]  /*172d0*/  R2UR UR7, R3 ;  /* 0x00000000030772ca */ /* 0x000fe200000e0000 */
[----:B------:R-:W-:Y:S01]  /*172e0*/  IMAD.MOV.U32 R3, RZ, RZ, 0x40000040 ;  /* 0x40000040ff037424 */ /* 0x000fe200078e00ff */
[----:B------:R-:W-:-:S04]  /*172f0*/  LOP3.LUT R0, R0, 0x3fff, RZ, 0xc0, !PT ;  /* 0x00003fff00007812 */ /* 0x000fc800078ec0ff */
[----:B------:R-:W-:-:S05]  /*17300*/  LOP3.LUT R0, R0, 0x2000000, RZ, 0xfc, !PT ;  /* 0x0200000000007812 */ /* 0x000fca00078efcff */
[----:B------:R-:W-:-:S05]  /*17310*/  IMAD R2, R204, 0x800, R0 ;  /* 0x00000800cc027824 */ /* 0x000fca00078e0200 */
[----:B------:R-:W-:-:S13]  /*17320*/  R2UR UR6, R2 ;  /* 0x00000000020672ca */ /* 0x000fda00000e0000 */
[----:B------:R-:W-:Y:S03]  /*17330*/  HGMMA.64x256x16.F32.BF16 R24, R196, gdesc[UR4].tnspB, R24, gsb0 ;  /* 0x43e00004c4187df0 */ /* 0x000fe60008001818 */
[----:B------:R-:W-:Y:S02]  /*17340*/  WARPGROUP.DEPBAR.LE gsb0, 0x0 ;  /* 0x00008000000079c5 */ /* 0x000fe40000010000 */
[----:B------:R-:W-:Y:S01]  /*17350*/  VIADD R196, R2, 0x80 ;  /* 0x0000008002c47836 */ /* 0x000fe20000000000 */
[----:B------:R-:W-:Y:S01]  /*17360*/  WARPGROUP.ARRIVE ;  /* 0x00000000000079c5 */ /* 0x000fe20000000000 */
[----:B------:R-:W-:-:S03]  /*17370*/  IMAD.MOV.U32 R197, RZ, RZ, 0x40000040 ;  /* 0x40000040ffc57424 */ /* 0x000fc600078e00ff */
[----:B------:R-:W-:Y:S02]  /*17380*/  R2UR UR6, R196 ;  /* 0x00000000c40672ca */ /* 0x000fe400000e0000 */
[----:B------:R-:W-:-:S15]  /*17390*/  R2UR UR7, R197 ;  /* 0x00000000c50772ca */ /* 0x000fde00000e0000 */
[----:B------:R-:W-:-:S01]  /*173a0*/  NOP ;  /* 0x0000000000007918 */ /* 0x000fc20000000000 */
[----:B------:R-:W-:Y:S03]  /*173b0*/  HGMMA.64x256x16.F32.BF16 R24, R192, gdesc[UR4].tnspB, R24, gsb0 ;  /* 0x43e00004c0187df0 */ /* 0x000fe60008001818 */
[----:B------:R-:W-:Y:S02]  /*173c0*/  WARPGROUP.DEPBAR.LE gsb0, 0x0 ;  /* 0x00008000000079c5 */ /* 0x000fe40000010000 */
[C---:B------:R-:W-:Y:S01]  /*173d0*/  VIADD R192, R2.reuse, 0x100 ;  /* 0x0000010002c07836 */ /* 0x040fe20000000000 */
[----:B------:R-:W-:Y:S01]  /*173e0*/  WARPGROUP.ARRIVE ;  /* 0x00000000000079c5 */ /* 0x000fe20000000000 */
[----:B------:R-:W-:Y:S02]  /*173f0*/  IMAD.MOV.U32 R193, RZ, RZ, 0x40000040 ;  /* 0x40000040ffc17424 */ /* 0x000fe400078e00ff */
[----:B------:R-:W-:Y:S01]  /*17400*/  VIADD R2, R2, 0x180 ;  /* 0x0000018002027836 */ /* 0x000fe20000000000 */
[----:B------:R-:W-:-:S02]  /*17410*/  R2UR UR6, R192 ;  /* 0x00000000c00672ca */ /* 0x000fc400000e0000 */
[----:B------:R-:W-:-:S15]  /*17420*/  R2UR UR7, R193 ;  /* 0x00000000c10772ca */ /* 0x000fde00000e0000 */
[----:B------:R-:W-:-:S01]  /*17430*/  NOP ;  /* 0x0000000000007918 */ /* 0x000fc20000000000 */
        /* <DEDUP_REMOVED lines=10> */
.L_x_1781:
[----:B------:R-:W2:Y:S01]  /*174e0*/  LDL R184, [R1+0x4c] ;  /* 0x00004c0001b87983 */ /* 0x000ea20000100800 */
[----:B------:R-:W0:Y:S03]  /*174f0*/  LDC R0, c[0x0][0x448] ;  /* 0x00011200ff007b82 */ /* 0x000e260000000800 */
[----:B------:R-:W2:Y:S04]  /*17500*/  LDL R3, [R1+0x64] ;  /* 0x0000640001037983 */ /* 0x000ea80000100800 */
[----:B------:R-:W3:Y:S04]  /*17510*/  LDL R191, [R1+0x4] ;  /* 0x0000040001bf7983 */ /* 0x000ee80000100800 */
[----:B------:R-:W4:Y:S01]  /*17520*/  LDL R192, [R1+0x8] ;  /* 0x0000080001c07983 */ /* 0x000f220000100800 */
[----:B------:R-:W-:Y:S01]  /*17530*/  VIADD R223, R223, 0x30840 ;  /* 0x00030840dfdf7836 */ /* 0x000fe20000000000 */
[----:B------:R-:W-:Y:S01]  /*17540*/  ULDC UR4, c[0x0][0x9dc] ;  /* 0x0002770000047ab9 */ /* 0x000fe20000000800 */
[----:B0-----:R-:W-:-:S13]  /*17550*/  ISETP.NE.AND P1, PT, R0, 0x1, PT ;  /* 0x000000010000780c */ /* 0x001fda0003f25270 */
[----:B------:R-:W0:Y:S08]  /*17560*/  @P1 LDC R2, c[0x0][0x44c] ;  /* 0x00011300ff021b82 */ /* 0x000e300000000800 */
[----:B------:R-:W1:Y:S01]  /*17570*/  @P1 LDC R0, c[0x0][0x450] ;  /* 0x00011400ff001b82 */ /* 0x000e620000000800 */
[----:B------:R-:W-:Y:S01]  /*17580*/  LOP3.LUT P5, RZ, R22, 0x20, RZ, 0xc0, !PT ;  /* 0x0000002016ff7812 */ /* 0x000fe200078ac0ff */
[----:B--2---:R-:W-:-:S04]  /*17590*/  IMAD.IADD R188, R3, 0x1, R184 ;  /* 0x0000000103bc7824 */ /* 0x004fc800078e02b8 */
[----:B0-----:R-:W-:-:S05]  /*175a0*/  @P1 IMAD.HI.U32 R2, R188, R2, RZ ;  /* 0x00000002bc021227 */ /* 0x001fca00078e00ff */
[----:B-1----:R-:W-:Y:S01]  /*175b0*/  @P1 SHF.R.U32.HI R188, RZ, R0, R2 ;  /* 0x00000000ffbc1219 */ /* 0x002fe20000011602 */
[----:B------:R-:W-:-:S04]  /*175c0*/  IMAD.SHL.U32 R0, R8, 0x40, RZ ;  /* 0x0000004008007824 */ /* 0x000fc800078e00ff */
[----:B------:R-:W0:Y:S01]  /*175d0*/  SHFL.IDX PT, R189, R188, RZ, 0x1c1f ;  /* 0x001c1fffbcbd7589 */ /* 0x000e2200000e0000 */
[----:B---3--:R-:W-:Y:S02]  /*175e0*/  PRMT R223, R191, 0x654, R223 ;  /* 0x00000654bfdf7816 */ /* 0x008fe400000000df */
[----:B------:R-:W-:Y:S02]  /*175f0*/  IADD3 R186, -R0, 0x1, RZ ;  /* 0x0000000100ba7810 */ /* 0x000fe40007ffe1ff */
[----:B------:R1:W-:Y:S03]  /*17600*/  SYNCS.ARRIVE.TRANS64.RED.A1T0 RZ, [R223+URZ], RZ ;  /* 0x000000ffdfff79a7 */ /* 0x0003e6000810043f */
[----:B----4-:R-:W-:Y:S02]  /*17610*/  IMAD R186, R192, -0x2, R186 ;  /* 0xfffffffec0ba7824 */ /* 0x010fe400078e02ba */
[----:B-1----:R-:W-:-:S03]  /*17620*/  IMAD.U32 R223, RZ, RZ, UR4 ;  /* 0x00000004ffdf7e24 */ /* 0x002fc6000f8e00ff */
[----:B------:R-:W-:Y:S01]  /*17630*/  IADD3 R186, -R219, R186, R220 ;  /* 0x000000badbba7210 */ /* 0x000fe20007ffe1dc */
[----:B------:R-:W-:Y:S01]  /*17640*/  ULDC UR4, c[0x0][0x9e0] ;  /* 0x0002780000047ab9 */ /* 0x000fe20000000800 */
[----:B------:R-:W-:-:S05]  /*17650*/  LOP3.LUT R187, RZ, R223, RZ, 0x33, !PT ;  /* 0x000000dfffbb7212 */ /* 0x000fca00078e33ff */
[----:B------:R-:W-:Y:S02]  /*17660*/  IMAD.IADD R187, R187, 0x1, R186 ;  /* 0x00000001bbbb7824 */ /* 0x000fe400078e02ba */
[----:B------:R-:W-:Y:S02]  /*17670*/  VIADD R186, R186, UR4 ;  /* 0x00000004baba7c36 */ /* 0x000fe40008000000 */
[--C-:B0-----:R-:W-:Y:S02]  /*17680*/  IMAD.IADD R184, R187, 0x1, R189.reuse ;  /* 0x00000001bbb87824 */ /* 0x101fe400078e02bd */
[----:B------:R-:W-:Y:S01]  /*17690*/  IMAD.IADD R185, R186, 0x1, R189 ;  /* 0x00000001bab97824 */ /* 0x000fe200078e02bd */
[----:B------:R-:W-:Y:S06]  /*176a0*/  @!P5 BRA `(.L_x_1782) ;  /* 0x000000000060d947 */ /* 0x000fec0003800000 */
[----:B------:R-:W-:Y:S01]  /*176b0*/  IADD3 R189, -R219, R220, R189 ;  /* 0x000000dcdbbd7210 */ /* 0x000fe20007ffe1bd */
[----:B------:R-:W-:Y:S03]  /*176c0*/  BSSY B2, `(.L_x_1783) ;  /* 0x0000012000027945 */ /* 0x000fe60003800000 */
        /* <DEDUP_REMOVED lines=11> */
.L_x_1784:
[----:B------:R-:W-:Y:S02]  /*17780*/  ULDC UR4, c[0x0][0x9e4] ;  /* 0x0002790000047ab9 */ /* 0x000fe40000000800 */
[----:B------:R-:W-:-:S05]  /*17790*/  IMAD.U32 R190, RZ, RZ, UR4 ;  /* 0x00000004ffbe7e24 */ /* 0x000fca000f8e00ff */
[----:B------:R-:W-:-:S13]  /*177a0*/  ISETP.NE.AND P1, PT, R190, 0x1, PT ;  /* 0x00000001be00780c */ /* 0x000fda0003f25270 */
[----:B------:R-:W0:Y:S02]  /*177b0*/  @P1 LDC.64 R2, c[0x0][0x9e8] ;  /* 0x00027a00ff021b82 */ /* 0x000e240000000a00 */
[----:B0-----:R-:W-:-:S05]  /*177c0*/  @P1 IMAD.HI.U32 R2, R189, R2, RZ ;  /* 0x00000002bd021227 */ /* 0x001fca00078e00ff */
[----:B------:R-:W-:-:S07]  /*177d0*/  @P1 SHF.R.U32.HI R189, RZ, R3, R2 ;  /* 0x00000003ffbd1219 */ /* 0x000fce0000011602 */
.L_x_1785:
[----:B------:R-:W-:Y:S05]  /*177e0*/  BSYNC B2 ;  /* 0x0000000000027941 */ /* 0x000fea0003800000 */
.L_x_1783:
[----:B------:R-:W-:-:S04]  /*177f0*/  IMAD R189, R189, R190, -R0 ;  /* 0x000000bebdbd7224 */ /* 0x000fc800078e0a00 */
[----:B------:R-:W-:-:S05]  /*17800*/  IMAD R189, R192, -0x2, R189 ;  /* 0xfffffffec0bd7824 */ /* 0x000fca00078e02bd */
[----:B------:R-:W-:Y:S02]  /*17810*/  VIMNMX R184, R184, R189, !PT ;  /* 0x000000bdb8b87248 */ /* 0x000fe40007fe0100 */
[----:B------:R-:W-:-:S07]  /*17820*/  VIADDMNMX R185, R189, R190, R185, PT ;  /* 0x000000bebdb97246 */ /* 0x000fce00038001b9 */
.L_x_1782:
[----:B------:R-:W-:Y:S01]  /*17830*/  ISETP.GT.AND P1, PT, R8, -0x1, PT ;  /* 0xffffffff0800780c */ /* 0x000fe20003f24270 */
[----:B------:R-:W0:Y:S03]  /*17840*/  SHFL.IDX PT, R188, R188, 0x1, 0x1c1f ;  /* 0x003c1f00bcbc7f89 */ /* 0x000e2600000e0000 */
[C---:B------:R-:W-:Y:S02]  /*17850*/  ISETP.GT.AND P2, PT, R184.reuse, RZ, P1 ;  /* 0x000000ffb800720c */ /* 0x040fe40000f44270 */
[C---:B------:R-:W-:Y:S02]  /*17860*/  ISETP.GT.AND P4, PT, R184.reuse, 0x1, P1 ;  /* 0x00000001b800780c */ /* 0x040fe40000f84270 */
[----:B------:R-:W-:Y:S02]  /*17870*/  ISETP.LT.OR P3, PT, R185, 0x1, P2 ;  /* 0x00000001b900780c */ /* 0x000fe40001761670 */
[----:B------:R-:W-:-:S02]  /*17880*/  ISETP.GT.AND P2, PT, R184, 0x8, P1 ;  /* 0x00000008b800780c */ /* 0x000fc40000f44270 */
[----:B------:R-:W-:Y:S02]  /*17890*/  FSEL R152, R152, -INF , !P3 ;  /* 0xff80000098987808 */ /* 0x000fe40005800000 */
[----:B------:R-:W-:Y:S02]  /*178a0*/  ISETP.GT.AND P3, PT, R184, 0x9, P1 ;  /* 0x00000009b800780c */ /* 0x000fe40000f64270 */
[C---:B------:R-:W-:Y:S02]  /*178b0*/  ISETP.LT.OR P4, PT, R185.reuse, 0x2, P4 ;  /* 0x00000002b900780c */ /* 0x040fe40002781670 */
[C---:B------:R-:W-:Y:S02]  /*178c0*/  ISETP.LT.OR P2, PT, R185.reuse, 0x9, P2 ;  /* 0x00000009b900780c */ /* 0x040fe40001741670 */
[----:B------:R-:W-:Y:S02]  /*178d0*/  ISETP.LT.OR P3, PT, R185, 0xa, P3 ;  /* 0x0000000ab900780c */ /* 0x000fe40001f61670 */
[----:B------:R-:W-:-:S02]  /*178e0*/  FSEL R153, R153, -INF , !P4 ;  /* 0xff80000099997808 */ /* 0x000fc40006000000 */
[----:B------:R-:W-:Y:S01]  /*178f0*/  FSEL R156, R156, -INF , !P2 ;  /* 0xff8000009c9c7808 */ /* 0x000fe20005000000 */
[--C-:B0-----:R-:W-:Y:S01]  /*17900*/  IMAD.IADD R186, R186, 0x1, R188.reuse ;  /* 0x00000001baba7824 */ /* 0x101fe200078e02bc */
[----:B------:R-:W-:Y:S01]  /*17910*/  FSEL R157, R157, -INF , !P3 ;  /* 0xff8000009d9d7808 */ /* 0x000fe20005800000 */
[----:B------:R-:W-:Y:S01]  /*17920*/  IMAD.IADD R187, R187, 0x1, R188 ;  /* 0x00000001bbbb7824 */ /* 0x000fe200078e02bc */
[C---:B------:R-:W-:Y:S02]  /*17930*/  ISETP.GT.AND P4, PT, R184.reuse, 0x10, P1 ;  /* 0x00000010b800780c */ /* 0x040fe40000f84270 */
[C---:B------:R-:W-:Y:S02]  /*17940*/  ISETP.GT.AND P2, PT, R184.reuse, 0x11, P1 ;  /* 0x00000011b800780c */ /* 0x040fe40000f44270 */
[----:B------:R-:W-:Y:S02]  /*17950*/  ISETP.GT.AND P3, PT, R184, 0x18, P1 ;  /* 0x00000018b800780c */ /* 0x000fe40000f64270 */
[----:B------:R-:W-:-:S02]  /*17960*/  ISETP.LT.OR P4, PT, R185, 0x11, P4 ;  /* 0x00000011b900780c */ /* 0x000fc40002781670 */
[C---:B------:R-:W-:Y:S02]  /*17970*/  ISETP.LT.OR P2, PT, R185.reuse, 0x12, P2 ;  /* 0x00000012b900780c */ /* 0x040fe40001741670 */
[----:B------:R-:W-:Y:S02]  /*17980*/  ISETP.LT.OR P3, PT, R185, 0x19, P3 ;  /* 0x00000019b900780c */ /* 0x000fe40001f61670 */
[----:B------:R-:W-:Y:S02]  /*17990*/  FSEL R160, R160, -INF , !P4 ;  /* 0xff800000a0a07808 */ /* 0x000fe40006000000 */
[----:B------:R-:W-:Y:S02]  /*179a0*/  FSEL R161, R161, -INF , !P2 ;  /* 0xff800000a1a17808 */ /* 0x000fe40005000000 */
[----:B------:R-:W-:Y:S02]  /*179b0*/  FSEL R164, R164, -INF , !P3 ;  /* 0xff800000a4a47808 */ /* 0x000fe40005800000 */
[----:B------:R-:W-:-:S02]  /*179c0*/  ISETP.GT.AND P4, PT, R184, 0x19, P1 ;  /* 0x00000019b800780c */ /* 0x000fc40000f84270 */
[C---:B------:R-:W-:Y:S02]  /*179d0*/  ISETP.GT.AND P2, PT, R184.reuse, 0x20, P1 ;  /* 0x00000020b800780c */ /* 0x040fe40000f44270 */
[----:B------:R-:W-:Y:S02]  /*179e0*/  ISETP.GT.AND P3, PT, R184, 0x21, P1 ;  /* 0x00000021b800780c */ /* 0x000fe40000f64270 */
[C---:B------:R-:W-:Y:S02]  /*179f0*/  ISETP.LT.OR P4, PT, R185.reuse, 0x1a, P4 ;  /* 0x0000001ab900780c */ /* 0x040fe40002781670 */
[C---:B------:R-:W-:Y:S02]  /*17a00*/  ISETP.LT.OR P2, PT, R185.reuse, 0x21, P2 ;  /* 0x00000021b900780c */ /* 0x040fe40001741670 */
[----:B------:R-:W-:Y:S02]  /*17a10*/  ISETP.LT.OR P3, PT, R185, 0x22, P3 ;  /* 0x00000022b900780c */ /* 0x000fe40001f61670 */
[----:B------:R-:W-:-:S02]  /*17a20*/  FSEL R165, R165, -INF , !P4 ;  /* 0xff800000a5a57808 */ /* 0x000fc40006000000 */
[----:B------:R-:W-:Y:S02]  /*17a30*/  FSEL R168, R168, -INF , !P2 ;  /* 0xff800000a8a87808 */ /* 0x000fe40005000000 */
[----:B------:R-:W-:Y:S02]  /*17a40*/  FSEL R169, R169, -INF , !P3 ;  /* 0xff800000a9a97808 */ /* 0x000fe40005800000 */
        /* <DEDUP_REMOVED lines=17> */
[----:B------:R-:W-:Y:S01]  /*17b60*/  FSEL R181, R181, -INF , !P3 ;  /* 0xff800000b5b57808 */ /* 0x000fe20005800000 */
        /* <DEDUP_REMOVED lines=14> */
.L_x_1788:
[----:B------:R-:W-:Y:S02]  /*17c50*/  ULDC UR4, c[0x0][0x9e4] ;  /* 0x0002790000047ab9 */ /* 0x000fe40000000800 */
[----:B------:R-:W-:-:S05]  /*17c60*/  IMAD.U32 R184, RZ, RZ, UR4 ;  /* 0x00000004ffb87e24 */ /* 0x000fca000f8e00ff */
[----:B------:R-:W-:-:S13]  /*17c70*/  ISETP.NE.AND P2, PT, R184, 0x1, PT ;  /* 0x00000001b800780c */ /* 0x000fda0003f45270 */
[----:B------:R-:W0:Y:S02]  /*17c80*/  @P2 LDC.64 R2, c[0x0][0x9e8] ;  /* 0x00027a00ff022b82 */ /* 0x000e240000000a00 */
[----:B0-----:R-:W-:-:S05]  /*17c90*/  @P2 IMAD.HI.U32 R2, R188, R2, RZ ;  /* 0x00000002bc022227 */ /* 0x001fca00078e00ff */
[----:B------:R-:W-:-:S07]  /*17ca0*/  @P2 SHF.R.U32.HI R188, RZ, R3, R2 ;  /* 0x00000003ffbc2219 */ /* 0x000fce0000011602 */
.L_x_1789:
[----:B------:R-:W-:Y:S05]  /*17cb0*/  BSYNC B2 ;  /* 0x0000000000027941 */ /* 0x000fea0003800000 */
.L_x_1787:
[----:B------:R-:W-:-:S04]  /*17cc0*/  IMAD R0, R188, R184, -R0 ;  /* 0x000000b8bc007224 */ /* 0x000fc800078e0a00 */
[----:B------:R-:W-:-:S05]  /*17cd0*/  IMAD R0, R192, -0x2, R0 ;  /* 0xfffffffec0007824 */ /* 0x000fca00078e0200 */
[----:B------:R-:W-:Y:S02]  /*17ce0*/  VIMNMX R187, R187, R0, !PT ;  /* 0x00000000bbbb7248 */ /* 0x000fe40007fe0100 */
[----:B------:R-:W-:-:S07]  /*17cf0*/  VIADDMNMX R186, R0, R184, R186, PT ;  /* 0x000000b800ba7246 */ /* 0x000fce00038001ba */
.L_x_1786:
[----:B------:R-:W-:Y:S01]  /*17d00*/  FMNMX.FTZ R2, R152, R5, !PT ;  /* 0x0000000598027209 */ /* 0x000fe20007810000 */
[----:B------:R-:W-:Y:S01]  /*17d10*/  ULDC UR4, c[0x0][0x988] ;  /* 0x0002620000047ab9 */ /* 0x000fe20000000800 */
[----:B------:R-:W-:Y:S02]  /*17d20*/  LOP3.LUT R22, R22, 0xffffdfff, RZ, 0xc0, !PT ;  /* 0xffffdfff16167812 */ /* 0x000fe400078ec0ff */
[----:B------:R-:W-:Y:S02]  /*17d30*/  FMNMX.FTZ R2, R153, R2, !PT ;  /* 0x0000000299027209 */ /* 0x000fe40007810000 */
[C---:B------:R-:W-:Y:S02]  /*17d40*/  ISETP.GT.AND P2, PT, R187.reuse, 0x1, P1 ;  /* 0x00000001bb00780c */ /* 0x040fe40000f44270 */
[----:B------:R-:W-:Y:S02]  /*17d50*/  FMNMX.FTZ R2, R156, R2, !PT ;  /* 0x000000029c027209 */ /* 0x000fe40007810000 */
[----:B------:R-:W-:-:S02]  /*17d60*/  ISETP.GT.AND P3, PT, R187, 0x8, P1 ;  /* 0x00000008bb00780c */ /* 0x000fc40000f64270 */
[----:B------:R-:W-:Y:S02]  /*17d70*/  FMNMX.FTZ R2, R157, R2, !PT ;  /* 0x000000029d027209 */ /* 0x000fe40007810000 */
[----:B------:R-:W-:Y:S02]  /*17d80*/  @P0 LOP3.LUT R22, R22, 0x2000, RZ, 0xfc, !PT ;  /* 0x0000200016160812 */ /* 0x000fe400078efcff */
[----:B------:R-:W-:Y:S02]  /*17d90*/  FMNMX.FTZ R2, R160, R2, !PT ;  /* 0x00000002a0027209 */ /* 0x000fe40007810000 */
[----:B------:R-:W-:Y:S02]  /*17da0*/  ISETP.GT.AND P0, PT, R187, 0x21, P1 ;  /* 0x00000021bb00780c */ /* 0x000fe40000f04270 */
[----:B------:R-:W-:Y:S02]  /*17db0*/  FMNMX.FTZ R2, R161, R2, !PT ;  /* 0x00000002a1027209 */ /* 0x000fe40007810000 */
[----:B------:R-:W-:-:S02]  /*17dc0*/  ISETP.LT.OR P2, PT, R186, 0x2, P2 ;  /* 0x00000002ba00780c */ /* 0x000fc40001741670 */
[----:B------:R-:W-:Y:S02]  /*17dd0*/  FMNMX.FTZ R2, R164, R2, !PT ;  /* 0x00000002a4027209 */ /* 0x000fe40007810000 */
[----:B------:R-:W-:Y:S02]  /*17de0*/  ISETP.LT.OR P3, PT, R186, 0x9, P3 ;  /* 0x00000009ba00780c */ /* 0x000fe40001f61670 */
[----:B------:R-:W-:Y:S02]  /*17df0*/  FMNMX.FTZ R2, R165, R2, !PT ;  /* 0x00000002a5027209 */ /* 0x000fe40007810000 */
[----:B------:R-:W-:Y:S02]  /*17e00*/  FSEL R0, R155, -INF , !P2 ;  /* 0xff8000009b007808 */ /* 0x000fe40005000000 */
[----:B------:R-:W-:Y:S02]  /*17e10*/  FMNMX.FTZ R2, R168, R2, !PT ;  /* 0x00000002a8027209 */ /* 0x000fe40007810000 */
[----:B------:R-:W-:-:S02]  /*17e20*/  FSEL R158, R158, -INF , !P3 ;  /* 0xff8000009e9e7808 */ /* 0x000fc40005800000 */
[----:B------:R-:W-:Y:S02]  /*17e30*/  FMNMX.FTZ R2, R169, R2, !PT ;  /* 0x00000002a9027209 */ /* 0x000fe40007810000 */
[C---:B------:R-:W-:Y:S02]  /*17e40*/  ISETP.GT.AND P4, PT, R187.reuse, 0x9, P1 ;  /* 0x00000009bb00780c */ /* 0x040fe40000f84270 */
[----:B------:R-:W-:Y:S02]  /*17e50*/  FMNMX.FTZ R2, R172, R2, !PT ;  /* 0x00000002ac027209 */ /* 0x000fe40007810000 */
[----:B------:R-:W-:Y:S02]  /*17e60*/  ISETP.GT.AND P2, PT, R187, 0x10, P1 ;  /* 0x00000010bb00780c */ /* 0x000fe40000f44270 */
[----:B------:R-:W-:Y:S02]  /*17e70*/  FMNMX.FTZ R2, R173, R2, !PT ;  /* 0x00000002ad027209 */ /* 0x000fe40007810000 */
[----:B------:R-:W-:-:S02]  /*17e80*/  ISETP.GT.AND P3, PT, R187, 0x11, P1 ;  /* 0x00000011bb00780c */ /* 0x000fc40000f64270 */
[----:B------:R-:W-:Y:S02]  /*17e90*/  FMNMX.FTZ R2, R176, R2, !PT ;  /* 0x00000002b0027209 */ /* 0x000fe40007810000 */
[----:B------:R-:W-:Y:S02]  /*17ea0*/  LOP3.LUT R22, R22, 0xffff7fff, RZ, 0xc0, !PT ;  /* 0xffff7fff16167812 */ /* 0x000fe400078ec0ff */
[----:B------:R-:W-:Y:S02]  /*17eb0*/  FMNMX.FTZ R2, R177, R2, !PT ;  /* 0x00000002b1027209 */ /* 0x000fe40007810000 */
[----:B------:R-:W-:Y:S02]  /*17ec0*/  ISETP.LT.OR P4, PT, R186, 0xa, P4 ;  /* 0x0000000aba00780c */ /* 0x000fe40002781670 */
[----:B------:R-:W-:Y:S02]  /*17ed0*/  FMNMX.FTZ R2, R180, R2, !PT ;  /* 0x00000002b4027209 */ /* 0x000fe40007810000 */
[----:B------:R-:W-:-:S02]  /*17ee0*/  ISETP.LT.OR P2, PT, R186, 0x11, P2 ;  /* 0x00000011ba00780c */ /* 0x000fc40001741670 */
[----:B------:R-:W-:Y:S02]  /*17ef0*/  FMNMX.FTZ R2, R181, R2, !PT ;  /* 0x00000002b5027209 */ /* 0x000fe40007810000 */
[----:B------:R-:W-:Y:S02]  /*17f00*/  ISETP.LT.OR P3, PT, R186, 0x12, P3 ;  /* 0x00000012ba00780c */ /* 0x000fe40001f61670 */
[----:B------:R-:W-:Y:S01]  /*17f10*/  @P0 LOP3.LUT R22, R22, 0x8000, RZ, 0xfc, !PT ;  /* 0x0000800016160812 */ /* 0x000fe200078efcff */
[----:B------:R-:W0:Y:S01]  /*17f20*/  SHFL.BFLY PT, R3, R2, 0x2, 0x1f ;  /* 0x0c401f0002037f89 */ /* 0x000e2200000e0000 */
[----:B------:R-:W-:Y:S02]  /*17f30*/  ISETP.GT.AND P0, PT, R187, RZ, P1 ;  /* 0x000000ffbb00720c */ /* 0x000fe40000f04270 */
[----:B------:R-:W-:Y:S02]  /*17f40*/  FSEL R159, R159, -INF , !P4 ;  /* 0xff8000009f9f7808 */ /* 0x000fe40006000000 */
[----:B------:R-:W-:-:S02]  /*17f50*/  FSEL R162, R162, -INF , !P2 ;  /* 0xff800000a2a27808 */ /* 0x000fc40005000000 */
[----:B------:R-:W-:Y:S02]  /*17f60*/  FSEL R163, R163, -INF , !P3 ;  /* 0xff800000a3a37808 */ /* 0x000fe40005800000 */
[C---:B------:R-:W-:Y:S02]  /*17f70*/  ISETP.GT.AND P4, PT, R187.reuse, 0x18, P1 ;  /* 0x00000018bb00780c */ /* 0x040fe40000f84270 */
[C---:B------:R-:W-:Y:S02]  /*17f80*/  ISETP.GT.AND P2, PT, R187.reuse, 0x19, P1 ;  /* 0x00000019bb00780c */ /* 0x040fe40000f44270 */
[----:B------:R-:W-:Y:S02]  /*17f90*/  ISETP.GT.AND P3, PT, R187, 0x20, P1 ;  /* 0x00000020bb00780c */ /* 0x000fe40000f64270 */
[C---:B------:R-:W-:Y:S02]  /*17fa0*/  ISETP.LT.OR P4, PT, R186.reuse, 0x19, P4 ;  /* 0x00000019ba00780c */ /* 0x040fe40002781670 */
[----:B------:R-:W-:-:S02]  /*17fb0*/  ISETP.LT.OR P2, PT, R186, 0x1a, P2 ;  /* 0x0000001aba00780c */ /* 0x000fc40001741670 */
[----:B------:R-:W-:Y:S02]  /*17fc0*/  ISETP.LT.OR P3, PT, R186, 0x21, P3 ;  /* 0x00000021ba00780c */ /* 0x000fe40001f61670 */
[----:B------:R-:W-:Y:S02]  /*17fd0*/  LOP3.LUT R22, R22, 0xfffffff7, RZ, 0xc0, !PT ;  /* 0xfffffff716167812 */ /* 0x000fe400078ec0ff */
[----:B------:R-:W-:Y:S02]  /*17fe0*/  FSEL R166, R166, -INF , !P4 ;  /* 0xff800000a6a67808 */ /* 0x000fe40006000000 */
[----:B------:R-:W-:Y:S02]  /*17ff0*/  FSEL R167, R167, -INF , !P2 ;  /* 0xff800000a7a77808 */ /* 0x000fe40005000000 */
[----:B------:R-:W-:Y:S02]  /*18000*/  FSEL R170, R170, -INF , !P3 ;  /* 0xff800000aaaa7808 */ /* 0x000fe40005800000 */
[----:B------:R-:W-:-:S02]  /*18010*/  ISETP.GT.AND P2, PT, R187, 0x28, P1 ;  /* 0x00000028bb00780c */ /* 0x000fc40000f44270 */
[C---:B------:R-:W-:Y:S02]  /*18020*/  ISETP.GT.AND P3, PT, R187.reuse, 0x29, P1 ;  /* 0x00000029bb00780c */ /* 0x040fe40000f64270 */
[C---:B------:R-:W-:Y:S02]  /*18030*/  ISETP.GT.AND P4, PT, R187.reuse, 0x30, P1 ;  /* 0x00000030bb00780c */ /* 0x040fe40000f84270 */
[C---:B------:R-:W-:Y:S02]  /*18040*/  ISETP.GT.AND P5, PT, R187.reuse, 0x31, P1 ;  /* 0x00000031bb00780c */ /* 0x040fe40000fa4270 */
[C---:B------:R-:W-:Y:S02]  /*18050*/  ISETP.GT.AND P6, PT, R187.reuse, 0x38, P1 ;  /* 0x00000038bb00780c */ /* 0x040fe40000fc4270 */
[----:B------:R-:W-:Y:S02]  /*18060*/  ISETP.GT.AND P1, PT, R187, 0x39, P1 ;  /* 0x00000039bb00780c */ /* 0x000fe40000f24270 */
[----:B------:R-:W-:-:S02]  /*18070*/  @P0 LOP3.LUT R22, R22, 0x8, RZ, 0xfc, !PT ;  /* 0x0000000816160812 */ /* 0x000fc400078efcff */
[----:B0-----:R-:W-:Y:S01]  /*18080*/  FMNMX.FTZ R3, R2, R3, !PT ;  /* 0x0000000302037209 */ /* 0x001fe20007810000 */
[----:B------:R-:W-:Y:S01]  /*18090*/  IMAD.U32 R2, RZ, RZ, UR4 ;  /* 0x00000004ff027e24 */ /* 0x000fe2000f8e00ff */
[C---:B------:R-:W-:Y:S02]  /*180a0*/  LOP3.LUT P0, RZ, R22.reuse, 0x8000, RZ, 0xc0, !PT ;  /* 0x0000800016ff7812 */ /* 0x040fe4000780c0ff */
[----:B------:R-:W-:Y:S01]  /*180b0*/  LOP3.LUT R22, R22, 0xfffffffd, RZ, 0xc0, !PT ;  /* 0xfffffffd16167812 */ /* 0x000fe200078ec0ff */
[----:B------:R-:W0:Y:S01]  /*180c0*/  SHFL.BFLY PT, R155, R3, 0x1, 0x1f ;  /* 0x0c201f00039b7f89 */ /* 0x000e2200000e0000 */
[C---:B------:R-:W-:Y:S02]  /*180d0*/  ISETP.LT.OR P0, PT, R186.reuse, 0x22, P0 ;  /* 0x00000022ba00780c */ /* 0x040fe40000701670 */
[----:B------:R-:W-:Y:S02]  /*180e0*/  ISETP.LT.OR P4, PT, R186, 0x31, P4 ;  /* 0x00000031ba00780c */ /* 0x000fe40002781670 */
[----:B------:R-:W-:-:S02]  /*180f0*/  @P1 LOP3.LUT R22, R22, 0x2, RZ, 0xfc, !PT ;  /* 0x0000000216161812 */ /* 0x000fc400078efcff */
[----:B------:R-:W-:Y:S02]  /*18100*/  ISETP.LT.OR P5, PT, R186, 0x32, P5 ;  /* 0x00000032ba00780c */ /* 0x000fe40002fa1670 */
[C---:B------:R-:W-:Y:S02]  /*18110*/  LOP3.LUT P1, RZ, R22.reuse, 0x8, RZ, 0xc0, !PT ;  /* 0x0000000816ff7812 */ /* 0x040fe4000782c0ff */
[----:B------:R-:W-:Y:S02]  /*18120*/  LOP3.LUT R22, R22, 0xffffffef, RZ, 0xc0, !PT ;  /* 0xffffffef16167812 */ /* 0x000fe400078ec0ff */
[----:B------:R-:W-:Y:S02]  /*18130*/  ISETP.LT.OR P1, PT, R186, 0x1, P1 ;  /* 0x00000001ba00780c */ /* 0x000fe40000f21670 */
[----:B------:R-:W-:Y:S02]  /*18140*/  @P0 LOP3.LUT R22, R22, 0x10, RZ, 0xfc, !PT ;  /* 0x0000001016160812 */ /* 0x000fe400078efcff */
[----:B------:R-:W-:-:S02]  /*18150*/  ISETP.LT.OR P0, PT, R186, 0x29, P2 ;  /* 0x00000029ba00780c */ /* 0x000fc40001701670 */
[C---:B------:R-:W-:Y:S02]  /*18160*/  LOP3.LUT P2, RZ, R22.reuse, 0x2, RZ, 0xc0, !PT ;  /* 0x0000000216ff7812 */ /* 0x040fe4000784c0ff */
[----:B------:R-:W-:Y:S02]  /*18170*/  LOP3.LUT R22, R22, 0xfffffffb, RZ, 0xc0, !PT ;  /* 0xfffffffb16167812 */ /* 0x000fe400078ec0ff */
[----:B------:R-:W-:Y:S02]  /*18180*/  FSEL R154, R154, -INF , !P1 ;  /* 0xff8000009a9a7808 */ /* 0x000fe40004800000 */
[----:B0-----:R-:W-:Y:S02]  /*18190*/  FMNMX.FTZ R155, R3, R155, !PT ;  /* 0x0000009b039b7209 */ /* 0x001fe40007810000 */
[----:B------:R-:W-:Y:S02]  /*181a0*/  FSEL R178, R178, -INF , !P4 ;  /* 0xff800000b2b27808 */ /* 0x000fe40006000000 */
[----:B------:R-:W-:-:S02]  /*181b0*/  ISETP.LT.OR P6, PT, R186, 0x39, P6 ;  /* 0x00000039ba00780c */ /* 0x000fc400037c1670 */
[----:B------:R-:W-:Y:S02]  /*181c0*/  @P0 LOP3.LUT R22, R22, 0x4, RZ, 0xfc, !PT ;  /* 0x0000000416160812 */ /* 0x000fe400078efcff */
[----:B------:R-:W-:Y:S02]  /*181d0*/  ISETP.LT.OR P0, PT, R186, 0x2a, P3 ;  /* 0x0000002aba00780c */ /* 0x000fe40001f01670 */
[C---:B------:R-:W-:Y:S02]  /*181e0*/  FSETP.NEU.FTZ.AND P3, PT, R155.reuse, -INF , PT ;  /* 0xff8000009b00780b */ /* 0x040fe40003f7d000 */
[----:B------:R-:W-:Y:S02]  /*181f0*/  LOP3.LUT R22, R22, 0xffffbfff, RZ, 0xc0, !PT ;  /* 0xffffbfff16167812 */ /* 0x000fe400078ec0ff */
[----:B------:R-:W-:Y:S02]  /*18200*/  FSEL R3, R155, RZ, P3 ;  /* 0x000000ff9b037208 */ /* 0x000fe40001800000 */
[----:B------:R-:W-:-:S02]  /*18210*/  FSEL R179, R179, -INF , !P5 ;  /* 0xff800000b3b37808 */ /* 0x000fc40006800000 */
[----:B------:R-:W-:Y:S01]  /*18220*/  ISETP.LT.OR P2, PT, R186, 0x3a, P2 ;  /* 0x0000003aba00780c */ /* 0x000fe20001741670 */
[----:B------:R-:W-:Y:S01]  /*18230*/  FADD.FTZ R3, -R3, R5 ;  /* 0x0000000503037221 */ /* 0x000fe20000010100 */
[-C--:B------:R-:W-:Y:S01]  /*18240*/  FMUL.FTZ R5, R155, R2.reuse ;  /* 0x000000029b057220 */ /* 0x080fe20000410000 */
[----:B------:R-:W-:Y:S02]  /*18250*/  @P0 LOP3.LUT R22, R22, 0x4000, RZ, 0xfc, !PT ;  /* 0x0000400016160812 */ /* 0x000fe400078efcff */
[----:B------:R-:W-:Y:S01]  /*18260*/  FSEL R182, R182, -INF , !P6 ;  /* 0xff800000b6b67808 */ /* 0x000fe20007000000 */
[-C--:B------:R-:W-:Y:S01]  /*18270*/  FMUL.FTZ R3, R3, R2.reuse ;  /* 0x0000000203037220 */ /* 0x080fe20000410000 */
[----:B------:R-:W-:Y:S02]  /*18280*/  FSEL R5, R5, RZ, P3 ;  /* 0x000000ff05057208 */ /* 0x000fe40001800000 */
[C---:B------:R-:W-:Y:S02]  /*18290*/  LOP3.LUT P0, RZ, R22.reuse, 0x10, RZ, 0xc0, !PT ;  /* 0x0000001016ff7812 */ /* 0x040fe4000780c0ff */
[----:B------:R-:W-:Y:S01]  /*182a0*/  LOP3.LUT P3, RZ, R22, 0x4, RZ, 0xc0, !PT ;  /* 0x0000000416ff7812 */ /* 0x000fe2000786c0ff */
[-CC-:B------:R-:W-:Y:S01]  /*182b0*/  FFMA.FTZ R152, R152, R2.reuse, -R5.reuse ;  /* 0x0000000298987223 */ /* 0x180fe20000010805 */
        /* <DEDUP_REMOVED lines=14> */
[----:B------:R-:W-:Y:S01]  /*183a0*/  FFMA.FTZ R5, R181, R2, -R5 ;  /* 0x00000002b5057223 */ /* 0x000fe20000010805 */
[----:B------:R-:W-:Y:S01]  /*183b0*/  FMNMX.FTZ R181, R154, R4, !PT ;  /* 0x000000049ab57209 */ /* 0x000fe20007810000 */
[----:B------:R-:W-:Y:S01]  /*183c0*/  MUFU.EX2 R196, R152 ;  /* 0x0000009800c47308 */ /* 0x000fe20000000800 */
[----:B------:R-:W-:-:S02]  /*183d0*/  FSEL R171, R171, -INF , !P0 ;  /* 0xff800000abab7808 */ /* 0x000fc40004000000 */
[----:B------:R-:W-:Y:S02]  /*183e0*/  FMNMX.FTZ R181, R0, R181, !PT ;  /* 0x000000b500b57209 */ /* 0x000fe40007810000 */
[----:B------:R-:W-:Y:S02]  /*183f0*/  LOP3.LUT P0, RZ, R22, 0x4000, RZ, 0xc0, !PT ;  /* 0x0000400016ff7812 */ /* 0x000fe4000780c0ff */
[----:B------:R-:W-:Y:S01]  /*18400*/  FMNMX.FTZ R181, R158, R181, !PT ;  /* 0x000000b59eb57209 */ /* 0x000fe20007810000 */
[----:B------:R-:W0:Y:S01]  /*18410*/  MUFU.EX2 R3, R3 ;  /* 0x0000000300037308 */ /* 0x000e220000000800 */
[----:B------:R-:W-:Y:S02]  /*18420*/  FSEL R174, R174, -INF , !P3 ;  /* 0xff800000aeae7808 */ /* 0x000fe40005800000 */
[----:B------:R-:W-:Y:S02]  /*18430*/  FMNMX.FTZ R181, R159, R181, !PT ;  /* 0x000000b59fb57209 */ /* 0x000fe40007810000 */
[----:B------:R-:W-:-:S02]  /*18440*/  FSEL R175, R175, -INF , !P0 ;  /* 0xff800000afaf7808 */ /* 0x000fc40004000000 */
[----:B------:R-:W-:Y:S01]  /*18450*/  FMNMX.FTZ R181, R162, R181, !PT ;  /* 0x000000b5a2b57209 */ /* 0x000fe20007810000 */
[----:B------:R-:W1:Y:S01]  /*18460*/  MUFU.EX2 R153, R153 ;  /* 0x0000009900997308 */ /* 0x000e620000000800 */
[----:B------:R-:W-:Y:S02]  /*18470*/  FSEL R183, R183, -INF , !P2 ;  /* 0xff800000b7b77808 */ /* 0x000fe40005000000 */
[----:B------:R-:W-:Y:S02]  /*18480*/  FMNMX.FTZ R181, R163, R181, !PT ;  /* 0x000000b5a3b57209 */ /* 0x000fe40007810000 */
[----:B------:R-:W-:Y:S02]  /*18490*/  LOP3.LUT P0, RZ, R22, 0x2000, RZ, 0xc0, !PT ;  /* 0x0000200016ff7812 */ /* 0x000fe4000780c0ff */
[----:B------:R-:W-:Y:S01]  /*184a0*/  FMNMX.FTZ R181, R166, R181, !PT ;  /* 0x000000b5a6b57209 */ /* 0x000fe20007810000 */
[----:B------:R-:W2:Y:S01]  /*184b0*/  MUFU.EX2 R156, R156 ;  /* 0x0000009c009c7308 */ /* 0x000ea20000000800 */
[----:B0-----:R-:W-:-:S02]  /*184c0*/  FFMA.FTZ R221, R3, R221, R196 ;  /* 0x000000dd03dd7223 */ /* 0x001fc400000100c4 */
[----:B------:R-:W-:-:S04]  /*184d0*/  FMNMX.FTZ R181, R167, R181, !PT ;  /* 0x000000b5a7b57209 */ /* 0x000fc80007810000 */
[----:B------:R-:W-:Y:S01]  /*184e0*/  FMNMX.FTZ R181, R170, R181, !PT ;  /* 0x000000b5aab57209 */ /* 0x000fe20007810000 */
[----:B------:R-:W-:Y:S03]  /*184f0*/  MUFU.EX2 R157, R157 ;  /* 0x0000009d009d7308 */ /* 0x000fe60000000800 */
        /* <DEDUP_REMOVED lines=9> */
[----:B------:R-:W-:-:S05]  /*18590*/  FMNMX.FTZ R181, R183, R181, !PT ;  /* 0x000000b5b7b57209 */ /* 0x000fca0007810000 */
[----:B------:R-:W0:Y:S01]  /*185a0*/  SHFL.BFLY PT, R184, R181, 0x2, 0x1f ;  /* 0x0c401f00b5b87f89 */ /* 0x000e2200000e0000 */
        /* <DEDUP_REMOVED lines=9> */
[----:B0-----:R-:W-:-:S04]  /*18640*/  FMNMX.FTZ R152, R181, R184, !PT ;  /* 0x000000b8b5987209 */ /* 0x001fc80007810000 */
[----:B------:R-:W-:-:S03]  /*18650*/  FSETP.NEU.FTZ.AND P1, PT, R152, -INF , PT ;  /* 0xff8000009800780b */ /* 0x000fc60003f3d000 */
[----:B------:R-:W-:Y:S01]  /*18660*/  MUFU.EX2 R180, R180 ;  /* 0x000000b400b47308 */ /* 0x000fe20000000800 */
[----:B------:R-:W-:-:S05]  /*18670*/  FSEL R181, R152, RZ, P1 ;  /* 0x000000ff98b57208 */ /* 0x000fca0000800000 */
[----:B------:R-:W-:Y:S01]  /*18680*/  FADD.FTZ R4, -R181, R4 ;  /* 0x00000004b5047221 */ /* 0x000fe20000010100 */
[-C--:B------:R-:W-:Y:S01]  /*18690*/  FMUL.FTZ R181, R152, R2.reuse ;  /* 0x0000000298b57220 */ /* 0x080fe20000410000 */
[----:B------:R-:W-:Y:S02]  /*186a0*/  MUFU.EX2 R5, R5 ;  /* 0x0000000500057308 */ /* 0x000fe40000000800 */
[----:B------:R-:W-:Y:S02]  /*186b0*/  FMUL.FTZ R4, R4, R2 ;  /* 0x0000000204047220 */ /* 0x000fe40000410000 */
[----:B------:R-:W-:-:S05]  /*186c0*/  FSEL R181, R181, RZ, P1 ;  /* 0x000000ffb5b57208 */ /* 0x000fca0000800000 */
        /* <DEDUP_REMOVED lines=17> */
[----:B------:R-:W-:-:S04]  /*187e0*/  FFMA.FTZ R181, R183, R2, -R181 ;  /* 0x00000002b7b57223 */ /* 0x000fc800000108b5 */
[----:B------:R1:W0:Y:S08]  /*187f0*/  MUFU.EX2 R0, R4 ;  /* 0x0000000400007308 */ /* 0x0002300000000800 */
[----:B------:R-:W3:Y:S01]  /*18800*/  MUFU.EX2 R158, R158 ;  /* 0x0000009e009e7308 */ /* 0x000ee20000000800 */
[----:B-1----:R-:W-:-:S04]  /*18810*/  FADD.FTZ R4, R153, R221 ;  /* 0x000000dd99047221 */ /* 0x002fc80000010000 */
[----:B--2---:R-:W-:-:S03]  /*18820*/  FADD.FTZ R4, R156, R4 ;  /* 0x000000049c047221 */ /* 0x004fc60000010000 */
[----:B------:R-:W1:Y:S01]  /*18830*/  MUFU.EX2 R159, R159 ;  /* 0x0000009f009f7308 */ /* 0x000e620000000800 */
[----:B0-----:R-:W-:Y:S01]  /*18840*/  FFMA.FTZ R9, R0, R9, R154 ;  /* 0x0000000900097223 */ /* 0x001fe2000001009a */
[----:B------:R-:W-:-:S03]  /*18850*/  FADD.FTZ R4, R157, R4 ;  /* 0x000000049d047221 */ /* 0x000fc60000010000 */
[----:B------:R-:W-:Y:S01]  /*18860*/  FADD.FTZ R9, R197, R9 ;  /* 0x00000009c5097221 */ /* 0x000fe20000010000 */
[----:B------:R-:W-:Y:S02]  /*18870*/  FADD.FTZ R4, R160, R4 ;  /* 0x00000004a0047221 */ /* 0x000fe40000010000 */
[----:B------:R-:W0:Y:S01]  /*18880*/  MUFU.EX2 R162, R162 ;  /* 0x000000a200a27308 */ /* 0x000e220000000800 */
[----:B---3--:R-:W-:Y:S01]  /*18890*/  FADD.FTZ R9, R158, R9 ;  /* 0x000000099e097221 */ /* 0x008fe20000010000 */
[----:B------:R-:W-:-:S04]  /*188a0*/  FADD.FTZ R4, R161, R4 ;  /* 0x00000004a1047221 */ /* 0x000fc80000010000 */
[----:B------:R-:W-:Y:S02]  /*188b0*/  FADD.FTZ R4, R164, R4 ;  /* 0x00000004a4047221 */ /* 0x000fe40000010000 */
[----:B------:R-:W2:Y:S01]  /*188c0*/  MUFU.EX2 R163, R163 ;  /* 0x000000a300a37308 */ /* 0x000ea20000000800 */
[----:B-1----:R-:W-:Y:S01]  /*188d0*/  FADD.FTZ R9, R159, R9 ;  /* 0x000000099f097221 */ /* 0x002fe20000010000 */
[----:B------:R-:W-:-:S04]  /*188e0*/  FADD.FTZ R4, R165, R4 ;  /* 0x00000004a5047221 */ /* 0x000fc80000010000 */
[----:B------:R-:W-:Y:S02]  /*188f0*/  FADD.FTZ R4, R168, R4 ;  /* 0x00000004a8047221 */ /* 0x000fe40000010000 */
[----:B------:R-:W1:Y:S01]  /*18900*/  MUFU.EX2 R166, R166 ;  /* 0x000000a600a67308 */ /* 0x000e620000000800 */
[----:B0-----:R-:W-:Y:S01]  /*18910*/  FADD.FTZ R9, R162, R9 ;  /* 0x00000009a2097221 */ /* 0x001fe20000010000 */
[----:B------:R-:W-:-:S04]  /*18920*/  FADD.FTZ R4, R169, R4 ;  /* 0x00000004a9047221 */ /* 0x000fc80000010000 */
[----:B------:R-:W-:Y:S02]  /*18930*/  FADD.FTZ R4, R172, R4 ;  /* 0x00000004ac047221 */ /* 0x000fe40000010000 */
[----:B------:R-:W0:Y:S01]  /*18940*/  MUFU.EX2 R167, R167 ;  /* 0x000000a700a77308 */ /* 0x000e220000000800 */
[----:B--2---:R-:W-:Y:S01]  /*18950*/  FADD.FTZ R9, R163, R9 ;  /* 0x00000009a3097221 */ /* 0x004fe20000010000 */
        /* <DEDUP_REMOVED lines=8> */
[----:B------:R-:W-:-:S06]  /*189e0*/  FADD.FTZ R221, R5, R4 ;  /* 0x0000000405dd7221 */ /* 0x000fcc0000010000 */
        /* <DEDUP_REMOVED lines=11> */
[----:B0-----:R-:W-:-:S04]  /*18aa0*/  FADD.FTZ R9, R179, R9 ;  /* 0x00000009b3097221 */ /* 0x001fc80000010000 */
[----:B--2---:R-:W-:-:S04]  /*18ab0*/  FADD.FTZ R9, R182, R9 ;  /* 0x00000009b6097221 */ /* 0x004fc80000010000 */
[----:B-1----:R-:W-:Y:S01]  /*18ac0*/  FADD.FTZ R9, R181, R9 ;  /* 0x00000009b5097221 */ /* 0x002fe20000010000 */
[----:B------:R-:W-:Y:S06]  /*18ad0*/  @!P0 BRA `(.L_x_1790) ;  /* 0x0000000000048947 */ /* 0x000fec0003800000 */
[----:B------:R-:W-:Y:S01]  /*18ae0*/  BPT.TRAP 0x1 ;  /* 0x000000040000795c */ /* 0x000fe20000300000 */
.L_x_1790:
[----:B------:R-:W2:Y:S01]  /*18af0*/  LDL R4, [R1+0x10] ;  /* 0x0000100001047983 */ /* 0x000ea20000100800 */
[----:B------:R-:W-:Y:S01]  /*18b00*/  VIADD R218, R218, 0x30860 ;  /* 0x00030860dada7836 */ /* 0x000fe20000000000 */
[----:B------:R-:W-:Y:S01]  /*18b10*/  F2FP.BF16.F32.PACK_AB R186, R5, R180 ;  /* 0x000000b405ba723e */ /* 0x000fe200000010ff */
[----:B------:R-:W-:Y:S01]  /*18b20*/  IMAD.MOV.U32 R5, RZ, RZ, R155 ;  /* 0x000000ffff057224 */ /* 0x000fe200078e009b */
[----:B------:R-:W-:Y:S01]  /*18b30*/  F2FP.BF16.F32.PACK_AB R196, R153, R196 ;  /* 0x000000c499c4723e */ /* 0x000fe200000010ff */
[----:B------:R-:W-:Y:S01]  /*18b40*/  IMAD.MOV.U32 R204, RZ, RZ, R222 ;  /* 0x000000ffffcc7224 */ /* 0x000fe200078e00de */
[----:B------:R-:W-:Y:S02]  /*18b50*/  PRMT R218, R191, 0x654, R218 ;  /* 0x00000654bfda7816 */ /* 0x000fe400000000da */
[----:B------:R-:W-:Y:S02]  /*18b60*/  F2FP.BF16.F32.PACK_AB R197, R197, R154 ;  /* 0x0000009ac5c5723e */ /* 0x000fe400000010ff */
[----:B------:R0:W-:Y:S01]  /*18b70*/  SYNCS.ARRIVE.TRANS64.RED.A1T0 RZ, [R218+URZ], RZ ;  /* 0x000000ffdaff79a7 */ /* 0x0001e2000810043f */
[----:B------:R-:W-:-:S02]  /*18b80*/  F2FP.BF16.F32.PACK_AB R198, R157, R156 ;  /* 0x0000009c9dc6723e */ /* 0x000fc400000010ff */
[----:B------:R-:W-:Y:S02]  /*18b90*/  F2FP.BF16.F32.PACK_AB R199, R159, R158 ;  /* 0x0000009e9fc7723e */ /* 0x000fe400000010ff */
[----:B------:R-:W-:Y:S02]  /*18ba0*/  F2FP.BF16.F32.PACK_AB R192, R161, R160 ;  /* 0x000000a0a1c0723e */ /* 0x000fe400000010ff */
[----:B------:R-:W-:Y:S01]  /*18bb0*/  F2FP.BF16.F32.PACK_AB R193, R163, R162 ;  /* 0x000000a2a3c1723e */ /* 0x000fe200000010ff */
[----:B0-----:R-:W-:Y:S01]  /*18bc0*/  IMAD.MOV.U32 R218, RZ, RZ, R226 ;  /* 0x000000ffffda7224 */ /* 0x001fe200078e00e2 */
        /* <DEDUP_REMOVED lines=9> */
[C---:B--2---:R-:W-:Y:S01]  /*18c60*/  ISETP.GT.AND P1, PT, R8.reuse, R4, PT ;  /* 0x000000040800720c */ /* 0x044fe20003f24270 */
[----:B------:R-:W-:Y:S02]  /*18c70*/  VIADD R8, R8, 0xffffffff ;  /* 0xffffffff08087836 */ /* 0x000fe40000000000 */
[----:B------:R-:W-:-:S10]  /*18c80*/  IMAD.MOV.U32 R4, RZ, RZ, R152 ;  /* 0x000000ffff047224 */ /* 0x000fd400078e0098 */
[----:B------:R-:W-:Y:S05]  /*18c90*/  @P1 BRA `(.L_x_1791) ;  /* 0xffffffd000981947 */ /* 0x000fea000383ffff */
[----:B------:R-:W-:Y:S05]  /*18ca0*/  BSYNC B0 ;  /* 0x0000000000007941 */ /* 0x000fea0003800000 */
.L_x_1770:
[----:B------:R-:W-:Y:S02]  /*18cb0*/  IMAD.MOV.U32 R4, RZ, RZ, R152 ;  /* 0x000000ffff047224 */ /* 0x000fe400078e0098 */
[----:B------:R-:W-:Y:S02]  /*18cc0*/  IMAD.MOV.U32 R5, RZ, RZ, R155 ;  /* 0x000000ffff057224 */ /* 0x000fe400078e009b */
[----:B------:R-:W-:Y:S02]  /*18cd0*/  IMAD.MOV.U32 R204, RZ, RZ, R222 ;  /* 0x000000ffffcc7224 */ /* 0x000fe400078e00de */
[----:B------:R-:W-:-:S07]  /*18ce0*/  IMAD.MOV.U32 R218, RZ, RZ, R226 ;  /* 0x000000ffffda7224 */ /* 0x000fce00078e00e2 */
.L_x_1769:
[----:B------:R-:W-:Y:S05]  /*18cf0*/  BSYNC B1 ;  /* 0x0000000000017941 */ /* 0x000fea0003800000 */
.L_x_1768:
[----:B------:R-:W2:Y:S01]  /*18d00*/  LDL R153, [R1+0x4c] ;  /* 0x00004c0001997983 */ /* 0x000ea20000100800 */
[----:B------:R-:W0:Y:S01]  /*18d10*/  LDC R152, c[0x0][0x448] ;  /* 0x00011200ff987b82 */ /* 0x000e220000000800 */
[----:B------:R-:W-:-:S07]  /*18d20*/  LOP3.LUT R22, R22, 0xffffffdf, RZ, 0xc0, !PT ;  /* 0xffffffdf16167812 */ /* 0x000fce00078ec0ff */
[----:B------:R-:W1:Y:S01]  /*18d30*/  LDC R155, c[0x0][0x9e4] ;  /* 0x00027900ff9b7b82 */ /* 0x000e620000000800 */
[----:B0-----:R-:W-:-:S13]  /*18d40*/  ISETP.NE.AND P1, PT, R152, 0x1, PT ;  /* 0x000000019800780c */ /* 0x001fda0003f25270 */
[----:B------:R-:W0:Y:S01]  /*18d50*/  @P1 LDC R154, c[0x0][0x44c] ;  /* 0x00011300ff9a1b82 */ /* 0x000e220000000800 */
[----:B------:R-:W-:-:S04]  /*18d60*/  @P1 LOP3.LUT R22, R22, 0x20, RZ, 0xfc, !PT ;  /* 0x0000002016161812 */ /* 0x000fc800078efcff */
[----:B------:R-:W-:-:S03]  /*18d70*/  LOP3.LUT R22, R22, 0xffffffbf, RZ, 0xc0, !PT ;  /* 0xffffffbf16167812 */ /* 0x000fc600078ec0ff */
[----:B------:R-:W3:Y:S01]  /*18d80*/  @P1 LDC R152, c[0x0][0x450] ;  /* 0x00011400ff981b82 */ /* 0x000ee20000000800 */
[----:B--2---:R-:W-:-:S04]  /*18d90*/  VIADD R153, R153, 0x7f ;  /* 0x0000007f99997836 */ /* 0x004fc80000000000 */
[----:B0-----:R-:W-:-:S05]  /*18da0*/  @P1 IMAD.HI.U32 R154, R153, R154, RZ ;  /* 0x0000009a999a1227 */ /* 0x001fca00078e00ff */
[----:B---3--:R-:W-:Y:S02]  /*18db0*/  @P1 SHF.R.U32.HI R153, RZ, R152, R154 ;  /* 0x00000098ff991219 */ /* 0x008fe4000001169a */
[----:B-1----:R-:W-:Y:S02]  /*18dc0*/  ISETP.GE.AND P1, PT, R155, 0x1, PT ;  /* 0x000000019b00780c */ /* 0x002fe40003f26270 */
[----:B------:R-:W-:-:S05]  /*18dd0*/  IADD3 R152, R220, 0x1, -R219 ;  /* 0x00000001dc987810 */ /* 0x000fca0007ffe8db */
[----:B------:R-:W-:-:S04]  /*18de0*/  IMAD.IADD R153, R152, 0x1, R153 ;  /* 0x0000000198997824 */ /* 0x000fc800078e0299 */
[----:B------:R-:W-:Y:S02]  /*18df0*/  IMAD.IADD R223, R153, 0x1, -R223 ;  /* 0x0000000199df7824 */ /* 0x000fe400078e0adf */
[----:B------:R-:W-:Y:S01]  /*18e00*/  @P1 LOP3.LUT R22, R22, 0x40, RZ, 0xfc, !PT ;  /* 0x0000004016161812 */ /* 0x000fe200078efcff */
[----:B------:R-:W-:Y:S06]  /*18e10*/  @!P1 BRA `(.L_x_1792) ;  /* 0x0000000000489947 */ /* 0x000fec0003800000 */
[----:B------:R-:W-:Y:S01]  /*18e20*/  IMAD.MOV.U32 R154, RZ, RZ, R153 ;  /* 0x000000ffff9a7224 */ /* 0x000fe200078e0099 */
[----:B------:R-:W-:Y:S04]  /*18e30*/  BSSY B0, `(.L_x_1793) ;  /* 0x000000e000007945 */ /* 0x000fe80003800000 */
        /* <DEDUP_REMOVED lines=9> */
.L_x_1794:
[----:B------:R-:W-:-:S13]  /*18ed0*/  ISETP.NE.AND P1, PT, R155, 0x1, PT ;  /* 0x000000019b00780c */ /* 0x000fda0003f25270 */
[----:B------:R-:W0:Y:S02]  /*18ee0*/  @P1 LDC.64 R152, c[0x0][0x9e8] ;  /* 0x00027a00ff981b82 */ /* 0x000e240000000a00 */
[----:B0-----:R-:W-:-:S05]  /*18ef0*/  @P1 IMAD.HI.U32 R152, R154, R152, RZ ;  /* 0x000000989a981227 */ /* 0x001fca00078e00ff */
[----:B------:R-:W-:-:S07]  /*18f00*/  @P1 SHF.R.U32.HI R154, RZ, R153, R152 ;  /* 0x00000099ff9a1219 */ /* 0x000fce0000011698 */
.L_x_1795:
[----:B------:R-:W-:Y:S05]  /*18f10*/  BSYNC B0 ;  /* 0x0000000000007941 */ /* 0x000fea0003800000 */
.L_x_1793:
[----:B------:R-:W-:-:S05]  /*18f20*/  IMAD R154, R154, R155, RZ ;  /* 0x0000009b9a9a7224 */ /* 0x000fca00078e02ff */
[----:B------:R-:W-:-:S07]  /*18f30*/  VIMNMX R223, R223, R154, !PT ;  /* 0x0000009adfdf7248 */ /* 0x000fce0007fe0100 */
.L_x_1792:
[----:B------:R-:W2:Y:S01]  /*18f40*/  LDL R153, [R1+0x68] ;  /* 0x0000680001997983 */ /* 0x000ea20000100800 */
[----:B------:R-:W-:Y:S01]  /*18f50*/  VIADD R223, R223, 0x3f ;  /* 0x0000003fdfdf7836 */ /* 0x000fe20000000000 */
[----:B------:R-:W-:Y:S04]  /*18f60*/  BSSY B0, `(.L_x_1796) ;  /* 0x0000224000007945 */ /* 0x000fe80003800000 */
[----:B------:R-:W-:-:S04]  /*18f70*/  SHF.R.S32.HI R152, RZ, 0x1f, R223 ;  /* 0x0000001fff987819 */ /* 0x000fc800000114df */
[----:B------:R-:W-:-:S04]  /*18f80*/  LEA.HI R152, R152, R223, RZ, 0x6 ;  /* 0x000000df98987211 */ /* 0x000fc800078f30ff */
[----:B------:R-:W-:-:S04]  /*18f90*/  SHF.R.S32.HI R152, RZ, 0x6, R152 ;  /* 0x00000006ff987819 */ /* 0x000fc80000011498 */
[----:B--2---:R-:W-:-:S04]  /*18fa0*/  VIMNMX R153, R153, R152, !PT ;  /* 0x0000009899997248 */ /* 0x004fc80007fe0100 */
[----:B------:R-:W-:Y:S01]  /*18fb0*/  ISETP.GE.AND P1, PT, R8, R153, PT ;  /* 0x000000990800720c */ /* 0x000fe20003f26270 */
[----:B------:R0:W-:-:S12]  /*18fc0*/  STL [R1+0x48], R153 ;  /* 0x0000489901007387 */ /* 0x0001d80000100800 */
[----:B0-----:R-:W-:Y:S05]  /*18fd0*/  @!P1 BRA `(.L_x_1797) ;  /* 0x0000002000709947 */ /* 0x001fea0003800000 */
[----:B------:R-:W-:Y:S01]  /*18fe0*/  BSSY B1, `(.L_x_1798) ;  /* 0x000021a000017945 */ /* 0x000fe20003800000 */
[----:B------:R-:W-:Y:S02]  /*18ff0*/  IMAD.MOV.U32 R227, RZ, RZ, R8 ;  /* 0x000000ffffe37224 */ /* 0x000fe400078e0008 */
[----:B------:R-:W-:Y:S02]  /*19000*/  IMAD.MOV.U32 R226, RZ, RZ, R4 ;  /* 0x000000ffffe27224 */ /* 0x000fe400078e0004 */
[----:B------:R-:W-:Y:S02]  /*19010*/  IMAD.MOV.U32 R222, RZ, RZ, R5 ;  /* 0x000000ffffde7224 */ /* 0x000fe400078e0005 */
[----:B------:R-:W-:Y:S02]  /*19020*/  IMAD.MOV.U32 R8, RZ, RZ, R218 ;  /* 0x000000ffff087224 */ /* 0x000fe400078e00da */
[----:B------:R-:W-:-:S07]  /*19030*/  IMAD.MOV.U32 R229, RZ, RZ, R204 ;  /* 0x000000ffffe57224 */ /* 0x000fce00078e00cc */
.L_x_1811:
[----:B------:R-:W-:-:S04]  /*19040*/  ISETP.NE.AND P1, PT, R229, 0x1, PT ;  /* 0x00000001e500780c */ /* 0x000fc80003f25270 */
[----:B------:R-:W-:-:S04]  /*19050*/  SEL R218, RZ, 0x1, P1 ;  /* 0x00000001ffda7807 */ /* 0x000fc80000800000 */
[----:B------:R-:W-:Y:S01]  /*19060*/  LOP3.LUT R218, R8, R218, RZ, 0x3c, !PT ;  /* 0x000000da08da7212 */ /* 0x000fe200078e3cff */
[----:B------:R-:W-:Y:S06]  /*19070*/  @!P0 BRA `(.L_x_1799) ;  /* 0x0000000000048947 */ /* 0x000fec0003800000 */
[----:B------:R-:W-:Y:S01]  /*19080*/  BPT.TRAP 0x1 ;  /* 0x000000040000795c */ /* 0x000fe20000300000 */
.L_x_1799:
[----:B------:R-:W-:Y:S01]  /*19090*/  VIADD R204, R229, 0x1 ;  /* 0x00000001e5cc7836 */ /* 0x000fe20000000000 */
[----:B------:R-:W-:-:S04]  /*190a0*/  SHF.L.U32 R4, R218, 0x1f, RZ ;  /* 0x0000001fda047819 */ /* 0x000fc800000006ff */
[----:B------:R-:W-:-:S04]  /*190b0*/  ISETP.NE.AND P1, PT, R204, 0x2, PT ;  /* 0x00000002cc00780c */ /* 0x000fc80003f25270 */
[----:B------:R-:W-:-:S05]  /*190c0*/  SEL R204, R204, RZ, P1 ;  /* 0x000000ffcccc7207 */ /* 0x000fca0000800000 */
[----:B------:R-:W-:-:S04]  /*190d0*/  IMAD R223, R204, 0x8, R18 ;  /* 0x00000008ccdf7824 */ /* 0x000fc800078e0212 */
[----:B------:R0:W1:Y:S01]  /*190e0*/  SYNCS.PHASECHK.TRANS64.TRYWAIT P1, [R223+URZ+0x30830], R4 ;  /* 0x03083004df0075a7 */ /* 0x000062000802017f */
[----:B------:R-:W-:Y:S05]  /*190f0*/  @!P0 BRA `(.L_x_1800) ;  /* 0x0000000000048947 */ /* 0x000fea0003800000 */
[----:B------:R-:W-:Y:S01]  /*19100*/  BPT.TRAP 0x1 ;  /* 0x000000040000795c */ /* 0x000fe20000300000 */
.L_x_1800:
        /* <DEDUP_REMOVED lines=8> */
.L_x_1802:
[----:B------:R-:W-:Y:S05]  /*19190*/  BSYNC B2 ;  /* 0x0000000000027941 */ /* 0x000fea0003800000 */
.L_x_1801:
[----:B------:R-:W-:Y:S04]  /*191a0*/  STL.64 [R1+0xd0], R22 ;  /* 0x0000d01601007387 */ /* 0x000fe80000100a00 */
[----:B------:R-:W-:Y:S04]  /*191b0*/  STL [R1+0xc8], R18 ;  /* 0x0000c81201007387 */ /* 0x000fe80000100800 */
[----:B------:R2:W-:Y:S04]  /*191c0*/  STL.64 [R1+0xc0], R16 ;  /* 0x0000c01001007387 */ /* 0x0005e80000100a00 */
[----:B--2---:R-:W2:Y:S04]  /*191d0*/  LDL.64 R16, [R1+0x30] ;  /* 0x0000300001107983 */ /* 0x004ea80000100a00 */
[----:B------:R3:W-:Y:S04]  /*191e0*/  STL.64 [R1+0xb8], R8 ;  /* 0x0000b80801007387 */ /* 0x0007e80000100a00 */
[----:B------:R-:W4:Y:S01]  /*191f0*/  LDL.64 R22, [R1+0x38] ;  /* 0x0000380001167983 */ /* 0x000f220000100a00 */
[----:B01----:R-:W-:-:S05]  /*19200*/  IMAD.MOV.U32 R4, RZ, RZ, R2 ;  /* 0x000000ffff047224 */ /* 0x003fca00078e0002 */
[----:B------:R-:W-:Y:S01]  /*19210*/  R2UR UR6, R4 ;  /* 0x00000000040672ca */ /* 0x000fe200000e0000 */
[----:B------:R-:W-:Y:S01]  /*19220*/  IMAD.MOV.U32 R4, RZ, RZ, R154 ;  /* 0x000000ffff047224 */ /* 0x000fe200078e009a */
[----:B---3--:R-:W3:Y:S01]  /*19230*/  LDL.64 R8, [R1+0x28] ;  /* 0x0000280001087983 */ /* 0x008ee20000100a00 */
[----:B------:R-:W-:Y:S02]  /*19240*/  VIADD R152, R2, 0x6 ;  /* 0x0000000602987836 */ /* 0x000fe40000000000 */
[----:B------:R-:W-:Y:S01]  /*19250*/  IMAD.MOV.U32 R5, RZ, RZ, 0x40000040 ;  /* 0x40000040ff057424 */ /* 0x000fe200078e00ff */
[----:B------:R-:W-:Y:S01]  /*19260*/  R2UR UR4, R4 ;  /* 0x00000000040472ca */ /* 0x000fe200000e0000 */
[----:B------:R-:W-:Y:S01]  /*19270*/  IMAD.MOV.U32 R4, RZ, RZ, R153 ;  /* 0x000000ffff047224 */ /* 0x000fe200078e0099 */
[----:B------:R-:W-:Y:S01]  /*19280*/  R2UR UR10, R152 ;  /* 0x00000000980a72ca */ /* 0x000fe200000e0000 */
[----:B------:R-:W-:Y:S01]  /*19290*/  IMAD.MOV.U32 R153, RZ, RZ, 0x40000040 ;  /* 0x40000040ff997424 */ /* 0x000fe200078e00ff */
[----:B------:R-:W-:-:S02]  /*192a0*/  R2UR UR7, R5 ;  /* 0x00000000050772ca */ /* 0x000fc400000e0000 */
[----:B------:R-:W-:Y:S01]  /*192b0*/  R2UR UR8, R4 ;  /* 0x00000000040872ca */ /* 0x000fe200000e0000 */
[C---:B------:R-:W-:Y:S01]  /*192c0*/  VIADD R4, R2.reuse, 0x200 ;  /* 0x0000020002047836 */ /* 0x040fe20000000000 */
[----:B------:R-:W-:Y:S01]  /*192d0*/  R2UR UR11, R153 ;  /* 0x00000000990b72ca */ /* 0x000fe200000e0000 */
[----:B------:R-:W-:Y:S01]  /*192e0*/  VIADD R154, R2, 0x204 ;  /* 0x00000204029a7836 */ /* 0x000fe20000000000 */
[C---:B------:R-:W-:Y:S02]  /*192f0*/  R2UR UR5, R5.reuse ;  /* 0x00000000050572ca */ /* 0x040fe400000e0000 */
[----:B------:R-:W-:Y:S01]  /*19300*/  R2UR UR14, R4 ;  /* 0x00000000040e72ca */ /* 0x000fe200000e0000 */
[----:B------:R-:W-:Y:S01]  /*19310*/  VIADD R4, R2, 0x206 ;  /* 0x0000020602047836 */ /* 0x000fe20000000000 */
[----:B------:R-:W-:-:S04]  /*19320*/  R2UR UR9, R5 ;  /* 0x00000000050972ca */ /* 0x000fc800000e0000 */
[----:B------:R-:W-:Y:S01]  /*19330*/  R2UR UR26, R4 ;  /* 0x00000000041a72ca */ /* 0x000fe200000e0000 */
[----:B------:R-:W-:Y:S02]  /*19340*/  VIADD R4, R2, 0x404 ;  /* 0x0000040402047836 */ /* 0x000fe40000000000 */
[----:B------:R-:W-:Y:S02]  /*19350*/  MOV R152, UR11 ;  /* 0x0000000b00987c02 */ /* 0x000fe40008000f00 */
[----:B------:R-:W-:Y:S01]  /*19360*/  R2UR UR22, R154 ;  /* 0x000000009a1672ca */ /* 0x000fe200000e0000 */
[----:B------:R-:W-:Y:S01]  /*19370*/  VIADD R154, R2, 0x400 ;  /* 0x00000400029a7836 */ /* 0x000fe20000000000 */
[----:B------:R-:W-:Y:S01]  /*19380*/  R2UR UR38, R4 ;  /* 0x00000000042672ca */ /* 0x000fe200000e0000 */
[----:B------:R0:W-:Y:S01]  /*19390*/  STL [R1+0x14], R152 ;  /* 0x0000149801007387 */ /* 0x0001e20000100800 */
[----:B------:R-:W-:Y:S02]  /*193a0*/  VIADD R4, R2, 0x600 ;  /* 0x0000060002047836 */ /* 0x000fe40000000000 */
[----:B------:R-:W-:Y:S01]  /*193b0*/  R2UR UR30, R154 ;  /* 0x000000009a1e72ca */ /* 0x000fe200000e0000 */
[----:B------:R-:W-:-:S02]  /*193c0*/  VIADD R154, R2, 0x406 ;  /* 0x00000406029a7836 */ /* 0x000fc40000000000 */
[----:B0-----:R-:W-:Y:S01]  /*193d0*/  VIADD R152, R2, 0x202 ;  /* 0x0000020202987836 */ /* 0x001fe20000000000 */
[----:B------:R-:W-:Y:S01]  /*193e0*/  R2UR UR46, R4 ;  /* 0x00000000042e72ca */ /* 0x000fe200000e0000 */
[----:B------:R-:W-:-:S03]  /*193f0*/  VIADD R4, R2, 0x606 ;  /* 0x0000060602047836 */ /* 0x000fc60000000000 */
[----:B------:R-:W-:Y:S01]  /*19400*/  R2UR UR18, R152 ;  /* 0x00000000981272ca */ /* 0x000fe200000e0000 */
[----:B------:R-:W-:Y:S01]  /*19410*/  VIADD R152, R2, 0x402 ;  /* 0x0000040202987836 */ /* 0x000fe20000000000 */
[----:B------:R-:W-:Y:S01]  /*19420*/  R2UR UR42, R154 ;  /* 0x000000009a2a72ca */ /* 0x000fe200000e0000 */
[----:B------:R-:W-:Y:S01]  /*19430*/  VIADD R154, R2, 0x602 ;  /* 0x00000602029a7836 */ /* 0x000fe20000000000 */
[C---:B------:R-:W-:Y:S01]  /*19440*/  R2UR UR15, R5.reuse ;  /* 0x00000000050f72ca */ /* 0x040fe200000e0000 */
[-C--:B------:R-:W-:Y:S01]  /*19450*/  FMUL.FTZ R24, R24, R3.reuse ;  /* 0x0000000318187220 */ /* 0x080fe20000410000 */
[----:B------:R-:W-:Y:S01]  /*19460*/  R2UR UR34, R152 ;  /* 0x00000000982272ca */ /* 0x000fe200000e0000 */
[----:B------:R-:W-:Y:S01]  /*19470*/  VIADD R152, R2, 0x604 ;  /* 0x0000060402987836 */ /* 0x000fe20000000000 */
        /* <DEDUP_REMOVED lines=68> */
[----:B------:R-:W3:Y:S01]  /*198c0*/  LDL.64 R4, [R1+0x18] ;  /* 0x0000180001047983 */ /* 0x000ee20000100a00 */
[-C--:B------:R-:W-:Y:S01]  /*198d0*/  FMUL.FTZ R26, R26, R0.reuse ;  /* 0x000000001a1a7220 */ /* 0x080fe20000410000 */
[-C--:B------:R-:W-:Y:S01]  /*198e0*/  FMUL.FTZ R27, R27, R0.reuse ;  /* 0x000000001b1b7220 */ /* 0x080fe20000410000 */
[-C--:B------:R-:W-:Y:S01]  /*198f0*/  FMUL.FTZ R30, R30, R0.reuse ;  /* 0x000000001e1e7220 */ /* 0x080fe20000410000 */
[----:B------:R-:W3:Y:S01]  /*19900*/  LDL.64 R2, [R1+0x20] ;  /* 0x0000200001027983 */ /* 0x000ee20000100a00 */
        /* <DEDUP_REMOVED lines=61> */
[----:B------:R-:W3:Y:S01]  /*19ce0*/  LDL.LU R0, [R1+0x14] ;  /* 0x0000140001007983 */ /* 0x000ee20000300800 */
[----:B------:R-:W-:Y:S01]  /*19cf0*/  MOV R18, UR10 ;  /* 0x0000000a00127c02 */ /* 0x000fe20008000f00 */
[----:B------:R-:W-:Y:S01]  /*19d00*/  UMOV UR10, UR4 ;  /* 0x00000004000a7c82 */ /* 0x000fe20008000000 */
[----:B------:R-:W-:Y:S01]  /*19d10*/  UMOV UR11, UR5 ;  /* 0x00000005000b7c82 */ /* 0x000fe20008000000 */
[----:B------:R-:W-:Y:S01]  /*19d20*/  R2UR UR4, R6 ;  /* 0x00000000060472ca */ /* 0x000fe200000e0000 */
[----:B------:R-:W-:Y:S01]  /*19d30*/  IMAD.MOV.U32 R155, RZ, RZ, 0x40000040 ;  /* 0x40000040ff9b7424 */ /* 0x000fe200078e00ff */
[----:B------:R-:W-:Y:S02]  /*19d40*/  R2UR UR5, R7 ;  /* 0x00000000070572ca */ /* 0x000fe400000e0000 */
[----:B------:R-:W-:Y:S02]  /*19d50*/  R2UR UR19, R153 ;  /* 0x00000000991372ca */ /* 0x000fe400000e0000 */
[----:B------:R-:W-:-:S02]  /*19d60*/  R2UR UR23, R155 ;  /* 0x000000009b1772ca */ /* 0x000fc400000e0000 */
[----:B------:R-:W-:Y:S02]  /*19d70*/  R2UR UR31, R155 ;  /* 0x000000009b1f72ca */ /* 0x000fe400000e0000 */
[----:B------:R-:W-:Y:S02]  /*19d80*/  R2UR UR35, R153 ;  /* 0x00000000992372ca */ /* 0x000fe400000e0000 */
[C---:B------:R-:W-:Y:S02]  /*19d90*/  R2UR UR43, R155.reuse ;  /* 0x000000009b2b72ca */ /* 0x040fe400000e0000 */
[----:B------:R-:W-:Y:S02]  /*19da0*/  R2UR UR50, R154 ;  /* 0x000000009a3272ca */ /* 0x000fe400000e0000 */
[----:B------:R-:W-:Y:S02]  /*19db0*/  R2UR UR51, R155 ;  /* 0x000000009b3372ca */ /* 0x000fe400000e0000 */
[----:B------:R-:W-:-:S02]  /*19dc0*/  R2UR UR54, R152 ;  /* 0x00000000983672ca */ /* 0x000fc400000e0000 */
[----:B------:R-:W-:Y:S02]  /*19dd0*/  R2UR UR55, R153 ;  /* 0x00000000993772ca */ /* 0x000fe400000e0000 */
[----:B------:R-:W-:-:S06]  /*19de0*/  WARPGROUP.ARRIVE ;  /* 0x00000000000079c5 */ /* 0x000fcc0000000000 */
[----:B------:R-:W-:Y:S01]  /*19df0*/  HGMMA.64x64x16.F32.BF16 R152, gdesc[UR4], RZ, !UPT, gsb0 ;  /* 0x00e00000049879f0 */ /* 0x000fe2000c0018ff */
[----:B------:R-:W-:Y:S01]  /*19e00*/  UMOV UR6, UR8 ;  /* 0x0000000800067c82 */ /* 0x000fe20008000000 */
[----:B------:R-:W-:Y:S01]  /*19e10*/  UMOV UR7, UR9 ;  /* 0x0000000900077c82 */ /* 0x000fe20008000000 */
[----:B----4-:R-:W-:Y:S02]  /*19e20*/  R2UR UR8, R22 ;  /* 0x00000000160872ca */ /* 0x010fe400000e0000 */
[----:B------:R-:W-:Y:S01]  /*19e30*/  R2UR UR9, R23 ;  /* 0x00000000170972ca */ /* 0x000fe200000e0000 */
[----:B------:R-:W-:Y:S02]  /*19e40*/  WARPGROUP.DEPBAR.LE gsb0, 0x0 ;  /* 0x00008000000079c5 */ /* 0x000fe40000010000 */
[----:B------:R-:W-:Y:S01]  /*19e50*/  WARPGROUP.ARRIVE ;  /* 0x00000000000079c5 */ /* 0x000fe20000000000 */
[----:B--2---:R-:W-:Y:S01]  /*19e60*/  R2UR UR4, R16 ;  /* 0x00000000100472ca */ /* 0x004fe200000e0000 */
[----:B------:R0:W5:Y:S08]  /*19e70*/  LDL.LU.64 R22, [R1+0xd0] ;  /* 0x0000d00001167983 */ /* 0x0001700000300a00 */
[----:B------:R-:W-:Y:S01]  /*19e80*/  HGMMA.64x64x16.F32.BF16 R152, gdesc[UR8], R152, gsb0 ;  /* 0x00e00000089879f0 */ /* 0x000fe20008001898 */
[----:B------:R-:W-:-:S02]  /*19e90*/  R2UR UR5, R17 ;  /* 0x00000000110572ca */ /* 0x000fc400000e0000 */
[----:B------:R-:W-:Y:S02]  /*19ea0*/  WARPGROUP.DEPBAR.LE gsb0, 0x0 ;  /* 0x00008000000079c5 */ /* 0x000fe40000010000 */
[----:B------:R-:W-:-:S09]  /*19eb0*/  WARPGROUP.ARRIVE ;  /* 0x00000000000079c5 */ /* 0x000fd20000000000 */
[----:B------:R-:W-:Y:S01]  /*19ec0*/  HGMMA.64x64x16.F32.BF16 R152, gdesc[UR4], R152, gsb0 ;  /* 0x00e00000049879f0 */ /* 0x000fe20008001898 */
[----:B------:R-:W-:Y:S02]  /*19ed0*/  R2UR UR10, R18 ;  /* 0x00000000120a72ca */ /* 0x000fe400000e0000 */
[----:B---3--:R-:W-:Y:S01]  /*19ee0*/  R2UR UR8, R8 ;  /* 0x00000000080872ca */ /* 0x008fe200000e0000 */
[----:B------:R0:W5:Y:S01]  /*19ef0*/  LDL.LU R18, [R1+0xc8] ;  /* 0x0000c80001127983 */ /* 0x0001620000300800 */
[----:B------:R-:W-:Y:S02]  /*19f00*/  R2UR UR9, R9 ;  /* 0x00000000090972ca */ /* 0x000fe400000e0000 */
[----:B------:R-:W-:Y:S01]  /*19f10*/  R2UR UR20, R216 ;  /* 0x00000000d81472ca */ /* 0x000fe200000e0000 */
[----:B------:R0:W5:Y:S01]  /*19f20*/  LDL.LU.64 R16, [R1+0xc0] ;  /* 0x0000c00001107983 */ /* 0x0001620000300a00 */
[----:B------:R-:W-:Y:S02]  /*19f30*/  R2UR UR21, R217 ;  /* 0x00000000d91572ca */ /* 0x000fe400000e0000 */
[----:B------:R-:W-:Y:S01]  /*19f40*/  R2UR UR24, R214 ;  /* 0x00000000d61872ca */ /* 0x000fe200000e0000 */
[----:B------:R0:W5:Y:S01]  /*19f50*/  LDL.LU.64 R8, [R1+0xb8] ;  /* 0x0000b80001087983 */ /* 0x0001620000300a00 */
[----:B------:R-:W-:-:S02]  /*19f60*/  WARPGROUP.DEPBAR.LE gsb0, 0x0 ;  /* 0x00008000000079c5 */ /* 0x000fc40000010000 */
[----:B------:R-:W-:Y:S01]  /*19f70*/  WARPGROUP.ARRIVE ;  /* 0x00000000000079c5 */ /* 0x000fe20000000000 */
[----:B------:R-:W-:-:S13]  /*19f80*/  R2UR UR11, R0 ;  /* 0x00000000000b72ca */ /* 0x000fda00000e0000 */
        /* <DEDUP_REMOVED lines=12> */
[----:B------:R-:W-:-:S06]  /*1a050*/  WARPGROUP.ARRIVE ;  /* 0x00000000000079c5 */ /* 0x000fcc0000000000 */
        /* <DEDUP_REMOVED lines=48> */
.L_x_1804:
[----:B-----5:R-:W-:Y:S01]  /*1a360*/  SHF.L.U32 R0, R8, 0x1f, RZ ;  /* 0x0000001f08007819 */ /* 0x020fe200000006ff */
[----:B------:R-:W-:-:S04]  /*1a370*/  IMAD R8, R229, 0x8, R18 ;  /* 0x00000008e5087824 */ /* 0x000fc800078e0212 */
[----:B------:R0:W1:Y:S01]  /*1a380*/  SYNCS.PHASECHK.TRANS64.TRYWAIT P1, [R8+URZ+0x30850], R0 ;  /* 0x03085000080075a7 */ /* 0x000062000802017f */
[----:B------:R-:W-:Y:S05]  /*1a390*/  @!P0 BRA `(.L_x_1805) ;  /* 0x0000000000048947 */ /* 0x000fea0003800000 */
[----:B------:R-:W-:Y:S01]  /*1a3a0*/  BPT.TRAP 0x1 ;  /* 0x000000040000795c */ /* 0x000fe20000300000 */
.L_x_1805:
[----:B------:R-:W-:Y:S04]  /*1a3b0*/  BSSY B2, `(.L_x_1806) ;  /* 0x0000004000027945 */ /* 0x000fe80003800000 */
[----:B-1----:R-:W-:Y:S05]  /*1a3c0*/  @P1 BRA `(.L_x_1807) ;  /* 0x0000000000081947 */ /* 0x002fea0003800000 */
[----:B------:R-:W1:Y:S02]  /*1a3d0*/  SYNCS.PHASECHK.TRANS64.TRYWAIT P1, [R8+URZ+0x30850], R0 ;  /* 0x03085000080075a7 */ /* 0x000e64000802017f */
[----:B-1----:R-:W-:Y:S05]  /*1a3e0*/  @!P1 BRA `(.L_x_1808) ;  /* 0x0000011000449947 */ /* 0x002fea0003800000 */
.L_x_1807:
[----:B------:R-:W-:Y:S05]  /*1a3f0*/  BSYNC B2 ;  /* 0x0000000000027941 */ /* 0x000fea0003800000 */
.L_x_1806:
        /* <DEDUP_REMOVED lines=37> */
.L_x_1809:
[----:B------:R-:W2:Y:S01]  /*1a650*/  LDL R185, [R1+0x4] ;  /* 0x0000040001b97983 */ /* 0x000ea20000100800 */
[----:B------:R-:W-:Y:S01]  /*1a660*/  FMNMX.FTZ R0, R152, R222, !PT ;  /* 0x000000de98007209 */ /* 0x000fe20007810000 */
[----:B------:R-:W-:Y:S01]  /*1a670*/  ULDC UR4, c[0x0][0x988] ;  /* 0x0002620000047ab9 */ /* 0x000fe20000000800 */
[----:B------:R-:W-:Y:S02]  /*1a680*/  VIADD R223, R223, 0x30840 ;  /* 0x00030840dfdf7836 */ /* 0x000fe40000000000 */
[----:B------:R-:W-:-:S04]  /*1a690*/  FMNMX.FTZ R0, R153, R0, !PT ;  /* 0x0000000099007209 */ /* 0x000fc80007810000 */
        /* <DEDUP_REMOVED lines=13> */
[----:B------:R-:W-:-:S05]  /*1a770*/  FMNMX.FTZ R0, R181, R0, !PT ;  /* 0x00000000b5007209 */ /* 0x000fca0007810000 */
[----:B------:R-:W0:Y:S02]  /*1a780*/  SHFL.BFLY PT, R2, R0, 0x2, 0x1f ;  /* 0x0c401f0000027f89 */ /* 0x000e2400000e0000 */
[----:B0-----:R-:W-:Y:S02]  /*1a790*/  FMNMX.FTZ R2, R0, R2, !PT ;  /* 0x0000000200027209 */ /* 0x001fe40007810000 */
[----:B------:R-:W-:-:S03]  /*1a7a0*/  FMNMX.FTZ R0, R154, R226, !PT ;  /* 0x000000e29a007209 */ /* 0x000fc60007810000 */
[----:B------:R-:W0:Y:S01]  /*1a7b0*/  SHFL.BFLY PT, R5, R2, 0x1, 0x1f ;  /* 0x0c201f0002057f89 */ /* 0x000e2200000e0000 */
[----:B------:R-:W-:-:S04]  /*1a7c0*/  FMNMX.FTZ R0, R155, R0, !PT ;  /* 0x000000009b007209 */ /* 0x000fc80007810000 */
[----:B------:R-:W-:-:S04]  /*1a7d0*/  FMNMX.FTZ R0, R158, R0, !PT ;  /* 0x000000009e007209 */ /* 0x000fc80007810000 */
[----:B------:R-:W-:-:S04]  /*1a7e0*/  FMNMX.FTZ R0, R159, R0, !PT ;  /* 0x000000009f007209 */ /* 0x000fc80007810000 */
[----:B------:R-:W-:-:S04]  /*1a7f0*/  FMNMX.FTZ R0, R162, R0, !PT ;  /* 0x00000000a2007209 */ /* 0x000fc80007810000 */
[----:B------:R-:W-:-:S04]  /*1a800*/  FMNMX.FTZ R0, R163, R0, !PT ;  /* 0x00000000a3007209 */ /* 0x000fc80007810000 */
[----:B------:R-:W-:Y:S02]  /*1a810*/  FMNMX.FTZ R0, R166, R0, !PT ;  /* 0x00000000a6007209 */ /* 0x000fe40007810000 */
[----:B0-----:R-:W-:Y:S02]  /*1a820*/  FMNMX.FTZ R5, R2, R5, !PT ;  /* 0x0000000502057209 */ /* 0x001fe40007810000 */
[----:B------:R-:W-:-:S03]  /*1a830*/  FMNMX.FTZ R0, R167, R0, !PT ;  /* 0x00000000a7007209 */ /* 0x000fc60007810000 */
[----:B------:R-:W-:Y:S01]  /*1a840*/  FADD.FTZ R3, -R5, R222 ;  /* 0x000000de05037221 */ /* 0x000fe20000010100 */
        /* <DEDUP_REMOVED lines=9> */
[----:B0-----:R-:W-:-:S05]  /*1a8e0*/  FMNMX.FTZ R2, R0, R2, !PT ;  /* 0x0000000200027209 */ /* 0x001fca0007810000 */
[----:B------:R-:W0:Y:S02]  /*1a8f0*/  SHFL.BFLY PT, R4, R2, 0x1, 0x1f ;  /* 0x0c201f0002047f89 */ /* 0x000e2400000e0000 */
[----:B0-----:R-:W-:Y:S01]  /*1a900*/  FMNMX.FTZ R4, R2, R4, !PT ;  /* 0x0000000402047209 */ /* 0x001fe20007810000 */
[----:B------:R-:W-:-:S04]  /*1a910*/  IMAD.U32 R2, RZ, RZ, UR4 ;  /* 0x00000004ff027e24 */ /* 0x000fc8000f8e00ff */
[-C--:B------:R-:W-:Y:S01]  /*1a920*/  FMUL.FTZ R184, R5, R2.reuse ;  /* 0x0000000205b87220 */ /* 0x080fe20000410000 */
[----:B------:R-:W-:Y:S01]  /*1a930*/  FADD.FTZ R0, -R4, R226 ;  /* 0x000000e204007221 */ /* 0x000fe20000010100 */
[-C--:B------:R-:W-:Y:S02]  /*1a940*/  FMUL.FTZ R3, R3, R2.reuse ;  /* 0x0000000203037220 */ /* 0x080fe40000410000 */
        /* <DEDUP_REMOVED lines=15> */
[-C--:B------:R-:W-:Y:S01]  /*1aa40*/  FFMA.FTZ R181, R181, R2.reuse, -R184 ;  /* 0x00000002b5b57223 */ /* 0x080fe200000108b8 */
[-C--:B------:R-:W-:Y:S01]  /*1aa50*/  FMUL.FTZ R184, R4, R2.reuse ;  /* 0x0000000204b87220 */ /* 0x080fe20000410000 */
[-C--:B------:R-:W-:Y:S01]  /*1aa60*/  FMUL.FTZ R0, R0, R2.reuse ;  /* 0x0000000200007220 */ /* 0x080fe20000410000 */
[----:B------:R-:W-:Y:S02]  /*1aa70*/  MUFU.EX2 R3, R3 ;  /* 0x0000000300037308 */ /* 0x000fe40000000800 */
        /* <DEDUP_REMOVED lines=17> */
[----:B------:R-:W-:-:S05]  /*1ab90*/  FFMA.FTZ R183, R183, R2, -R184 ;  /* 0x00000002b7b77223 */ /* 0x000fca00000108b8 */
[----:B------:R-:W1:Y:S01]  /*1aba0*/  MUFU.EX2 R197, R154 ;  /* 0x0000009a00c57308 */ /* 0x000e620000000800 */
[----:B0-----:R-:W-:-:S07]  /*1abb0*/  FFMA.FTZ R221, R3, R221, R152 ;  /* 0x000000dd03dd7223 */ /* 0x001fce0000010098 */
[----:B------:R-:W0:Y:S08]  /*1abc0*/  MUFU.EX2 R153, R153 ;  /* 0x0000009900997308 */ /* 0x000e300000000800 */
[----:B------:R-:W3:Y:S01]  /*1abd0*/  MUFU.EX2 R155, R155 ;  /* 0x0000009b009b7308 */ /* 0x000ee20000000800 */
[----:B-1----:R-:W-:-:S07]  /*1abe0*/  FFMA.FTZ R9, R0, R9, R197 ;  /* 0x0000000900097223 */ /* 0x002fce00000100c5 */
[----:B------:R-:W1:Y:S01]  /*1abf0*/  MUFU.EX2 R156, R156 ;  /* 0x0000009c009c7308 */ /* 0x000e620000000800 */
[----:B0-----:R-:W-:-:S07]  /*1ac00*/  FADD.FTZ R221, R153, R221 ;  /* 0x000000dd99dd7221 */ /* 0x001fce0000010000 */
[----:B------:R-:W0:Y:S01]  /*1ac10*/  MUFU.EX2 R158, R158 ;  /* 0x0000009e009e7308 */ /* 0x000e220000000800 */
[----:B---3--:R-:W-:Y:S01]  /*1ac20*/  FADD.FTZ R154, R155, R9 ;  /* 0x000000099b9a7221 */ /* 0x008fe20000010000 */
[----:B--2---:R-:W-:-:S06]  /*1ac30*/  PRMT R223, R185, 0x654, R223 ;  /* 0x00000654b9df7816 */ /* 0x004fcc00000000df */
[----:B------:R-:W2:Y:S01]  /*1ac40*/  MUFU.EX2 R157, R157 ;  /* 0x0000009d009d7308 */ /* 0x000ea20000000800 */
[----:B-1----:R-:W-:Y:S01]  /*1ac50*/  FADD.FTZ R9, R156, R221 ;  /* 0x000000dd9c097221 */ /* 0x002fe20000010000 */
[----:B------:R1:W-:Y:S06]  /*1ac60*/  SYNCS.ARRIVE.TRANS64.RED.A1T0 RZ, [R223+URZ], RZ ;  /* 0x000000ffdfff79a7 */ /* 0x0003ec000810043f */
[----:B------:R-:W3:Y:S01]  /*1ac70*/  MUFU.EX2 R159, R159 ;  /* 0x0000009f009f7308 */ /* 0x000ee20000000800 */
[----:B0-----:R-:W-:-:S07]  /*1ac80*/  FADD.FTZ R154, R158, R154 ;  /* 0x0000009a9e9a7221 */ /* 0x001fce0000010000 */
[----:B------:R-:W0:Y:S01]  /*1ac90*/  MUFU.EX2 R160, R160 ;  /* 0x000000a000a07308 */ /* 0x000e220000000800 */
[----:B--2---:R-:W-:-:S07]  /*1aca0*/  FADD.FTZ R9, R157, R9 ;  /* 0x000000099d097221 */ /* 0x004fce0000010000 */
[----:B------:R-:W2:Y:S01]  /*1acb0*/  MUFU.EX2 R162, R162 ;  /* 0x000000a200a27308 */ /* 0x000ea20000000800 */
[----:B---3--:R-:W-:-:S07]  /*1acc0*/  FADD.FTZ R154, R159, R154 ;  /* 0x0000009a9f9a7221 */ /* 0x008fce0000010000 */
        /* <DEDUP_REMOVED lines=43> */
[----:B0-----:R-:W-:Y:S01]  /*1af80*/  FADD.FTZ R182, R187, R182 ;  /* 0x000000b6bbb67221 */ /* 0x001fe20000010000 */
[----:B--2---:R-:W-:-:S03]  /*1af90*/  FADD.FTZ R221, R181, R9 ;  /* 0x00000009b5dd7221 */ /* 0x004fc60000010000 */
[----:B---3--:R-:W-:Y:S01]  /*1afa0*/  FADD.FTZ R9, R154, R182 ;  /* 0x000000b69a097221 */ /* 0x008fe20000010000 */
[----:B-1----:R-:W-:Y:S06]  /*1afb0*/  @!P0 BRA `(.L_x_1810) ;  /* 0x0000000000048947 */ /* 0x002fec0003800000 */
[----:B------:R-:W-:Y:S01]  /*1afc0*/  BPT.TRAP 0x1 ;  /* 0x000000040000795c */ /* 0x000fe20000300000 */
.L_x_1810:
[----:B------:R-:W2:Y:S01]  /*1afd0*/  LDL R182, [R1+0x48] ;  /* 0x0000480001b67983 */ /* 0x000ea20000100800 */
[----:B------:R-:W-:Y:S01]  /*1afe0*/  VIADD R8, R8, 0x30860 ;  /* 0x0003086008087836 */ /* 0x000fe20000000000 */
[----:B------:R-:W-:Y:S01]  /*1aff0*/  F2FP.BF16.F32.PACK_AB R196, R153, R152 ;  /* 0x0000009899c4723e */ /* 0x000fe200000010ff */
[----:B------:R-:W-:Y:S01]  /*1b000*/  IMAD.MOV.U32 R226, RZ, RZ, R4 ;  /* 0x000000ffffe27224 */ /* 0x000fe200078e0004 */
[----:B------:R-:W-:Y:S01]  /*1b010*/  F2FP.BF16.F32.PACK_AB R197, R155, R197 ;  /* 0x000000c59bc5723e */ /* 0x000fe200000010ff */
[----:B------:R-:W-:Y:S01]  /*1b020*/  IMAD.MOV.U32 R222, RZ, RZ, R5 ;  /* 0x000000ffffde7224 */ /* 0x000fe200078e0005 */
[----:B------:R-:W-:Y:S01]  /*1b030*/  PRMT R8, R185, 0x654, R8 ;  /* 0x00000654b9087816 */ /* 0x000fe20000000008 */
[----:B------:R-:W-:Y:S01]  /*1b040*/  IMAD.MOV.U32 R229, RZ, RZ, R204 ;  /* 0x000000ffffe57224 */ /* 0x000fe200078e00cc */
        /* <DEDUP_REMOVED lines=17> */
[----:B------:R-:W-:-:S12]  /*1b160*/  VIADD R227, R227, 0xffffffff ;  /* 0xffffffffe3e37836 */ /* 0x000fd80000000000 */
[----:B------:R-:W-:Y:S05]  /*1b170*/  @P1 BRA `(.L_x_1811) ;  /* 0xffffffdc00b01947 */ /* 0x000fea000383ffff */
[----:B------:R-:W-:Y:S05]  /*1b180*/  BSYNC B1 ;  /* 0x0000000000017941 */ /* 0x000fea0003800000 */
.L_x_1798:
[----:B------:R-:W-:-:S07]  /*1b190*/  IMAD.MOV.U32 R8, RZ, RZ, R227 ;  /* 0x000000ffff087224 */ /* 0x000fce00078e00e3 */
.L_x_1797:
[----:B------:R-:W-:Y:S05]  /*1b1a0*/  BSYNC B0 ;  /* 0x0000000000007941 */ /* 0x000fea0003800000 */
.L_x_1796:
[----:B------:R-:W2:Y:S01]  /*1b1b0*/  LDL R152, [R1+0x68] ;  /* 0x0000680001987983 */ /* 0x000ea20000100800 */
[----:B------:R-:W-:Y:S01]  /*1b1c0*/  BSSY B0, `(.L_x_1812) ;  /* 0x00002e4000007945 */ /* 0x000fe20003800000 */
[----:B--2---:R-:W-:-:S13]  /*1b1d0*/  ISETP.GE.AND P1, PT, R8, R152, PT ;  /* 0x000000980800720c */ /* 0x004fda0003f26270 */
[----:B------:R-:W-:Y:S05]  /*1b1e0*/  @!P1 BRA `(.L_x_1813) ;  /* 0x0000002c00849947 */ /* 0x000fea0003800000 */
[----:B------:R-:W-:Y:S02]  /*1b1f0*/  IMAD.MOV.U32 R227, RZ, RZ, R4 ;  /* 0x000000ffffe37224 */ /* 0x000fe400078e0004 */
[----:B------:R-:W-:Y:S02]  /*1b200*/  IMAD.MOV.U32 R226, RZ, RZ, R5 ;  /* 0x000000ffffe27224 */ /* 0x000fe400078e0005 */
[----:B------:R-:W-:Y:S02]  /*1b210*/  IMAD.MOV.U32 R222, RZ, RZ, R218 ;  /* 0x000000ffffde7224 */ /* 0x000fe400078e00da */
[----:B------:R-:W-:-:S07]  /*1b220*/  IMAD.MOV.U32 R229, RZ, RZ, R204 ;  /* 0x000000ffffe57224 */ /* 0x000fce00078e00cc */
.L_x_1834:
[----:B------:R-:W-:-:S04]  /*1b230*/  ISETP.NE.AND P1, PT, R229, 0x1, PT ;  /* 0x00000001e500780c */ /* 0x000fc80003f25270 */
[----:B------:R-:W-:-:S04]  /*1b240*/  SEL R218, RZ, 0x1, P1 ;  /* 0x00000001ffda7807 */ /* 0x000fc80000800000 */
[----:B------:R-:W-:Y:S01]  /*1b250*/  LOP3.LUT R218, R222, R218, RZ, 0x3c, !PT ;  /* 0x000000dadeda7212 */ /* 0x000fe200078e3cff */
[----:B------:R-:W-:Y:S06]  /*1b260*/  @!P0 BRA `(.L_x_1814) ;  /* 0x0000000000048947 */ /* 0x000fec0003800000 */
[----:B------:R-:W-:Y:S01]  /*1b270*/  BPT.TRAP 0x1 ;  /* 0x000000040000795c */ /* 0x000fe20000300000 */
.L_x_1814:
        /* <DEDUP_REMOVED lines=8> */
.L_x_1815:
        /* <DEDUP_REMOVED lines=8> */
.L_x_1817:
[----:B------:R-:W-:Y:S05]  /*1b380*/  BSYNC B1 ;  /* 0x0000000000017941 */ /* 0x000fea0003800000 */
.L_x_1816:
        /* <DEDUP_REMOVED lines=284> */
.L_x_1819:
[----:B------:R-:W-:Y:S01]  /*1c550*/  SHF.L.U32 R0, R222, 0x1f, RZ ;  /* 0x0000001fde007819 */ /* 0x000fe200000006ff */
[----:B-----5:R-:W-:-:S04]  /*1c560*/  IMAD R222, R229, 0x8, R18 ;  /* 0x00000008e5de7824 */ /* 0x020fc800078e0212 */
[----:B------:R0:W1:Y:S01]  /*1c570*/  SYNCS.PHASECHK.TRANS64.TRYWAIT P1, [R222+URZ+0x30850], R0 ;  /* 0x03085000de0075a7 */ /* 0x000062000802017f */
[----:B------:R-:W-:Y:S05]  /*1c580*/  @!P0 BRA `(.L_x_1820) ;  /* 0x0000000000048947 */ /* 0x000fea0003800000 */
[----:B------:R-:W-:Y:S01]  /*1c590*/  BPT.TRAP 0x1 ;  /* 0x000000040000795c */ /* 0x000fe20000300000 */
.L_x_1820:
[----:B------:R-:W-:Y:S04]  /*1c5a0*/  BSSY B1, `(.L_x_1821) ;  /* 0x0000004000017945 */ /* 0x000fe80003800000 */
[----:B-1----:R-:W-:Y:S05]  /*1c5b0*/  @P1 BRA `(.L_x_1822) ;  /* 0x0000000000081947 */ /* 0x002fea0003800000 */
[----:B------:R-:W1:Y:S02]  /*1c5c0*/  SYNCS.PHASECHK.TRANS64.TRYWAIT P1, [R222+URZ+0x30850], R0 ;  /* 0x03085000de0075a7 */ /* 0x000e64000802017f */
[----:B-1----:R-:W-:Y:S05]  /*1c5d0*/  @!P1 BRA `(.L_x_1823) ;  /* 0x000000ec00f09947 */ /* 0x002fea0003800000 */
.L_x_1822:
[----:B------:R-:W-:Y:S05]  /*1c5e0*/  BSYNC B1 ;  /* 0x0000000000017941 */ /* 0x000fea0003800000 */
.L_x_1821:
        /* <DEDUP_REMOVED lines=37> */
.L_x_1824:
[----:B------:R-:W2:Y:S01]  /*1c840*/  LDL R4, [R1+0x4c] ;  /* 0x00004c0001047983 */ /* 0x000ea20000100800 */
[----:B------:R-:W0:Y:S03]  /*1c850*/  LDC R0, c[0x0][0x448] ;  /* 0x00011200ff007b82 */ /* 0x000e260000000800 */
[----:B------:R-:W2:Y:S04]  /*1c860*/  LDL R3, [R1+0x64] ;  /* 0x0000640001037983 */ /* 0x000ea80000100800 */
[----:B------:R-:W3:Y:S04]  /*1c870*/  LDL R190, [R1+0x8] ;  /* 0x0000080001be7983 */ /* 0x000ee80000100800 */
[----:B------:R-:W4:Y:S01]  /*1c880*/  LDL R189, [R1+0x4] ;  /* 0x0000040001bd7983 */ /* 0x000f220000100800 */
[----:B------:R-:W-:Y:S01]  /*1c890*/  VIADD R223, R223, 0x30840 ;  /* 0x00030840dfdf7836 */ /* 0x000fe20000000000 */
[----:B------:R-:W-:Y:S01]  /*1c8a0*/  ULDC UR4, c[0x0][0x9dc] ;  /* 0x0002770000047ab9 */ /* 0x000fe20000000800 */
[----:B------:R-:W-:Y:S01]  /*1c8b0*/  ULDC UR5, c[0x0][0x9e0] ;  /* 0x0002780000057ab9 */ /* 0x000fe20000000800 */
[----:B------:R-:W-:Y:S01]  /*1c8c0*/  ULOP3.LUT UR4, URZ, UR4, URZ, 0x33, !UPT ;  /* 0x000000043f047292 */ /* 0x000fe2000f8e333f */
[----:B0-----:R-:W-:-:S13]  /*1c8d0*/  ISETP.NE.AND P1, PT, R0, 0x1, PT ;  /* 0x000000010000780c */ /* 0x001fda0003f25270 */
[----:B------:R-:W0:Y:S08]  /*1c8e0*/  @P1 LDC R2, c[0x0][0x44c] ;  /* 0x00011300ff021b82 */ /* 0x000e300000000800 */
[----:B------:R-:W1:Y:S01]  /*1c8f0*/  @P1 LDC R0, c[0x0][0x450] ;  /* 0x00011400ff001b82 */ /* 0x000e620000000800 */
[----:B--2---:R-:W-:-:S07]  /*1c900*/  IMAD.IADD R186, R3, 0x1, R4 ;  /* 0x0000000103ba7824 */ /* 0x004fce00078e0204 */
[----:B------:R-:W2:Y:S01]  /*1c910*/  LDC R3, c[0x0][0x9e4] ;  /* 0x00027900ff037b82 */ /* 0x000ea20000000800 */
[----:B0-----:R-:W-:Y:S01]  /*1c920*/  @P1 IMAD.HI.U32 R2, R186, R2, RZ ;  /* 0x00000002ba021227 */ /* 0x001fe200078e00ff */
[----:B----4-:R-:W-:-:S04]  /*1c930*/  PRMT R223, R189, 0x654, R223 ;  /* 0x00000654bddf7816 */ /* 0x010fc800000000df */
[----:B-1----:R-:W-:Y:S01]  /*1c940*/  @P1 SHF.R.U32.HI R186, RZ, R0, R2 ;  /* 0x00000000ffba1219 */ /* 0x002fe20000011602 */
[----:B------:R-:W-:Y:S01]  /*1c950*/  IMAD.SHL.U32 R0, R8, 0x40, RZ ;  /* 0x0000004008007824 */ /* 0x000fe200078e00ff */
[----:B------:R0:W-:Y:S03]  /*1c960*/  SYNCS.ARRIVE.TRANS64.RED.A1T0 RZ, [R223+URZ], RZ ;  /* 0x000000ffdfff79a7 */ /* 0x0001e6000810043f */
[----:B------:R-:W1:Y:S01]  /*1c970*/  SHFL.IDX PT, R187, R186, RZ, 0x1c1f ;  /* 0x001c1fffbabb7589 */ /* 0x000e6200000e0000 */
[----:B------:R-:W-:-:S05]  /*1c980*/  IADD3 R2, -R0, 0x1, RZ ;  /* 0x0000000100027810 */ /* 0x000fca0007ffe1ff */
[----:B---3--:R-:W-:Y:S01]  /*1c990*/  IMAD R2, R190, -0x2, R2 ;  /* 0xfffffffebe027824 */ /* 0x008fe200078e0202 */
[----:B--2---:R-:W-:-:S04]  /*1c9a0*/  ISETP.GE.AND P5, PT, R3, 0x1, PT ;  /* 0x000000010300780c */ /* 0x004fc80003fa6270 */
[----:B------:R-:W-:-:S05]  /*1c9b0*/  IADD3 R184, -R219, R2, R220 ;  /* 0x00000002dbb87210 */ /* 0x000fca0007ffe1dc */
[C---:B------:R-:W-:Y:S02]  /*1c9c0*/  VIADD R185, R184.reuse, UR5 ;  /* 0x00000005b8b97c36 */ /* 0x040fe40008000000 */
[----:B------:R-:W-:Y:S02]  /*1c9d0*/  VIADD R184, R184, UR4 ;  /* 0x00000004b8b87c36 */ /* 0x000fe40008000000 */
[--C-:B-1----:R-:W-:Y:S02]  /*1c9e0*/  IMAD.IADD R5, R185, 0x1, R187.reuse ;  /* 0x00000001b9057824 */ /* 0x102fe400078e02bb */
[----:B------:R-:W-:Y:S01]  /*1c9f0*/  IMAD.IADD R4, R184, 0x1, R187 ;  /* 0x00000001b8047824 */ /* 0x000fe200078e02bb */
[----:B0-----:R-:W-:Y:S06]  /*1ca00*/  @!P5 BRA `(.L_x_1825) ;  /* 0x000000000060d947 */ /* 0x001fec0003800000 */
        /* <DEDUP_REMOVED lines=13> */
.L_x_1827:
[----:B------:R-:W-:Y:S02]  /*1cae0*/  ULDC UR4, c[0x0][0x9e4] ;  /* 0x0002790000047ab9 */ /* 0x000fe40000000800 */
[----:B------:R-:W-:-:S05]  /*1caf0*/  IMAD.U32 R188, RZ, RZ, UR4 ;  /* 0x00000004ffbc7e24 */ /* 0x000fca000f8e00ff */
[----:B------:R-:W-:-:S13]  /*1cb00*/  ISETP.NE.AND P1, PT, R188, 0x1, PT ;  /* 0x00000001bc00780c */ /* 0x000fda0003f25270 */
[----:B------:R-:W0:Y:S02]  /*1cb10*/  @P1 LDC.64 R2, c[0x0][0x9e8] ;  /* 0x00027a00ff021b82 */ /* 0x000e240000000a00 */
[----:B0-----:R-:W-:-:S05]  /*1cb20*/  @P1 IMAD.HI.U32 R2, R187, R2, RZ ;  /* 0x00000002bb021227 */ /* 0x001fca00078e00ff */
[----:B------:R-:W-:-:S07]  /*1cb30*/  @P1 SHF.R.U32.HI R187, RZ, R3, R2 ;  /* 0x00000003ffbb1219 */ /* 0x000fce0000011602 */
.L_x_1828:
[----:B------:R-:W-:Y:S05]  /*1cb40*/  BSYNC B1 ;  /* 0x0000000000017941 */ /* 0x000fea0003800000 */
.L_x_1826:
[----:B------:R-:W-:-:S04]  /*1cb50*/  IMAD R187, R187, R188, -R0 ;  /* 0x000000bcbbbb7224 */ /* 0x000fc800078e0a00 */
[----:B------:R-:W-:-:S05]  /*1cb60*/  IMAD R187, R190, -0x2, R187 ;  /* 0xfffffffebebb7824 */ /* 0x000fca00078e02bb */
[----:B------:R-:W-:Y:S02]  /*1cb70*/  VIMNMX R4, R4, R187, !PT ;  /* 0x000000bb04047248 */ /* 0x000fe40007fe0100 */
[----:B------:R-:W-:-:S07]  /*1cb80*/  VIADDMNMX R5, R187, R188, R5, PT ;  /* 0x000000bcbb057246 */ /* 0x000fce0003800105 */
.L_x_1825:
        /* <DEDUP_REMOVED lines=66> */
.L_x_1831:
[----:B------:R-:W-:Y:S02]  /*1cfb0*/  ULDC UR4, c[0x0][0x9e4] ;  /* 0x0002790000047ab9 */ /* 0x000fe40000000800 */
[----:B------:R-:W-:-:S05]  /*1cfc0*/  IMAD.U32 R4, RZ, RZ, UR4 ;  /* 0x00000004ff047e24 */ /* 0x000fca000f8e00ff */
[----:B------:R-:W-:-:S13]  /*1cfd0*/  ISETP.NE.AND P2, PT, R4, 0x1, PT ;  /* 0x000000010400780c */ /* 0x000fda0003f45270 */
[----:B------:R-:W0:Y:S02]  /*1cfe0*/  @P2 LDC.64 R2, c[0x0][0x9e8] ;  /* 0x00027a00ff022b82 */ /* 0x000e240000000a00 */
[----:B0-----:R-:W-:-:S05]  /*1cff0*/  @P2 IMAD.HI.U32 R2, R186, R2, RZ ;  /* 0x00000002ba022227 */ /* 0x001fca00078e00ff */
[----:B------:R-:W-:-:S07]  /*1d000*/  @P2 SHF.R.U32.HI R186, RZ, R3, R2 ;  /* 0x00000003ffba2219 */ /* 0x000fce0000011602 */
.L_x_1832:
[----:B------:R-:W-:Y:S05]  /*1d010*/  BSYNC B1 ;  /* 0x0000000000017941 */ /* 0x000fea0003800000 */
.L_x_1830:
[----:B------:R-:W-:-:S04]  /*1d020*/  IMAD R0, R186, R4, -R0 ;  /* 0x00000004ba007224 */ /* 0x000fc800078e0a00 */
[----:B------:R-:W-:-:S05]  /*1d030*/  IMAD R0, R190, -0x2, R0 ;  /* 0xfffffffebe007824 */ /* 0x000fca00078e0200 */
[----:B------:R-:W-:Y:S02]  /*1d040*/  VIMNMX R184, R184, R0, !PT ;  /* 0x00000000b8b87248 */ /* 0x000fe40007fe0100 */
[----:B------:R-:W-:-:S07]  /*1d050*/  VIADDMNMX R185, R0, R4, R185, PT ;  /* 0x0000000400b97246 */ /* 0x000fce00038001b9 */
.L_x_1829:
[----:B------:R-:W-:Y:S01]  /*1d060*/  FMNMX.FTZ R0, R152, R226, !PT ;  /* 0x000000e298007209 */ /* 0x000fe20007810000 */
[----:B------:R-:W-:Y:S01]  /*1d070*/  ULDC UR4, c[0x0][0x988] ;  /* 0x0002620000047ab9 */ /* 0x000fe20000000800 */
[----:B------:R-:W-:Y:S02]  /*1d080*/  LOP3.LUT R22, R22, 0xffffdfff, RZ, 0xc0, !PT ;  /* 0xffffdfff16167812 */ /* 0x000fe400078ec0ff */
[----:B------:R-:W-:Y:S02]  /*1d090*/  FMNMX.FTZ R0, R153, R0, !PT ;  /* 0x0000000099007209 */ /* 0x000fe40007810000 */
[----:B------:R-:W-:Y:S02]  /*1d0a0*/  ISETP.GT.AND P2, PT, R184, 0x1, P1 ;  /* 0x00000001b800780c */ /* 0x000fe40000f44270 */
[----:B------:R-:W-:Y:S02]  /*1d0b0*/  FMNMX.FTZ R0, R156, R0, !PT ;  /* 0x000000009c007209 */ /* 0x000fe40007810000 */
[----:B------:R-:W-:-:S02]  /*1d0c0*/  ISETP.GT.AND P3, PT, R184, 0x8, P1 ;  /* 0x00000008b800780c */ /* 0x000fc40000f64270 */
[----:B------:R-:W-:Y:S02]  /*1d0d0*/  FMNMX.FTZ R0, R157, R0, !PT ;  /* 0x000000009d007209 */ /* 0x000fe40007810000 */
[----:B------:R-:W-:Y:S02]  /*1d0e0*/  @P0 LOP3.LUT R22, R22, 0x2000, RZ, 0xfc, !PT ;  /* 0x0000200016160812 */ /* 0x000fe400078efcff */
[----:B------:R-:W-:Y:S02]  /*1d0f0*/  FMNMX.FTZ R0, R160, R0, !PT ;  /* 0x00000000a0007209 */ /* 0x000fe40007810000 */
[----:B------:R-:W-:Y:S02]  /*1d100*/  ISETP.LT.OR P2, PT, R185, 0x2, P2 ;  /* 0x00000002b900780c */ /* 0x000fe40001741670 */
[----:B------:R-:W-:Y:S02]  /*1d110*/  FMNMX.FTZ R0, R161, R0, !PT ;  /* 0x00000000a1007209 */ /* 0x000fe40007810000 */
[----:B------:R-:W-:-:S02]  /*1d120*/  ISETP.LT.OR P3, PT, R185, 0x9, P3 ;  /* 0x00000009b900780c */ /* 0x000fc40001f61670 */
[----:B------:R-:W-:Y:S02]  /*1d130*/  FMNMX.FTZ R0, R164, R0, !PT ;  /* 0x00000000a4007209 */ /* 0x000fe40007810000 */
[----:B------:R-:W-:Y:S02]  /*1d140*/  ISETP.GT.AND P0, PT, R184, 0x21, P1 ;  /* 0x00000021b800780c */ /* 0x000fe40000f04270 */
[----:B------:R-:W-:Y:S02]  /*1d150*/  FMNMX.FTZ R0, R165, R0, !PT ;  /* 0x00000000a5007209 */ /* 0x000fe40007810000 */
[----:B------:R-:W-:Y:S02]  /*1d160*/  FSEL R155, R155, -INF , !P2 ;  /* 0xff8000009b9b7808 */ /* 0x000fe40005000000 */
[----:B------:R-:W-:Y:S02]  /*1d170*/  FMNMX.FTZ R0, R168, R0, !PT ;  /* 0x00000000a8007209 */ /* 0x000fe40007810000 */
[----:B------:R-:W-:-:S02]  /*1d180*/  FSEL R158, R158, -INF , !P3 ;  /* 0xff8000009e9e7808 */ /* 0x000fc40005800000 */
[----:B------:R-:W-:Y:S02]  /*1d190*/  FMNMX.FTZ R0, R169, R0, !PT ;  /* 0x00000000a9007209 */ /* 0x000fe40007810000 */
[----:B------:R-:W-:Y:S02]  /*1d1a0*/  ISETP.GT.AND P4, PT, R184, 0x9, P1 ;  /* 0x00000009b800780c */ /* 0x000fe40000f84270 */
[----:B------:R-:W-:Y:S02]  /*1d1b0*/  FMNMX.FTZ R0, R172, R0, !PT ;  /* 0x00000000ac007209 */ /* 0x000fe40007810000 */
[C---:B------:R-:W-:Y:S02]  /*1d1c0*/  ISETP.GT.AND P2, PT, R184.reuse, 0x10, P1 ;  /* 0x00000010b800780c */ /* 0x040fe40000f44270 */
[----:B------:R-:W-:Y:S02]  /*1d1d0*/  FMNMX.FTZ R0, R173, R0, !PT ;  /* 0x00000000ad007209 */ /* 0x000fe40007810000 */
[----:B------:R-:W-:-:S02]  /*1d1e0*/  ISETP.GT.AND P3, PT, R184, 0x11, P1 ;  /* 0x00000011b800780c */ /* 0x000fc40000f64270 */
[----:B------:R-:W-:Y:S02]  /*1d1f0*/  FMNMX.FTZ R0, R176, R0, !PT ;  /* 0x00000000b0007209 */ /* 0x000fe40007810000 */
[----:B------:R-:W-:Y:S02]  /*1d200*/  ISETP.LT.OR P4, PT, R185, 0xa, P4 ;  /* 0x0000000ab900780c */ /* 0x000fe40002781670 */
[----:B------:R-:W-:Y:S02]  /*1d210*/  FMNMX.FTZ R0, R177, R0, !PT ;  /* 0x00000000b1007209 */ /* 0x000fe40007810000 */
[C---:B------:R-:W-:Y:S02]  /*1d220*/  ISETP.LT.OR P2, PT, R185.reuse, 0x11, P2 ;  /* 0x00000011b900780c */ /* 0x040fe40001741670 */
[----:B------:R-:W-:Y:S02]  /*1d230*/  ISETP.LT.OR P3, PT, R185, 0x12, P3 ;  /* 0x00000012b900780c */ /* 0x000fe40001f61670 */
[----:B------:R-:W-:-:S02]  /*1d240*/  LOP3.LUT R22, R22, 0xffff7fff, RZ, 0xc0, !PT ;  /* 0xffff7fff16167812 */ /* 0x000fc400078ec0ff */
[----:B------:R-:W-:Y:S02]  /*1d250*/  FMNMX.FTZ R0, R180, R0, !PT ;  /* 0x00000000b4007209 */ /* 0x000fe40007810000 */
[----:B------:R-:W-:Y:S02]  /*1d260*/  FSEL R159, R159, -INF , !P4 ;  /* 0xff8000009f9f7808 */ /* 0x000fe40006000000 */
[----:B------:R-:W-:Y:S02]  /*1d270*/  FSEL R162, R162, -INF , !P2 ;  /* 0xff800000a2a27808 */ /* 0x000fe40005000000 */
[----:B------:R-:W-:Y:S02]  /*1d280*/  FSEL R163, R163, -INF , !P3 ;  /* 0xff800000a3a37808 */ /* 0x000fe40005800000 */
[C---:B------:R-:W-:Y:S02]  /*1d290*/  ISETP.GT.AND P4, PT, R184.reuse, 0x18, P1 ;  /* 0x00000018b800780c */ /* 0x040fe40000f84270 */
[----:B------:R-:W-:-:S02]  /*1d2a0*/  ISETP.GT.AND P2, PT, R184, 0x19, P1 ;  /* 0x00000019b800780c */ /* 0x000fc40000f44270 */
[----:B------:R-:W-:Y:S02]  /*1d2b0*/  ISETP.GT.AND P3, PT, R184, 0x20, P1 ;  /* 0x00000020b800780c */ /* 0x000fe40000f64270 */
[----:B------:R-:W-:Y:S02]  /*1d2c0*/  @P0 LOP3.LUT R22, R22, 0x8000, RZ, 0xfc, !PT ;  /* 0x0000800016160812 */ /* 0x000fe400078efcff */
[----:B------:R-:W-:Y:S02]  /*1d2d0*/  ISETP.GT.AND P0, PT, R184, RZ, P1 ;  /* 0x000000ffb800720c */ /* 0x000fe40000f04270 */
[----:B------:R-:W-:Y:S02]  /*1d2e0*/  FMNMX.FTZ R0, R181, R0, !PT ;  /* 0x00000000b5007209 */ /* 0x000fe40007810000 */
[C---:B------:R-:W-:Y:S02]  /*1d2f0*/  ISETP.LT.OR P4, PT, R185.reuse, 0x19, P4 ;  /* 0x00000019b900780c */ /* 0x040fe40002781670 */
[C---:B------:R-:W-:Y:S01]  /*1d300*/  ISETP.LT.OR P2, PT, R185.reuse, 0x1a, P2 ;  /* 0x0000001ab900780c */ /* 0x040fe20001741670 */
[----:B------:R-:W0:Y:S01]  /*1d310*/  SHFL.BFLY PT, R2, R0, 0x2, 0x1f ;  /* 0x0c401f0000027f89 */ /* 0x000e2200000e0000 */
[----:B------:R-:W-:-:S02]  /*1d320*/  ISETP.LT.OR P3, PT, R185, 0x21, P3 ;  /* 0x00000021b900780c */ /* 0x000fc40001f61670 */
[----:B------:R-:W-:Y:S02]  /*1d330*/  FSEL R166, R166, -INF , !P4 ;  /* 0xff800000a6a67808 */ /* 0x000fe40006000000 */
[----:B------:R-:W-:Y:S02]  /*1d340*/  FSEL R167, R167, -INF , !P2 ;  /* 0xff800000a7a77808 */ /* 0x000fe40005000000 */
[----:B------:R-:W-:Y:S02]  /*1d350*/  FSEL R170, R170, -INF , !P3 ;  /* 0xff800000aaaa7808 */ /* 0x000fe40005800000 */
[C---:B------:R-:W-:Y:S02]  /*1d360*/  ISETP.GT.AND P2, PT, R184.reuse, 0x28, P1 ;  /* 0x00000028b800780c */ /* 0x040fe40000f44270 */
[C---:B------:R-:W-:Y:S02]  /*1d370*/  ISETP.GT.AND P3, PT, R184.reuse, 0x29, P1 ;  /* 0x00000029b800780c */ /* 0x040fe40000f64270 */
[----:B------:R-:W-:-:S02]  /*1d380*/  ISETP.GT.AND P4, PT, R184, 0x30, P1 ;  /* 0x00000030b800780c */ /* 0x000fc40000f84270 */
[C---:B------:R-:W-:Y:S02]  /*1d390*/  ISETP.GT.AND P5, PT, R184.reuse, 0x31, P1 ;  /* 0x00000031b800780c */ /* 0x040fe40000fa4270 */
[----:B------:R-:W-:Y:S02]  /*1d3a0*/  ISETP.GT.AND P6, PT, R184, 0x38, P1 ;  /* 0x00000038b800780c */ /* 0x000fe40000fc4270 */
[----:B------:R-:W-:Y:S02]  /*1d3b0*/  LOP3.LUT R22, R22, 0xfffffff7, RZ, 0xc0, !PT ;  /* 0xfffffff716167812 */ /* 0x000fe400078ec0ff */
[----:B------:R-:W-:Y:S02]  /*1d3c0*/  ISETP.GT.AND P1, PT, R184, 0x39, P1 ;  /* 0x00000039b800780c */ /* 0x000fe40000f24270 */
[----:B------:R-:W-:Y:S02]  /*1d3d0*/  @P0 LOP3.LUT R22, R22, 0x8, RZ, 0xfc, !PT ;  /* 0x0000000816160812 */ /* 0x000fe400078efcff */
[----:B0-----:R-:W-:-:S02]  /*1d3e0*/  FMNMX.FTZ R2, R0, R2, !PT ;  /* 0x0000000200027209 */ /* 0x001fc40007810000 */
[C---:B------:R-:W-:Y:S02]  /*1d3f0*/  LOP3.LUT P0, RZ, R22.reuse, 0x8000, RZ, 0xc0, !PT ;  /* 0x0000800016ff7812 */ /* 0x040fe4000780c0ff */
[----:B------:R-:W-:Y:S01]  /*1d400*/  LOP3.LUT R22, R22, 0xfffffffd, RZ, 0xc0, !PT ;  /* 0xfffffffd16167812 */ /* 0x000fe200078ec0ff */
[----:B------:R-:W0:Y:S01]  /*1d410*/  SHFL.BFLY PT, R5, R2, 0x1, 0x1f ;  /* 0x0c201f0002057f89 */ /* 0x000e2200000e0000 */
[C---:B------:R-:W-:Y:S02]  /*1d420*/  ISETP.LT.OR P0, PT, R185.reuse, 0x22, P0 ;  /* 0x00000022b900780c */ /* 0x040fe40000701670 */
[C---:B------:R-:W-:Y:S02]  /*1d430*/  ISETP.LT.OR P4, PT, R185.reuse, 0x31, P4 ;  /* 0x00000031b900780c */ /* 0x040fe40002781670 */
[----:B------:R-:W-:Y:S02]  /*1d440*/  @P1 LOP3.LUT R22, R22, 0x2, RZ, 0xfc, !PT ;  /* 0x0000000216161812 */ /* 0x000fe400078efcff */
[----:B------:R-:W-:-:S02]  /*1d450*/  ISETP.LT.OR P5, PT, R185, 0x32, P5 ;  /* 0x00000032b900780c */ /* 0x000fc40002fa1670 */
[C---:B------:R-:W-:Y:S02]  /*1d460*/  LOP3.LUT P1, RZ, R22.reuse, 0x8, RZ, 0xc0, !PT ;  /* 0x0000000816ff7812 */ /* 0x040fe4000782c0ff */
[----:B------:R-:W-:Y:S02]  /*1d470*/  LOP3.LUT R22, R22, 0xffffffef, RZ, 0xc0, !PT ;  /* 0xffffffef16167812 */ /* 0x000fe400078ec0ff */
[C---:B------:R-:W-:Y:S02]  /*1d480*/  ISETP.LT.OR P1, PT, R185.reuse, 0x1, P1 ;  /* 0x00000001b900780c */ /* 0x040fe40000f21670 */
[----:B------:R-:W-:Y:S02]  /*1d490*/  @P0 LOP3.LUT R22, R22, 0x10, RZ, 0xfc, !PT ;  /* 0x0000001016160812 */ /* 0x000fe400078efcff */
[----:B------:R-:W-:Y:S02]  /*1d4a0*/  FSEL R154, R154, -INF , !P1 ;  /* 0xff8000009a9a7808 */ /* 0x000fe40004800000 */
[----:B------:R-:W-:-:S02]  /*1d4b0*/  ISETP.LT.OR P0, PT, R185, 0x29, P2 ;  /* 0x00000029b900780c */ /* 0x000fc40001701670 */
[----:B------:R-:W-:Y:S02]  /*1d4c0*/  FMNMX.FTZ R4, R154, R227, !PT ;  /* 0x000000e39a047209 */ /* 0x000fe40007810000 */
[C---:B------:R-:W-:Y:S02]  /*1d4d0*/  LOP3.LUT P2, RZ, R22.reuse, 0x2, RZ, 0xc0, !PT ;  /* 0x0000000216ff7812 */ /* 0x040fe4000784c0ff */
[----:B------:R-:W-:Y:S02]  /*1d4e0*/  FMNMX.FTZ R4, R155, R4, !PT ;  /* 0x000000049b047209 */ /* 0x000fe40007810000 */
[----:B------:R-:W-:Y:S02]  /*1d4f0*/  LOP3.LUT R22, R22, 0xfffffffb, RZ, 0xc0, !PT ;  /* 0xfffffffb16167812 */ /* 0x000fe400078ec0ff */
[----:B------:R-:W-:Y:S02]  /*1d500*/  FMNMX.FTZ R4, R158, R4, !PT ;  /* 0x000000049e047209 */ /* 0x000fe40007810000 */
[----:B0-----:R-:W-:Y:S01]  /*1d510*/  FMNMX.FTZ R5, R2, R5, !PT ;  /* 0x0000000502057209 */ /* 0x001fe20007810000 */
[----:B------:R-:W-:Y:S01]  /*1d520*/  IMAD.U32 R2, RZ, RZ, UR4 ;  /* 0x00000004ff027e24 */ /* 0x000fe2000f8e00ff */
[----:B------:R-:W-:-:S02]  /*1d530*/  @P0 LOP3.LUT R22, R22, 0x4, RZ, 0xfc, !PT ;  /* 0x0000000416160812 */ /* 0x000fc400078efcff */
[----:B------:R-:W-:Y:S01]  /*1d540*/  ISETP.LT.OR P0, PT, R185, 0x2a, P3 ;  /* 0x0000002ab900780c */ /* 0x000fe20001f01670 */
[----:B------:R-:W-:Y:S01]  /*1d550*/  FMUL.FTZ R3, R5, R2 ;  /* 0x0000000205037220 */ /* 0x000fe20000410000 */
[----:B------:R-:W-:Y:S02]  /*1d560*/  FMNMX.FTZ R4, R159, R4, !PT ;  /* 0x000000049f047209 */ /* 0x000fe40007810000 */
[----:B------:R-:W-:Y:S02]  /*1d570*/  LOP3.LUT R22, R22, 0xffffbfff, RZ, 0xc0, !PT ;  /* 0xffffbfff16167812 */ /* 0x000fe400078ec0ff */
[----:B------:R-:W-:Y:S02]  /*1d580*/  FMNMX.FTZ R4, R162, R4, !PT ;  /* 0x00000004a2047209 */ /* 0x000fe40007810000 */
[----:B------:R-:W-:Y:S02]  /*1d590*/  FSETP.NEU.FTZ.AND P3, PT, R5, -INF , PT ;  /* 0xff8000000500780b */ /* 0x000fe40003f7d000 */
[----:B------:R-:W-:-:S02]  /*1d5a0*/  FMNMX.FTZ R4, R163, R4, !PT ;  /* 0x00000004a3047209 */ /* 0x000fc40007810000 */
[----:B------:R-:W-:Y:S02]  /*1d5b0*/  FSEL R0, R5, RZ, P3 ;  /* 0x000000ff05007208 */ /* 0x000fe40001800000 */
[----:B------:R-:W-:Y:S02]  /*1d5c0*/  @P0 LOP3.LUT R22, R22, 0x4000, RZ, 0xfc, !PT ;  /* 0x0000400016160812 */ /* 0x000fe400078efcff */
[----:B------:R-:W-:Y:S01]  /*1d5d0*/  FMNMX.FTZ R4, R166, R4, !PT ;  /* 0x00000004a6047209 */ /* 0x000fe20007810000 */
[----:B------:R-:W-:Y:S01]  /*1d5e0*/  FADD.FTZ R0, -R0, R226 ;  /* 0x000000e200007221 */ /* 0x000fe20000010100 */
[----:B------:R-:W-:Y:S02]  /*1d5f0*/  LOP3.LUT P0, RZ, R22, 0x10, RZ, 0xc0, !PT ;  /* 0x0000001016ff7812 */ /* 0x000fe4000780c0ff */
[----:B------:R-:W-:Y:S01]  /*1d600*/  FMNMX.FTZ R4, R167, R4, !PT ;  /* 0x00000004a7047209 */ /* 0x000fe20007810000 */
[----:B------:R-:W-:Y:S01]  /*1d610*/  FMUL.FTZ R184, R0, R2 ;  /* 0x0000000200b87220 */ /* 0x000fe20000410000 */
[----:B------:R-:W-:-:S02]  /*1d620*/  FSEL R3, R3, RZ, P3 ;  /* 0x000000ff03037208 */ /* 0x000fc40001800000 */
[----:B------:R-:W-:Y:S02]  /*1d630*/  LOP3.LUT P3, RZ, R22, 0x4, RZ, 0xc0, !PT ;  /* 0x0000000416ff7812 */ /* 0x000fe4000786c0ff */
[----:B------:R-:W-:Y:S01]  /*1d640*/  FSEL R171, R171, -INF , !P0 ;  /* 0xff800000abab7808 */ /* 0x000fe20004000000 */
[--C-:B------:R-:W-:Y:S01]  /*1d650*/  FFMA.FTZ R152, R152, R2, -R3.reuse ;  /* 0x0000000298987223 */ /* 0x100fe20000010803 */
[----:B------:R-:W-:Y:S01]  /*1d660*/  FMNMX.FTZ R4, R170, R4, !PT ;  /* 0x00000004aa047209 */ /* 0x000fe20007810000 */
[-CC-:B------:R-:W-:Y:S01]  /*1d670*/  FFMA.FTZ R153, R153, R2.reuse, -R3.reuse ;  /* 0x0000000299997223 */ /* 0x180fe20000010803 */
[----:B------:R-:W-:Y:S01]  /*1d680*/  LOP3.LUT P0, RZ, R22, 0x4000, RZ, 0xc0, !PT ;  /* 0x0000400016ff7812 */ /* 0x000fe2000780c0ff */
[-CC-:B------:R-:W-:Y:S01]  /*1d690*/  FFMA.FTZ R156, R156, R2.reuse, -R3.reuse ;  /* 0x000000029c9c7223 */ /* 0x180fe20000010803 */
[----:B------:R-:W-:Y:S01]  /*1d6a0*/  FSEL R174, R174, -INF , !P3 ;  /* 0xff800000aeae7808 */ /* 0x000fe20005800000 */
[--C-:B------:R-:W-:Y:S01]  /*1d6b0*/  FFMA.FTZ R157, R157, R2, -R3.reuse ;  /* 0x000000029d9d7223 */ /* 0x100fe20000010803 */
[----:B------:R-:W-:Y:S01]  /*1d6c0*/  FMNMX.FTZ R4, R171, R4, !PT ;  /* 0x00000004ab047209 */ /* 0x000fe20007810000 */
        /* <DEDUP_REMOVED lines=9> */
[----:B------:R-:W-:Y:S01]  /*1d760*/  ISETP.LT.OR P6, PT, R185, 0x39, P6 ;  /* 0x00000039b900780c */ /* 0x000fe200037c1670 */
        /* <DEDUP_REMOVED lines=11> */
[----:B------:R-:W-:Y:S01]  /*1d820*/  FSEL R183, R183, -INF , !P2 ;  /* 0xff800000b7b77808 */ /* 0x000fe20005000000 */
[----:B------:R-:W-:Y:S01]  /*1d830*/  FFMA.FTZ R3, R181, R2, -R3 ;  /* 0x00000002b5037223 */ /* 0x000fe20000010803 */
[----:B------:R-:W-:Y:S01]  /*1d840*/  FMNMX.FTZ R4, R182, R4, !PT ;  /* 0x00000004b6047209 */ /* 0x000fe20007810000 */
[----:B------:R-:W-:Y:S01]  /*1d850*/  MUFU.EX2 R152, R152 ;  /* 0x0000009800987308 */ /* 0x000fe20000000800 */
[----:B------:R-:W-:-:S02]  /*1d860*/  LOP3.LUT P0, RZ, R22, 0x2000, RZ, 0xc0, !PT ;  /* 0x0000200016ff7812 */ /* 0x000fc4000780c0ff */
[----:B------:R-:W-:-:S05]  /*1d870*/  FMNMX.FTZ R4, R183, R4, !PT ;  /* 0x00000004b7047209 */ /* 0x000fca0007810000 */
[----:B------:R-:W0:Y:S01]  /*1d880*/  SHFL.BFLY PT, R181, R4, 0x2, 0x1f ;  /* 0x0c401f0004b57f89 */ /* 0x000e2200000e0000 */
        /* <DEDUP_REMOVED lines=10> */
[C---:B------:R-:W-:Y:S01]  /*1d930*/  FSETP.NEU.FTZ.AND P1, PT, R4.reuse, -INF , PT ;  /* 0xff8000000400780b */ /* 0x040fe20003f3d000 */
[C---:B-1----:R-:W-:Y:S02]  /*1d940*/  FMUL.FTZ R3, R4.reuse, R2 ;  /* 0x0000000204037220 */ /* 0x042fe40000410000 */
[----:B------:R-:W-:Y:S01]  /*1d950*/  MUFU.EX2 R165, R165 ;  /* 0x000000a500a57308 */ /* 0x000fe20000000800 */
[----:B------:R-:W-:Y:S02]  /*1d960*/  FSEL R181, R4, RZ, P1 ;  /* 0x000000ff04b57208 */ /* 0x000fe40000800000 */
[----:B------:R-:W-:-:S03]  /*1d970*/  FSEL R0, R3, RZ, P1 ;  /* 0x000000ff03007208 */ /* 0x000fc60000800000 */
[----:B------:R-:W-:Y:S02]  /*1d980*/  FADD.FTZ R181, -R181, R227 ;  /* 0x000000e3b5b57221 */ /* 0x000fe40000010100 */
[----:B------:R-:W0:Y:S01]  /*1d990*/  MUFU.EX2 R3, R184 ;  /* 0x000000b800037308 */ /* 0x000e220000000800 */
[-CC-:B------:R-:W-:Y:S01]  /*1d9a0*/  FFMA.FTZ R154, R154, R2.reuse, -R0.reuse ;  /* 0x000000029a9a7223 */ /* 0x180fe20000010800 */
[-CC-:B------:R-:W-:Y:S01]  /*1d9b0*/  FFMA.FTZ R155, R155, R2.reuse, -R0.reuse ;  /* 0x000000029b9b7223 */ /* 0x180fe20000010800 */
[-C--:B------:R-:W-:Y:S01]  /*1d9c0*/  FMUL.FTZ R181, R181, R2.reuse ;  /* 0x00000002b5b57220 */ /* 0x080fe20000410000 */
        /* <DEDUP_REMOVED lines=14> */
[----:B------:R-:W-:Y:S01]  /*1dab0*/  MUFU.EX2 R154, R154 ;  /* 0x0000009a009a7308 */ /* 0x000fe20000000800 */
[----:B0-----:R-:W-:-:S04]  /*1dac0*/  FFMA.FTZ R221, R3, R221, R152 ;  /* 0x000000dd03dd7223 */ /* 0x001fc80000010098 */
[----:B------:R-:W-:-:S03]  /*1dad0*/  FADD.FTZ R221, R153, R221 ;  /* 0x000000dd99dd7221 */ /* 0x000fc60000010000 */
[----:B------:R-:W0:Y:S08]  /*1dae0*/  MUFU.EX2 R0, R181 ;  /* 0x000000b500007308 */ /* 0x000e300000000800 */
[----:B------:R-:W1:Y:S08]  /*1daf0*/  MUFU.EX2 R155, R155 ;  /* 0x0000009b009b7308 */ /* 0x000e700000000800 */
[----:B------:R-:W2:Y:S01]  /*1db00*/  MUFU.EX2 R158, R158 ;  /* 0x0000009e009e7308 */ /* 0x000ea20000000800 */
[----:B0-----:R-:W-:-:S07]  /*1db10*/  FFMA.FTZ R9, R0, R9, R154 ;  /* 0x0000000900097223 */ /* 0x001fce000001009a */
[----:B------:R-:W0:Y:S01]  /*1db20*/  MUFU.EX2 R159, R159 ;  /* 0x0000009f009f7308 */ /* 0x000e220000000800 */
[----:B-1----:R-:W-:Y:S01]  /*1db30*/  FADD.FTZ R181, R155, R9 ;  /* 0x000000099bb57221 */ /* 0x002fe20000010000 */
[----:B------:R-:W-:-:S04]  /*1db40*/  FADD.FTZ R9, R156, R221 ;  /* 0x000000dd9c097221 */ /* 0x000fc80000010000 */
[----:B------:R-:W-:Y:S02]  /*1db50*/  FADD.FTZ R9, R157, R9 ;  /* 0x000000099d097221 */ /* 0x000fe40000010000 */
[----:B------:R-:W1:Y:S01]  /*1db60*/  MUFU.EX2 R162, R162 ;  /* 0x000000a200a27308 */ /* 0x000e620000000800 */
[----:B--2---:R-:W-:Y:S01]  /*1db70*/  FADD.FTZ R181, R158, R181 ;  /* 0x000000b59eb57221 */ /* 0x004fe20000010000 */
[----:B------:R-:W-:-:S04]  /*1db80*/  FADD.FTZ R9, R160, R9 ;  /* 0x00000009a0097221 */ /* 0x000fc80000010000 */
[----:B------:R-:W-:Y:S02]  /*1db90*/  FADD.FTZ R9, R161, R9 ;  /* 0x00000009a1097221 */ /* 0x000fe40000010000 */
[----:B------:R-:W2:Y:S01]  /*1dba0*/  MUFU.EX2 R163, R163 ;  /* 0x000000a300a37308 */ /* 0x000ea20000000800 */
[----:B0-----:R-:W-:Y:S01]  /*1dbb0*/  FADD.FTZ R181, R159, R181 ;  /* 0x000000b59fb57221 */ /* 0x001fe20000010000 */
[----:B------:R-:W-:-:S04]  /*1dbc0*/  FADD.FTZ R9, R164, R9 ;  /* 0x00000009a4097221 */ /* 0x000fc80000010000 */
[----:B------:R-:W-:Y:S02]  /*1dbd0*/  FADD.FTZ R9, R165, R9 ;  /* 0x00000009a5097221 */ /* 0x000fe40000010000 */
        /* <DEDUP_REMOVED lines=33> */
[----:B--2---:R-:W-:-:S04]  /*1ddf0*/  FADD.FTZ R9, R180, R9 ;  /* 0x00000009b4097221 */ /* 0x004fc80000010000 */
[----:B------:R-:W-:Y:S01]  /*1de00*/  FADD.FTZ R221, R186, R9 ;  /* 0x00000009badd7221 */ /* 0x000fe20000010000 */
[----:B0-----:R-:W-:-:S04]  /*1de10*/  FADD.FTZ R181, R182, R181 ;  /* 0x000000b5b6b57221 */ /* 0x001fc80000010000 */
[----:B-1----:R-:W-:Y:S01]  /*1de20*/  FADD.FTZ R9, R183, R181 ;  /* 0x000000b5b7097221 */ /* 0x002fe20000010000 */
[----:B------:R-:W-:Y:S06]  /*1de30*/  @!P0 BRA `(.L_x_1833) ;  /* 0x0000000000048947 */ /* 0x000fec0003800000 */
[----:B------:R-:W-:Y:S01]  /*1de40*/  BPT.TRAP 0x1 ;  /* 0x000000040000795c */ /* 0x000fe20000300000 */
.L_x_1833:
        /* <DEDUP_REMOVED lines=27> */
.L_x_1813:
[----:B------:R-:W-:Y:S05]  /*1e000*/  BSYNC B0 ;  /* 0x0000000000007941 */ /* 0x000fea0003800000 */
.L_x_1812:
        /* <DEDUP_REMOVED lines=131> */
.L_x_1835:
[----:B------:R-:W-:Y:S01]  /*1e840*/  IMAD R8, R204, 0x8, R18 ;  /* 0x00000008cc087824 */ /* 0x000fe200078e0212 */
[----:B------:R-:W-:-:S04]  /*1e850*/  SHF.L.U32 R3, R218, 0x1f, RZ ;  /* 0x0000001fda037819 */ /* 0x000fc800000006ff */
[----:B------:R0:W1:Y:S01]  /*1e860*/  SYNCS.PHASECHK.TRANS64.TRYWAIT P1, [R8+URZ+0x30850], R3 ;  /* 0x03085003080075a7 */ /* 0x000062000802017f */
[----:B------:R-:W-:Y:S05]  /*1e870*/  @!P0 BRA `(.L_x_1836) ;  /* 0x0000000000048947 */ /* 0x000fea0003800000 */
[----:B------:R-:W-:Y:S01]  /*1e880*/  BPT.TRAP 0x1 ;  /* 0x000000040000795c */ /* 0x000fe20000300000 */
.L_x_1836:
        /* <DEDUP_REMOVED lines=9> */
.L_x_1838:
[----:B------:R-:W-:Y:S05]  /*1e920*/  BSYNC B0 ;  /* 0x0000000000007941 */ /* 0x000fea0003800000 */
.L_x_1837:
[----:B------:R-:W-:Y:S01]  /*1e930*/  IMAD.MOV.U32 R6, RZ, RZ, R0 ;  /* 0x000000ffff067224 */ /* 0x000fe200078e0000 */
[----:B------:R-:W-:Y:S01]  /*1e940*/  WARPGROUP.ARRIVE ;  /* 0x00000000000079c5 */ /* 0x000fe20000000000 */
[----:B------:R-:W-:-:S03]  /*1e950*/  IMAD.MOV.U32 R7, RZ, RZ, 0x40000040 ;  /* 0x40000040ff077424 */ /* 0x000fc600078e00ff */
        /* <DEDUP_REMOVED lines=17> */
[----:B------:R-:W2:Y:S02]  /*1ea70*/  SHFL.BFLY PT, R0, R221, 0x2, 0x1f ;  /* 0x0c401f00dd007f89 */ /* 0x000ea400000e0000 */
[----:B--2---:R-:W-:-:S05]  /*1ea80*/  FADD.FTZ R0, R0, R221 ;  /* 0x000000dd00007221 */ /* 0x004fca0000010000 */
[----:B01----:R-:W0:Y:S02]  /*1ea90*/  SHFL.BFLY PT, R3, R0, 0x1, 0x1f ;  /* 0x0c201f0000037f89 */ /* 0x003e2400000e0000 */
[----:B0-----:R-:W-:Y:S01]  /*1eaa0*/  FADD.FTZ R13, R0, R3 ;  /* 0x00000003000d7221 */ /* 0x001fe20000010000 */
[----:B------:R-:W-:Y:S02]  /*1eab0*/  IMAD.MOV.U32 R3, RZ, RZ, -0x800000 ;  /* 0xff800000ff037424 */ /* 0x000fe400078e00ff */
[----:B------:R-:W-:Y:S02]  /*1eac0*/  IMAD.MOV.U32 R0, RZ, RZ, -0x800000 ;  /* 0xff800000ff007424 */ /* 0x000fe400078e00ff */
[----:B------:R-:W-:-:S13]  /*1ead0*/  FSETP.NE.FTZ.AND P1, PT, R13, RZ, PT ;  /* 0x000000ff0d00720b */ /* 0x000fda0003f35000 */
[----:B------:R-:W0:Y:S02]  /*1eae0*/  @P1 MUFU.LG2 R11, R13 ;  /* 0x0000000d000b1308 */ /* 0x000e240000000c00 */
[----:B0-----:R-:W-:Y:S01]  /*1eaf0*/  @P1 FMUL.FTZ R11, R11, 0.69314718246459960938 ;  /* 0x3f3172180b0b1820 */ /* 0x001fe20000410000 */
[----:B------:R-:W-:Y:S02]  /*1eb00*/  WARPGROUP.DEPBAR.LE gsb0, 0x0 ;  /* 0x00008000000079c5 */ /* 0x000fe40000010000 */
[----:B------:R-:W-:-:S06]  /*1eb10*/  WARPGROUP.ARRIVE ;  /* 0x00000000000079c5 */ /* 0x000fcc0000000000 */
[----:B------:R-:W-:Y:S01]  /*1eb20*/  HGMMA.64x256x16.F32.BF16 R24, R188, gdesc[UR4].tnspB, R24, gsb0 ;  /* 0x43e00004bc187df0 */ /* 0x000fe20008001818 */
[----:B------:R-:W-:Y:S02]  /*1eb30*/  R2UR UR6, R6 ;  /* 0x00000000060672ca */ /* 0x000fe400000e0000 */
[----:B------:R-:W-:Y:S01]  /*1eb40*/  R2UR UR7, R7 ;  /* 0x00000000070772ca */ /* 0x000fe200000e0000 */
[----:B------:R-:W0:Y:S02]  /*1eb50*/  SHFL.BFLY PT, R6, R9, 0x2, 0x1f ;  /* 0x0c401f0009067f89 */ /* 0x000e2400000e0000 */
[----:B0-----:R-:W-:-:S05]  /*1eb60*/  FADD.FTZ R10, R6, R9 ;  /* 0x00000009060a7221 */ /* 0x001fca0000010000 */
[----:B------:R-:W0:Y:S02]  /*1eb70*/  SHFL.BFLY PT, R7, R10, 0x1, 0x1f ;  /* 0x0c201f000a077f89 */ /* 0x000e2400000e0000 */
[----:B0-----:R-:W-:Y:S01]  /*1eb80*/  FADD.FTZ R14, R10, R7 ;  /* 0x000000070a0e7221 */ /* 0x001fe20000010000 */
[----:B------:R-:W-:Y:S01]  /*1eb90*/  CS2R R6, SRZ ;  /* 0x0000000000067805 */ /* 0x000fe2000001ff00 */
[----:B------:R-:W-:-:S03]  /*1eba0*/  @P1 FMUL.FTZ R10, R2, 0.69314718246459960938 ;  /* 0x3f317218020a1820 */ /* 0x000fc60000410000 */
[----:B------:R-:W-:Y:S01]  /*1ebb0*/  FSETP.NE.FTZ.AND P2, PT, R14, RZ, PT ;  /* 0x000000ff0e00720b */ /* 0x000fe20003f55000 */
[----:B------:R-:W-:Y:S01]  /*1ebc0*/  @P1 FFMA.FTZ R3, R10, R5, R11 ;  /* 0x000000050a031223 */ /* 0x000fe2000001000b */
        /* <DEDUP_REMOVED lines=12> */
.L_x_1840:
[----:B------:R-:W2:Y:S01]  /*1ec90*/  LDL.LU R2, [R1+0x4] ;  /* 0x0000040001027983 */ /* 0x000ea20000300800 */
[----:B------:R-:W-:Y:S02]  /*1eca0*/  VIADD R4, R8, 0x30860 ;  /* 0x0003086008047836 */ /* 0x000fe40000000000 */
[-C--:B------:R-:W-:Y:S01]  /*1ecb0*/  FMUL.FTZ R24, R24, R7.reuse ;  /* 0x0000000718187220 */ /* 0x080fe20000410000 */
[----:B------:R-:W-:Y:S01]  /*1ecc0*/  FMUL.FTZ R25, R25, R7 ;  /* 0x0000000719197220 */ /* 0x000fe20000410000 */
[----:B------:R-:W3:Y:S01]  /*1ecd0*/  LDL.LU R18, [R1+0x7c] ;  /* 0x00007c0001127983 */ /* 0x000ee20000300800 */
[----:B------:R-:W-:Y:S02]  /*1ece0*/  VIADD R204, R204, 0x1 ;  /* 0x00000001cccc7836 */ /* 0x000fe40000000000 */
[----:B------:R-:W-:-:S03]  /*1ecf0*/  FMUL.FTZ R14, R27, R6 ;  /* 0x000000061b0e7220 */ /* 0x000fc60000410000 */
[----:B------:R-:W-:Y:S01]  /*1ed00*/  ISETP.NE.AND P1, PT, R204, 0x2, PT ;  /* 0x00000002cc00780c */ /* 0x000fe20003f25270 */
[-C--:B------:R-:W-:Y:S01]  /*1ed10*/  FMUL.FTZ R172, R112, R7.reuse ;  /* 0x0000000770ac7220 */ /* 0x080fe20000410000 */
[-C--:B------:R-:W-:Y:S02]  /*1ed20*/  FMUL.FTZ R173, R116, R7.reuse ;  /* 0x0000000774ad7220 */ /* 0x080fe40000410000 */
        /* <DEDUP_REMOVED lines=122> */
[----:B------:R-:W-:-:S02]  /*1f4d0*/  LOP3.LUT R218, R218, R27, RZ, 0x3c, !PT ;  /* 0x0000001bdada7212 */ /* 0x000fc400078e3cff */
[----:B------:R-:W-:Y:S02]  /*1f4e0*/  SEL R204, R204, RZ, P1 ;  /* 0x000000ffcccc7207 */ /* 0x000fe40000800000 */
[----:B--2---:R-:W-:Y:S01]  /*1f4f0*/  PRMT R4, R2, 0x654, R4 ;  /* 0x0000065402047816 */ /* 0x004fe20000000004 */
[----:B---3--:R-:W-:Y:S02]  /*1f500*/  VIADD R18, R18, 0x1 ;  /* 0x0000000112127836 */ /* 0x008fe40000000000 */
[----:B------:R-:W-:Y:S01]  /*1f510*/  FMUL.FTZ R2, R37, R7 ;  /* 0x0000000725027220 */ /* 0x000fe20000410000 */
[----:B------:R0:W-:Y:S02]  /*1f520*/  SYNCS.ARRIVE.TRANS64.RED.A1T0 RZ, [R4+URZ], RZ ;  /* 0x000000ff04ff79a7 */ /* 0x0001e4000810043f */
[----:B------:R1:W-:Y:S01]  /*1f530*/  STL [R1+0x7c], R18 ;  /* 0x00007c1201007387 */ /* 0x0003e20000100800 */
[-C--:B------:R-:W-:Y:S01]  /*1f540*/  FMUL.FTZ R7, R38, R6.reuse ;  /* 0x0000000626077220 */ /* 0x080fe20000410000 */
[----:B0-----:R-:W-:-:S07]  /*1f550*/  FMUL.FTZ R4, R26, R6 ;  /* 0x000000061a047220 */ /* 0x001fce0000410000 */
.L_x_1666:
[----:B------:R-:W0:Y:S08]  /*1f560*/  S2UR UR4, SR_CgaCtaId ;  /* 0x00000000000479c3 */ /* 0x000e300000008800 */
[----:B------:R-:W-:Y:S01]  /*1f570*/  BAR.SYNC.DEFER_BLOCKING 0x5, 0x180 ;  /* 0x0146000000007b1d */ /* 0x000fe20000010000 */
[----:B-1----:R-:W-:-:S05]  /*1f580*/  MOV R18, 0x400 ;  /* 0x0000040000127802 */ /* 0x002fca0000000f00 */
[----:B------:R-:W-:Y:S01]  /*1f590*/  BSSY B0, `(.L_x_1841) ;  /* 0x00002d0000007945 */ /* 0x000fe20003800000 */
[----:B0-----:R-:W-:-:S05]  /*1f5a0*/  IMAD.U32 R6, RZ, RZ, UR4 ;  /* 0x00000004ff067e24 */ /* 0x001fca000f8e00ff */
[----:B------:R0:W-:Y:S01]  /*1f5b0*/  STL [R1+0x4], R6 ;  /* 0x0000040601007387 */ /* 0x0001e20000100800 */
[----:B------:R-:W-:-:S05]  /*1f5c0*/  LEA R18, R6, R18, 0x18 ;  /* 0x0000001206127211 */ /* 0x000fca00078ec0ff */
[----:B------:R0:W1:Y:S01]  /*1f5d0*/  LDS.128 R36, [R18+0x308d0] ;  /* 0x0308d00012247984 */ /* 0x0000620000000c00 */
[----:B------:R-:W-:Y:S06]  /*1f5e0*/  BAR.ARV 0x4, 0x180 ;  /* 0x0106000000007b1d */ /* 0x000fec0000002000 */
[----:B------:R-:W-:Y:S05]  /*1f5f0*/  @P0 BRA `(.L_x_1842) ;  /* 0x0000001c00d80947 */ /* 0x000fea0003800000 */
[----:B0-----:R-:W2:Y:S04]  /*1f600*/  LDL R6, [R1+0xb4] ;  /* 0x0000b40001067983 */ /* 0x001ea80000100800 */
[----:B------:R-:W3:Y:S01]  /*1f610*/  LDL R180, [R1+0x78] ;  /* 0x0000780001b47983 */ /* 0x000ee20000100800 */
[----:B------:R-:W0:Y:S01]  /*1f620*/  S2R R27, SR_SWINHI ;  /* 0x00000000001b7919 */ /* 0x000e220000002f00 */
[----:B------:R-:W-:Y:S01]  /*1f630*/  F2FP.BF16.F32.PACK_AB R24, R25, R24 ;  /* 0x000000181918723e */ /* 0x000fe200000010ff */
[----:B------:R-:W-:Y:S01]  /*1f640*/  ULDC.64 UR4, c[0x0][0xc00] ;  /* 0x0003000000047ab9 */ /* 0x000fe20000000a00 */
[----:B------:R-:W4:Y:S01]  /*1f650*/  LDL R178, [R1+0x74] ;  /* 0x0000740001b27983 */ /* 0x000f220000100800 */
        /* <DEDUP_REMOVED lines=26> */
[----:B------:R-:W-:Y:S01]  /*1f800*/  BAR.SYNC.DEFER_BLOCKING 0x1, 0x100 ;  /* 0x0044000000007b1d */ /* 0x000fe20000010000 */
[----:B--2---:R-:W-:-:S03]  /*1f810*/  IMAD.WIDE R134, R6, 0x2, R34 ;  /* 0x0000000206867825 */ /* 0x004fc600078e0222 */
[C---:B------:R-:W-:Y:S02]  /*1f820*/  IADD3 R95, P1, R134.reuse, 0x20, RZ ;  /* 0x00000020865f7810 */ /* 0x040fe40007f3e0ff */
[----:B------:R-:W-:Y:S02]  /*1f830*/  IADD3 R103, P0, R134, 0x40, RZ ;  /* 0x0000004086677810 */ /* 0x000fe40007f1e0ff */
[----:B------:R-:W-:Y:S02]  /*1f840*/  LOP3.LUT R94, R95, 0x380, RZ, 0xc0, !PT ;  /* 0x000003805f5e7812 */ /* 0x000fe400078ec0ff */
[----:B------:R-:W-:Y:S02]  /*1f850*/  LOP3.LUT R102, R103, 0x380, RZ, 0xc0, !PT ;  /* 0x0000038067667812 */ /* 0x000fe400078ec0ff */
[----:B------:R-:W-:Y:S02]  /*1f860*/  SHF.R.U64 R94, R94, 0x3, RZ ;  /* 0x000000035e5e7819 */ /* 0x000fe400000012ff */
[----:B------:R-:W-:-:S02]  /*1f870*/  IADD3 R119, P5, R134, 0x4040, RZ ;  /* 0x0000404086777810 */ /* 0x000fc40007fbe0ff */
[----:B------:R-:W-:Y:S01]  /*1f880*/  LOP3.LUT R94, R94, R95, RZ, 0x3c, !PT ;  /* 0x0000005f5e5e7212 */ /* 0x000fe200078e3cff */
[--C-:B------:R-:W-:Y:S01]  /*1f890*/  IMAD.X R95, RZ, RZ, R135.reuse, P1 ;  /* 0x000000ffff5f7224 */ /* 0x100fe200008e0687 */
[----:B------:R-:W-:Y:S02]  /*1f8a0*/  SHF.R.U64 R102, R102, 0x3, RZ ;  /* 0x0000000366667819 */ /* 0x000fe400000012ff */
[C---:B------:R-:W-:Y:S02]  /*1f8b0*/  IADD3 R123, P1, R134.reuse, 0x8000, RZ ;  /* 0x00008000867b7810 */ /* 0x040fe40007f3e0ff */
[----:B------:R-:W-:Y:S02]  /*1f8c0*/  IADD3 R121, P2, R134, 0x4060, RZ ;  /* 0x0000406086797810 */ /* 0x000fe40007f5e0ff */
[----:B------:R-:W-:Y:S02]  /*1f8d0*/  LOP3.LUT R118, R119, 0x380, RZ, 0xc0, !PT ;  /* 0x0000038077767812 */ /* 0x000fe400078ec0ff */
[----:B------:R-:W-:Y:S01]  /*1f8e0*/  LOP3.LUT R102, R102, R103, RZ, 0x3c, !PT ;  /* 0x0000006766667212 */ /* 0x000fe200078e3cff */
[----:B------:R-:W-:Y:S01]  /*1f8f0*/  IMAD.X R103, RZ, RZ, R135, P0 ;  /* 0x000000ffff677224 */ /* 0x000fe200000e0687 */
[----:B------:R-:W-:-:S02]  /*1f900*/  LOP3.LUT R122, R123, 0x380, RZ, 0xc0, !PT ;  /* 0x000003807b7a7812 */ /* 0x000fc400078ec0ff */
[C---:B------:R-:W-:Y:S02]  /*1f910*/  LOP3.LUT R27, R134.reuse, 0x380, RZ, 0xc0, !PT ;  /* 0x00000380861b7812 */ /* 0x040fe400078ec0ff */
[C---:B------:R-:W-:Y:S02]  /*1f920*/  IADD3 R107, P4, R134.reuse, 0x60, RZ ;  /* 0x00000060866b7810 */ /* 0x040fe40007f9e0ff */
[C---:B------:R-:W-:Y:S02]  /*1f930*/  IADD3 R111, P3, R134.reuse, 0x4000, RZ ;  /* 0x00004000866f7810 */ /* 0x040fe40007f7e0ff */
[----:B------:R-:W-:Y:S02]  /*1f940*/  LOP3.LUT R120, R121, 0x380, RZ, 0xc0, !PT ;  /* 0x0000038079787812 */ /* 0x000fe400078ec0ff */
[----:B------:R-:W-:Y:S02]  /*1f950*/  IADD3 R125, P0, R134, 0x8020, RZ ;  /* 0x00008020867d7810 */ /* 0x000fe40007f1e0ff */
[----:B------:R-:W-:-:S02]  /*1f960*/  SHF.R.U64 R118, R118, 0x3, RZ ;  /* 0x0000000376767819 */ /* 0x000fc400000012ff */
[----:B------:R-:W-:Y:S02]  /*1f970*/  IADD3 R115, P6, R134, 0x4020, RZ ;  /* 0x0000402086737810 */ /* 0x000fe40007fde0ff */
[----:B------:R-:W-:Y:S02]  /*1f980*/  SHF.R.U64 R122, R122, 0x3, RZ ;  /* 0x000000037a7a7819 */ /* 0x000fe400000012ff */
[----:B------:R-:W-:Y:S02]  /*1f990*/  SHF.R.U64 R27, R27, 0x3, RZ ;  /* 0x000000031b1b7819 */ /* 0x000fe400000012ff */
[----:B------:R-:W-:Y:S02]  /*1f9a0*/  LOP3.LUT R106, R107, 0x380, RZ, 0xc0, !PT ;  /* 0x000003806b6a7812 */ /* 0x000fe400078ec0ff */
[----:B------:R-:W-:Y:S02]  /*1f9b0*/  LOP3.LUT R110, R111, 0x380, RZ, 0xc0, !PT ;  /* 0x000003806f6e7812 */ /* 0x000fe400078ec0ff */
[----:B------:R-:W-:-:S02]  /*1f9c0*/  SHF.R.U64 R120, R120, 0x3, RZ ;  /* 0x0000000378787819 */ /* 0x000fc400000012ff */
[----:B------:R-:W-:Y:S02]  /*1f9d0*/  LOP3.LUT R124, R125, 0x380, RZ, 0xc0, !PT ;  /* 0x000003807d7c7812 */ /* 0x000fe400078ec0ff */
[----:B------:R-:W-:Y:S01]  /*1f9e0*/  LOP3.LUT R118, R118, R119, RZ, 0x3c, !PT ;  /* 0x0000007776767212 */ /* 0x000fe200078e3cff */
[--C-:B------:R-:W-:Y:S01]  /*1f9f0*/  IMAD.X R119, RZ, RZ, R135.reuse, P5 ;  /* 0x000000ffff777224 */ /* 0x100fe200028e0687 */
[----:B------:R-:W-:Y:S02]  /*1fa00*/  LOP3.LUT R114, R115, 0x380, RZ, 0xc0, !PT ;  /* 0x0000038073727812 */ /* 0x000fe400078ec0ff */
[----:B------:R-:W-:Y:S01]  /*1fa10*/  LOP3.LUT R122, R122, R123, RZ, 0x3c, !PT ;  /* 0x0000007b7a7a7212 */ /* 0x000fe200078e3cff */
[--C-:B------:R-:W-:Y:S01]  /*1fa20*/  IMAD.X R123, RZ, RZ, R135.reuse, P1 ;  /* 0x000000ffff7b7224 */ /* 0x100fe200008e0687 */
[----:B------:R-:W-:Y:S01]  /*1fa30*/  LOP3.LUT R26, R27, R134, RZ, 0x3c, !PT ;  /* 0x000000861b1a7212 */ /* 0x000fe200078e3cff */
[----:B------:R-:W-:Y:S01]  /*1fa40*/  IMAD.MOV.U32 R27, RZ, RZ, R135 ;  /* 0x000000ffff1b7224 */ /* 0x000fe200078e0087 */
[----:B------:R-:W-:-:S02]  /*1fa50*/  SHF.R.U64 R106, R106, 0x3, RZ ;  /* 0x000000036a6a7819 */ /* 0x000fc400000012ff */
[----:B------:R-:W-:Y:S02]  /*1fa60*/  IADD3 R177, P5, R134, 0xc020, RZ ;  /* 0x0000c02086b17810 */ /* 0x000fe40007fbe0ff */
[----:B------:R-:W-:Y:S02]  /*1fa70*/  SHF.R.U64 R110, R110, 0x3, RZ ;  /* 0x000000036e6e7819 */ /* 0x000fe400000012ff */
[----:B------:R-:W-:Y:S01]  /*1fa80*/  LOP3.LUT R120, R120, R121, RZ, 0x3c, !PT ;  /* 0x0000007978787212 */ /* 0x000fe200078e3cff */
[----:B------:R-:W-:Y:S01]  /*1fa90*/  IMAD.X R121, RZ, RZ, R135, P2 ;  /* 0x000000ffff797224 */ /* 0x000fe200010e0687 */
[----:B------:R-:W-:Y:S02]  /*1faa0*/  SHF.R.U64 R124, R124, 0x3, RZ ;  /* 0x000000037c7c7819 */ /* 0x000fe400000012ff */
[----:B------:R-:W-:Y:S02]  /*1fab0*/  IADD3 R181, P1, R134, 0xc060, RZ ;  /* 0x0000c06086b57810 */ /* 0x000fe40007f3e0ff */
[----:B------:R-:W-:-:S02]  /*1fac0*/  SHF.R.U64 R114, R114, 0x3, RZ ;  /* 0x0000000372727819 */ /* 0x000fc400000012ff */
[----:B------:R-:W-:Y:S02]  /*1fad0*/  IADD3 R179, P2, R134, 0xc040, RZ ;  /* 0x0000c04086b37810 */ /* 0x000fe40007f5e0ff */
[----:B------:R-:W-:Y:S01]  /*1fae0*/  LOP3.LUT R106, R106, R107, RZ, 0x3c, !PT ;  /* 0x0000006b6a6a7212 */ /* 0x000fe200078e3cff */
[--C-:B------:R-:W-:Y:S01]  /*1faf0*/  IMAD.X R107, RZ, RZ, R135.reuse, P4 ;  /* 0x000000ffff6b7224 */ /* 0x100fe200020e0687 */
[----:B------:R-:W-:Y:S02]  /*1fb00*/  LOP3.LUT R4, R177, 0x380, RZ, 0xc0, !PT ;  /* 0x00000380b1047812 */ /* 0x000fe400078ec0ff */
[----:B------:R-:W-:Y:S01]  /*1fb10*/  LOP3.LUT R110, R110, R111, RZ, 0x3c, !PT ;  /* 0x0000006f6e6e7212 */ /* 0x000fe200078e3cff */
[--C-:B------:R-:W-:Y:S01]  /*1fb20*/  IMAD.X R111, RZ, RZ, R135.reuse, P3 ;  /* 0x000000ffff6f7224 */ /* 0x100fe200018e0687 */
[----:B------:R-:W-:Y:S01]  /*1fb30*/  LOP3.LUT R124, R124, R125, RZ, 0x3c, !PT ;  /* 0x0000007d7c7c7212 */ /* 0x000fe200078e3cff */
[----:B------:R-:W-:Y:S01]  /*1fb40*/  IMAD.X R125, RZ, RZ, R135, P0 ;  /* 0x000000ffff7d7224 */ /* 0x000fe200000e0687 */
[----:B------:R-:W-:-:S02]  /*1fb50*/  MOV R6, R26 ;  /* 0x0000001a00067202 */ /* 0x000fc40000000f00 */
[----:B------:R-:W-:Y:S02]  /*1fb60*/  LOP3.LUT R14, R181, 0x380, RZ, 0xc0, !PT ;  /* 0x00000380b50e7812 */ /* 0x000fe400078ec0ff */
[----:B------:R-:W-:Y:S02]  /*1fb70*/  IADD3 R127, P4, R134, 0x8040, RZ ;  /* 0x00008040867f7810 */ /* 0x000fe40007f9e0ff */
[----:B------:R-:W-:Y:S02]  /*1fb80*/  F2FP.BF16.F32.PACK_AB R27, R12, R30 ;  /* 0x0000001e0c1b723e */ /* 0x000fe400000010ff */
[----:B------:R-:W-:Y:S01]  /*1fb90*/  LOP3.LUT R114, R114, R115, RZ, 0x3c, !PT ;  /* 0x0000007372727212 */ /* 0x000fe200078e3cff */
[----:B------:R-:W-:Y:S01]  /*1fba0*/  IMAD.X R115, RZ, RZ, R135, P6 ;  /* 0x000000ffff737224 */ /* 0x000fe200030e0687 */
[----:B------:R-:W-:Y:S02]  /*1fbb0*/  IADD3 R129, P3, R134, 0x8060, RZ ;  /* 0x0000806086817810 */ /* 0x000fe40007f7e0ff */
[----:B------:R-:W-:-:S02]  /*1fbc0*/  F2FP.BF16.F32.PACK_AB R26, R29, R28 ;  /* 0x0000001c1d1a723e */ /* 0x000fc400000010ff */
[----:B------:R-:W-:Y:S02]  /*1fbd0*/  LOP3.LUT R12, R179, 0x380, RZ, 0xc0, !PT ;  /* 0x00000380b30c7812 */ /* 0x000fe400078ec0ff */
[----:B------:R-:W-:Y:S02]  /*1fbe0*/  ISETP.NE.U32.AND P0, PT, RZ, UR4, PT ;  /* 0x00000004ff007c0c */ /* 0x000fe4000bf05070 */
[----:B------:R-:W-:Y:S02]  /*1fbf0*/  SHF.R.U64 R4, R4, 0x3, RZ ;  /* 0x0000000304047819 */ /* 0x000fe400000012ff */
[----:B------:R-:W-:Y:S02]  /*1fc00*/  IADD3 R131, P6, R134, 0xc000, RZ ;  /* 0x0000c00086837810 */ /* 0x000fe40007fde0ff */
[----:B------:R-:W-:Y:S02]  /*1fc10*/  SHF.R.U64 R14, R14, 0x3, RZ ;  /* 0x000000030e0e7819 */ /* 0x000fe400000012ff */
[----:B------:R-:W-:Y:S01]  /*1fc20*/  LOP3.LUT R126, R127, 0x380, RZ, 0xc0, !PT ;  /* 0x000003807f7e7812 */ /* 0x000fe200078ec0ff */
[----:B------:R-:W-:Y:S01]  /*1fc30*/  IMAD.X R29, RZ, RZ, R135, P1 ;  /* 0x000000ffff1d7224 */ /* 0x000fe200008e0687 */
[----:B------:R-:W-:Y:S01]  /*1fc40*/  LOP3.LUT R128, R129, 0x380, RZ, 0xc0, !PT ;  /* 0x0000038081807812 */ /* 0x000fe200078ec0ff */
[----:B------:R0:W-:Y:S01]  /*1fc50*/  STSM.16.M88.4 [R6], R24 ;  /* 0x0000001806007844 */ /* 0x0001e20000000200 */
[----:B------:R-:W-:-:S02]  /*1fc60*/  SHF.R.U64 R12, R12, 0x3, RZ ;  /* 0x000000030c0c7819 */ /* 0x000fc400000012ff */
[----:B------:R-:W-:Y:S01]  /*1fc70*/  ISETP.NE.AND.EX P0, PT, RZ, UR5, PT, P0 ;  /* 0x00000005ff007c0c */ /* 0x000fe2000bf05300 */
[----:B------:R-:W-:Y:S01]  /*1fc80*/  ULDC.64 UR4, c[0x0][0xc08] ;  /* 0x0003020000047ab9 */ /* 0x000fe20000000a00 */
[----:B------:R-:W-:Y:S01]  /*1fc90*/  LOP3.LUT R138, R4, R177, RZ, 0x3c, !PT ;  /* 0x000000b1048a7212 */ /* 0x000fe200078e3cff */
[----:B------:R-:W-:Y:S01]  /*1fca0*/  IMAD.X R143, RZ, RZ, R135, P2 ;  /* 0x000000ffff8f7224 */ /* 0x000fe200010e0687 */
[----:B------:R-:W-:Y:S02]  /*1fcb0*/  LOP3.LUT R130, R131, 0x380, RZ, 0xc0, !PT ;  /* 0x0000038083827812 */ /* 0x000fe400078ec0ff */
[----:B------:R-:W-:Y:S02]  /*1fcc0*/  LOP3.LUT R28, R14, R181, RZ, 0x3c, !PT ;  /* 0x000000b50e1c7212 */ /* 0x000fe400078e3cff */
[----:B------:R-:W-:Y:S02]  /*1fcd0*/  MOV R94, R94 ;  /* 0x0000005e005e7202 */ /* 0x000fe40000000f00 */
[----:B------:R-:W-:-:S02]  /*1fce0*/  F2FP.BF16.F32.PACK_AB R4, R33, R153 ;  /* 0x000000992104723e */ /* 0x000fc400000010ff */
[----:B------:R-:W-:Y:S02]  /*1fcf0*/  SHF.R.U64 R126, R126, 0x3, RZ ;  /* 0x000000037e7e7819 */ /* 0x000fe400000012ff */
[----:B0-----:R-:W-:Y:S02]  /*1fd00*/  F2FP.BF16.F32.PACK_AB R6, R2, R154 ;  /* 0x0000009a0206723e */ /* 0x001fe400000010ff */
[----:B------:R-:W-:Y:S02]  /*1fd10*/  ISETP.NE.U32.AND P2, PT, RZ, UR4, PT ;  /* 0x00000004ff007c0c */ /* 0x000fe4000bf45070 */
[----:B------:R-:W-:Y:S02]  /*1fd20*/  SHF.R.U64 R128, R128, 0x3, RZ ;  /* 0x0000000380807819 */ /* 0x000fe400000012ff */
[----:B------:R-:W-:Y:S02]  /*1fd30*/  LOP3.LUT R142, R12, R179, RZ, 0x3c, !PT ;  /* 0x000000b30c8e7212 */ /* 0x000fe400078e3cff */
[----:B------:R-:W-:-:S02]  /*1fd40*/  MOV R102, R102 ;  /* 0x0000006600667202 */ /* 0x000fc40000000f00 */
[----:B------:R-:W-:Y:S02]  /*1fd50*/  MOV R106, R106 ;  /* 0x0000006a006a7202 */ /* 0x000fe40000000f00 */
[----:B------:R-:W-:Y:S02]  /*1fd60*/  F2FP.BF16.F32.PACK_AB R12, R49, R157 ;  /* 0x0000009d310c723e */ /* 0x000fe400000010ff */
[----:B------:R-:W-:Y:S01]  /*1fd70*/  F2FP.BF16.F32.PACK_AB R14, R53, R52 ;  /* 0x00000034350e723e */ /* 0x000fe200000010ff */
[----:B------:R0:W-:Y:S01]  /*1fd80*/  STSM.16.M88.4 [R94], R4 ;  /* 0x000000045e007844 */ /* 0x0001e20000000200 */
[----:B------:R-:W-:Y:S02]  /*1fd90*/  SHF.R.U64 R130, R130, 0x3, RZ ;  /* 0x0000000382827819 */ /* 0x000fe400000012ff */
[----:B------:R-:W-:Y:S02]  /*1fda0*/  MOV R110, R110 ;  /* 0x0000006e006e7202 */ /* 0x000fe40000000f00 */
[----:B------:R-:W-:-:S02]  /*1fdb0*/  MOV R2, R28 ;  /* 0x0000001c00027202 */ /* 0x000fc40000000f00 */
[----:B------:R-:W-:Y:S02]  /*1fdc0*/  F2FP.BF16.F32.PACK_AB R24, R57, R158 ;  /* 0x0000009e3918723e */ /* 0x000fe400000010ff */
[----:B------:R-:W-:Y:S02]  /*1fdd0*/  F2FP.BF16.F32.PACK_AB R25, R59, R58 ;  /* 0x0000003a3b19723e */ /* 0x000fe400000010ff */
[----:B------:R-:W-:Y:S02]  /*1fde0*/  F2FP.BF16.F32.PACK_AB R26, R61, R159 ;  /* 0x0000009f3d1a723e */ /* 0x000fe400000010ff */
[----:B------:R-:W-:Y:S02]  /*1fdf0*/  F2FP.BF16.F32.PACK_AB R27, R63, R62 ;  /* 0x0000003e3f1b723e */ /* 0x000fe400000010ff */
[----:B------:R-:W-:Y:S01]  /*1fe00*/  LOP3.LUT R126, R126, R127, RZ, 0x3c, !PT ;  /* 0x0000007f7e7e7212 */ /* 0x000fe200078e3cff */
[----:B------:R-:W-:Y:S01]  /*1fe10*/  IMAD.X R127, RZ, RZ, R135, P4 ;  /* 0x000000ffff7f7224 */ /* 0x000fe200020e0687 */
[----:B------:R-:W-:-:S02]  /*1fe20*/  MOV R114, R114 ;  /* 0x0000007200727202 */ /* 0x000fc40000000f00 */
[----:B------:R-:W-:Y:S02]  /*1fe30*/  F2FP.BF16.F32.PACK_AB R28, R65, R160 ;  /* 0x000000a0411c723e */ /* 0x000fe400000010ff */
[----:B------:R-:W-:Y:S02]  /*1fe40*/  F2FP.BF16.F32.PACK_AB R29, R67, R66 ;  /* 0x00000042431d723e */ /* 0x000fe400000010ff */
[----:B------:R-:W-:Y:S02]  /*1fe50*/  F2FP.BF16.F32.PACK_AB R30, R69, R161 ;  /* 0x000000a1451e723e */ /* 0x000fe400000010ff */
[----:B------:R-:W-:Y:S01]  /*1fe60*/  ISETP.NE.AND.EX P2, PT, RZ, UR5, PT, P2 ;  /* 0x00000005ff007c0c */ /* 0x000fe2000bf45320 */
[----:B------:R2:W-:Y:S01]  /*1fe70*/  STSM.16.M88.4 [R102], R8 ;  /* 0x0000000866007844 */ /* 0x0005e20000000200 */
[----:B------:R-:W-:Y:S01]  /*1fe80*/  LOP3.LUT R128, R128, R129, RZ, 0x3c, !PT ;  /* 0x0000008180807212 */ /* 0x000fe200078e3cff */
[----:B------:R-:W-:Y:S01]  /*1fe90*/  IMAD.X R129, RZ, RZ, R135, P3 ;  /* 0x000000ffff817224 */ /* 0x000fe200018e0687 */
[----:B------:R-:W-:-:S02]  /*1fea0*/  MOV R118, R118 ;  /* 0x0000007600767202 */ /* 0x000fc40000000f00 */
[----:B0-----:R-:W-:Y:S02]  /*1feb0*/  F2FP.BF16.F32.PACK_AB R4, R73, R162 ;  /* 0x000000a24904723e */ /* 0x001fe400000010ff */
[----:B------:R-:W-:Y:S02]  /*1fec0*/  F2FP.BF16.F32.PACK_AB R5, R75, R74 ;  /* 0x0000004a4b05723e */ /* 0x000fe400000010ff */
[----:B------:R-:W-:Y:S02]  /*1fed0*/  F2FP.BF16.F32.PACK_AB R6, R77, R163 ;  /* 0x000000a34d06723e */ /* 0x000fe400000010ff */
[----:B------:R-:W-:Y:S01]  /*1fee0*/  F2FP.BF16.F32.PACK_AB R7, R79, R78 ;  /* 0x0000004e4f07723e */ /* 0x000fe200000010ff */
[----:B------:R0:W-:Y:S01]  /*1fef0*/  STSM.16.M88.4 [R106], R12 ;  /* 0x0000000c6a007844 */ /* 0x0001e20000000200 */
[----:B------:R-:W-:Y:S01]  /*1ff00*/  LOP3.LUT R130, R130, R131, RZ, 0x3c, !PT ;  /* 0x0000008382827212 */ /* 0x000fe200078e3cff */
[----:B------:R-:W-:Y:S01]  /*1ff10*/  IMAD.X R131, RZ, RZ, R135, P6 ;  /* 0x000000ffff837224 */ /* 0x000fe200030e0687 */
[----:B------:R-:W-:Y:S01]  /*1ff20*/  MOV R120, R120 ;  /* 0x0000007800787202 */ /* 0x000fe20000000f00 */
[----:B------:R-:W-:Y:S01]  /*1ff30*/  STSM.16.M88.4 [R110], R24 ;  /* 0x000000186e007844 */ /* 0x000fe20000000200 */
[----:B--2---:R-:W-:-:S02]  /*1ff40*/  F2FP.BF16.F32.PACK_AB R8, R81, R164 ;  /* 0x000000a45108723e */ /* 0x004fc400000010ff */
[----:B------:R-:W-:Y:S02]  /*1ff50*/  F2FP.BF16.F32.PACK_AB R9, R83, R82 ;  /* 0x000000525309723e */ /* 0x000fe400000010ff */
[----:B------:R-:W-:Y:S02]  /*1ff60*/  F2FP.BF16.F32.PACK_AB R10, R85, R165 ;  /* 0x000000a5550a723e */ /* 0x000fe400000010ff */
[----:B------:R-:W-:Y:S01]  /*1ff70*/  F2FP.BF16.F32.PACK_AB R11, R87, R86 ;  /* 0x00000056570b723e */ /* 0x000fe200000010ff */
[----:B------:R-:W-:Y:S01]  /*1ff80*/  IMAD.X R139, RZ, RZ, R135, P5 ;  /* 0x000000ffff8b7224 */ /* 0x000fe200028e0687 */
[----:B------:R-:W-:Y:S01]  /*1ff90*/  MOV R122, R122 ;  /* 0x0000007a007a7202 */ /* 0x000fe20000000f00 */
[----:B------:R-:W-:Y:S01]  /*1ffa0*/  STSM.16.M88.4 [R114], R28 ;  /* 0x0000001c72007844 */ /* 0x000fe20000000200 */
[----:B------:R-:W-:Y:S02]  /*1ffb0*/  MOV R124, R124 ;  /* 0x0000007c007c7202 */ /* 0x000fe40000000f00 */
[----:B0-----:R-:W-:-:S02]  /*1ffc0*/  F2FP.BF16.F32.PACK_AB R12, R89, R166 ;  /* 0x000000a6590c723e */ /* 0x001fc400000010ff */
[----:B------:R-:W-:Y:S02]  /*1ffd0*/  F2FP.BF16.F32.PACK_AB R13, R91, R90 ;  /* 0x0000005a5b0d723e */ /* 0x000fe400000010ff */
[----:B------:R-:W-:Y:S02]  /*1ffe0*/  F2FP.BF16.F32.PACK_AB R14, R93, R167 ;  /* 0x000000a75d0e723e */ /* 0x000fe400000010ff */
[----:B------:R-:W-:Y:S01]  /*1fff0*/  F2FP.BF16.F32.PACK_AB R15, R21, R20 ;  /* 0x00000014150f723e */ /* 0x000fe200000010ff */
[----:B------:R0:W-:Y:S01]  /*20000*/  STSM.16.M88.4 [R118], R4 ;  /* 0x0000000476007844 */ /* 0x0001e20000000200 */
[----:B------:R-:W-:Y:S02]  /*20010*/  F2FP.BF16.F32.PACK_AB R52, R97, R168 ;  /* 0x000000a86134723e */ /* 0x000fe400000010ff */
[----:B------:R-:W-:Y:S02]  /*20020*/  F2FP.BF16.F32.PACK_AB R53, R99, R98 ;  /* 0x000000626335723e */ /* 0x000fe400000010ff */
[----:B------:R-:W-:Y:S01]  /*20030*/  MOV R126, R126 ;  /* 0x0000007e007e7202 */ /* 0x000fe20000000f00 */
[----:B------:R2:W-:Y:S01]  /*20040*/  STSM.16.M88.4 [R120], R8 ;  /* 0x0000000878007844 */ /* 0x0005e20000000200 */
[----:B------:R-:W-:-:S02]  /*20050*/  MOV R128, R128 ;  /* 0x0000008000807202 */ /* 0x000fc40000000f00 */
[----:B------:R-:W-:Y:S01]  /*20060*/  MOV R130, R130 ;  /* 0x0000008200827202 */ /* 0x000fe20000000f00 */
[----:B------:R3:W-:Y:S01]  /*20070*/  STSM.16.M88.4 [R122], R12 ;  /* 0x0000000c7a007844 */ /* 0x0007e20000000200 */
[----:B-1----:R-:W-:Y:S02]  /*20080*/  MOV R36, R138 ;  /* 0x0000008a00247202 */ /* 0x002fe40000000f00 */
[----:B------:R-:W-:Y:S02]  /*20090*/  F2FP.BF16.F32.PACK_AB R153, R84, R80 ;  /* 0x000000505499723e */ /* 0x000fe400000010ff */
[----:B0-----:R-:W-:Y:S02]  /*200a0*/  F2FP.BF16.F32.PACK_AB R4, R113, R172 ;  /* 0x000000ac7104723e */ /* 0x001fe400000010ff */
[----:B------:R-:W-:Y:S02]  /*200b0*/  F2FP.BF16.F32.PACK_AB R5, R56, R50 ;  /* 0x000000323805723e */ /* 0x000fe400000010ff */
[----:B------:R-:W-:-:S02]  /*200c0*/  F2FP.BF16.F32.PACK_AB R6, R117, R173 ;  /* 0x000000ad7506723e */ /* 0x000fc400000010ff */
[----:B------:R-:W-:Y:S01]  /*200d0*/  F2FP.BF16.F32.PACK_AB R7, R64, R60 ;  /* 0x0000003c4007723e */ /* 0x000fe200000010ff */
[----:B------:R-:W-:Y:S01]  /*200e0*/  STSM.16.M88.4 [R124], R52 ;  /* 0x000000347c007844 */ /* 0x000fe20000000200 */
[----:B--2---:R-:W-:Y:S02]  /*200f0*/  F2FP.BF16.F32.PACK_AB R8, R112, R174 ;  /* 0x000000ae7008723e */ /* 0x004fe400000010ff */
[----:B------:R-:W-:Y:S02]  /*20100*/  F2FP.BF16.F32.PACK_AB R154, R133, R132 ;  /* 0x00000084859a723e */ /* 0x000fe400000010ff */
[----:B------:R-:W-:Y:S02]  /*20110*/  F2FP.BF16.F32.PACK_AB R9, R71, R68 ;  /* 0x000000444709723e */ /* 0x000fe400000010ff */
[----:B------:R-:W-:Y:S02]  /*20120*/  F2FP.BF16.F32.PACK_AB R10, R116, R175 ;  /* 0x000000af740a723e */ /* 0x000fe400000010ff */
[----:B------:R-:W-:Y:S01]  /*20130*/  F2FP.BF16.F32.PACK_AB R11, R76, R72 ;  /* 0x000000484c0b723e */ /* 0x000fe200000010ff */
[----:B------:R-:W-:Y:S01]  /*20140*/  STSM.16.M88.4 [R126], R40 ;  /* 0x000000287e007844 */ /* 0x000fe20000000200 */
[----:B------:R-:W-:Y:S01]  /*20150*/  MOV R142, R142 ;  /* 0x0000008e008e7202 */ /* 0x000fe20000000f00 */
[----:B---3--:R-:W0:Y:S01]  /*20160*/  LDC.64 R12, c[0x0][0xc00] ;  /* 0x00030000ff0c7b82 */ /* 0x008e220000000a00 */
[----:B------:R-:W-:Y:S01]  /*20170*/  F2FP.BF16.F32.PACK_AB R138, R141, R140 ;  /* 0x0000008c8d8a723e */ /* 0x000fe200000010ff */
[----:B------:R1:W-:Y:S01]  /*20180*/  STSM.16.M88.4 [R128], R4 ;  /* 0x0000000480007844 */ /* 0x0003e20000000200 */
[----:B------:R-:W-:-:S03]  /*20190*/  F2FP.BF16.F32.PACK_AB R139, R108, R104 ;  /* 0x000000686c8b723e */ /* 0x000fc600000010ff */
[----:B------:R-:W-:Y:S01]  /*201a0*/  STSM.16.M88.4 [R130], R8 ;  /* 0x0000000882007844 */ /* 0x000fe20000000200 */
[----:B------:R-:W-:Y:S01]  /*201b0*/  ULDC UR4, c[0x0][0xa88] ;  /* 0x0002a20000047ab9 */ /* 0x000fe20000000800 */
[----:B------:R-:W-:Y:S01]  /*201c0*/  IMAD.MOV.U32 R20, RZ, RZ, RZ ;  /* 0x000000ffff147224 */ /* 0x000fe200078e00ff */
[----:B------:R-:W2:Y:S01]  /*201d0*/  LDC R80, c[0x0][0xbe8] ;  /* 0x0002fa00ff507b82 */ /* 0x000ea20000000800 */
[----:B------:R-:W-:Y:S04]  /*201e0*/  STSM.16.M88.4 [R36], R152 ;  /* 0x0000009824007844 */ /* 0x000fe80000000200 */
[----:B------:R-:W-:Y:S03]  /*201f0*/  STSM.16.M88.4 [R142], R136 ;  /* 0x000000888e007844 */ /* 0x000fe60000000200 */
[----:B-1----:R-:W1:Y:S01]  /*20200*/  @P2 LDC.64 R4, c[0x0][0xc08] ;  /* 0x00030200ff042b82 */ /* 0x002e620000000a00 */
[----:B------:R4:W-:Y:S01]  /*20210*/  STSM.16.M88.4 [R2], R144 ;  /* 0x0000009002007844 */ /* 0x0009e20000000200 */
[----:B------:R-:W-:-:S02]  /*20220*/  IMAD.U32 R7, RZ, RZ, UR4 ;  /* 0x00000004ff077e24 */ /* 0x000fc4000f8e00ff */
[----:B0-----:R-:W-:-:S04]  /*20230*/  IMAD.WIDE R12, R180, 0x4, R12 ;  /* 0x00000004b40c7825 */ /* 0x001fc800078e020c */
[----:B------:R-:W-:Y:S01]  /*20240*/  BAR.SYNC.DEFER_BLOCKING 0x1, 0x100 ;  /* 0x0044000000007b1d */ /* 0x000fe20000010000 */
[----:B-1----:R-:W-:-:S05]  /*20250*/  @P2 IMAD.WIDE R4, R180, 0x4, R4 ;  /* 0x00000004b4042825 */ /* 0x002fca00078e0204 */
[----:B------:R0:W5:Y:S04]  /*20260*/  @P0 LDG.E R20, desc[UR60][R12.64] ;  /* 0x0000003c0c140981 */ /* 0x000168000c1e1900 */
[----:B------:R0:W5:Y:S01]  /*20270*/  @P2 LDG.E R7, desc[UR60][R4.64] ;  /* 0x0000003c04072981 */ /* 0x000162000c1e1900 */
[----:B--2---:R-:W-:-:S13]  /*20280*/  ISETP.NE.AND P1, PT, R80, 0x1, PT ;  /* 0x000000015000780c */ /* 0x004fda0003f25270 */
[----:B------:R-:W1:Y:S08]  /*20290*/  @P1 LDC R6, c[0x0][0xbec] ;  /* 0x0002fb00ff061b82 */ /* 0x000e700000000800 */
[----:B------:R-:W2:Y:S01]  /*202a0*/  @P1 LDC R15, c[0x0][0xbf0] ;  /* 0x0002fc00ff0f1b82 */ /* 0x000ea20000000800 */
[----:B----4-:R-:W-:Y:S01]  /*202b0*/  SHF.R.S32.HI R2, RZ, 0x1f, R178 ;  /* 0x0000001fff027819 */ /* 0x010fe200000114b2 */
[----:B0-----:R-:W-:Y:S06]  /*202c0*/  @P2 BRA `(.L_x_1843) ;  /* 0x0000000000102947 */ /* 0x001fec0003800000 */
[----:B------:R-:W-:Y:S05]  /*202d0*/  @!P0 BRA `(.L_x_1843) ;  /* 0x00000000000c8947 */ /* 0x000fea0003800000 */
[----:B------:R-:W3:Y:S04]  /*202e0*/  LDG.E R4, desc[UR60][R12.64] ;  /* 0x0000003c0c047981 */ /* 0x000ee8000c1e1900 */
[----:B-----5:R-:W3:Y:S02]  /*202f0*/  LDG.E R7, desc[UR60][R12.64+0x4] ;  /* 0x0000043c0c077981 */ /* 0x020ee4000c1e1900 */
[----:B---3--:R-:W-:-:S07]  /*20300*/  IMAD.IADD R7, R7, 0x1, -R4 ;  /* 0x0000000107077824 */ /* 0x008fce00078e0a04 */
.L_x_1843:
[----:B------:R-:W3:Y:S01]  /*20310*/  LDL R5, [R1+0x64] ;  /* 0x0000640001057983 */ /* 0x000ee20000100800 */
[----:B------:R-:W-:-:S03]  /*20320*/  ULDC.64 UR4, c[0x0][0xb90] ;  /* 0x0002e40000047ab9 */ /* 0x000fc60000000a00 */
[----:B------:R-:W4:Y:S01]  /*20330*/  LDL R87, [R1+0x70] ;  /* 0x0000700001577983 */ /* 0x000f220000100800 */
[----:B-----5:R-:W-:Y:S02]  /*20340*/  SHF.R.S32.HI R21, RZ, 0x1f, R20 ;  /* 0x0000001fff157819 */ /* 0x020fe40000011414 */
[----:B------:R-:W-:Y:S01]  /*20350*/  SHF.R.S32.HI R36, RZ, 0x1f, R180 ;  /* 0x0000001fff247819 */ /* 0x000fe200000114b4 */
[----:B------:R-:W3:Y:S01]  /*20360*/  LDL.LU R86, [R1+0x4c] ;  /* 0x00004c0001567983 */ /* 0x000ee20000300800 */
[----:B------:R-:W-:Y:S01]  /*20370*/  SEL R81, R180, RZ, !P0 ;  /* 0x000000ffb4517207 */ /* 0x000fe20004000000 */
[----:B------:R-:W-:Y:S01]  /*20380*/  IMAD R82, R7, R80, RZ ;  /* 0x0000005007527224 */ /* 0x000fe200078e02ff */
[----:B------:R-:W0:Y:S01]  /*20390*/  @P1 LDC R83, c[0x0][0xbec] ;  /* 0x0002fb00ff531b82 */ /* 0x000e220000000800 */
[----:B------:R-:W4:Y:S01]  /*203a0*/  LDL R84, [R1+0xc] ;  /* 0x00000c0001547983 */ /* 0x000f220000100800 */
[----:B------:R-:W-:Y:S01]  /*203b0*/  IMAD R4, R2, UR4, RZ ;  /* 0x0000000402047c24 */ /* 0x000fe2000f8e02ff */
[----:B------:R-:W-:-:S02]  /*203c0*/  SEL R36, R36, RZ, !P0 ;  /* 0x000000ff24247207 */ /* 0x000fc40004000000 */
[----:B------:R-:W4:Y:S01]  /*203d0*/  LDL R14, [R1+0xb0] ;  /* 0x0000b000010e7983 */ /* 0x000f220000100800 */
[C---:B------:R-:W-:Y:S02]  /*203e0*/  IMAD R13, R178.reuse, UR5, R4 ;  /* 0x00000005b20d7c24 */ /* 0x040fe4000f8e0204 */
[----:B------:R-:W0:Y:S01]  /*203f0*/  @P1 LDC R85, c[0x0][0xbf0] ;  /* 0x0002fc00ff551b82 */ /* 0x000e220000000800 */
[----:B------:R-:W4:Y:S01]  /*20400*/  LDL R10, [R1+0x80] ;  /* 0x00008000010a7983 */ /* 0x000f220000100800 */
[----:B---3--:R-:W-:Y:S02]  /*20410*/  IMAD.IADD R25, R5, 0x1, R86 ;  /* 0x0000000105197824 */ /* 0x008fe400078e0256 */
[----:B------:R-:W-:Y:S01]  /*20420*/  IMAD.WIDE.U32 R4, R178, UR4, R20 ;  /* 0x00000004b2047c25 */ /* 0x000fe2000f8e0014 */
[----:B------:R-:W-:-:S03]  /*20430*/  ULDC.64 UR4, c[0x0][0xb98] ;  /* 0x0002e60000047ab9 */ /* 0x000fc60000000a00 */
[----:B-1----:R-:W-:-:S04]  /*20440*/  @P1 IMAD.HI.U32 R6, R25, R6, RZ ;  /* 0x0000000619061227 */ /* 0x002fc800078e00ff */
[----:B------:R-:W-:Y:S01]  /*20450*/  IMAD.MOV.U32 R9, RZ, RZ, R25 ;  /* 0x000000ffff097224 */ /* 0x000fe200078e0019 */
[----:B--2---:R-:W-:Y:S01]  /*20460*/  @P1 SHF.R.U32.HI R9, RZ, R15, R6 ;  /* 0x0000000fff091219 */ /* 0x004fe20000011606 */
[----:B----4-:R-:W-:Y:S02]  /*20470*/  IMAD R11, R84, 0x8, R87 ;  /* 0x00000008540b7824 */ /* 0x010fe400078e0257 */
[----:B------:R-:W-:Y:S02]  /*20480*/  IMAD.IADD R5, R5, 0x1, R13 ;  /* 0x0000000105057824 */ /* 0x000fe400078e020d */
[----:B------:R-:W-:Y:S02]  /*20490*/  IMAD.SHL.U32 R11, R11, 0x8, RZ ;  /* 0x000000080b0b7824 */ /* 0x000fe400078e00ff */
[----:B------:R-:W-:Y:S02]  /*204a0*/  IMAD.MOV R13, RZ, RZ, -R9 ;  /* 0x000000ffff0d7224 */ /* 0x000fe400078e0a09 */
[----:B------:R-:W-:-:S04]  /*204b0*/  IMAD.WIDE R34, R11, 0x2, R34 ;  /* 0x000000020b227825 */ /* 0x000fc800078e0222 */
[----:B------:R-:W-:Y:S02]  /*204c0*/  IMAD R6, R36, UR4, RZ ;  /* 0x0000000424067c24 */ /* 0x000fe4000f8e02ff */
[----:B------:R-:W-:-:S04]  /*204d0*/  IMAD.WIDE.U32 R4, R81, UR4, R4 ;  /* 0x0000000451047c25 */ /* 0x000fc8000f8e0004 */
[----:B------:R-:W-:Y:S01]  /*204e0*/  IMAD R11, R80, R13, R25 ;  /* 0x0000000d500b7224 */ /* 0x000fe200078e0219 */
[----:B------:R-:W-:Y:S01]  /*204f0*/  SHF.R.S32.HI R13, RZ, 0x1f, R9 ;  /* 0x0000001fff0d7819 */ /* 0x000fe20000011409 */
[----:B------:R-:W-:Y:S01]  /*20500*/  IMAD R8, R81, UR5, R6 ;  /* 0x0000000551087c24 */ /* 0x000fe2000f8e0206 */
[----:B------:R-:W-:Y:S01]  /*20510*/  IADD3 R4, P0, R9, R4, RZ ;  /* 0x0000000409047210 */ /* 0x000fe20007f1e0ff */
[----:B------:R-:W-:Y:S01]  /*20520*/  ULDC.64 UR4, c[0x0][0xb88] ;  /* 0x0002e20000047ab9 */ /* 0x000fe20000000a00 */
        /* <DEDUP_REMOVED lines=8> */
[----:B------:R-:W-:Y:S02]  /*205b0*/  LEA.HI.X R4, R4, UR5, R5, 0x2, P0 ;  /* 0x0000000504047c11 */ /* 0x000fe400080f1405 */
[C---:B------:R-:W-:Y:S01]  /*205c0*/  IADD3 R33, P2, R34.reuse, 0x5000, RZ ;  /* 0x0000500022217810 */ /* 0x040fe20007f5e0ff */
[----:B------:R-:W-:Y:S01]  /*205d0*/  SHFL.IDX PT, R54, R6, RZ, 0x1c1f ;  /* 0x001c1fff06367589 */ /* 0x000fe200000e0000 */
[----:B------:R-:W-:Y:S01]  /*205e0*/  IADD3 R25, P0, R34, 0x3000, RZ ;  /* 0x0000300022197810 */ /* 0x000fe20007f1e0ff */
[----:B------:R-:W-:Y:S01]  /*205f0*/  IMAD.IADD R15, R14, 0x1, R86 ;  /* 0x000000010e0f7824 */ /* 0x000fe200078e0256 */
[----:B------:R-:W-:Y:S02]  /*20600*/  ULDC.64 UR4, c[0x0][0xaa0] ;  /* 0x0002a80000047ab9 */ /* 0x000fe40000000a00 */
[----:B------:R-:W-:Y:S02]  /*20610*/  LOP3.LUT R24, R25, 0x380, RZ, 0xc0, !PT ;  /* 0x0000038019187812 */ /* 0x000fe400078ec0ff */
[----:B------:R-:W-:-:S02]  /*20620*/  LOP3.LUT R32, R33, 0x380, RZ, 0xc0, !PT ;  /* 0x0000038021207812 */ /* 0x000fc400078ec0ff */
[----:B------:R-:W-:Y:S02]  /*20630*/  SHF.R.U64 R24, R24, 0x3, RZ ;  /* 0x0000000318187819 */ /* 0x000fe400000012ff */
[----:B------:R-:W-:Y:S02]  /*20640*/  SHF.R.U64 R32, R32, 0x3, RZ ;  /* 0x0000000320207819 */ /* 0x000fe400000012ff */
[----:B------:R-:W-:Y:S01]  /*20650*/  LOP3.LUT R24, R24, R25, RZ, 0x3c, !PT ;  /* 0x0000001918187212 */ /* 0x000fe200078e3cff */
[--C-:B------:R-:W-:Y:S01]  /*20660*/  IMAD.X R25, RZ, RZ, R35.reuse, P0 ;  /* 0x000000ffff197224 */ /* 0x100fe200000e0623 */
[----:B------:R-:W-:Y:S02]  /*20670*/  IADD3 R53, P0, R34, 0x9000, RZ ;  /* 0x0000900022357810 */ /* 0x000fe40007f1e0ff */
[----:B------:R-:W-:Y:S01]  /*20680*/  LOP3.LUT R32, R32, R33, RZ, 0x3c, !PT ;  /* 0x0000002120207212 */ /* 0x000fe200078e3cff */
[----:B------:R-:W-:Y:S01]  /*20690*/  IMAD.X R33, RZ, RZ, R35, P2 ;  /* 0x000000ffff217224 */ /* 0x000fe200010e0623 */
[----:B------:R-:W-:-:S02]  /*206a0*/  LOP3.LUT R52, R53, 0x380, RZ, 0xc0, !PT ;  /* 0x0000038035347812 */ /* 0x000fc400078ec0ff */
[----:B------:R-:W-:Y:S01]  /*206b0*/  IADD3 R61, P2, R34, 0xb000, RZ ;  /* 0x0000b000223d7810 */ /* 0x000fe20007f5e0ff */
[----:B------:R-:W1:Y:S01]  /*206c0*/  SHFL.IDX PT, R55, R4, RZ, 0x1c1f ;  /* 0x001c1fff04377589 */ /* 0x000e6200000e0000 */
[----:B------:R-:W-:Y:S02]  /*206d0*/  SHF.R.U64 R52, R52, 0x3, RZ ;  /* 0x0000000334347819 */ /* 0x000fe400000012ff */
[----:B------:R-:W-:Y:S02]  /*206e0*/  LOP3.LUT R60, R61, 0x380, RZ, 0xc0, !PT ;  /* 0x000003803d3c7812 */ /* 0x000fe400078ec0ff */
[----:B------:R-:W-:Y:S01]  /*206f0*/  LOP3.LUT R52, R52, R53, RZ, 0x3c, !PT ;  /* 0x0000003534347212 */ /* 0x000fe200078e3cff */
[----:B------:R-:W-:Y:S01]  /*20700*/  IMAD.X R53, RZ, RZ, R35, P0 ;  /* 0x000000ffff357224 */ /* 0x000fe200000e0623 */
[----:B------:R-:W-:Y:S02]  /*20710*/  SHF.R.U64 R60, R60, 0x3, RZ ;  /* 0x000000033c3c7819 */ /* 0x000fe400000012ff */
[----:B------:R-:W-:-:S02]  /*20720*/  LOP3.LUT P0, RZ, R10, 0x3, RZ, 0xc0, !PT ;  /* 0x000000030aff7812 */ /* 0x000fc4000780c0ff */
[----:B------:R-:W-:Y:S01]  /*20730*/  LOP3.LUT R60, R60, R61, RZ, 0x3c, !PT ;  /* 0x0000003d3c3c7212 */ /* 0x000fe200078e3cff */
[----:B------:R-:W-:Y:S01]  /*20740*/  IMAD.X R61, RZ, RZ, R35, P2 ;  /* 0x000000ffff3d7224 */ /* 0x000fe200010e0623 */
[C---:B------:R-:W-:Y:S01]  /*20750*/  ISETP.GE.OR P2, PT, R15.reuse, R82, P0 ;  /* 0x000000520f00720c */ /* 0x040fe20000746670 */
[----:B------:R-:W-:Y:S04]  /*20760*/  SHFL.IDX PT, R58, R6, 0x1, 0x1c1f ;  /* 0x003c1f00063a7f89 */ /* 0x000fe800000e0000 */
[----:B------:R-:W2:Y:S01]  /*20770*/  SHFL.IDX PT, R59, R4, 0x1, 0x1c1f ;  /* 0x003c1f00043b7f89 */ /* 0x000ea200000e0000 */
[----:B------:R-:W-:-:S05]  /*20780*/  VIADD R5, R15, 0x8 ;  /* 0x000000080f057836 */ /* 0x000fca0000000000 */
[----:B------:R-:W-:Y:S02]  /*20790*/  ISETP.GE.OR P0, PT, R5, R82, P0 ;  /* 0x000000520500720c */ /* 0x000fe40000706670 */
[----:B-1----:R1:W-:Y:S02]  /*207a0*/  @!P2 ST.E desc[UR60][R54.64], R3 ;  /* 0x000000033600a985 */ /* 0x0023e4000c10193c */
[----:B-1----:R-:W-:-:S04]  /*207b0*/  IMAD R3, R21, UR4, RZ ;  /* 0x0000000415037c24 */ /* 0x002fc8000f8e02ff */
[C---:B------:R-:W-:Y:S02]  /*207c0*/  IMAD R3, R20.reuse, UR5, R3 ;  /* 0x0000000514037c24 */ /* 0x040fe4000f8e0203 */
[----:B------:R-:W-:Y:S01]  /*207d0*/  IMAD.WIDE.U32 R20, R20, UR4, RZ ;  /* 0x0000000414147c25 */ /* 0x000fe2000f8e00ff */
[----:B------:R-:W-:Y:S02]  /*207e0*/  ULDC.64 UR4, c[0x0][0xae8] ;  /* 0x0002ba0000047ab9 */ /* 0x000fe40000000a00 */
[----:B--2---:R1:W-:Y:S01]  /*207f0*/  @!P0 ST.E desc[UR60][R58.64], R0 ;  /* 0x000000003a008985 */ /* 0x0043e2000c10193c */
[----:B------:R-:W-:Y:S02]  /*20800*/  IMAD.IADD R3, R21, 0x1, R3 ;  /* 0x0000000115037824 */ /* 0x000fe400078e0203 */
[----:B------:R-:W-:Y:S01]  /*20810*/  IMAD R21, R87, 0x20, R84 ;  /* 0x0000002057157824 */ /* 0x000fe200078e0254 */
[----:B------:R-:W-:Y:S01]  /*20820*/  IADD3 R9, P5, R34, 0x1000, RZ ;  /* 0x0000100022097810 */ /* 0x000fe20007fbe0ff */
[----:B------:R-:W-:Y:S01]  /*20830*/  IMAD.IADD R87, R84, 0x1, R86 ;  /* 0x0000000154577824 */ /* 0x000fe200078e0256 */
[----:B------:R-:W-:-:S02]  /*20840*/  IADD3 R13, P4, R34, 0x2000, RZ ;  /* 0x00002000220d7810 */ /* 0x000fc40007f9e0ff */
[C---:B------:R-:W-:Y:S02]  /*20850*/  IADD3 R29, P3, R34.reuse, 0x4000, RZ ;  /* 0x00004000221d7810 */ /* 0x040fe40007f7e0ff */
[----:B------:R-:W-:Y:S01]  /*20860*/  IADD3 R41, P6, R34, 0x6000, RZ ;  /* 0x0000600022297810 */ /* 0x000fe20007fde0ff */
[----:B-1----:R-:W-:Y:S01]  /*20870*/  IMAD R0, R2, UR4, RZ ;  /* 0x0000000402007c24 */ /* 0x002fe2000f8e02ff */
[----:B------:R-:W-:Y:S01]  /*20880*/  LOP3.LUT R11, R34, 0x380, RZ, 0xc0, !PT ;  /* 0x00000380220b7812 */ /* 0x000fe200078ec0ff */
[----:B------:R-:W-:Y:S01]  /*20890*/  IMAD.MOV.U32 R2, RZ, RZ, R20 ;  /* 0x000000ffff027224 */ /* 0x000fe200078e0014 */
[----:B------:R-:W5:Y:S01]  /*208a0*/  LD.E.128 R24, desc[UR60][R24.64] ;  /* 0x0000003c18187980 */ /* 0x000f62000c101d00 */
[----:B------:R-:W-:-:S03]  /*208b0*/  IMAD.IADD R20, R86, 0x1, R21 ;  /* 0x0000000156147824 */ /* 0x000fc600078e0215 */
[----:B------:R1:W5:Y:S01]  /*208c0*/  LDL R86, [R1] ;  /* 0x0000000001567983 */ /* 0x0003620000100800 */
[----:B------:R-:W-:Y:S02]  /*208d0*/  LOP3.LUT R8, R9, 0x380, RZ, 0xc0, !PT ;  /* 0x0000038009087812 */ /* 0x000fe400078ec0ff */
[----:B------:R-:W-:Y:S01]  /*208e0*/  LOP3.LUT R12, R13, 0x380, RZ, 0xc0, !PT ;  /* 0x000003800d0c7812 */ /* 0x000fe200078ec0ff */
[----:B------:R-:W-:Y:S01]  /*208f0*/  IMAD.MOV.U32 R5, RZ, RZ, R35 ;  /* 0x000000ffff057224 */ /* 0x000fe200078e0023 */
[----:B------:R-:W-:Y:S01]  /*20900*/  LOP3.LUT R28, R29, 0x380, RZ, 0xc0, !PT ;  /* 0x000003801d1c7812 */ /* 0x000fe200078ec0ff */
[----:B------:R-:W5:Y:S01]  /*20910*/  LD.E.128 R52, desc[UR60][R52.64] ;  /* 0x0000003c34347980 */ /* 0x000f62000c101d00 */
[----:B------:R-:W-:Y:S02]  /*20920*/  SHF.R.U64 R8, R8, 0x3, RZ ;  /* 0x0000000308087819 */ /* 0x000fe400000012ff */
[----:B------:R-:W-:Y:S01]  /*20930*/  SHF.R.U64 R12, R12, 0x3, RZ ;  /* 0x000000030c0c7819 */ /* 0x000fe200000012ff */
[----:B------:R-:W5:Y:S01]  /*20940*/  LD.E.128 R60, desc[UR60][R60.64] ;  /* 0x0000003c3c3c7980 */ /* 0x000f62000c101d00 */
[----:B------:R-:W-:-:S02]  /*20950*/  SHF.R.U64 R28, R28, 0x3, RZ ;  /* 0x000000031c1c7819 */ /* 0x000fc400000012ff */
[----:B------:R-:W-:Y:S01]  /*20960*/  LOP3.LUT R8, R8, R9, RZ, 0x3c, !PT ;  /* 0x0000000908087212 */ /* 0x000fe200078e3cff */
[--C-:B------:R-:W-:Y:S01]  /*20970*/  IMAD.X R9, RZ, RZ, R35.reuse, P5 ;  /* 0x000000ffff097224 */ /* 0x100fe200028e0623 */
[----:B------:R-:W-:Y:S01]  /*20980*/  LOP3.LUT R12, R12, R13, RZ, 0x3c, !PT ;  /* 0x0000000d0c0c7212 */ /* 0x000fe200078e3cff */
[--C-:B------:R-:W-:Y:S01]  /*20990*/  IMAD.X R13, RZ, RZ, R35.reuse, P4 ;  /* 0x000000ffff0d7224 */ /* 0x100fe200020e0623 */
[----:B------:R-:W-:Y:S01]  /*209a0*/  LOP3.LUT R28, R28, R29, RZ, 0x3c, !PT ;  /* 0x0000001d1c1c7212 */ /* 0x000fe200078e3cff */
[----:B------:R-:W-:Y:S01]  /*209b0*/  IMAD.X R29, RZ, RZ, R35, P3 ;  /* 0x000000ffff1d7224 */ /* 0x000fe200018e0623 */
[C---:B------:R-:W-:Y:S02]  /*209c0*/  IADD3 R45, P5, R34.reuse, 0x7000, RZ ;  /* 0x00007000222d7810 */ /* 0x040fe40007fbe0ff */
[----:B------:R-:W-:Y:S02]  /*209d0*/  IADD3 R49, P4, R34, 0x8000, RZ ;  /* 0x0000800022317810 */ /* 0x000fe40007f9e0ff */
[----:B------:R-:W-:Y:S01]  /*209e0*/  LOP3.LUT R40, R41, 0x380, RZ, 0xc0, !PT ;  /* 0x0000038029287812 */ /* 0x000fe200078ec0ff */
[----:B------:R-:W-:Y:S01]  /*209f0*/  IMAD R21, R178, UR5, R0 ;  /* 0x00000005b2157c24 */ /* 0x000fe2000f8e0200 */
[----:B------:R-:W-:Y:S01]  /*20a00*/  IADD3 R57, P3, R34, 0xa000, RZ ;  /* 0x0000a00022397810 */ /* 0x000fe20007f7e0ff */
[----:B------:R-:W-:Y:S01]  /*20a10*/  IMAD.WIDE.U32 R2, R178, UR4, R2 ;  /* 0x00000004b2027c25 */ /* 0x000fe2000f8e0002 */
[----:B------:R-:W-:Y:S01]  /*20a20*/  LOP3.LUT R44, R45, 0x380, RZ, 0xc0, !PT ;  /* 0x000003802d2c7812 */ /* 0x000fe200078ec0ff */
[----:B------:R-:W-:Y:S01]  /*20a30*/  ULDC.64 UR4, c[0x0][0xaf0] ;  /* 0x0002bc0000047ab9 */ /* 0x000fe20000000a00 */
[----:B------:R-:W-:Y:S01]  /*20a40*/  LOP3.LUT R48, R49, 0x380, RZ, 0xc0, !PT ;  /* 0x0000038031307812 */ /* 0x000fe200078ec0ff */
[----:B------:R-:W5:Y:S01]  /*20a50*/  LD.E.128 R12, desc[UR60][R12.64] ;  /* 0x0000003c0c0c7980 */ /* 0x000f62000c101d00 */
[----:B------:R-:W-:-:S02]  /*20a60*/  LOP3.LUT R56, R57, 0x380, RZ, 0xc0, !PT ;  /* 0x0000038039387812 */ /* 0x000fc400078ec0ff */
[----:B------:R-:W-:Y:S01]  /*20a70*/  SHF.R.U64 R40, R40, 0x3, RZ ;  /* 0x0000000328287819 */ /* 0x000fe200000012ff */
[----:B------:R-:W5:Y:S01]  /*20a80*/  LD.E.128 R28, desc[UR60][R28.64] ;  /* 0x0000003c1c1c7980 */ /* 0x000f62000c101d00 */
        /* <DEDUP_REMOVED lines=11> */
[----:B------:R-:W-:Y:S01]  /*20b40*/  IADD3 R65, P6, R34, 0xc000, RZ ;  /* 0x0000c00022417810 */ /* 0x000fe20007fde0ff */
[----:B0-----:R-:W-:Y:S01]  /*20b50*/  @P1 IMAD.HI.U32 R0, R20, R83, RZ ;  /* 0x0000005314001227 */ /* 0x001fe200078e00ff */
[C---:B------:R-:W-:Y:S01]  /*20b60*/  IADD3 R69, P5, R34.reuse, 0xd000, RZ ;  /* 0x0000d00022457810 */ /* 0x040fe20007fbe0ff */
[----:B------:R-:W5:Y:S01]  /*20b70*/  LD.E.128 R40, desc[UR60][R40.64] ;  /* 0x0000003c28287980 */ /* 0x000f62000c101d00 */
[----:B------:R-:W-:-:S02]  /*20b80*/  IADD3 R73, P4, R34, 0xe000, RZ ;  /* 0x0000e00022497810 */ /* 0x000fc40007f9e0ff */
[----:B------:R-:W-:Y:S01]  /*20b90*/  IADD3 R7, P3, R34, 0xf000, RZ ;  /* 0x0000f00022077810 */ /* 0x000fe20007f7e0ff */
[----:B------:R-:W-:Y:S01]  /*20ba0*/  IMAD.IADD R3, R3, 0x1, R21 ;  /* 0x0000000103037824 */ /* 0x000fe200078e0215 */
[----:B------:R-:W-:Y:S01]  /*20bb0*/  LOP3.LUT R64, R65, 0x380, RZ, 0xc0, !PT ;  /* 0x0000038041407812 */ /* 0x000fe200078ec0ff */
[----:B------:R-:W-:Y:S01]  /*20bc0*/  IMAD R36, R36, UR4, RZ ;  /* 0x0000000424247c24 */ /* 0x000fe2000f8e02ff */
[----:B------:R-:W-:Y:S01]  /*20bd0*/  LOP3.LUT R68, R69, 0x380, RZ, 0xc0, !PT ;  /* 0x0000038045447812 */ /* 0x000fe200078ec0ff */
[----:B------:R-:W5:Y:S01]  /*20be0*/  LD.E.128 R44, desc[UR60][R44.64] ;  /* 0x0000003c2c2c7980 */ /* 0x000f62000c101d00 */
[----:B------:R-:W-:Y:S02]  /*20bf0*/  LOP3.LUT R72, R73, 0x380, RZ, 0xc0, !PT ;  /* 0x0000038049487812 */ /* 0x000fe400078ec0ff */
[----:B------:R-:W-:Y:S01]  /*20c00*/  LOP3.LUT R6, R7, 0x380, RZ, 0xc0, !PT ;  /* 0x0000038007067812 */ /* 0x000fe200078ec0ff */
[----:B------:R-:W-:Y:S01]  /*20c10*/  IMAD.MOV.U32 R21, RZ, RZ, R20 ;  /* 0x000000ffff157224 */ /* 0x000fe200078e0014 */
[----:B------:R-:W-:Y:S01]  /*20c20*/  SHF.R.U64 R64, R64, 0x3, RZ ;  /* 0x0000000340407819 */ /* 0x000fe200000012ff */
[----:B------:R-:W5:Y:S01]  /*20c30*/  LD.E.128 R48, desc[UR60][R48.64] ;  /* 0x0000003c30307980 */ /* 0x000f62000c101d00 */
[----:B------:R-:W-:-:S02]  /*20c40*/  SHF.R.U64 R68, R68, 0x3, RZ ;  /* 0x0000000344447819 */ /* 0x000fc400000012ff */
[----:B------:R-:W-:Y:S01]  /*20c50*/  SHF.R.U64 R72, R72, 0x3, RZ ;  /* 0x0000000348487819 */ /* 0x000fe200000012ff */
[----:B------:R-:W5:Y:S01]  /*20c60*/  LD.E.128 R56, desc[UR60][R56.64] ;  /* 0x0000003c38387980 */ /* 0x000f62000c101d00 */
[----:B------:R-:W-:Y:S02]  /*20c70*/  @P1 SHF.R.U32.HI R21, RZ, R85, R0 ;  /* 0x00000055ff151219 */ /* 0x000fe40000011600 */
[----:B------:R-:W-:Y:S02]  /*20c80*/  SHF.R.U64 R11, R11, 0x3, RZ ;  /* 0x000000030b0b7819 */ /* 0x000fe400000012ff */
[----:B------:R-:W-:Y:S01]  /*20c90*/  SHF.R.U64 R6, R6, 0x3, RZ ;  /* 0x0000000306067819 */ /* 0x000fe200000012ff */
[C---:B------:R-:W-:Y:S01]  /*20ca0*/  IMAD R83, R81.reuse, UR5, R36 ;  /* 0x0000000551537c24 */ /* 0x040fe2000f8e0224 */
[----:B------:R-:W-:Y:S01]  /*20cb0*/  LOP3.LUT R64, R64, R65, RZ, 0x3c, !PT ;  /* 0x0000004140407212 */ /* 0x000fe200078e3cff */
[----:B------:R-:W-:Y:S01]  /*20cc0*/  IMAD.WIDE.U32 R2, R81, UR4, R2 ;  /* 0x0000000451027c25 */ /* 0x000fe2000f8e0002 */
[----:B------:R-:W-:Y:S01]  /*20cd0*/  LOP3.LUT R68, R68, R69, RZ, 0x3c, !PT ;  /* 0x0000004544447212 */ /* 0x000fe200078e3cff */
[----:B------:R-:W-:Y:S01]  /*20ce0*/  ULDC.64 UR4, c[0x0][0xae0] ;  /* 0x0002b80000047ab9 */ /* 0x000fe20000000a00 */
[----:B------:R-:W-:Y:S01]  /*20cf0*/  LOP3.LUT R72, R72, R73, RZ, 0x3c, !PT ;  /* 0x0000004948487212 */ /* 0x000fe200078e3cff */
[----:B------:R-:W-:Y:S01]  /*20d00*/  IMAD.X R65, RZ, RZ, R35, P6 ;  /* 0x000000ffff417224 */ /* 0x000fe200030e0623 */
[----:B------:R-:W-:Y:S01]  /*20d10*/  SHF.R.S32.HI R0, RZ, 0x1f, R21 ;  /* 0x0000001fff007819 */ /* 0x000fe20000011415 */
[--C-:B------:R-:W-:Y:S01]  /*20d20*/  IMAD.X R69, RZ, RZ, R35.reuse, P5 ;  /* 0x000000ffff457224 */ /* 0x100fe200028e0623 */
[----:B------:R-:W-:Y:S01]  /*20d30*/  LOP3.LUT R4, R11, R34, RZ, 0x3c, !PT ;  /* 0x000000220b047212 */ /* 0x000fe200078e3cff */
[--C-:B------:R-:W-:Y:S01]  /*20d40*/  IMAD.X R73, RZ, RZ, R35.reuse, P4 ;  /* 0x000000ffff497224 */ /* 0x100fe200020e0623 */
[----:B------:R-:W-:Y:S01]  /*20d50*/  LOP3.LUT R76, R6, R7, RZ, 0x3c, !PT ;  /* 0x00000007064c7212 */ /* 0x000fe200078e3cff */
[----:B------:R-:W-:Y:S01]  /*20d60*/  IMAD.X R77, RZ, RZ, R35, P3 ;  /* 0x000000ffff4d7224 */ /* 0x000fe200018e0623 */
[----:B------:R-:W5:Y:S01]  /*20d70*/  LD.E.128 R8, desc[UR60][R8.64] ;  /* 0x0000003c08087980 */ /* 0x000f62000c101d00 */
[----:B------:R-:W-:-:S02]  /*20d80*/  IMAD.MOV R81, RZ, RZ, -R21 ;  /* 0x000000ffff517224 */ /* 0x000fc400078e0a15 */
[----:B------:R-:W-:Y:S01]  /*20d90*/  IMAD R0, R0, UR4, RZ ;  /* 0x0000000400007c24 */ /* 0x000fe2000f8e02ff */
[----:B------:R-:W5:Y:S01]  /*20da0*/  LD.E.128 R4, desc[UR60][R4.64] ;  /* 0x0000003c04047980 */ /* 0x000f62000c101d00 */
[----:B------:R-:W-:Y:S02]  /*20db0*/  IMAD R81, R80, R81, R20 ;  /* 0x0000005150517224 */ /* 0x000fe400078e0214 */
[----:B------:R-:W-:Y:S01]  /*20dc0*/  IMAD.IADD R3, R3, 0x1, R83 ;  /* 0x0000000103037824 */ /* 0x000fe200078e0253 */
[----:B------:R-:W5:Y:S01]  /*20dd0*/  LD.E.128 R32, desc[UR60][R32.64] ;  /* 0x0000003c20207980 */ /* 0x000f62000c101d00 */
[----:B------:R-:W-:-:S03]  /*20de0*/  IMAD R83, R21, UR5, R0 ;  /* 0x0000000515537c24 */ /* 0x000fc6000f8e0200 */
[----:B------:R-:W5:Y:S01]  /*20df0*/  LD.E.128 R64, desc[UR60][R64.64] ;  /* 0x0000003c40407980 */ /* 0x000f62000c101d00 */
[----:B------:R-:W-:-:S03]  /*20e00*/  SHF.R.S32.HI R0, RZ, 0x1f, R81 ;  /* 0x0000001fff007819 */ /* 0x000fc60000011451 */
[----:B------:R-:W5:Y:S04]  /*20e10*/  LD.E.128 R68, desc[UR60][R68.64] ;  /* 0x0000003c44447980 */ /* 0x000f68000c101d00 */
[----:B------:R-:W5:Y:S04]  /*20e20*/  LD.E.128 R72, desc[UR60][R72.64] ;  /* 0x0000003c48487980 */ /* 0x000f68000c101d00 */
[----:B------:R-:W5:Y:S01]  /*20e30*/  LD.E.128 R76, desc[UR60][R76.64] ;  /* 0x0000003c4c4c7980 */ /* 0x000f62000c101d00 */
[----:B------:R-:W-:Y:S01]  /*20e40*/  IMAD.WIDE.U32 R2, R21, UR4, R2 ;  /* 0x0000000415027c25 */ /* 0x000fe2000f8e0002 */
[----:B------:R-:W-:Y:S01]  /*20e50*/  ULDC.64 UR4, c[0x0][0xad8] ;  /* 0x0002b60000047ab9 */ /* 0x000fe20000000a00 */
        /* <DEDUP_REMOVED lines=8> */
[----:B------:R-:W-:Y:S01]  /*20ee0*/  IMAD.WIDE.U32 R2, R81, UR4, R2 ;  /* 0x0000000451027c25 */ /* 0x000fe2000f8e0002 */
[----:B------:R-:W-:-:S03]  /*20ef0*/  ISETP.GE.AND P2, PT, R87, R82, PT ;  /* 0x000000525700720c */ /* 0x000fc60003f46270 */
[----:B------:R-:W-:Y:S01]  /*20f00*/  IMAD R83, R81, UR5, R0 ;  /* 0x0000000551537c24 */ /* 0x000fe2000f8e0200 */
[----:B------:R-:W-:Y:S01]  /*20f10*/  ULDC.64 UR4, c[0x0][0xa80] ;  /* 0x0002a00000047ab9 */ /* 0x000fe20000000a00 */
[----:B------:R-:W-:Y:S01]  /*20f20*/  VIADD R0, R18, 0x30820 ;  /* 0x0003082012007836 */ /* 0x000fe20000000000 */
[C---:B------:R-:W-:Y:S01]  /*20f30*/  LEA R36, P3, R2.reuse, UR4, 0x1 ;  /* 0x0000000402247c11 */ /* 0x040fe2000f8608ff */
[----:B------:R-:W-:Y:S02]  /*20f40*/  IMAD.IADD R3, R3, 0x1, R83 ;  /* 0x0000000103037824 */ /* 0x000fe400078e0253 */
[----:B------:R-:W-:Y:S01]  /*20f50*/  VIADD R21, R87, 0x20 ;  /* 0x0000002057157836 */ /* 0x000fe20000000000 */
[----:B------:R-:W-:Y:S02]  /*20f60*/  PRMT R0, RZ, 0x654, R0 ;  /* 0x00000654ff007816 */ /* 0x000fe40000000000 */
[----:B------:R-:W-:Y:S02]  /*20f70*/  LEA.HI.X R83, R2, UR5, R3, 0x1, P3 ;  /* 0x0000000502537c11 */ /* 0x000fe400098f0c03 */
[-C--:B------:R-:W-:Y:S01]  /*20f80*/  ISETP.GE.AND P1, PT, R21, R82.reuse, PT ;  /* 0x000000521500720c */ /* 0x080fe20003f26270 */
[----:B------:R-:W-:Y:S01]  /*20f90*/  VIADD R21, R87, 0x40 ;  /* 0x0000004057157836 */ /* 0x000fe20000000000 */
[----:B0-----:R1:W0:Y:S01]  /*20fa0*/  SHFL.IDX PT, R84, R36, RZ, 0x181f ;  /* 0x00181fff24547589 */ /* 0x00122200000e0000 */
[----:B------:R-:W-:Y:S01]  /*20fb0*/  BSSY B1, `(.L_x_1844) ;  /* 0x0000016000017945 */ /* 0x000fe20003800000 */
[----:B------:R2:W-:Y:S02]  /*20fc0*/  SYNCS.ARRIVE.TRANS64.RED.A1T0 RZ, [R0+URZ], RZ ;  /* 0x000000ff00ff79a7 */ /* 0x0005e4000810043f */
[----:B------:R-:W-:Y:S01]  /*20fd0*/  ISETP.GE.AND P0, PT, R21, R82, PT ;  /* 0x000000521500720c */ /* 0x000fe20003f06270 */
[----:B--2---:R1:W2:Y:S01]  /*20fe0*/  SHFL.IDX PT, R0, R83, RZ, 0x181f ;  /* 0x00181fff53007589 */ /* 0x0042a200000e0000 */
[----:B------:R-:W-:Y:S11]  /*20ff0*/  @P2 BRA `(.L_x_1845) ;  /* 0x0000000000442947 */ /* 0x000ff60003800000 */
        /* <DEDUP_REMOVED lines=17> */
.L_x_1845:
[----:B------:R-:W-:Y:S05]  /*21110*/  BSYNC B1 ;  /* 0x0000000000017941 */ /* 0x000fea0003800000 */
.L_x_1844:
        /* <DEDUP_REMOVED lines=9> */
[CC--:B---3--:R-:W-:Y:S02]  /*211b0*/  @!P4 LEA R2, P6, R16.reuse, R20.reuse, 0x1 ;  /* 0x000000141002c211 */ /* 0x0c8fe400078c08ff */
        /* <DEDUP_REMOVED lines=11> */
.L_x_1847:
[----:B------:R-:W-:Y:S05]  /*21270*/  BSYNC B1 ;  /* 0x0000000000017941 */ /* 0x000fea0003800000 */
.L_x_1846:
        /* <DEDUP_REMOVED lines=9> */
[CC--:B---3--:R-:W-:Y:S02]  /*21310*/  @!P3 LEA R2, P6, R16.reuse, R8.reuse, 0x1 ;  /* 0x000000081002b211 */ /* 0x0c8fe400078c08ff */
        /* <DEDUP_REMOVED lines=11> */
.L_x_1849:
[----:B------:R-:W-:Y:S05]  /*213d0*/  BSYNC B1 ;  /* 0x0000000000017941 */ /* 0x000fea0003800000 */
.L_x_1848:
[----:B0-----:R-:W-:Y:S01]  /*213e0*/  VIADD R3, R87, 0x60 ;  /* 0x0000006057037836 */ /* 0x001fe20000000000 */
[----:B-12-4-:R-:W4:Y:S04]  /*213f0*/  SHFL.IDX PT, R83, R83, 0x3, 0x181f ;  /* 0x00781f0053537f89 */ /* 0x016f2800000e0000 */
[----:B------:R-:W-:Y:S01]  /*21400*/  ISETP.GE.AND P0, PT, R3, R82, PT ;  /* 0x000000520300720c */ /* 0x000fe20003f06270 */
[----:B------:R-:W0:-:S12]  /*21410*/  SHFL.IDX PT, R36, R36, 0x3, 0x181f ;  /* 0x00781f0024247f89 */ /* 0x000e1800000e0000 */
[----:B------:R-:W-:Y:S05]  /*21420*/  @P0 BRA `(.L_x_1850) ;  /* 0x0000000c00980947 */ /* 0x000fea0003800000 */
[----:B------:R-:W-:Y:S02]  /*21430*/  ULDC UR4, c[0x0][0xac8] ;  /* 0x0002b20000047ab9 */ /* 0x000fe40000000800 */
[----:B------:R-:W-:Y:S02]  /*21440*/  ISETP.GE.AND P3, PT, R16, UR4, PT ;  /* 0x0000000410007c0c */ /* 0x000fe4000bf66270 */
[----:B------:R-:W-:Y:S02]  /*21450*/  ISETP.GE.AND P4, PT, R205, UR4, PT ;  /* 0x00000004cd007c0c */ /* 0x000fe4000bf86270 */
[----:B------:R-:W-:-:S09]  /*21460*/  ISETP.GE.AND P5, PT, R19, UR4, PT ;  /* 0x0000000413007c0c */ /* 0x000fd2000bfa6270 */
[CC--:B0-----:R-:W-:Y:S02]  /*21470*/  @!P3 LEA R2, P0, R16.reuse, R36.reuse, 0x1 ;  /* 0x000000241002b211 */ /* 0x0c1fe400078008ff */
[-C--:B------:R-:W-:Y:S02]  /*21480*/  @!P4 LEA R4, P1, R203, R36.reuse, 0x1 ;  /* 0x00000024cb04c211 */ /* 0x080fe400078208ff */
[----:B------:R-:W-:Y:S02]  /*21490*/  @!P5 LEA R6, P2, R19, R36, 0x1 ;  /* 0x000000241306d211 */ /* 0x000fe400078408ff */
[-C--:B----4-:R-:W-:Y:S02]  /*214a0*/  @!P3 LEA.HI.X R3, R16, R83.reuse, R17, 0x1, P0 ;  /* 0x000000531003b211 */ /* 0x090fe400000f0c11 */
        /* <DEDUP_REMOVED lines=11> */
.L_x_1842:
[----:B------:R-:W2:Y:S01]  /*21560*/  LDL R9, [R1+0x78] ;  /* 0x0000780001097983 */ /* 0x000ea20000100800 */
[----:B------:R-:W-:Y:S01]  /*21570*/  ULDC.64 UR4, c[0x0][0xc00] ;  /* 0x0003000000047ab9 */ /* 0x000fe20000000a00 */
[----:B------:R-:W2:Y:S01]  /*21580*/  LDC.64 R2, c[0x0][0xc00] ;  /* 0x00030000ff027b82 */ /* 0x000ea20000000a00 */
[----:B------:R-:W-:Y:S01]  /*21590*/  ISETP.NE.U32.AND P0, PT, RZ, UR4, PT ;  /* 0x00000004ff007c0c */ /* 0x000fe2000bf05070 */
[----:B0-----:R-:W-:-:S03]  /*215a0*/  IMAD.MOV.U32 R6, RZ, RZ, RZ ;  /* 0x000000ffff067224 */ /* 0x001fc600078e00ff */
[----:B------:R-:W-:Y:S01]  /*215b0*/  ISETP.NE.AND.EX P0, PT, RZ, UR5, PT, P0 ;  /* 0x00000005ff007c0c */ /* 0x000fe2000bf05300 */
[----:B------:R-:W-:Y:S02]  /*215c0*/  ULDC.64 UR4, c[0x0][0xc08] ;  /* 0x0003020000047ab9 */ /* 0x000fe40000000a00 */
[----:B------:R-:W-:Y:S01]  /*215d0*/  ISETP.NE.U32.AND P1, PT, RZ, UR4, PT ;  /* 0x00000004ff007c0c */ /* 0x000fe2000bf25070 */
[----:B------:R-:W0:Y:S03]  /*215e0*/  LDC R25, c[0x0][0xbe8] ;  /* 0x0002fa00ff197b82 */ /* 0x000e260000000800 */
[----:B------:R-:W-:-:S13]  /*215f0*/  ISETP.NE.AND.EX P1, PT, RZ, UR5, PT, P1 ;  /* 0x00000005ff007c0c */ /* 0x000fda000bf25310 */
[----:B------:R-:W3:Y:S01]  /*21600*/  @P1 LDC.64 R4, c[0x0][0xc08] ;  /* 0x00030200ff041b82 */ /* 0x000ee20000000a00 */
[----:B------:R-:W-:Y:S02]  /*21610*/  ULDC UR4, c[0x0][0xa88] ;  /* 0x0002a20000047ab9 */ /* 0x000fe40000000800 */
[----:B------:R-:W-:Y:S01]  /*21620*/  IMAD.U32 R0, RZ, RZ, UR4 ;  /* 0x00000004ff007e24 */ /* 0x000fe2000f8e00ff */
[----:B------:R-:W4:Y:S01]  /*21630*/  S2R R8, SR_TID.X ;  /* 0x0000000000087919 */ /* 0x000f220000002100 */
[----:B--2---:R-:W-:-:S04]  /*21640*/  IMAD.WIDE R2, R9, 0x4, R2 ;  /* 0x0000000409027825 */ /* 0x004fc800078e0202 */
[----:B---3--:R-:W-:Y:S01]  /*21650*/  @P1 IMAD.WIDE R4, R9, 0x4, R4 ;  /* 0x0000000409041825 */ /* 0x008fe200078e0204 */
[----:B------:R2:W5:Y:S04]  /*21660*/  @P0 LDG.E R6, desc[UR60][R2.64] ;  /* 0x0000003c02060981 */ /* 0x000568000c1e1900 */
[----:B------:R2:W5:Y:S01]  /*21670*/  @P1 LDG.E R0, desc[UR60][R4.64] ;  /* 0x0000003c04001981 */ /* 0x000562000c1e1900 */
[----:B0-----:R-:W-:Y:S01]  /*21680*/  ISETP.NE.AND P2, PT, R25, 0x1, PT ;  /* 0x000000011900780c */ /* 0x001fe20003f45270 */
[----:B----4-:R-:W-:-:S05]  /*21690*/  VIADD R7, R8, 0xffffff80 ;  /* 0xffffff8008077836 */ /* 0x010fca0000000000 */
[----:B------:R-:W-:Y:S02]  /*216a0*/  ISETP.GE.AND P3, PT, R7, 0x80, PT ;  /* 0x000000800700780c */ /* 0x000fe40003f66270 */
[----:B------:R-:W-:-:S05]  /*216b0*/  SHF.R.S32.HI R7, RZ, 0x1f, R9 ;  /* 0x0000001fff077819 */ /* 0x000fca0000011409 */
[----:B------:R-:W0:Y:S08]  /*216c0*/  @P2 LDC R14, c[0x0][0xbec] ;  /* 0x0002fb00ff0e2b82 */ /* 0x000e300000000800 */
[----:B------:R-:W3:Y:S01]  /*216d0*/  @P2 LDC R27, c[0x0][0xbf0] ;  /* 0x0002fc00ff1b2b82 */ /* 0x000ee20000000800 */
[----:B--2---:R-:W-:Y:S05]  /*216e0*/  @P1 BRA `(.L_x_1851) ;  /* 0x0000000000101947 */ /* 0x004fea0003800000 */
[----:B------:R-:W-:Y:S05]  /*216f0*/  @!P0 BRA `(.L_x_1851) ;  /* 0x00000000000c8947 */ /* 0x000fea0003800000 */
[----:B------:R-:W2:Y:S04]  /*21700*/  LDG.E R5, desc[UR60][R2.64] ;  /* 0x0000003c02057981 */ /* 0x000ea8000c1e1900 */
[----:B-----5:R-:W2:Y:S02]  /*21710*/  LDG.E R0, desc[UR60][R2.64+0x4] ;  /* 0x0000043c02007981 */ /* 0x020ea4000c1e1900 */
[----:B--2---:R-:W-:-:S07]  /*21720*/  IMAD.IADD R0, R0, 0x1, -R5 ;  /* 0x0000000100007824 */ /* 0x004fce00078e0a05 */
.L_x_1851:
[----:B------:R-:W2:Y:S04]  /*21730*/  LDL R24, [R1+0x74] ;  /* 0x0000740001187983 */ /* 0x000ea80000100800 */
[----:B------:R4:W5:Y:S01]  /*21740*/  LDL R20, [R1+0x4c] ;  /* 0x00004c0001147983 */ /* 0x0009620000100800 */
[----:B------:R-:W-:Y:S01]  /*21750*/  BSSY B1, `(.L_x_1852) ;  /* 0x000002c000017945 */ /* 0x000fe20003800000 */
[----:B------:R-:W-:Y:S02]  /*21760*/  SEL R13, R9, RZ, !P0 ;  /* 0x000000ff090d7207 */ /* 0x000fe40004000000 */
[----:B------:R-:W-:Y:S02]  /*21770*/  SEL R12, R7, RZ, !P0 ;  /* 0x000000ff070c7207 */ /* 0x000fe40004000000 */
[----:B-----5:R-:W-:-:S02]  /*21780*/  SHF.R.S32.HI R11, RZ, 0x1f, R6 ;  /* 0x0000001fff0b7819 */ /* 0x020fc40000011406 */
[----:B--2---:R-:W-:Y:S01]  /*21790*/  SHF.R.S32.HI R10, RZ, 0x1f, R24 ;  /* 0x0000001fff0a7819 */ /* 0x004fe20000011418 */
[----:B----4-:R-:W-:Y:S06]  /*217a0*/  @P3 BRA `(.L_x_1853) ;  /* 0x0000000000983947 */ /* 0x010fec0003800000 */
[----:B------:R-:W2:Y:S01]  /*217b0*/  LDC R9, c[0x0][0xbe8] ;  /* 0x0002fa00ff097b82 */ /* 0x000ea20000000800 */
[----:B------:R-:W-:Y:S01]  /*217c0*/  IADD3 R8, R20, -0x80, R8 ;  /* 0xffffff8014087810 */ /* 0x000fe20007ffe008 */
[----:B--2---:R-:W-:-:S05]  /*217d0*/  IMAD R2, R0, R9, RZ ;  /* 0x0000000900027224 */ /* 0x004fca00078e02ff */
[----:B------:R-:W-:-:S13]  /*217e0*/  ISETP.GE.AND P0, PT, R8, R2, PT ;  /* 0x000000020800720c */ /* 0x000fda0003f06270 */
[----:B------:R-:W-:Y:S05]  /*217f0*/  @P0 BRA `(.L_x_1853) ;  /* 0x0000000000840947 */ /* 0x000fea0003800000 */
[----:B------:R-:W-:Y:S01]  /*21800*/  ISETP.NE.AND P0, PT, R9, 0x1, PT ;  /* 0x000000010900780c */ /* 0x000fe20003f05270 */
[----:B------:R-:W-:Y:S01]  /*21810*/  ULDC.64 UR4, c[0x0][0xb90] ;  /* 0x0002e40000047ab9 */ /* 0x000fe20000000a00 */
[----:B------:R-:W-:Y:S02]  /*21820*/  IMAD.MOV.U32 R2, RZ, RZ, R6 ;  /* 0x000000ffff027224 */ /* 0x000fe400078e0006 */
[----:B------:R-:W-:Y:S02]  /*21830*/  IMAD R7, R10, UR4, RZ ;  /* 0x000000040a077c24 */ /* 0x000fe4000f8e02ff */
[----:B------:R-:W-:Y:S02]  /*21840*/  IMAD.MOV.U32 R3, RZ, RZ, R11 ;  /* 0x000000ffff037224 */ /* 0x000fe400078e000b */
[----:B------:R-:W-:Y:S02]  /*21850*/  IMAD.MOV.U32 R5, RZ, RZ, R8 ;  /* 0x000000ffff057224 */ /* 0x000fe400078e0008 */
[----:B------:R-:W-:-:S03]  /*21860*/  IMAD.WIDE.U32 R2, R24, UR4, R2 ;  /* 0x0000000418027c25 */ /* 0x000fc6000f8e0002 */
[----:B------:R-:W2:Y:S01]  /*21870*/  @P0 LDC R15, c[0x0][0xbec] ;  /* 0x0002fb00ff0f0b82 */ /* 0x000ea20000000800 */
[----:B------:R-:W-:Y:S01]  /*21880*/  IMAD R7, R24, UR5, R7 ;  /* 0x0000000518077c24 */ /* 0x000fe2000f8e0207 */
[----:B------:R-:W-:-:S03]  /*21890*/  ULDC.64 UR4, c[0x0][0xb98] ;  /* 0x0002e60000047ab9 */ /* 0x000fc60000000a00 */
[----:B------:R-:W-:-:S03]  /*218a0*/  IMAD.IADD R3, R3, 0x1, R7 ;  /* 0x0000000103037824 */ /* 0x000fc600078e0207 */
[----:B------:R-:W4:Y:S01]  /*218b0*/  @P0 LDC R21, c[0x0][0xbf0] ;  /* 0x0002fc00ff150b82 */ /* 0x000f220000000800 */
[----:B------:R-:W-:-:S04]  /*218c0*/  IMAD.WIDE.U32 R2, R13, UR4, R2 ;  /* 0x000000040d027c25 */ /* 0x000fc8000f8e0002 */
[----:B--2---:R-:W-:-:S05]  /*218d0*/  @P0 IMAD.HI.U32 R4, R8, R15, RZ ;  /* 0x0000000f08040227 */ /* 0x004fca00078e00ff */
        /* <DEDUP_REMOVED lines=19> */
.L_x_1853:
[----:B------:R-:W-:Y:S05]  /*21a10*/  BSYNC B1 ;  /* 0x0000000000017941 */ /* 0x000fea0003800000 */
.L_x_1852:
[----:B--2---:R-:W2:Y:S01]  /*21a20*/  LDL R4, [R1+0x70] ;  /* 0x0000700001047983 */ /* 0x004ea20000100800 */
[----:B------:R-:W-:-:S03]  /*21a30*/  ULDC.64 UR4, c[0x0][0xaa0] ;  /* 0x0002a80000047ab9 */ /* 0x000fc60000000a00 */
[----:B------:R-:W2:Y:S04]  /*21a40*/  LDL R8, [R1+0xc] ;  /* 0x00000c0001087983 */ /* 0x000ea80000100800 */
[----:B------:R4:W5:Y:S01]  /*21a50*/  LDL R15, [R1] ;  /* 0x00000000010f7983 */ /* 0x0009620000100800 */
        /* <DEDUP_REMOVED lines=15> */
[----:B------:R-:W-:Y:S01]  /*21b50*/  BSSY B1, `(.L_x_1854) ;  /* 0x0000031000017945 */ /* 0x000fe20003800000 */
[----:B--2---:R-:W-:-:S04]  /*21b60*/  IMAD R4, R4, 0x20, R8 ;  /* 0x0000002004047824 */ /* 0x004fc800078e0208 */
[----:B------:R-:W-:-:S04]  /*21b70*/  IMAD.IADD R9, R20, 0x1, R4 ;  /* 0x0000000114097824 */ /* 0x000fc800078e0204 */
[----:B0-----:R-:W-:-:S04]  /*21b80*/  @P2 IMAD.HI.U32 R4, R9, R14, RZ ;  /* 0x0000000e09042227 */ /* 0x001fc800078e00ff */
[----:B------:R-:W-:Y:S01]  /*21b90*/  IMAD.MOV.U32 R5, RZ, RZ, R9 ;  /* 0x000000ffff057224 */ /* 0x000fe200078e0009 */
[----:B---3--:R-:W-:-:S04]  /*21ba0*/  @P2 SHF.R.U32.HI R5, RZ, R27, R4 ;  /* 0x0000001bff052219 */ /* 0x008fc80000011604 */
[--C-:B------:R-:W-:Y:S01]  /*21bb0*/  SHF.R.S32.HI R4, RZ, 0x1f, R5.reuse ;  /* 0x0000001fff047819 */ /* 0x100fe20000011405 */
[----:B------:R-:W-:-:S04]  /*21bc0*/  IMAD.MOV R6, RZ, RZ, -R5 ;  /* 0x000000ffff067224 */ /* 0x000fc800078e0a05 */
[----:B------:R-:W-:Y:S02]  /*21bd0*/  IMAD R4, R4, UR4, RZ ;  /* 0x0000000404047c24 */ /* 0x000fe4000f8e02ff */
[----:B------:R-:W-:Y:S02]  /*21be0*/  IMAD R7, R25, R6, R9 ;  /* 0x0000000619077224 */ /* 0x000fe400078e0209 */
[C---:B------:R-:W-:Y:S02]  /*21bf0*/  IMAD R9, R5.reuse, UR5, R4 ;  /* 0x0000000505097c24 */ /* 0x040fe4000f8e0204 */
[----:B------:R-:W-:Y:S01]  /*21c00*/  IMAD.WIDE.U32 R2, R5, UR4, R2 ;  /* 0x0000000405027c25 */ /* 0x000fe2000f8e0002 */
[----:B------:R-:W-:Y:S01]  /*21c10*/  SHF.R.S32.HI R4, RZ, 0x1f, R7 ;  /* 0x0000001fff047819 */ /* 0x000fe20000011407 */
[----:B------:R-:W-:Y:S02]  /*21c20*/  ULDC.64 UR4, c[0x0][0xad8] ;  /* 0x0002b60000047ab9 */ /* 0x000fe40000000a00 */
[----:B------:R-:W-:-:S02]  /*21c30*/  IMAD.IADD R3, R3, 0x1, R9 ;  /* 0x0000000103037824 */ /* 0x000fc400078e0209 */
[----:B------:R-:W-:Y:S02]  /*21c40*/  IMAD R4, R4, UR4, RZ ;  /* 0x0000000404047c24 */ /* 0x000fe4000f8e02ff */
[----:B------:R-:W-:Y:S02]  /*21c50*/  IMAD.IADD R6, R8, 0x1, R20 ;  /* 0x0000000108067824 */ /* 0x000fe400078e0214 */
[----:B------:R-:W-:Y:S02]  /*21c60*/  IMAD R25, R0, R25, RZ ;  /* 0x0000001900197224 */ /* 0x000fe400078e02ff */
        /* <DEDUP_REMOVED lines=10> */
[----:B------:R4:W0:Y:S02]  /*21d10*/  SHFL.IDX PT, R2, R4, RZ, 0x181f ;  /* 0x00181fff04027589 */ /* 0x00082400000e0000 */
        /* <DEDUP_REMOVED lines=11> */
[----:B------:R3:W-:Y:S01]  /*21dd0*/  @!P5 ST.E.128 desc[UR60][R8.64], RZ ;  /* 0x000000ff0800d985 */ /* 0x0007e2000c101d3c */
[----:B------:R-:W-:Y:S02]  /*21de0*/  @!P4 LEA.HI.X R11, R203, R0, R224, 0x1, P6 ;  /* 0x00000000cb0bc211 */ /* 0x000fe400030f0ce0 */
[----:B------:R-:W-:-:S03]  /*21df0*/  @!P3 LEA R12, P6, R19, R2, 0x1 ;  /* 0x00000002130cb211 */ /* 0x000fc600078c08ff */
[----:B------:R3:W-:Y:S01]  /*21e00*/  @!P4 ST.E.128 desc[UR60][R10.64], RZ ;  /* 0x000000ff0a00c985 */ /* 0x0007e2000c101d3c */
[----:B-----5:R-:W-:Y:S02]  /*21e10*/  @!P3 LEA.HI.X R13, R19, R0, R15, 0x1, P6 ;  /* 0x00000000130db211 */ /* 0x020fe400030f0c0f */
[----:B------:R-:W-:-:S03]  /*21e20*/  @!P2 LEA R2, P6, R23, R2, 0x1 ;  /* 0x000000021702a211 */ /* 0x000fc600078c08ff */
[----:B------:R3:W-:Y:S01]  /*21e30*/  @!P3 ST.E.128 desc[UR60][R12.64], RZ ;  /* 0x000000ff0c00b985 */ /* 0x0007e2000c101d3c */
[----:B------:R-:W-:-:S05]  /*21e40*/  @!P2 LEA.HI.X R3, R23, R0, R228, 0x1, P6 ;  /* 0x000000001703a211 */ /* 0x000fca00030f0ce4 */
[----:B------:R3:W-:Y:S04]  /*21e50*/  @!P2 ST.E.128 desc[UR60][R2.64], RZ ;  /* 0x000000ff0200a985 */ /* 0x0007e8000c101d3c */
.L_x_1855:
[----:B------:R-:W-:Y:S05]  /*21e60*/  BSYNC B1 ;  /* 0x0000000000017941 */ /* 0x000fea0003800000 */
.L_x_1854:
[----:B--2---:R2:W1:Y:S01]  /*21e70*/  SHFL.IDX PT, R0, R5, 0x1, 0x181f ;  /* 0x00381f0005007f89 */ /* 0x00446200000e0000 */
[----:B------:R-:W-:Y:S03]  /*21e80*/  BSSY B1, `(.L_x_1856) ;  /* 0x0000014000017945 */ /* 0x000fe60003800000 */
[----:B0--3--:R2:W0:Y:S01]  /*21e90*/  SHFL.IDX PT, R2, R4, 0x1, 0x181f ;  /* 0x00381f0004027f89 */ /* 0x00942200000e0000 */
[----:B------:R-:W-:Y:S05]  /*21ea0*/  @P1 BRA `(.L_x_1857) ;  /* 0x0000000000441947 */ /* 0x000fea0003800000 */
[----:B------:R-:W-:Y:S02]  /*21eb0*/  ULDC UR4, c[0x0][0xac8] ;  /* 0x0002b20000047ab9 */ /* 0x000fe40000000800 */
[----:B------:R-:W-:Y:S02]  /*21ec0*/  ISETP.GE.AND P4, PT, R16, UR4, PT ;  /* 0x0000000410007c0c */ /* 0x000fe4000bf86270 */
[----:B------:R-:W-:Y:S02]  /*21ed0*/  ISETP.GE.AND P3, PT, R205, UR4, PT ;  /* 0x00000004cd007c0c */ /* 0x000fe4000bf66270 */
[----:B------:R-:W-:Y:S02]  /*21ee0*/  ISETP.GE.AND P2, PT, R19, UR4, PT ;  /* 0x0000000413007c0c */ /* 0x000fe4000bf46270 */
[----:B------:R-:W-:-:S07]  /*21ef0*/  ISETP.GE.AND P1, PT, R23, UR4, PT ;  /* 0x0000000417007c0c */ /* 0x000fce000bf26270 */
[CC--:B0-----:R-:W-:Y:S02]  /*21f00*/  @!P4 LEA R8, P6, R16.reuse, R2.reuse, 0x1 ;  /* 0x000000021008c211 */ /* 0x0c1fe400078c08ff */
[----:B------:R-:W-:Y:S02]  /*21f10*/  @!P3 LEA R10, P5, R203, R2, 0x1 ;  /* 0x00000002cb0ab211 */ /* 0x000fe400078a08ff */
[----:B-1----:R-:W-:Y:S02]  /*21f20*/  @!P4 LEA.HI.X R9, R16, R0, R17, 0x1, P6 ;  /* 0x000000001009c211 */ /* 0x002fe400030f0c11 */
[----:B------:R-:W-:Y:S02]  /*21f30*/  @!P2 LEA R12, P6, R19, R2, 0x1 ;  /* 0x00000002130ca211 */ /* 0x000fe400078c08ff */
[----:B------:R-:W-:Y:S01]  /*21f40*/  @!P3 LEA.HI.X R11, R203, R0, R224, 0x1, P5 ;  /* 0x00000000cb0bb211 */ /* 0x000fe200028f0ce0 */
[----:B------:R3:W-:Y:S01]  /*21f50*/  @!P4 ST.E.128 desc[UR60][R8.64], RZ ;  /* 0x000000ff0800c985 */ /* 0x0007e2000c101d3c */
[----:B------:R-:W-:-:S02]  /*21f60*/  @!P1 LEA R2, P5, R23, R2, 0x1 ;  /* 0x0000000217029211 */ /* 0x000fc400078a08ff */
[-C--:B-----5:R-:W-:Y:S01]  /*21f70*/  @!P2 LEA.HI.X R13, R19, R0.reuse, R15, 0x1, P6 ;  /* 0x00000000130da211 */ /* 0x0a0fe200030f0c0f */
[----:B------:R3:W-:Y:S01]  /*21f80*/  @!P3 ST.E.128 desc[UR60][R10.64], RZ ;  /* 0x000000ff0a00b985 */ /* 0x0007e2000c101d3c */
[----:B------:R-:W-:-:S03]  /*21f90*/  @!P1 LEA.HI.X R3, R23, R0, R228, 0x1, P5 ;  /* 0x0000000017039211 */ /* 0x000fc600028f0ce4 */
[----:B------:R3:W-:Y:S04]  /*21fa0*/  @!P2 ST.E.128 desc[UR60][R12.64], RZ ;  /* 0x000000ff0c00a985 */ /* 0x0007e8000c101d3c */
[----:B------:R3:W-:Y:S02]  /*21fb0*/  @!P1 ST.E.128 desc[UR60][R2.64], RZ ;  /* 0x000000ff02009985 */ /* 0x0007e4000c101d3c */
.L_x_1857:
[----:B------:R-:W-:Y:S05]  /*21fc0*/  BSYNC B1 ;  /* 0x0000000000017941 */ /* 0x000fea0003800000 */
.L_x_1856:
[----:B-1----:R1:W1:Y:S01]  /*21fd0*/  SHFL.IDX PT, R0, R5, 0x2, 0x181f ;  /* 0x00581f0005007f89 */ /* 0x00226200000e0000 */
[----:B------:R-:W-:Y:S03]  /*21fe0*/  BSSY B1, `(.L_x_1858) ;  /* 0x0000014000017945 */ /* 0x000fe60003800000 */
[----:B0--3--:R0:W3:Y:S01]  /*21ff0*/  SHFL.IDX PT, R2, R4, 0x2, 0x181f ;  /* 0x00581f0004027f89 */ /* 0x0090e200000e0000 */
        /* <DEDUP_REMOVED lines=9> */
[----:B-1----:R-:W-:Y:S02]  /*22090*/  @!P3 LEA.HI.X R9, R16, R0, R17, 0x1, P6 ;  /* 0x000000001009b211 */ /* 0x002fe400030f0c11 */
[----:B------:R-:W-:Y:S02]  /*220a0*/  @!P0 LEA R2, P6, R23, R2, 0x1 ;  /* 0x0000000217028211 */ /* 0x000fe400078c08ff */
[-C--:B------:R-:W-:Y:S01]  /*220b0*/  @!P2 LEA.HI.X R11, R203, R0.reuse, R224, 0x1, P5 ;  /* 0x00000000cb0ba211 */ /* 0x080fe200028f0ce0 */
[----:B------:R1:W-:Y:S01]  /*220c0*/  @!P3 ST.E.128 desc[UR60][R8.64], RZ ;  /* 0x000000ff0800b985 */ /* 0x0003e2000c101d3c */
[----:B-----5:R-:W-:-:S02]  /*220d0*/  @!P1 LEA.HI.X R13, R19, R0, R15, 0x1, P4 ;  /* 0x00000000130d9211 */ /* 0x020fc400020f0c0f */
[----:B------:R-:W-:Y:S01]  /*220e0*/  @!P0 LEA.HI.X R3, R23, R0, R228, 0x1, P6 ;  /* 0x0000000017038211 */ /* 0x000fe200030f0ce4 */
[----:B------:R1:W-:Y:S04]  /*220f0*/  @!P2 ST.E.128 desc[UR60][R10.64], RZ ;  /* 0x000000ff0a00a985 */ /* 0x0003e8000c101d3c */
[----:B------:R1:W-:Y:S04]  /*22100*/  @!P1 ST.E.128 desc[UR60][R12.64], RZ ;  /* 0x000000ff0c009985 */ /* 0x0003e8000c101d3c */
[----:B------:R1:W-:Y:S02]  /*22110*/  @!P0 ST.E.128 desc[UR60][R2.64], RZ ;  /* 0x000000ff02008985 */ /* 0x0003e4000c101d3c */
.L_x_1859:
[----:B------:R-:W-:Y:S05]  /*22120*/  BSYNC B1 ;  /* 0x0000000000017941 */ /* 0x000fea0003800000 */
.L_x_1858:
[----:B-1----:R-:W-:Y:S01]  /*22130*/  VIADD R0, R6, 0x60 ;  /* 0x0000006006007836 */ /* 0x002fe20000000000 */
[----:B--2-4-:R-:W1:Y:S04]  /*22140*/  SHFL.IDX PT, R5, R5, 0x3, 0x181f ;  /* 0x00781f0005057f89 */ /* 0x014e6800000e0000 */
[----:B------:R-:W-:Y:S01]  /*22150*/  ISETP.GE.AND P0, PT, R0, R25, PT ;  /* 0x000000190000720c */ /* 0x000fe20003f06270 */
[----:B---3--:R2:W3:-:S12]  /*22160*/  SHFL.IDX PT, R2, R4, 0x3, 0x181f ;  /* 0x00781f0004027f89 */ /* 0x0084d800000e0000 */
[----:B--2---:R-:W-:Y:S05]  /*22170*/  @P0 BRA `(.L_x_1850) ;  /* 0x0000000000440947 */ /* 0x004fea0003800000 */
[----:B------:R-:W-:Y:S02]  /*22180*/  ULDC UR4, c[0x0][0xac8] ;  /* 0x0002b20000047ab9 */ /* 0x000fe40000000800 */
[----:B------:R-:W-:Y:S02]  /*22190*/  ISETP.GE.AND P3, PT, R16, UR4, PT ;  /* 0x0000000410007c0c */ /* 0x000fe4000bf66270 */
[----:B------:R-:W-:Y:S02]  /*221a0*/  ISETP.GE.AND P2, PT, R205, UR4, PT ;  /* 0x00000004cd007c0c */ /* 0x000fe4000bf46270 */
[----:B------:R-:W-:Y:S02]  /*221b0*/  ISETP.GE.AND P1, PT, R19, UR4, PT ;  /* 0x0000000413007c0c */ /* 0x000fe4000bf26270 */
[----:B------:R-:W-:-:S07]  /*221c0*/  ISETP.GE.AND P0, PT, R23, UR4, PT ;  /* 0x0000000417007c0c */ /* 0x000fce000bf06270 */
[CC--:B---3--:R-:W-:Y:S02]  /*221d0*/  @!P3 LEA R6, P6, R16.reuse, R2.reuse, 0x1 ;  /* 0x000000021006b211 */ /* 0x0c8fe400078c08ff */
[-C--:B------:R-:W-:Y:S02]  /*221e0*/  @!P2 LEA R8, P5, R203, R2.reuse, 0x1 ;  /* 0x00000002cb08a211 */ /* 0x080fe400078a08ff */
[-C--:B------:R-:W-:Y:S02]  /*221f0*/  @!P1 LEA R10, P4, R19, R2.reuse, 0x1 ;  /* 0x00000002130a9211 */ /* 0x080fe400078808ff */
[-C--:B-1----:R-:W-:Y:S02]  /*22200*/  @!P3 LEA.HI.X R7, R16, R5.reuse, R17, 0x1, P6 ;  /* 0x000000051007b211 */ /* 0x082fe400030f0c11 */
        /* <DEDUP_REMOVED lines=8> */
.L_x_1850:
[----:B------:R-:W-:Y:S05]  /*22290*/  BSYNC B0 ;  /* 0x0000000000007941 */ /* 0x000fea0003800000 */
.L_x_1841:
[----:B------:R-:W-:Y:S02]  /*222a0*/  ULDC UR4, c[0x0][0xc3c] ;  /* 0x00030f0000047ab9 */ /* 0x000fe40000000800 */
[----:B------:R-:W-:-:S13]  /*222b0*/  ISETP.GE.AND P0, PT, R39, UR4, PT ;  /* 0x0000000427007c0c */ /* 0x000fda000bf06270 */
[----:B------:R-:W-:Y:S05]  /*222c0*/  @!P0 BRA `(.L_x_1860) ;  /* 0xfffffdf000488947 */ /* 0x000fea000383ffff */
[----:B------:R-:W-:Y:S05]  /*222d0*/  BRA `(.L_x_1557) ;  /* 0x0000007800687947 */ /* 0x000fea0003800000 */
.L_x_1555:
        /* <DEDUP_REMOVED lines=16> */
.L_x_1861:
        /* <DEDUP_REMOVED lines=41> */
.L_x_1867:
        /* <DEDUP_REMOVED lines=12> */
.L_x_1866:
[----:B------:R-:W-:Y:S05]  /*22730*/  BSYNC B0 ;  /* 0x0000000000007941 */ /* 0x000fea0003800000 */
.L_x_1865:
        /* <DEDUP_REMOVED lines=20> */
.L_x_1863:
        /* <DEDUP_REMOVED lines=20> */
.L_x_1868:
[----:B---3--:R-:W-:Y:S01]  /*229c0*/  IMAD R16, R16, UR5, R13 ;  /* 0x0000000510107c24 */ /* 0x008fe2000f8e020d */
[----:B------:R-:W-:Y:S01]  /*229d0*/  IABS R2, R6 ;  /* 0x0000000600027213 */ /* 0x000fe20000000000 */
[----:B01----:R-:W-:-:S03]  /*229e0*/  IMAD.MOV R11, RZ, RZ, -R3 ;  /* 0x000000ffff0b7224 */ /* 0x003fc600078e0a03 */
[----:B--2---:R-:W-:Y:S01]  /*229f0*/  IADD3 R9, -R16, UR6, RZ ;  /* 0x0000000610097c10 */ /* 0x004fe2000fffe1ff */
        /* <DEDUP_REMOVED lines=24> */
[----:B------:R-:W-:-:S04]  /*22b80*/  VIADDMNMX R18, R10, UR5, R7, PT ;  /* 0x000000050a127c46 */ /* 0x000fc8000b800107 */
[-C--:B------:R-:W-:Y:S02]  /*22b90*/  IABS R10, R18.reuse ;  /* 0x00000012000a7213 */ /* 0x080fe40000000000 */
[----:B------:R-:W-:Y:S02]  /*22ba0*/  IABS R6, R18 ;  /* 0x0000001200067213 */ /* 0x000fe40000000000 */
        /* <DEDUP_REMOVED lines=20> */
[----:B------:R-:W-:-:S06]  /*22cf0*/  @P0 VIADD R2, R2, 0x1 ;  /* 0x0000000102020836 */ /* 0x000fcc0000000000 */
[----:B------:R-:W-:Y:S01]  /*22d00*/  @!P2 IMAD.MOV R2, RZ, RZ, -R2 ;  /* 0x000000ffff02a224 */ /* 0x000fe200078e0a02 */
[----:B------:R-:W-:Y:S01]  /*22d10*/  @!P1 LOP3.LUT R2, RZ, R18, RZ, 0x33, !PT ;  /* 0x00000012ff029212 */ /* 0x000fe200078e33ff */
[----:B------:R-:W-:-:S03]  /*22d20*/  IMAD.MOV R18, RZ, RZ, -R18 ;  /* 0x000000ffff127224 */ /* 0x000fc600078e0a12 */
[----:B------:R-:W-:Y:S01]  /*22d30*/  LOP3.LUT R17, RZ, R2, RZ, 0x33, !PT ;  /* 0x00000002ff117212 */ /* 0x000fe200078e33ff */
[----:B------:R-:W-:-:S04]  /*22d40*/  IMAD R18, R2, R18, R3 ;  /* 0x0000001202127224 */ /* 0x000fc800078e0203 */
[----:B------:R-:W-:Y:S01]  /*22d50*/  IMAD.IADD R17, R4, 0x1, R17 ;  /* 0x0000000104117824 */ /* 0x000fe200078e0211 */
[----:B------:R-:W-:Y:S06]  /*22d60*/  BRA `(.L_x_1869) ;  /* 0x00000000000c7947 */ /* 0x000fec0003800000 */
.L_x_1864:
[----:B------:R-:W-:Y:S02]  /*22d70*/  IMAD.MOV.U32 R17, RZ, RZ, RZ ;  /* 0x000000ffff117224 */ /* 0x000fe400078e00ff */
[----:B------:R-:W-:Y:S02]  /*22d80*/  IMAD.U32 R16, RZ, RZ, UR6 ;  /* 0x00000006ff107e24 */ /* 0x000fe4000f8e00ff */
[----:B------:R-:W-:-:S07]  /*22d90*/  IMAD.MOV.U32 R18, RZ, RZ, RZ ;  /* 0x000000ffff127224 */ /* 0x000fce00078e00ff */
.L_x_1869:
[----:B------:R-:W-:-:S13]  /*22da0*/  ISETP.NE.AND P0, PT, R5, RZ, PT ;  /* 0x000000ff0500720c */ /* 0x000fda0003f05270 */
[----:B------:R-:W0:Y:S01]  /*22db0*/  @!P0 S2R R3, SR_CgaCtaId ;  /* 0x0000000000038919 */ /* 0x000e220000008800 */
[----:B------:R-:W-:-:S04]  /*22dc0*/  @!P0 MOV R2, 0x400 ;  /* 0x0000040000028802 */ /* 0x000fc80000000f00 */
[----:B0-----:R-:W-:-:S05]  /*22dd0*/  @!P0 LEA R2, R3, R2, 0x18 ;  /* 0x0000000203028211 */ /* 0x001fca00078ec0ff */
[----:B------:R0:W-:Y:S01]  /*22de0*/  @!P0 STS.128 [R2+0x308d0], R16 ;  /* 0x0308d01002008388 */ /* 0x0001e20000000c00 */
[----:B------:R-:W-:Y:S06]  /*22df0*/  BAR.ARV 0x5, 0x180 ;  /* 0x0146000000007b1d */ /* 0x000fec0000002000 */
.L_x_1862:
[----:B------:R2:W-:Y:S01]  /*22e00*/  STL [R1+0x34], RZ ;  /* 0x000034ff01007387 */ /* 0x0005e20000100800 */
[----:B------:R-:W-:Y:S01]  /*22e10*/  ULDC UR4, c[0x0][0xc3c] ;  /* 0x00030f0000047ab9 */ /* 0x000fe20000000800 */
[----:B------:R-:W-:Y:S01]  /*22e20*/  IMAD.MOV.U32 R29, RZ, RZ, 0x1 ;  /* 0x00000001ff1d7424 */ /* 0x000fe200078e00ff */
[----:B-1----:R-:W-:Y:S01]  /*22e30*/  ISETP.GE.AND P0, PT, R19, UR4, PT ;  /* 0x0000000413007c0c */ /* 0x002fe2000bf06270 */
[----:B------:R-:W-:-:S12]  /*22e40*/  IMAD.MOV.U32 R25, RZ, RZ, RZ ;  /* 0x000000ffff197224 */ /* 0x000fd800078e00ff */
[----:B--2---:R-:W-:Y:S05]  /*22e50*/  @P0 BRA `(.L_x_1870) ;  /* 0x0000006800ac0947 */ /* 0x004fea0003800000 */
[----:B------:R-:W2:Y:S01]  /*22e60*/  LDL R4, [R1+0x20] ;  /* 0x0000200001047983 */ /* 0x000ea20000100800 */
[C---:B------:R-:W-:Y:S01]  /*22e70*/  IMAD.SHL.U32 R37, R0.reuse, 0x8, RZ ;  /* 0x0000000800257824 */ /* 0x040fe200078e00ff */
[----:B0-----:R-:W-:Y:S01]  /*22e80*/  LOP3.LUT R2, R0, 0x7f, RZ, 0xc0, !PT ;  /* 0x0000007f00027812 */ /* 0x001fe200078ec0ff */
[----:B------:R-:W0:Y:S01]  /*22e90*/  S2UR UR5, SR_CgaCtaId ;  /* 0x00000000000579c3 */ /* 0x000e220000008800 */
[----:B------:R-:W-:Y:S01]  /*22ea0*/  UMOV UR4, 0x400 ;  /* 0x0000040000047882 */ /* 0x000fe20000000000 */
[----:B------:R-:W-:Y:S01]  /*22eb0*/  BSSY B8, `(.L_x_1870) ;  /* 0x00006a5000087945 */ /* 0x000fe20003800000 */
[----:B------:R-:W-:Y:S01]  /*22ec0*/  LOP3.LUT R3, R37, 0x1f8, RZ, 0xc0, !PT ;  /* 0x000001f825037812 */ /* 0x000fe200078ec0ff */
[----:B------:R-:W-:Y:S01]  /*22ed0*/  IMAD.SHL.U32 R34, R2, 0x8, RZ ;  /* 0x0000000802227824 */ /* 0x000fe200078e00ff */
[----:B------:R-:W-:Y:S01]  /*22ee0*/  SHF.R.U32.HI R2, RZ, 0x3, R2 ;  /* 0x00000003ff027819 */ /* 0x000fe20000011602 */
[----:B------:R-:W-:Y:S01]  /*22ef0*/  IMAD.MOV.U32 R30, RZ, RZ, 0x1 ;  /* 0x00000001ff1e7424 */ /* 0x000fe200078e00ff */
[----:B------:R-:W-:Y:S01]  /*22f00*/  LOP3.LUT R3, R3, 0x38, R0, 0x78, !PT ;  /* 0x0000003803037812 */ /* 0x000fe200078e7800 */
[----:B------:R-:W-:Y:S01]  /*22f10*/  IMAD.SHL.U32 R0, R0, 0x10, RZ ;  /* 0x0000001000007824 */ /* 0x000fe200078e00ff */
[----:B------:R-:W-:Y:S01]  /*22f20*/  LOP3.LUT R37, R37, 0x38, RZ, 0xc0, !PT ;  /* 0x0000003825257812 */ /* 0x000fe200078ec0ff */
[----:B------:R-:W-:Y:S01]  /*22f30*/  IMAD.MOV.U32 R27, RZ, RZ, RZ ;  /* 0x000000ffff1b7224 */ /* 0x000fe200078e00ff */
[----:B------:R-:W-:Y:S01]  /*22f40*/  LOP3.LUT R34, R3, 0x200, R34, 0xf8, !PT ;  /* 0x0000020003227812 */ /* 0x000fe200078ef822 */
[----:B------:R-:W-:Y:S01]  /*22f50*/  IMAD.MOV.U32 R25, RZ, RZ, RZ ;  /* 0x000000ffff197224 */ /* 0x000fe200078e00ff */
[----:B------:R-:W-:Y:S01]  /*22f60*/  LOP3.LUT R0, R2, 0x70, R0, 0xf8, !PT ;  /* 0x0000007002007812 */ /* 0x000fe200078ef800 */
[----:B------:R-:W-:Y:S01]  /*22f70*/  IMAD.MOV.U32 R29, RZ, RZ, 0x1 ;  /* 0x00000001ff1d7424 */ /* 0x000fe200078e00ff */
[C---:B------:R-:W-:Y:S01]  /*22f80*/  LOP3.LUT R2, R37.reuse, 0x80, RZ, 0xfc, !PT ;  /* 0x0000008025027812 */ /* 0x040fe200078efcff */
[----:B------:R-:W-:Y:S01]  /*22f90*/  ULDC.64 UR36, c[0x0][0x198] ;  /* 0x0000660000247ab9 */ /* 0x000fe20000000a00 */
[----:B------:R-:W-:Y:S01]  /*22fa0*/  LOP3.LUT R0, R37, 0xc0, RZ, 0xfc, !PT ;  /* 0x000000c025007812 */ /* 0x000fe200078efcff */
[----:B------:R-:W-:Y:S01]  /*22fb0*/  ULDC UR38, c[0x0][0xc] ;  /* 0x0000030000267ab9 */ /* 0x000fe20000000800 */
[----:B0-----:R-:W-:-:S06]  /*22fc0*/  ULEA UR4, UR5, UR4, 0x18 ;  /* 0x0000000405047291 */ /* 0x001fcc000f8ec03f */
[----:B------:R-:W-:-:S04]  /*22fd0*/  IMAD.U32 R23, RZ, RZ, UR4 ;  /* 0x00000004ff177e24 */ /* 0x000fc8000f8e00ff */
[----:B------:R-:W-:Y:S01]  /*22fe0*/  IMAD R36, R34, 0x2, R23 ;  /* 0x0000000222247824 */ /* 0x000fe200078e0217 */
[----:B--2---:R-:W-:-:S05]  /*22ff0*/  LOP3.LUT R3, R4, 0x2, RZ, 0xfc, !PT ;  /* 0x0000000204037812 */ /* 0x004fca00078efcff */
[----:B------:R0:W-:Y:S04]  /*23000*/  STL [R1+0x44], R3 ;  /* 0x0000440301007387 */ /* 0x0001e80000100800 */
[----:B------:R1:W-:Y:S01]  /*23010*/  STL [R1+0x34], RZ ;  /* 0x000034ff01007387 */ /* 0x0003e20000100800 */
[----:B0-----:R-:W-:-:S07]  /*23020*/  LOP3.LUT R3, R37, 0x40, RZ, 0xfc, !PT ;  /* 0x0000004025037812 */ /* 0x001fce00078efcff */
.L_x_1993:
[----:B------:R-:W-:Y:S05]  /*23030*/  YIELD ;  /* 0x0000000000007946 */ /* 0x000fea0003800000 */
[----:B------:R-:W-:Y:S01]  /*23040*/  ULDC.64 UR4, c[0x0][0xa28] ;  /* 0x00028a0000047ab9 */ /* 0x000fe20000000a00 */
[----:B------:R-:W-:Y:S01]  /*23050*/  IMAD.MOV.U32 R11, RZ, RZ, RZ ;  /* 0x000000ffff0b7224 */ /* 0x000fe200078e00ff */
[----:B------:R-:W-:Y:S01]  /*23060*/  ISETP.NE.U32.AND P0, PT, RZ, UR4, PT ;  /* 0x00000004ff007c0c */ /* 0x000fe2000bf05070 */
[----:B0-----:R-:W0:Y:S01]  /*23070*/  LDC.64 R4, c[0x0][0xa00] ;  /* 0x00028000ff047b82 */ /* 0x001e220000000a00 */
[----:B------:R-:W-:Y:S02]  /*23080*/  ULDC.64 UR6, c[0x0][0xa10] ;  /* 0x0002840000067ab9 */ /* 0x000fe40000000a00 */
[----:B------:R-:W-:Y:S01]  /*23090*/  ISETP.NE.AND.EX P0, PT, RZ, UR5, PT, P0 ;  /* 0x00000005ff007c0c */ /* 0x000fe2000bf05300 */
[----:B------:R-:W-:-:S12]  /*230a0*/  ULDC.64 UR4, c[0x0][0xa18] ;  /* 0x0002860000047ab9 */ /* 0x000fd80000000a00 */
[----:B--2---:R-:W2:Y:S01]  /*230b0*/  @P0 LDC.64 R2, c[0x0][0xa28] ;  /* 0x00028a00ff020b82 */ /* 0x004ea20000000a00 */
[----:B------:R-:W-:Y:S01]  /*230c0*/  ISETP.NE.U32.AND P1, PT, RZ, UR6, PT ;  /* 0x00000006ff007c0c */ /* 0x000fe2000bf25070 */
[----:B--2---:R-:W-:-:S05]  /*230d0*/  @P0 IMAD.WIDE R2, R19, 0x4, R2 ;  /* 0x0000000413020825 */ /* 0x004fca00078e0202 */
[----:B------:R2:W3:Y:S01]  /*230e0*/  @P0 LDG.E R11, desc[UR60][R2.64] ;  /* 0x0000003c020b0981 */ /* 0x0004e2000c1e1900 */
[----:B------:R-:W-:Y:S01]  /*230f0*/  ISETP.NE.U32.AND P0, PT, RZ, UR4, PT ;  /* 0x00000004ff007c0c */ /* 0x000fe2000bf05070 */
[----:B------:R-:W-:Y:S01]  /*23100*/  IMAD.MOV.U32 R35, RZ, RZ, RZ ;  /* 0x000000ffff237224 */ /* 0x000fe200078e00ff */
[----:B------:R-:W-:Y:S01]  /*23110*/  ISETP.NE.AND.EX P1, PT, RZ, UR7, PT, P1 ;  /* 0x00000007ff007c0c */ /* 0x000fe2000bf25310 */
[----:B------:R-:W-:Y:S01]  /*23120*/  IMAD.MOV.U32 R0, RZ, RZ, RZ ;  /* 0x000000ffff007224 */ /* 0x000fe200078e00ff */
[----:B------:R-:W-:Y:S01]  /*23130*/  ISETP.NE.AND.EX P2, PT, RZ, UR5, PT, P0 ;  /* 0x00000005ff007c0c */ /* 0x000fe2000bf45300 */
[----:B------:R-:W-:Y:S01]  /*23140*/  ULDC.64 UR4, c[0x0][0xa00] ;  /* 0x0002800000047ab9 */ /* 0x000fe20000000a00 */
[----:B0-----:R-:W-:Y:S01]  /*23150*/  IMAD.WIDE R4, R19, 0x4, R4 ;  /* 0x0000000413047825 */ /* 0x001fe200078e0204 */
[----:B------:R-:W-:Y:S01]  /*23160*/  ISETP.NE.U32.AND P0, PT, RZ, UR4, PT ;  /* 0x00000004ff007c0c */ /* 0x000fe2000bf05070 */
[----:B--2---:R-:W0:Y:S03]  /*23170*/  LDC.64 R2, c[0x0][0xa10] ;  /* 0x00028400ff027b82 */ /* 0x004e260000000a00 */
[----:B------:R-:W-:-:S06]  /*23180*/  ISETP.NE.AND.EX P0, PT, RZ, UR5, PT, P0 ;  /* 0x00000005ff007c0c */ /* 0x000fcc000bf05300 */
[----:B------:R-:W2:Y:S07]  /*23190*/  @P2 LDC.64 R6, c[0x0][0xa18] ;  /* 0x00028600ff062b82 */ /* 0x000eae0000000a00 */
[----:B------:R-:W5:Y:S01]  /*231a0*/  @P0 LDG.E R35, desc[UR60][R4.64] ;  /* 0x0000003c04230981 */ /* 0x000f62000c1e1900 */
[----:B0-----:R-:W-:-:S05]  /*231b0*/  IMAD.WIDE R2, R19, 0x4, R2 ;  /* 0x0000000413027825 */ /* 0x001fca00078e0202 */
[----:B------:R-:W5:Y:S01]  /*231c0*/  @P1 LDG.E R0, desc[UR60][R2.64] ;  /* 0x0000003c02001981 */ /* 0x000f62000c1e1900 */
[----:B------:R-:W-:Y:S02]  /*231d0*/  ULDC UR4, c[0x0][0x288] ;  /* 0x0000a20000047ab9 */ /* 0x000fe40000000800 */
[----:B------:R-:W-:Y:S01]  /*231e0*/  IMAD.U32 R31, RZ, RZ, UR4 ;  /* 0x00000004ff1f7e24 */ /* 0x000fe2000f8e00ff */
[----:B------:R-:W-:Y:S02]  /*231f0*/  ULDC.64 UR4, c[0x0][0x418] ;  /* 0x0001060000047ab9 */ /* 0x000fe40000000a00 */
[----:B------:R-:W-:-:S03]  /*23200*/  UISETP.NE.U32.AND UP0, UPT, UR4, URZ, UPT ;  /* 0x0000003f0400728c */ /* 0x000fc6000bf05070 */
[----:B------:R-:W-:Y:S01]  /*23210*/  ULDC UR4, c[0x0][0x424] ;  /* 0x0001090000047ab9 */ /* 0x000fe20000000800 */
[----:B------:R-:W-:Y:S01]  /*23220*/  UISETP.NE.AND.EX UP0, UPT, UR5, URZ, UPT, UP0 ;  /* 0x0000003f0500728c */ /* 0x000fe2000bf05300 */
[----:B--2---:R-:W-:Y:S02]  /*23230*/  @P2 IMAD.WIDE R6, R19, 0x4, R6 ;  /* 0x0000000413062825 */ /* 0x004fe400078e0206 */
[----:B------:R-:W-:Y:S01]  /*23240*/  ULDC UR5, c[0x0][0x2f0] ;  /* 0x0000bc0000057ab9 */ /* 0x000fe20000000800 */
[----:B------:R-:W-:Y:S02]  /*23250*/  USEL UR4, UR4, 0x1, UP0 ;  /* 0x0000000104047887 */ /* 0x000fe40008000000 */
[----:B------:R0:W5:Y:S02]  /*23260*/  @P2 LDG.E R31, desc[UR60][R6.64] ;  /* 0x0000003c061f2981 */ /* 0x000164000c1e1900 */
[----:B------:R-:W-:-:S03]  /*23270*/  UIMAD UR4, UR4, UR5, URZ ;  /* 0x00000005040472a4 */ /* 0x000fc6000f8e023f */
[----:B------:R-:W-:-:S03]  /*23280*/  ULDC UR5, c[0x0][0x348] ;  /* 0x0000d20000057ab9 */ /* 0x000fc60000000800 */
[----:B------:R-:W-:Y:S02]  /*23290*/  IMAD.U32 R9, RZ, RZ, UR4 ;  /* 0x00000004ff097e24 */ /* 0x000fe4000f8e00ff */
[----:B0-----:R-:W-:Y:S01]  /*232a0*/  IMAD.U32 R6, RZ, RZ, UR5 ;  /* 0x00000005ff067e24 */ /* 0x001fe2000f8e00ff */
[----:B---3--:R0:W-:Y:S01]  /*232b0*/  STL [R1+0x10], R11 ;  /* 0x0000100b01007387 */ /* 0x0081e20000100800 */
[----:B------:R-:W-:Y:S05]  /*232c0*/  @P2 BRA `(.L_x_1871) ;  /* 0x0000000000102947 */ /* 0x000fea0003800000 */
[----:B------:R-:W-:Y:S05]  /*232d0*/  @!P0 BRA `(.L_x_1871) ;  /* 0x00000000000c8947 */ /* 0x000fea0003800000 */
[----:B------:R-:W2:Y:S04]  /*232e0*/  LDG.E R8, desc[UR60][R4.64] ;  /* 0x0000003c04087981 */ /* 0x000ea8000c1e1900 */
[----:B-----5:R-:W2:Y:S02]  /*232f0*/  LDG.E R31, desc[UR60][R4.64+0x4] ;  /* 0x0000043c041f7981 */ /* 0x020ea4000c1e1900 */
[----:B--2---:R-:W-:-:S07]  /*23300*/  IMAD.IADD R31, R31, 0x1, -R8 ;  /* 0x000000011f1f7824 */ /* 0x004fce00078e0a08 */
.L_x_1871:
[----:B------:R-:W-:Y:S02]  /*23310*/  ULDC.64 UR4, c[0x0][0xa20] ;  /* 0x0002880000047ab9 */ /* 0x000fe40000000a00 */
[----:B------:R-:W-:-:S04]  /*23320*/  ISETP.NE.U32.AND P0, PT, RZ, UR4, PT ;  /* 0x00000004ff007c0c */ /* 0x000fc8000bf05070 */
[----:B------:R-:W-:-:S13]  /*23330*/  ISETP.NE.AND.EX P0, PT, RZ, UR5, PT, P0 ;  /* 0x00000005ff007c0c */ /* 0x000fda000bf05300 */
[----:B------:R-:W-:Y:S05]  /*23340*/  @!P0 BRA `(.L_x_1872) ;  /* 0x0000000000108947 */ /* 0x000fea0003800000 */
[----:B------:R-:W2:Y:S02]  /*23350*/  LDC.64 R4, c[0x0][0xa20] ;  /* 0x00028800ff047b82 */ /* 0x000ea40000000a00 */
[----:B--2---:R-:W-:-:S05]  /*23360*/  IMAD.WIDE R4, R19, 0x4, R4 ;  /* 0x0000000413047825 */ /* 0x004fca00078e0204 */
[----:B------:R2:W5:Y:S01]  /*23370*/  LDG.E R9, desc[UR60][R4.64] ;  /* 0x0000003c04097981 */ /* 0x000562000c1e1900 */
[----:B------:R-:W-:Y:S05]  /*23380*/  BRA `(.L_x_1873) ;  /* 0x0000000000247947 */ /* 0x000fea0003800000 */
.L_x_1872:
[----:B------:R-:W-:Y:S02]  /*23390*/  ULDC.64 UR4, c[0x0][0xa08] ;  /* 0x0002820000047ab9 */ /* 0x000fe40000000a00 */
[----:B------:R-:W-:-:S04]  /*233a0*/  ISETP.NE.U32.AND P0, PT, RZ, UR4, PT ;  /* 0x00000004ff007c0c */ /* 0x000fc8000bf05070 */
[----:B------:R-:W-:-:S13]  /*233b0*/  ISETP.NE.AND.EX P0, PT, RZ, UR5, PT, P0 ;  /* 0x00000005ff007c0c */ /* 0x000fda000bf05300 */
[----:B------:R-:W-:Y:S05]  /*233c0*/  @!P0 BRA `(.L_x_1873) ;  /* 0x0000000000148947 */ /* 0x000fea0003800000 */
[----:B------:R-:W2:Y:S02]  /*233d0*/  LDC.64 R4, c[0x0][0xa08] ;  /* 0x00028200ff047b82 */ /* 0x000ea40000000a00 */
[----:B--2---:R-:W-:-:S05]  /*233e0*/  IMAD.WIDE R4, R19, 0x4, R4 ;  /* 0x0000000413047825 */ /* 0x004fca00078e0204 */
[----:B------:R-:W2:Y:S04]  /*233f0*/  LDG.E R9, desc[UR60][R4.64] ;  /* 0x0000003c04097981 */ /* 0x000ea8000c1e1900 */
[----:B------:R-:W2:Y:S02]  /*23400*/  LDG.E R8, desc[UR60][R4.64+0x4] ;  /* 0x0000043c04087981 */ /* 0x000ea4000c1e1900 */
[----:B--2---:R-:W-:-:S07]  /*23410*/  IMAD.IADD R9, R8, 0x1, -R9 ;  /* 0x0000000108097824 */ /* 0x004fce00078e0a09 */
.L_x_1873:
[----:B------:R-:W3:Y:S01]  /*23420*/  @P1 LDG.E R8, desc[UR60][R2.64] ;  /* 0x0000003c02081981 */ /* 0x000ee2000c1e1900 */
[----:B--2---:R-:W2:Y:S03]  /*23430*/  LDC R4, c[0x0][0x448] ;  /* 0x00011200ff047b82 */ /* 0x004ea60000000800 */
[----:B------:R-:W3:Y:S01]  /*23440*/  @P1 LDG.E R5, desc[UR60][R2.64+0x4] ;  /* 0x0000043c02051981 */ /* 0x000ee2000c1e1900 */
[----:B-----5:R-:W-:Y:S02]  /*23450*/  IMAD.IADD R9, R9, 0x1, -R11 ;  /* 0x0000000109097824 */ /* 0x020fe400078e0a0b */
[----:B------:R-:W-:-:S04]  /*23460*/  IMAD.SHL.U32 R28, R17, 0x80, RZ ;  /* 0x00000080111c7824 */ /* 0x000fc800078e00ff */
[----:B------:R-:W-:Y:S01]  /*23470*/  VIADD R7, R28, 0x7f ;  /* 0x0000007f1c077836 */ /* 0x000fe20000000000 */
[----:B--2---:R-:W-:-:S13]  /*23480*/  ISETP.NE.AND P2, PT, R4, 0x1, PT ;  /* 0x000000010400780c */ /* 0x004fda0003f45270 */
[----:B------:R-:W2:Y:S08]  /*23490*/  @P2 LDC R10, c[0x0][0x44c] ;  /* 0x00011300ff0a2b82 */ /* 0x000eb00000000800 */
[----:B------:R-:W4:Y:S01]  /*234a0*/  @P2 LDC R4, c[0x0][0x450] ;  /* 0x00011400ff042b82 */ /* 0x000f220000000800 */
[----:B---3--:R-:W-:Y:S02]  /*234b0*/  @P1 IMAD.IADD R6, R5, 0x1, -R8 ;  /* 0x0000000105061824 */ /* 0x008fe400078e0a08 */
[----:B--2---:R-:W-:-:S04]  /*234c0*/  @P2 IMAD.HI.U32 R5, R7, R10, RZ ;  /* 0x0000000a07052227 */ /* 0x004fc800078e00ff */
[----:B------:R-:W-:Y:S01]  /*234d0*/  IMAD.IADD R12, R9, 0x1, R6 ;  /* 0x00000001090c7824 */ /* 0x000fe200078e0206 */
[----:B----4-:R-:W-:-:S03]  /*234e0*/  @P2 SHF.R.U32.HI R7, RZ, R4, R5 ;  /* 0x00000004ff072219 */ /* 0x010fc60000011605 */
[C---:B------:R-:W-:Y:S01]  /*234f0*/  VIADD R2, R12.reuse, 0x3f ;  /* 0x0000003f0c027836 */ /* 0x040fe20000000000 */
[----:B------:R2:W-:Y:S01]  /*23500*/  STL [R1+0xc], R12 ;  /* 0x00000c0c01007387 */ /* 0x0005e20000100800 */
[----:B------:R-:W-:-:S03]  /*23510*/  IADD3 R8, R12, 0x1, -R31 ;  /* 0x000000010c087810 */ /* 0x000fc60007ffe81f */
[----:B------:R-:W-:Y:S02]  /*23520*/  SHF.R.S32.HI R3, RZ, 0x1f, R2 ;  /* 0x0000001fff037819 */ /* 0x000fe40000011402 */
[----:B------:R-:W-:Y:S02]  /*23530*/  IMAD.IADD R7, R8, 0x1, R7 ;  /* 0x0000000108077824 */ /* 0x000fe400078e0207 */
[----:B------:R-:W-:Y:S02]  /*23540*/  LEA.HI R10, R3, R2, RZ, 0x6 ;  /* 0x00000002030a7211 */ /* 0x000fe400078f30ff */
[----:B------:R-:W3:Y:S02]  /*23550*/  LDC.64 R2, c[0x0][0x9e0] ;  /* 0x00027800ff027b82 */ /* 0x000ee40000000a00 */
[----:B------:R-:W-:Y:S02]  /*23560*/  SHF.R.S32.HI R10, RZ, 0x6, R10 ;  /* 0x00000006ff0a7819 */ /* 0x000fe4000001140a */
[----:B---3--:R-:W-:Y:S01]  /*23570*/  ISETP.GE.AND P3, PT, R3, 0x1, PT ;  /* 0x000000010300780c */ /* 0x008fe20003f66270 */
[----:B------:R-:W-:-:S12]  /*23580*/  IMAD.IADD R2, R7, 0x1, R2 ;  /* 0x0000000107027824 */ /* 0x000fd800078e0202 */
[----:B--2---:R-:W-:Y:S05]  /*23590*/  @!P3 BRA `(.L_x_1874) ;  /* 0x000000000048b947 */ /* 0x004fea0003800000 */
[C---:B------:R-:W-:Y:S01]  /*235a0*/  ISETP.GT.AND P0, PT, R7.reuse, RZ, PT ;  /* 0x000000ff0700720c */ /* 0x040fe20003f04270 */
[----:B------:R-:W-:Y:S01]  /*235b0*/  BSSY B0, `(.L_x_1875) ;  /* 0x000000e000007945 */ /* 0x000fe20003800000 */
[----:B0-----:R-:W-:-:S11]  /*235c0*/  VIADD R11, R7, 0xffffffff ;  /* 0xffffffff070b7836 */ /* 0x001fd60000000000 */
        /* <DEDUP_REMOVED lines=8> */
.L_x_1876:
[----:B------:R-:W-:-:S13]  /*23650*/  ISETP.NE.AND P0, PT, R3, 0x1, PT ;  /* 0x000000010300780c */ /* 0x000fda0003f05270 */
[----:B------:R-:W0:Y:S02]  /*23660*/  @P0 LDC.64 R4, c[0x0][0x9e8] ;  /* 0x00027a00ff040b82 */ /* 0x000e240000000a00 */
[----:B0-----:R-:W-:-:S05]  /*23670*/  @P0 IMAD.HI.U32 R4, R11, R4, RZ ;  /* 0x000000040b040227 */ /* 0x001fca00078e00ff */
[----:B------:R-:W-:-:S07]  /*23680*/  @P0 SHF.R.U32.HI R11, RZ, R5, R4 ;  /* 0x00000005ff0b0219 */ /* 0x000fce0000011604 */
.L_x_1877:
[----:B------:R-:W-:Y:S05]  /*23690*/  BSYNC B0 ;  /* 0x0000000000007941 */ /* 0x000fea0003800000 */
.L_x_1875:
[----:B------:R-:W-:-:S05]  /*236a0*/  IMAD R11, R11, R3, R3 ;  /* 0x000000030b0b7224 */ /* 0x000fca00078e0203 */
[----:B------:R-:W-:-:S07]  /*236b0*/  VIMNMX R2, R2, R11, PT ;  /* 0x0000000b02027248 */ /* 0x000fce0003fe0100 */
.L_x_1874:
[----:B------:R-:W2:Y:S01]  /*236c0*/  @P2 LDC R7, c[0x0][0x44c] ;  /* 0x00011300ff072b82 */ /* 0x000ea20000000800 */
[----:B------:R-:W-:Y:S01]  /*236d0*/  IMAD.MOV.U32 R4, RZ, RZ, R28 ;  /* 0x000000ffff047224 */ /* 0x000fe200078e001c */
[----:B------:R-:W-:-:S06]  /*236e0*/  ULDC UR4, c[0x0][0x9dc] ;  /* 0x0002770000047ab9 */ /* 0x000fcc0000000800 */
[----:B------:R-:W3:Y:S01]  /*236f0*/  @P2 LDC R5, c[0x0][0x450] ;  /* 0x00011400ff052b82 */ /* 0x000ee20000000800 */
[----:B--2---:R-:W-:-:S05]  /*23700*/  @P2 IMAD.HI.U32 R7, R28, R7, RZ ;  /* 0x000000071c072227 */ /* 0x004fca00078e00ff */
[----:B---3--:R-:W-:Y:S01]  /*23710*/  @P2 SHF.R.U32.HI R4, RZ, R5, R7 ;  /* 0x00000005ff042219 */ /* 0x008fe20000011607 */
[----:B------:R-:W-:-:S04]  /*23720*/  IMAD.IADD R7, R12, 0x1, -R31 ;  /* 0x000000010c077824 */ /* 0x000fc800078e0a1f */
[----:B------:R-:W-:-:S04]  /*23730*/  IMAD.IADD R12, R7, 0x1, R4 ;  /* 0x00000001070c7824 */ /* 0x000fc800078e0204 */
[----:B0-----:R-:W-:Y:S01]  /*23740*/  VIADD R11, R12, -UR4 ;  /* 0x800000040c0b7c36 */ /* 0x001fe20008000000 */
        /* <DEDUP_REMOVED lines=11> */
.L_x_1880:
[----:B------:R-:W-:-:S13]  /*23800*/  ISETP.NE.AND P0, PT, R3, 0x1, PT ;  /* 0x000000010300780c */ /* 0x000fda0003f05270 */
[----:B------:R-:W0:Y:S02]  /*23810*/  @P0 LDC.64 R4, c[0x0][0x9e8] ;  /* 0x00027a00ff040b82 */ /* 0x000e240000000a00 */
[----:B0-----:R-:W-:-:S05]  /*23820*/  @P0 IMAD.HI.U32 R4, R12, R4, RZ ;  /* 0x000000040c040227 */ /* 0x001fca00078e00ff */
[----:B------:R-:W-:-:S07]  /*23830*/  @P0 SHF.R.U32.HI R12, RZ, R5, R4 ;  /* 0x00000005ff0c0219 */ /* 0x000fce0000011604 */
.L_x_1881:
[----:B------:R-:W-:Y:S05]  /*23840*/  BSYNC B0 ;  /* 0x0000000000007941 */ /* 0x000fea0003800000 */
.L_x_1879:
[----:B------:R-:W-:-:S05]  /*23850*/  IMAD R12, R12, R3, RZ ;  /* 0x000000030c0c7224 */ /* 0x000fca00078e02ff */
[----:B------:R-:W-:-:S07]  /*23860*/  VIMNMX R11, R11, R12, !PT ;  /* 0x0000000c0b0b7248 */ /* 0x000fce0007fe0100 */
.L_x_1878:
[----:B------:R-:W-:Y:S01]  /*23870*/  VIADD R2, R2, 0x3f ;  /* 0x0000003f02027836 */ /* 0x000fe20000000000 */
[----:B------:R-:W-:Y:S01]  /*23880*/  SHF.R.S32.HI R4, RZ, 0x1f, R11 ;  /* 0x0000001fff047819 */ /* 0x000fe2000001140b */
[----:B------:R-:W-:Y:S03]  /*23890*/  BSSY B0, `(.L_x_1882) ;  /* 0x0000196000007945 */ /* 0x000fe60003800000 */
[----:B------:R-:W-:Y:S02]  /*238a0*/  SHF.R.S32.HI R3, RZ, 0x1f, R2 ;  /* 0x0000001fff037819 */ /* 0x000fe40000011402 */
[----:B------:R-:W-:Y:S02]  /*238b0*/  LEA.HI R4, R4, R11, RZ, 0x6 ;  /* 0x0000000b04047211 */ /* 0x000fe400078f30ff */
[----:B------:R-:W-:Y:S02]  /*238c0*/  LEA.HI R2, R3, R2, RZ, 0x6 ;  /* 0x0000000203027211 */ /* 0x000fe400078f30ff */
[----:B------:R-:W-:-:S02]  /*238d0*/  SHF.R.S32.HI R4, RZ, 0x6, R4 ;  /* 0x00000006ff047819 */ /* 0x000fc40000011404 */
[----:B------:R-:W-:Y:S02]  /*238e0*/  SHF.R.S32.HI R3, RZ, 0x6, R2 ;  /* 0x00000006ff037819 */ /* 0x000fe40000011402 */
[----:B------:R-:W-:Y:S02]  /*238f0*/  VIMNMX R2, RZ, R4, !PT ;  /* 0x00000004ff027248 */ /* 0x000fe40007fe0100 */
[----:B------:R-:W-:-:S03]  /*23900*/  VIMNMX R4, R10, R3, PT ;  /* 0x000000030a047248 */ /* 0x000fc60003fe0100 */
[--C-:B------:R-:W-:Y:S02]  /*23910*/  IMAD R2, R2, 0x40, -R9.reuse ;  /* 0x0000004002027824 */ /* 0x100fe400078e0a09 */
[----:B------:R-:W-:-:S03]  /*23920*/  IMAD R9, R4, 0x40, -R9 ;  /* 0x0000004004097824 */ /* 0x000fc600078e0a09 */
[----:B------:R-:W-:Y:S02]  /*23930*/  VIMNMX R2, RZ, R2, !PT ;  /* 0x00000002ff027248 */ /* 0x000fe40007fe0100 */
[----:B------:R-:W-:Y:S02]  /*23940*/  VIMNMX R9, R9, R6, PT ;  /* 0x0000000609097248 */ /* 0x000fe40003fe0100 */
[----:B------:R-:W-:Y:S02]  /*23950*/  SHF.R.U32.HI R5, RZ, 0x6, R2 ;  /* 0x00000006ff057819 */ /* 0x000fe40000011602 */
[----:B------:R-:W-:-:S13]  /*23960*/  ISETP.GT.AND P0, PT, R9, R2, PT ;  /* 0x000000020900720c */ /* 0x000fda0003f04270 */
[----:B------:R-:W-:-:S05]  /*23970*/  @P0 VIADD R3, R9, 0x3f ;  /* 0x0000003f09030836 */ /* 0x000fca0000000000 */
[----:B------:R-:W-:-:S04]  /*23980*/  @P0 SHF.R.S32.HI R2, RZ, 0x1f, R3 ;  /* 0x0000001fff020819 */ /* 0x000fc80000011403 */
[----:B------:R-:W-:Y:S01]  /*23990*/  @P0 LEA.HI R3, R2, R3, RZ, 0x6 ;  /* 0x0000000302030211 */ /* 0x000fe200078f30ff */
[----:B------:R-:W-:-:S03]  /*239a0*/  IMAD.MOV.U32 R2, RZ, RZ, R5 ;  /* 0x000000ffff027224 */ /* 0x000fc600078e0005 */
[----:B------:R-:W-:Y:S02]  /*239b0*/  @P0 SHF.R.S32.HI R2, RZ, 0x6, R3 ;  /* 0x00000006ff020819 */ /* 0x000fe40000011403 */
        /* <DEDUP_REMOVED lines=9> */
[----:B------:R0:W2:Y:S02]  /*23a50*/  SHFL.IDX PT, R14, R3, RZ, 0x1f ;  /* 0x00001fff030e7589 */ /* 0x0000a400000e0000 */
.L_x_2085:
[----:B--2---:R-:W-:Y:S02]  /*23a60*/  ISETP.NE.AND P0, PT, R14, RZ, PT ;  /* 0x000000ff0e00720c */ /* 0x004fe40003f05270 */
[----:B------:R-:W-:-:S11]  /*23a70*/  PLOP3.LUT P6, PT, PT, PT, PT, 0x8, 0x0 ;  /* 0x000000000000781c */ /* 0x000fd60003fce170 */
[----:B------:R-:W-:Y:S05]  /*23a80*/  @P0 BRA `(.L_x_1885) ;  /* 0x00000000000c0947 */ /* 0x000fea0003800000 */
[----:B------:R-:W-:-:S03]  /*23a90*/  UMOV UR4, 0xffffffff ;  /* 0xffffffff00047882 */ /* 0x000fc60000000000 */
[----:B------:R-:W-:Y:S05]  /*23aa0*/  BRA.DIV UR4, `(.L_x_1886) ;  /* 0x0000007e04187947 */ /* 0x000fea000b800000 */
[----:B------:R-:W-:-:S13]  /*23ab0*/  ELECT P6, URZ, PT ;  /* 0x00000000003f782f */ /* 0x000fda00038c0000 */
.L_x_1885:
        /* <DEDUP_REMOVED lines=9> */
.L_x_2088:
[----:B------:R-:W-:Y:S05]  /*23b50*/  BSYNC B1 ;  /* 0x0000000000017941 */ /* 0x000fea0003800000 */
.L_x_1887:
[----:B------:R-:W-:Y:S04]  /*23b60*/  BSSY B1, `(.L_x_1889) ;  /* 0x00000ac000017945 */ /* 0x000fe80003800000 */
[----:B------:R-:W-:Y:S05]  /*23b70*/  @!P6 BRA `(.L_x_1890) ;  /* 0x0000000800a8e947 */ /* 0x000fea0003800000 */
[----:B------:R-:W-:Y:S01]  /*23b80*/  IMAD R13, R27, 0x8, R23 ;  /* 0x000000081b0d7824 */ /* 0x000fe200078e0217 */
[----:B------:R-:W-:Y:S01]  /*23b90*/  SHF.L.U32 R12, R30, 0x1f, RZ ;  /* 0x0000001f1e0c7819 */ /* 0x000fe200000006ff */
[----:B------:R-:W2:Y:S01]  /*23ba0*/  S2R R3, SR_TID.X ;  /* 0x0000000000037919 */ /* 0x000ea20000002100 */
[----:B------:R-:W-:Y:S02]  /*23bb0*/  BSSY B2, `(.L_x_1891) ;  /* 0x0000005000027945 */ /* 0x000fe40003800000 */
[----:B------:R-:W3:Y:S01]  /*23bc0*/  SYNCS.PHASECHK.TRANS64.TRYWAIT P0, [R13+URZ+0x308a0], R12 ;  /* 0x0308a00c0d0075a7 */ /* 0x000ee2000800017f */
[----:B--2---:R-:W-:-:S04]  /*23bd0*/  LOP3.LUT R3, R3, 0x7f, RZ, 0xc0, !PT ;  /* 0x0000007f03037812 */ /* 0x004fc800078ec0ff */
[----:B------:R-:W-:Y:S01]  /*23be0*/  ISETP.NE.AND P1, PT, R3, RZ, PT ;  /* 0x000000ff0300720c */ /* 0x000fe20003f25270 */
[----:B---3--:R-:W-:-:S12]  /*23bf0*/  @!P0 BRA `(.L_x_1892) ;  /* 0x0000007800f88947 */ /* 0x008fd80003800000 */
.L_x_2089:
[----:B------:R-:W-:Y:S05]  /*23c00*/  BSYNC B2 ;  /* 0x0000000000027941 */ /* 0x000fea0003800000 */
.L_x_1891:
[----:B------:R-:W-:Y:S04]  /*23c10*/  BSSY B2, `(.L_x_1893) ;  /* 0x0000009000027945 */ /* 0x000fe80003800000 */
[----:B------:R-:W-:Y:S05]  /*23c20*/  @P1 BRA `(.L_x_1894) ;  /* 0x00000000001c1947 */ /* 0x000fea0003800000 */
[----:B0-----:R-:W0:Y:S01]  /*23c30*/  S2R R6, SR_TID.X ;  /* 0x0000000000067919 */ /* 0x001e220000002100 */
[----:B------:R-:W-:-:S04]  /*23c40*/  IMAD.MOV.U32 R3, RZ, RZ, 0x8000 ;  /* 0x00008000ff037424 */ /* 0x000fc800078e00ff */
[----:B------:R3:W-:Y:S01]  /*23c50*/  SYNCS.ARRIVE.TRANS64 RZ, [R13+URZ+0x30890], R3 ;  /* 0x030890030dff79a7 */ /* 0x0007e2000800003f */
[----:B0-----:R-:W-:-:S04]  /*23c60*/  LOP3.LUT R6, R6, 0x1f, RZ, 0xc0, !PT ;  /* 0x0000001f06067812 */ /* 0x001fc800078ec0ff */
[----:B------:R-:W-:-:S13]  /*23c70*/  ISETP.NE.AND P0, PT, R6, RZ, PT ;  /* 0x000000ff0600720c */ /* 0x000fda0003f05270 */
[----:B---3--:R-:W-:Y:S05]  /*23c80*/  @!P0 BRA `(.L_x_1894) ;  /* 0x0000000000048947 */ /* 0x008fea0003800000 */
[----:B------:R-:W-:Y:S01]  /*23c90*/  BPT.TRAP 0x1 ;  /* 0x000000040000795c */ /* 0x000fe20000300000 */
.L_x_1894:
[----:B------:R-:W-:Y:S05]  /*23ca0*/  BSYNC B2 ;  /* 0x0000000000027941 */ /* 0x000fea0003800000 */
.L_x_1893:
        /* <DEDUP_REMOVED lines=8> */
[----:B0-----:R-:W-:Y:S01]  /*23d30*/  IMAD.SHL.U32 R6, R27, 0x4000, RZ ;  /* 0x000040001b067824 */ /* 0x001fe200078e00ff */
[----:B------:R-:W-:Y:S01]  /*23d40*/  UMOV UR6, 0x0 ;  /* 0x0000000000067882 */ /* 0x000fe20000000000 */
[----:B------:R-:W-:Y:S01]  /*23d50*/  VIADD R3, R13, 0x30890 ;  /* 0x000308900d037836 */ /* 0x000fe20000000000 */
[----:B------:R-:W-:Y:S01]  /*23d60*/  UMOV UR7, 0x12f00000 ;  /* 0x12f0000000077882 */ /* 0x000fe20000000000 */
[----:B------:R-:W-:-:S08]  /*23d70*/  VIADD R14, R9, 0x20400 ;  /* 0x00020400090e7836 */ /* 0x000fd00000000000 */
.L_x_1895:
        /* <DEDUP_REMOVED lines=16> */
.L_x_1896:
        /* <DEDUP_REMOVED lines=16> */
.L_x_1897:
        /* <DEDUP_REMOVED lines=16> */
.L_x_1898:
        /* <DEDUP_REMOVED lines=13> */
.L_x_2090:
[----:B------:R-:W-:Y:S05]  /*24150*/  BSYNC B2 ;  /* 0x0000000000027941 */ /* 0x000fea0003800000 */
.L_x_1899:
[----:B------:R-:W-:Y:S01]  /*24160*/  BSSY B2, `(.L_x_1901) ;  /* 0x000000b000027945 */ /* 0x000fe20003800000 */
[----:B------:R-:W-:Y:S02]  /*24170*/  IMAD.MOV.U32 R14, RZ, RZ, 0x0 ;  /* 0x00000000ff0e7424 */ /* 0x000fe400078e00ff */
[----:B------:R-:W-:Y:S01]  /*24180*/  IMAD.MOV.U32 R15, RZ, RZ, 0x12f00000 ;  /* 0x12f00000ff0f7424 */ /* 0x000fe200078e00ff */
[----:B------:R-:W-:Y:S06]  /*24190*/  @P1 BRA `(.L_x_1902) ;  /* 0x00000000001c1947 */ /* 0x000fec0003800000 */
[----:B------:R-:W3:Y:S01]  /*241a0*/  S2R R9, SR_TID.X ;  /* 0x0000000000097919 */ /* 0x000ee20000002100 */
[----:B------:R-:W-:-:S04]  /*241b0*/  IMAD.MOV.U32 R3, RZ, RZ, 0x8000 ;  /* 0x00008000ff037424 */ /* 0x000fc800078e00ff */
[----:B------:R4:W-:Y:S01]  /*241c0*/  SYNCS.ARRIVE.TRANS64 RZ, [R13+URZ+0x308b0], R3 ;  /* 0x0308b0030dff79a7 */ /* 0x0009e2000800003f */
[----:B---3--:R-:W-:-:S04]  /*241d0*/  LOP3.LUT R9, R9, 0x1f, RZ, 0xc0, !PT ;  /* 0x0000001f09097812 */ /* 0x008fc800078ec0ff */
[----:B------:R-:W-:-:S13]  /*241e0*/  ISETP.NE.AND P0, PT, R9, RZ, PT ;  /* 0x000000ff0900720c */ /* 0x000fda0003f05270 */
[----:B----4-:R-:W-:Y:S05]  /*241f0*/  @!P0 BRA `(.L_x_1902) ;  /* 0x0000000000048947 */ /* 0x010fea0003800000 */
[----:B------:R-:W-:Y:S01]  /*24200*/  BPT.TRAP 0x1 ;  /* 0x000000040000795c */ /* 0x000fe20000300000 */
.L_x_1902:
[----:B------:R-:W-:Y:S05]  /*24210*/  BSYNC B2 ;  /* 0x0000000000027941 */ /* 0x000fea0003800000 */
.L_x_1901:
[----:B------:R-:W-:Y:S01]  /*24220*/  R2UR UR10, R17 ;  /* 0x00000000110a72ca */ /* 0x000fe200000e0000 */
[----:B------:R-:W-:Y:S01]  /*24230*/  IMAD R6, R6, 0x2, R23 ;  /* 0x0000000206067824 */ /* 0x000fe200078e0217 */
[----:B------:R-:W-:Y:S01]  /*24240*/  R2UR UR6, R14 ;  /* 0x000000000e0672ca */ /* 0x000fe200000e0000 */
[----:B------:R-:W-:Y:S01]  /*24250*/  UIADD3 UR4, UP0, UR36, 0x670, URZ ;  /* 0x0000067024047890 */ /* 0x000fe2000ff1e03f */
[----:B------:R-:W-:Y:S01]  /*24260*/  R2UR UR7, R15 ;  /* 0x000000000f0772ca */ /* 0x000fe200000e0000 */
[----:B0-2---:R-:W-:Y:S01]  /*24270*/  VIADD R13, R13, 0x308b0 ;  /* 0x000308b00d0d7836 */ /* 0x005fe20000000000 */
[----:B------:R-:W-:Y:S01]  /*24280*/  PLOP3.LUT P0, PT, PT, PT, PT, 0x80, 0x0 ;  /* 0x000000000000781c */ /* 0x000fe20003f0f070 */
[----:B------:R-:W-:Y:S01]  /*24290*/  VIADD R3, R6, 0x400 ;  /* 0x0000040006037836 */ /* 0x000fe20000000000 */
[----:B------:R-:W-:-:S12]  /*242a0*/  UIADD3.X UR5, URZ, UR37, URZ, UP0, !UPT ;  /* 0x000000253f057290 */ /* 0x000fd800087fe43f */
.L_x_1903:
        /* <DEDUP_REMOVED lines=15> */
.L_x_1904:
        /* <DEDUP_REMOVED lines=15> */
.L_x_1905:
        /* <DEDUP_REMOVED lines=15> */
.L_x_1906:
        /* <DEDUP_REMOVED lines=9> */
[----:B--2---:R-:W-:Y:S05]  /*24610*/  @P0 BRA.U.ANY `(.L_x_1906) ;  /* 0xfffffffd00d80947 */ /* 0x004fea000393ffff */
.L_x_1890:
[----:B------:R-:W-:Y:S05]  /*24620*/  BSYNC B1 ;  /* 0x0000000000017941 */ /* 0x000fea0003800000 */
.L_x_1889:
        /* <DEDUP_REMOVED lines=9> */
.L_x_1925:
[----:B------:R-:W-:Y:S05]  /*246c0*/  YIELD ;  /* 0x0000000000007946 */ /* 0x000fea0003800000 */
[----:B------:R-:W-:Y:S04]  /*246d0*/  BSSY B1, `(.L_x_1907) ;  /* 0x00000a9000017945 */ /* 0x000fe80003800000 */
[----:B------:R-:W-:Y:S05]  /*246e0*/  @!P6 BRA `(.L_x_1908) ;  /* 0x00000008009ce947 */ /* 0x000fea0003800000 */
[----:B0-----:R-:W-:Y:S01]  /*246f0*/  IMAD R6, R27, 0x8, R23 ;  /* 0x000000081b067824 */ /* 0x001fe200078e0217 */
[----:B------:R-:W-:Y:S01]  /*24700*/  SHF.L.U32 R3, R30, 0x1f, RZ ;  /* 0x0000001f1e037819 */ /* 0x000fe200000006ff */
[----:B------:R-:W0:Y:S01]  /*24710*/  S2R R2, SR_TID.X ;  /* 0x0000000000027919 */ /* 0x000e220000002100 */
[----:B------:R-:W-:Y:S02]  /*24720*/  BSSY B2, `(.L_x_1909) ;  /* 0x0000005000027945 */ /* 0x000fe40003800000 */
[----:B------:R-:W2:Y:S01]  /*24730*/  SYNCS.PHASECHK.TRANS64.TRYWAIT P1, [R6+URZ+0x308a0], R3 ;  /* 0x0308a003060075a7 */ /* 0x000ea2000802017f */
[----:B0-----:R-:W-:-:S04]  /*24740*/  LOP3.LUT R2, R2, 0x7f, RZ, 0xc0, !PT ;  /* 0x0000007f02027812 */ /* 0x001fc800078ec0ff */
[----:B------:R-:W-:Y:S01]  /*24750*/  ISETP.NE.AND P2, PT, R2, RZ, PT ;  /* 0x000000ff0200720c */ /* 0x000fe20003f45270 */
[----:B--2---:R-:W-:-:S12]  /*24760*/  @!P1 BRA `(.L_x_1910) ;  /* 0x0000007000449947 */ /* 0x004fd80003800000 */
.L_x_2091:
[----:B------:R-:W-:Y:S05]  /*24770*/  BSYNC B2 ;  /* 0x0000000000027941 */ /* 0x000fea0003800000 */
.L_x_1909:
[----:B------:R-:W-:Y:S04]  /*24780*/  BSSY B2, `(.L_x_1911) ;  /* 0x0000009000027945 */ /* 0x000fe80003800000 */
        /* <DEDUP_REMOVED lines=8> */
.L_x_1912:
[----:B------:R-:W-:Y:S05]  /*24810*/  BSYNC B2 ;  /* 0x0000000000027941 */ /* 0x000fea0003800000 */
.L_x_1911:
        /* <DEDUP_REMOVED lines=8> */
[----:B------:R-:W-:Y:S01]  /*248a0*/  VIADD R13, R11, 0x20400 ;  /* 0x000204000b0d7836 */ /* 0x000fe20000000000 */
[----:B------:R-:W-:Y:S01]  /*248b0*/  UMOV UR6, 0x0 ;  /* 0x0000000000067882 */ /* 0x000fe20000000000 */
[----:B------:R-:W-:-:S10]  /*248c0*/  UMOV UR7, 0x12f00000 ;  /* 0x12f0000000077882 */ /* 0x000fd40000000000 */
.L_x_1913:
        /* <DEDUP_REMOVED lines=10> */
[----:B------:R-:W-:Y:S01]  /*24970*/  IMAD.MOV.U32 R20, RZ, RZ, 0x40 ;  /* 0x00000040ff147424 */ /* 0x000fe200078e00ff */
[----:B------:R-:W-:Y:S01]  /*24980*/  PLOP3.LUT P1, PT, PT, PT, PT, 0x80, 0x0 ;  /* 0x000000000000781c */ /* 0x000fe20003f2f070 */
[----:B------:R-:W-:Y:S01]  /*24990*/  VIADD R13, R11, 0x22400 ;  /* 0x000224000b0d7836 */ /* 0x000fe20000000000 */
[----:B------:R-:W-:Y:S01]  /*249a0*/  UMOV UR6, 0x0 ;  /* 0x0000000000067882 */ /* 0x000fe20000000000 */
[----:B------:R-:W-:Y:S01]  /*249b0*/  UMOV UR7, 0x12f00000 ;  /* 0x12f0000000077882 */ /* 0x000fe20000000000 */
[----:B------:R-:W-:-:S15]  /*249c0*/  R2UR UR10, R20 ;  /* 0x00000000140a72ca */ /* 0x000fde00000e0000 */
.L_x_1914:
        /* <DEDUP_REMOVED lines=16> */
.L_x_1915:
        /* <DEDUP_REMOVED lines=16> */
.L_x_1916:
        /* <DEDUP_REMOVED lines=10> */
[----:B------:R-:W2:Y:S01]  /*24c70*/  SYNCS.PHASECHK.TRANS64.TRYWAIT P1, [R6+URZ+0x308c0], R3 ;  /* 0x0308c003060075a7 */ /* 0x000ea2000802017f */
[----:B------:R-:W-:Y:S04]  /*24c80*/  BSSY B2, `(.L_x_1917) ;  /* 0x0000002000027945 */ /* 0x000fe80003800000 */
[----:B--2---:R-:W-:Y:S05]  /*24c90*/  @!P1 BRA `(.L_x_1918) ;  /* 0x0000006c000c9947 */ /* 0x004fea0003800000 */
.L_x_2092:
[----:B------:R-:W-:Y:S05]  /*24ca0*/  BSYNC B2 ;  /* 0x0000000000027941 */ /* 0x000fea0003800000 */
.L_x_1917:
[----:B------:R-:W-:Y:S01]  /*24cb0*/  BSSY B2, `(.L_x_1919) ;  /* 0x000000b000027945 */ /* 0x000fe20003800000 */
[----:B------:R-:W-:Y:S02]  /*24cc0*/  IMAD.MOV.U32 R2, RZ, RZ, 0x0 ;  /* 0x00000000ff027424 */ /* 0x000fe400078e00ff */
[----:B0-2---:R-:W-:Y:S01]  /*24cd0*/  IMAD.MOV.U32 R3, RZ, RZ, 0x12f00000 ;  /* 0x12f00000ff037424 */ /* 0x005fe200078e00ff */
[----:B------:R-:W-:Y:S06]  /*24ce0*/  @P2 BRA `(.L_x_1920) ;  /* 0x00000000001c2947 */ /* 0x000fec0003800000 */
[----:B------:R-:W0:Y:S01]  /*24cf0*/  S2R R21, SR_TID.X ;  /* 0x0000000000157919 */ /* 0x000e220000002100 */
[----:B------:R-:W-:-:S04]  /*24d00*/  IMAD.MOV.U32 R13, RZ, RZ, 0x8000 ;  /* 0x00008000ff0d7424 */ /* 0x000fc800078e00ff */
[----:B------:R2:W-:Y:S01]  /*24d10*/  SYNCS.ARRIVE.TRANS64 RZ, [R6+URZ+0x308b0], R13 ;  /* 0x0308b00d06ff79a7 */ /* 0x0005e2000800003f */
[----:B0-----:R-:W-:-:S04]  /*24d20*/  LOP3.LUT R21, R21, 0x1f, RZ, 0xc0, !PT ;  /* 0x0000001f15157812 */ /* 0x001fc800078ec0ff */
[----:B------:R-:W-:-:S13]  /*24d30*/  ISETP.NE.AND P1, PT, R21, RZ, PT ;  /* 0x000000ff1500720c */ /* 0x000fda0003f25270 */
[----:B--2---:R-:W-:Y:S05]  /*24d40*/  @!P1 BRA `(.L_x_1920) ;  /* 0x0000000000049947 */ /* 0x004fea0003800000 */
[----:B------:R-:W-:Y:S01]  /*24d50*/  BPT.TRAP 0x1 ;  /* 0x000000040000795c */ /* 0x000fe20000300000 */
.L_x_1920:
[----:B------:R-:W-:Y:S05]  /*24d60*/  BSYNC B2 ;  /* 0x0000000000027941 */ /* 0x000fea0003800000 */
.L_x_1919:
[----:B------:R-:W-:Y:S01]  /*24d70*/  R2UR UR10, R14 ;  /* 0x000000000e0a72ca */ /* 0x000fe200000e0000 */
[----:B------:R-:W-:Y:S01]  /*24d80*/  UIADD3 UR4, UP0, UR36, 0x670, URZ ;  /* 0x0000067024047890 */ /* 0x000fe2000ff1e03f */
[----:B------:R-:W-:Y:S01]  /*24d90*/  R2UR UR6, R2 ;  /* 0x00000000020672ca */ /* 0x000fe200000e0000 */
[----:B------:R-:W-:Y:S01]  /*24da0*/  VIADD R6, R6, 0x308b0 ;  /* 0x000308b006067836 */ /* 0x000fe20000000000 */
[----:B------:R-:W-:Y:S01]  /*24db0*/  R2UR UR7, R3 ;  /* 0x00000000030772ca */ /* 0x000fe200000e0000 */
[----:B------:R-:W-:Y:S01]  /*24dc0*/  VIADD R13, R11, 0x400 ;  /* 0x000004000b0d7836 */ /* 0x000fe20000000000 */
[----:B------:R-:W-:Y:S01]  /*24dd0*/  PLOP3.LUT P1, PT, PT, PT, PT, 0x80, 0x0 ;  /* 0x000000000000781c */ /* 0x000fe20003f2f070 */
[----:B------:R-:W-:-:S12]  /*24de0*/  UIADD3.X UR5, URZ, UR37, URZ, UP0, !UPT ;  /* 0x000000253f057290 */ /* 0x000fd800087fe43f */
.L_x_1921:
        /* <DEDUP_REMOVED lines=15> */
.L_x_1922:
        /* <DEDUP_REMOVED lines=15> */
.L_x_1923:
        /* <DEDUP_REMOVED lines=15> */
.L_x_1924:
        /* <DEDUP_REMOVED lines=10> */
.L_x_1908:
[----:B------:R-:W-:Y:S05]  /*25160*/  BSYNC B1 ;  /* 0x0000000000017941 */ /* 0x000fea0003800000 */
.L_x_1907:
[----:B------:R-:W-:Y:S01]  /*25170*/  ISETP.GT.AND P2, PT, R9, R5, PT ;  /* 0x000000050900720c */ /* 0x000fe20003f44270 */
[----:B------:R-:W-:Y:S02]  /*25180*/  VIADD R27, R27, 0x1 ;  /* 0x000000011b1b7836 */ /* 0x000fe40000000000 */
[----:B------:R-:W-:-:S03]  /*25190*/  VIADD R9, R9, 0xffffffff ;  /* 0xffffffff09097836 */ /* 0x000fc60000000000 */
[----:B------:R-:W-:-:S04]  /*251a0*/  ISETP.NE.AND P1, PT, R27, 0x2, PT ;  /* 0x000000021b00780c */ /* 0x000fc80003f25270 */
[----:B------:R-:W-:Y:S02]  /*251b0*/  SEL R3, RZ, 0x1, P1 ;  /* 0x00000001ff037807 */ /* 0x000fe40000800000 */
[----:B------:R-:W-:Y:S02]  /*251c0*/  SEL R27, R27, RZ, P1 ;  /* 0x000000ff1b1b7207 */ /* 0x000fe40000800000 */
[----:B------:R-:W-:Y:S01]  /*251d0*/  LOP3.LUT R30, R30, R3, RZ, 0x3c, !PT ;  /* 0x000000031e1e7212 */ /* 0x000fe200078e3cff */
[----:B------:R-:W-:Y:S06]  /*251e0*/  @P2 BRA `(.L_x_1925) ;  /* 0xfffffff400342947 */ /* 0x000fec000383ffff */
.L_x_1883:
[----:B------:R-:W-:Y:S05]  /*251f0*/  BSYNC B0 ;  /* 0x0000000000007941 */ /* 0x000fea0003800000 */
.L_x_1882:
[----:B------:R-:W2:Y:S01]  /*25200*/  LDC R0, c[0x0][0x448] ;  /* 0x00011200ff007b82 */ /* 0x000ea20000000800 */
[----:B------:R-:W-:Y:S01]  /*25210*/  VIADD R5, R28, 0x7f ;  /* 0x0000007f1c057836 */ /* 0x000fe20000000000 */
[----:B------:R-:W-:Y:S06]  /*25220*/  @!P0 WARPSYNC.ALL ;  /* 0x0000000000008948 */ /* 0x000fec0003800000 */
[----:B------:R-:W-:Y:S01]  /*25230*/  @!P0 BAR.SYNC.DEFER_BLOCKING 0xc, 0x180 ;  /* 0x0306000000008b1d */ /* 0x000fe20000010000 */
[----:B--2---:R-:W-:-:S13]  /*25240*/  ISETP.NE.AND P1, PT, R0, 0x1, PT ;  /* 0x000000010000780c */ /* 0x004fda0003f25270 */
[----:B------:R-:W2:Y:S08]  /*25250*/  @P1 LDC R0, c[0x0][0x44c] ;  /* 0x00011300ff001b82 */ /* 0x000eb00000000800 */
[----:B------:R-:W3:Y:S01]  /*25260*/  @P1 LDC R3, c[0x0][0x450] ;  /* 0x00011400ff031b82 */ /* 0x000ee20000000800 */
[----:B--2---:R-:W-:-:S05]  /*25270*/  @P1 IMAD.HI.U32 R0, R5, R0, RZ ;  /* 0x0000000005001227 */ /* 0x004fca00078e00ff */
[----:B---3--:R-:W-:Y:S02]  /*25280*/  @P1 SHF.R.U32.HI R5, RZ, R3, R0 ;  /* 0x00000003ff051219 */ /* 0x008fe40000011600 */
[----:B------:R-:W2:Y:S03]  /*25290*/  LDC.64 R2, c[0x0][0x9e0] ;  /* 0x00027800ff027b82 */ /* 0x000ea60000000a00 */
[----:B------:R-:W-:Y:S01]  /*252a0*/  IMAD.IADD R9, R8, 0x1, R5 ;  /* 0x0000000108097824 */ /* 0x000fe200078e0205 */
[----:B--2---:R-:W-:-:S03]  /*252b0*/  ISETP.GE.AND P2, PT, R3, 0x1, PT ;  /* 0x000000010300780c */ /* 0x004fc60003f46270 */
[----:B------:R-:W-:-:S10]  /*252c0*/  IMAD.IADD R2, R9, 0x1, R2 ;  /* 0x0000000109027824 */ /* 0x000fd400078e0202 */
[----:B------:R-:W-:Y:S05]  /*252d0*/  @!P2 BRA `(.L_x_1926) ;  /* 0x000000000048a947 */ /* 0x000fea0003800000 */
        /* <DEDUP_REMOVED lines=11> */
.L_x_1928:
[----:B------:R-:W-:-:S13]  /*25390*/  ISETP.NE.AND P0, PT, R3, 0x1, PT ;  /* 0x000000010300780c */ /* 0x000fda0003f05270 */
[----:B------:R-:W2:Y:S02]  /*253a0*/  @P0 LDC.64 R4, c[0x0][0x9e8] ;  /* 0x00027a00ff040b82 */ /* 0x000ea40000000a00 */
[----:B--2---:R-:W-:-:S05]  /*253b0*/  @P0 IMAD.HI.U32 R4, R0, R4, RZ ;  /* 0x0000000400040227 */ /* 0x004fca00078e00ff */
[----:B------:R-:W-:-:S07]  /*253c0*/  @P0 SHF.R.U32.HI R0, RZ, R5, R4 ;  /* 0x00000005ff000219 */ /* 0x000fce0000011604 */
.L_x_1929:
[----:B------:R-:W-:Y:S05]  /*253d0*/  BSYNC B0 ;  /* 0x0000000000007941 */ /* 0x000fea0003800000 */
.L_x_1927:
[----:B------:R-:W-:-:S05]  /*253e0*/  IMAD R5, R0, R3, R3 ;  /* 0x0000000300057224 */ /* 0x000fca00078e0203 */
[----:B------:R-:W-:-:S07]  /*253f0*/  VIMNMX R2, R2, R5, PT ;  /* 0x0000000502027248 */ /* 0x000fce0003fe0100 */
.L_x_1926:
[----:B------:R-:W-:Y:S01]  /*25400*/  VIADD R2, R2, 0x3f ;  /* 0x0000003f02027836 */ /* 0x000fe20000000000 */
[----:B------:R-:W2:Y:S01]  /*25410*/  @P1 LDC R9, c[0x0][0x44c] ;  /* 0x00011300ff091b82 */ /* 0x000ea20000000800 */
[----:B------:R-:W-:-:S03]  /*25420*/  ULDC UR4, c[0x0][0x9dc] ;  /* 0x0002770000047ab9 */ /* 0x000fc60000000800 */
[----:B------:R-:W-:-:S04]  /*25430*/  SHF.R.S32.HI R5, RZ, 0x1f, R2 ;  /* 0x0000001fff057819 */ /* 0x000fc80000011402 */
[----:B------:R-:W3:Y:S01]  /*25440*/  @P1 LDC R0, c[0x0][0x450] ;  /* 0x00011400ff001b82 */ /* 0x000ee20000000800 */
[----:B------:R-:W-:Y:S01]  /*25450*/  LEA.HI R5, R5, R2, RZ, 0x6 ;  /* 0x0000000205057211 */ /* 0x000fe200078f30ff */
[----:B------:R-:W-:-:S03]  /*25460*/  IMAD.MOV.U32 R2, RZ, RZ, R28 ;  /* 0x000000ffff027224 */ /* 0x000fc600078e001c */
[----:B------:R-:W-:-:S04]  /*25470*/  SHF.R.S32.HI R5, RZ, 0x6, R5 ;  /* 0x00000006ff057819 */ /* 0x000fc80000011405 */
[----:B------:R-:W-:-:S05]  /*25480*/  VIMNMX R26, R10, R5, PT ;  /* 0x000000050a1a7248 */ /* 0x000fca0003fe0100 */
[----:B------:R4:W-:Y:S01]  /*25490*/  STL [R1+0x30], R26 ;  /* 0x0000301a01007387 */ /* 0x0009e20000100800 */
[----:B--2---:R-:W-:-:S05]  /*254a0*/  @P1 IMAD.HI.U32 R9, R28, R9, RZ ;  /* 0x000000091c091227 */ /* 0x004fca00078e00ff */
[----:B---3--:R-:W-:-:S05]  /*254b0*/  @P1 SHF.R.U32.HI R2, RZ, R0, R9 ;  /* 0x00000000ff021219 */ /* 0x008fca0000011609 */
[----:B------:R-:W-:-:S04]  /*254c0*/  IMAD.IADD R7, R7, 0x1, R2 ;  /* 0x0000000107077824 */ /* 0x000fc800078e0202 */
[----:B------:R-:W-:Y:S01]  /*254d0*/  VIADD R0, R7, -UR4 ;  /* 0x8000000407007c36 */ /* 0x000fe20008000000 */
[----:B----4-:R-:W-:Y:S06]  /*254e0*/  @!P2 BRA `(.L_x_1930) ;  /* 0x000000000044a947 */ /* 0x010fec0003800000 */
        /* <DEDUP_REMOVED lines=10> */
.L_x_1932:
[----:B------:R-:W-:-:S13]  /*25590*/  ISETP.NE.AND P0, PT, R3, 0x1, PT ;  /* 0x000000010300780c */ /* 0x000fda0003f05270 */
[----:B------:R-:W2:Y:S02]  /*255a0*/  @P0 LDC.64 R4, c[0x0][0x9e8] ;  /* 0x00027a00ff040b82 */ /* 0x000ea40000000a00 */
[----:B--2---:R-:W-:-:S05]  /*255b0*/  @P0 IMAD.HI.U32 R4, R7, R4, RZ ;  /* 0x0000000407040227 */ /* 0x004fca00078e00ff */
[----:B------:R-:W-:-:S07]  /*255c0*/  @P0 SHF.R.U32.HI R7, RZ, R5, R4 ;  /* 0x00000005ff070219 */ /* 0x000fce0000011604 */
.L_x_1933:
[----:B------:R-:W-:Y:S05]  /*255d0*/  BSYNC B0 ;  /* 0x0000000000007941 */ /* 0x000fea0003800000 */
.L_x_1931:
[----:B------:R-:W-:-:S05]  /*255e0*/  IMAD R3, R7, R3, RZ ;  /* 0x0000000307037224 */ /* 0x000fca00078e02ff */
[----:B------:R-:W-:-:S07]  /*255f0*/  VIMNMX R0, R0, R3, !PT ;  /* 0x0000000300007248 */ /* 0x000fce0007fe0100 */
.L_x_1930:
[----:B------:R-:W-:Y:S01]  /*25600*/  SHF.R.S32.HI R3, RZ, 0x1f, R0 ;  /* 0x0000001fff037819 */ /* 0x000fe20000011400 */
[----:B------:R-:W-:Y:S03]  /*25610*/  BSSY B7, `(.L_x_1934) ;  /* 0x000036d000077945 */ /* 0x000fe60003800000 */
[----:B------:R-:W-:-:S04]  /*25620*/  LEA.HI R3, R3, R0, RZ, 0x6 ;  /* 0x0000000003037211 */ /* 0x000fc800078f30ff */
[----:B------:R-:W-:-:S04]  /*25630*/  SHF.R.S32.HI R3, RZ, 0x6, R3 ;  /* 0x00000006ff037819 */ /* 0x000fc80000011403 */
[----:B------:R-:W-:-:S04]  /*25640*/  VIMNMX R2, RZ, R3, !PT ;  /* 0x00000003ff027248 */ /* 0x000fc80007fe0100 */
[----:B------:R-:W-:Y:S01]  /*25650*/  ISETP.GT.AND P0, PT, R26, R2, PT ;  /* 0x000000021a00720c */ /* 0x000fe20003f04270 */
[----:B------:R2:W-:-:S12]  /*25660*/  STL [R1+0x14], R2 ;  /* 0x0000140201007387 */ /* 0x0005d80000100800 */
[----:B--2---:R-:W-:Y:S05]  /*25670*/  @P0 BRA `(.L_x_1935) ;  /* 0x0000000000440947 */ /* 0x004fea0003800000 */
[----:B------:R-:W2:Y:S02]  /*25680*/  S2R R2, SR_TID.X ;  /* 0x0000000000027919 */ /* 0x000ea40000002100 */
[----:B--2---:R-:W-:-:S04]  /*25690*/  LOP3.LUT R2, R2, 0x7f, RZ, 0xc0, !PT ;  /* 0x0000007f02027812 */ /* 0x004fc800078ec0ff */
[----:B------:R-:W-:-:S13]  /*256a0*/  ISETP.NE.AND P0, PT, R2, RZ, PT ;  /* 0x000000ff0200720c */ /* 0x000fda0003f05270 */
[----:B------:R-:W-:Y:S05]  /*256b0*/  @P0 BRA `(.L_x_1936) ;  /* 0x0000003400880947 */ /* 0x000fea0003800000 */
[----:B------:R-:W2:Y:S01]  /*256c0*/  S2R R5, SR_LANEID ;  /* 0x0000000000057919 */ /* 0x000ea20000000000 */
[----:B------:R-:W-:Y:S01]  /*256d0*/  VOTEU.ANY UR4, UPT, PT ;  /* 0x0000000000047886 */ /* 0x000fe200038e0100 */
[----:B------:R-:W3:Y:S01]  /*256e0*/  LDC.64 R2, c[0x0][0xc60] ;  /* 0x00031800ff027b82 */ /* 0x000ee20000000a00 */
[----:B------:R-:W2:Y:S02]  /*256f0*/  FLO.U32 R0, UR4 ;  /* 0x0000000400007d00 */ /* 0x000ea400080e0000 */
[----:B--2---:R-:W-:-:S06]  /*25700*/  ISETP.EQ.U32.AND P0, PT, R0, R5, PT ;  /* 0x000000050000720c */ /* 0x004fcc0003f02070 */
[----:B------:R-:W3:Y:S07]  /*25710*/  POPC R5, UR4 ;  /* 0x0000000400057d09 */ /* 0x000eee0008000000 */
[----:B---3--:R-:W2:Y:S01]  /*25720*/  @P0 ATOMG.E.ADD.STRONG.GPU PT, R3, desc[UR60][R2.64], R5 ;  /* 0x00000005020309a8 */ /* 0x008ea200081ee1fc */
[----:B------:R-:W3:Y:S02]  /*25730*/  S2R R4, SR_LTMASK ;  /* 0x0000000000047919 */ /* 0x000ee40000003900 */
[----:B---3--:R-:W-:-:S04]  /*25740*/  LOP3.LUT R4, R4, UR4, RZ, 0xc0, !PT ;  /* 0x0000000404047c12 */ /* 0x008fc8000f8ec0ff */
[----:B------:R-:W3:Y:S01]  /*25750*/  POPC R7, R4 ;  /* 0x0000000400077309 */ /* 0x000ee20000000000 */
[----:B--2---:R-:W3:Y:S02]  /*25760*/  SHFL.IDX PT, R0, R3, R0, 0x1f ;  /* 0x00001f0003007589 */ /* 0x004ee400000e0000 */
[----:B---3--:R-:W-:Y:S01]  /*25770*/  IADD3 R16, R0, UR38, R7 ;  /* 0x0000002600107c10 */ /* 0x008fe2000fffe007 */
[----:B------:R-:W-:Y:S06]  /*25780*/  BRA `(.L_x_1936) ;  /* 0x0000003400547947 */ /* 0x000fec0003800000 */
.L_x_1935:
        /* <DEDUP_REMOVED lines=8> */
[----:B------:R-:W-:Y:S02]  /*25810*/  IMAD.U32 R4, RZ, RZ, UR6 ;  /* 0x00000006ff047e24 */ /* 0x000fe4000f8e00ff */
[----:B------:R-:W2:Y:S01]  /*25820*/  LDC.64 R2, c[0x4][R2] ;  /* 0x0100000002027b82 */ /* 0x000ea20000000a00 */
[----:B------:R-:W-:Y:S02]  /*25830*/  IMAD.U32 R5, RZ, RZ, UR7 ;  /* 0x00000007ff057e24 */ /* 0x000fe4000f8e00ff */
[----:B0-----:R-:W-:Y:S02]  /*25840*/  IMAD.U32 R6, RZ, RZ, UR8 ;  /* 0x00000008ff067e24 */ /* 0x001fe4000f8e00ff */
[----:B------:R-:W-:-:S02]  /*25850*/  IMAD.U32 R7, RZ, RZ, UR9 ;  /* 0x00000009ff077e24 */ /* 0x000fc4000f8e00ff */
[----:B------:R-:W-:Y:S02]  /*25860*/  IMAD.U32 R10, RZ, RZ, UR4 ;  /* 0x00000004ff0a7e24 */ /* 0x000fe4000f8e00ff */
[----:B------:R-:W-:Y:S02]  /*25870*/  IMAD.U32 R11, RZ, RZ, UR5 ;  /* 0x00000005ff0b7e24 */ /* 0x000fe4000f8e00ff */
[----:B------:R-:W-:Y:S02]  /*25880*/  IMAD.MOV.U32 R8, RZ, RZ, 0x70 ;  /* 0x00000070ff087424 */ /* 0x000fe400078e00ff */
[----:B------:R-:W-:Y:S02]  /*25890*/  IMAD.MOV.U32 R12, RZ, RZ, 0x1 ;  /* 0x00000001ff0c7424 */ /* 0x000fe400078e00ff */
[----:B------:R-:W-:-:S07]  /*258a0*/  IMAD.MOV.U32 R13, RZ, RZ, RZ ;  /* 0x000000ffff0d7224 */ /* 0x000fce00078e00ff */
[----:B------:R-:W-:-:S07]  /*258b0*/  LEPC R20, `(.L_x_1938) ;  /* 0x000000001014794e */ /* 0x000fce0000000000 */
[----:B-12---:R-:W-:Y:S05]  /*258c0*/  CALL.ABS.NOINC R2 ;  /* 0x0000000002007343 */ /* 0x006fea0003c00000 */
.L_x_1938:
[----:B------:R-:W-:Y:S05]  /*258d0*/  BSYNC B6 ;  /* 0x0000000000067941 */ /* 0x000fea0003800000 */
.L_x_1937:
        /* <DEDUP_REMOVED lines=8> */
[----:B------:R2:W3:Y:S01]  /*25960*/  LDC.64 R2, c[0x4][R17] ;  /* 0x0100000011027b82 */ /* 0x0004e20000000a00 */
[----:B------:R-:W-:Y:S02]  /*25970*/  IMAD.U32 R4, RZ, RZ, UR6 ;  /* 0x00000006ff047e24 */ /* 0x000fe4000f8e00ff */
[----:B------:R-:W-:Y:S02]  /*25980*/  IMAD.U32 R5, RZ, RZ, UR7 ;  /* 0x00000007ff057e24 */ /* 0x000fe4000f8e00ff */
[----:B0-----:R-:W-:Y:S02]  /*25990*/  IMAD.U32 R6, RZ, RZ, UR8 ;  /* 0x00000008ff067e24 */ /* 0x001fe4000f8e00ff */
[----:B------:R-:W-:-:S02]  /*259a0*/  IMAD.U32 R7, RZ, RZ, UR9 ;  /* 0x00000009ff077e24 */ /* 0x000fc4000f8e00ff */
[----:B------:R-:W-:Y:S02]  /*259b0*/  IMAD.U32 R10, RZ, RZ, UR4 ;  /* 0x00000004ff0a7e24 */ /* 0x000fe4000f8e00ff */
[----:B------:R-:W-:Y:S02]  /*259c0*/  IMAD.U32 R11, RZ, RZ, UR5 ;  /* 0x00000005ff0b7e24 */ /* 0x000fe4000f8e00ff */
[----:B------:R-:W-:Y:S02]  /*259d0*/  IMAD.MOV.U32 R8, RZ, RZ, 0x70 ;  /* 0x00000070ff087424 */ /* 0x000fe400078e00ff */
[----:B------:R-:W-:Y:S02]  /*259e0*/  IMAD.MOV.U32 R12, RZ, RZ, 0x1 ;  /* 0x00000001ff0c7424 */ /* 0x000fe400078e00ff */
[----:B--2---:R-:W-:-:S07]  /*259f0*/  IMAD.MOV.U32 R13, RZ, RZ, RZ ;  /* 0x000000ffff0d7224 */ /* 0x004fce00078e00ff */
[----:B------:R-:W-:-:S07]  /*25a00*/  LEPC R20, `(.L_x_1941) ;  /* 0x000000001014794e */ /* 0x000fce0000000000 */
[----:B-1-3--:R-:W-:Y:S05]  /*25a10*/  CALL.ABS.NOINC R2 ;  /* 0x0000000002007343 */ /* 0x00afea0003c00000 */
.L_x_1941:
        /* <DEDUP_REMOVED lines=15> */
.L_x_1940:
[----:B------:R-:W-:Y:S05]  /*25b10*/  BSYNC B6 ;  /* 0x0000000000067941 */ /* 0x000fea0003800000 */
.L_x_1939:
[----:B------:R-:W-:Y:S01]  /*25b20*/  ULDC.64 UR4, c[0x0][0x9f8] ;  /* 0x00027e0000047ab9 */ /* 0x000fe20000000a00 */
[----:B------:R-:W2:Y:S01]  /*25b30*/  LDL R24, [R1+0xc] ;  /* 0x00000c0001187983 */ /* 0x000ea20000100800 */
[----:B------:R-:W-:-:S03]  /*25b40*/  ISETP.NE.U32.AND P0, PT, RZ, UR4, PT ;  /* 0x00000004ff007c0c */ /* 0x000fc6000bf05070 */
[----:B------:R-:W3:Y:S01]  /*25b50*/  LDL R21, [R1+0x10] ;  /* 0x0000100001157983 */ /* 0x000ee20000100800 */
[----:B------:R-:W-:Y:S01]  /*25b60*/  ISETP.NE.AND.EX P0, PT, RZ, UR5, PT, P0 ;  /* 0x00000005ff007c0c */ /* 0x000fe2000bf05300 */
[----:B------:R-:W-:Y:S01]  /*25b70*/  IMAD.MOV.U32 R33, RZ, RZ, R19 ;  /* 0x000000ffff217224 */ /* 0x000fe200078e0013 */
[----:B------:R-:W4:Y:S01]  /*25b80*/  LDC R7, c[0x0][0x430] ;  /* 0x00010c00ff077b82 */ /* 0x000f220000000800 */
[----:B------:R-:W3:Y:S01]  /*25b90*/  LDL R17, [R1+0x44] ;  /* 0x0000440001117983 */ /* 0x000ee20000100800 */
[----:B------:R-:W0:Y:S01]  /*25ba0*/  S2R R20, SR_TID.X ;  /* 0x0000000000147919 */ /* 0x000e220000002100 */
[----:B------:R-:W-:Y:S01]  /*25bb0*/  VIADD R8, R26, 0xffffffff ;  /* 0xffffffff1a087836 */ /* 0x000fe20000000000 */
[----:B------:R-:W-:Y:S01]  /*25bc0*/  LOP3.LUT R22, R22, 0xfffffffe, RZ, 0xc0, !PT ;  /* 0xfffffffe16167812 */ /* 0x000fe200078ec0ff */
[----:B------:R-:W-:-:S06]  /*25bd0*/  ULDC UR4, c[0x0][0x2f4] ;  /* 0x0000bd0000047ab9 */ /* 0x000fcc0000000800 */
[----:B------:R-:W1:Y:S02]  /*25be0*/  @P0 LDC.64 R2, c[0x0][0x9f8] ;  /* 0x00027e00ff020b82 */ /* 0x000e640000000a00 */
[----:B-1----:R-:W-:Y:S01]  /*25bf0*/  @P0 IMAD.WIDE R2, R19, 0x4, R2 ;  /* 0x0000000413020825 */ /* 0x002fe200078e0202 */
[----:B0-----:R-:W-:-:S04]  /*25c00*/  LOP3.LUT R20, R20, 0x7f, RZ, 0xc0, !PT ;  /* 0x0000007f14147812 */ /* 0x001fc800078ec0ff */
[----:B------:R0:W3:Y:S01]  /*25c10*/  @P0 LDG.E R33, desc[UR60][R2.64] ;  /* 0x0000003c02210981 */ /* 0x0000e2000c1e1900 */
[----:B------:R-:W-:Y:S02]  /*25c20*/  SHF.R.U32.HI R32, RZ, 0x3, R20 ;  /* 0x00000003ff207819 */ /* 0x000fe40000011614 */
[----:B------:R-:W1:Y:S01]  /*25c30*/  S2R R20, SR_TID.X ;  /* 0x0000000000147919 */ /* 0x000e620000002100 */
[----:B----4-:R-:W-:-:S13]  /*25c40*/  ISETP.NE.AND P1, PT, R7, 0x1, PT ;  /* 0x000000010700780c */ /* 0x010fda0003f25270 */
[----:B------:R-:W4:Y:S08]  /*25c50*/  @P1 LDC R6, c[0x0][0x434] ;  /* 0x00010d00ff061b82 */ /* 0x000f300000000800 */
[----:B------:R-:W0:Y:S01]  /*25c60*/  @P1 LDC R0, c[0x0][0x438] ;  /* 0x00010e00ff001b82 */ /* 0x000e220000000800 */
[----:B-1----:R-:W-:-:S05]  /*25c70*/  IMAD.SHL.U32 R20, R20, 0x10, RZ ;  /* 0x0000001014147824 */ /* 0x002fca00078e00ff */
[----:B------:R-:W-:-:S05]  /*25c80*/  LOP3.LUT R20, R32, 0x70, R20, 0xf8, !PT ;  /* 0x0000007020147812 */ /* 0x000fca00078ef814 */
[----:B------:R-:W-:Y:S01]  /*25c90*/  IMAD R5, R8, 0x40, R20 ;  /* 0x0000004008057824 */ /* 0x000fe200078e0214 */
[----:B------:R-:W-:-:S04]  /*25ca0*/  LOP3.LUT R11, R37, 0x40, RZ, 0xfc, !PT ;  /* 0x00000040250b7812 */ /* 0x000fc800078efcff */
[----:B------:R-:W-:Y:S02]  /*25cb0*/  ISETP.GE.AND P3, PT, R11, UR4, PT ;  /* 0x000000040b007c0c */ /* 0x000fe4000bf66270 */
[----:B------:R-:W-:-:S04]  /*25cc0*/  LOP3.LUT R10, R37, 0x80, RZ, 0xfc, !PT ;  /* 0x00000080250a7812 */ /* 0x000fc800078efcff */
[----:B------:R-:W-:Y:S01]  /*25cd0*/  ISETP.GE.AND P2, PT, R10, UR4, PT ;  /* 0x000000040a007c0c */ /* 0x000fe2000bf46270 */
[----:B------:R-:W-:Y:S01]  /*25ce0*/  UMOV UR5, 0xffffffff ;  /* 0xffffffff00057882 */ /* 0x000fe20000000000 */
[----:B--2---:R-:W-:-:S04]  /*25cf0*/  ISETP.GE.AND P0, PT, R5, R24, PT ;  /* 0x000000180500720c */ /* 0x004fc80003f06270 */
[----:B------:R-:W-:Y:S01]  /*25d00*/  ISETP.GT.U32.OR P0, PT, R20, 0x3f, P0 ;  /* 0x0000003f1400780c */ /* 0x000fe20000704470 */
[----:B---3--:R-:W-:-:S04]  /*25d10*/  IMAD.IADD R5, R5, 0x1, R21 ;  /* 0x0000000105057824 */ /* 0x008fc800078e0215 */
[----:B----4-:R-:W-:-:S08]  /*25d20*/  @P1 IMAD.HI.U32 R6, R5, R6, RZ ;  /* 0x0000000605061227 */ /* 0x010fd000078e00ff */
[----:B0-----:R-:W0:Y:S01]  /*25d30*/  @!P0 LDC.64 R2, c[0x0][0x428] ;  /* 0x00010a00ff028b82 */ /* 0x001e220000000a00 */
[----:B------:R-:W-:Y:S01]  /*25d40*/  IMAD.MOV.U32 R4, RZ, RZ, R5 ;  /* 0x000000ffff047224 */ /* 0x000fe200078e0005 */
[----:B------:R-:W-:-:S05]  /*25d50*/  @P1 SHF.R.U32.HI R4, RZ, R0, R6 ;  /* 0x00000000ff041219 */ /* 0x000fca0000011606 */
[----:B------:R-:W-:-:S04]  /*25d60*/  IMAD.MOV R0, RZ, RZ, -R4 ;  /* 0x000000ffff007224 */ /* 0x000fc800078e0a04 */
[----:B------:R-:W-:Y:S01]  /*25d70*/  IMAD R0, R7, R0, R5 ;  /* 0x0000000007007224 */ /* 0x000fe200078e0205 */
[--C-:B------:R-:W-:Y:S02]  /*25d80*/  @!P0 SHF.R.S32.HI R5, RZ, 0x1f, R4.reuse ;  /* 0x0000001fff058819 */ /* 0x100fe40000011404 */
[----:B------:R-:W-:Y:S01]  /*25d90*/  SHF.R.S32.HI R9, RZ, 0x1f, R33 ;  /* 0x0000001fff097819 */ /* 0x000fe20000011421 */
[----:B0-----:R-:W-:-:S04]  /*25da0*/  @!P0 IMAD.WIDE.U32 R4, R33, R2, R4 ;  /* 0x0000000221048225 */ /* 0x001fc800078e0004 */
[----:B------:R-:W-:-:S04]  /*25db0*/  @!P0 IMAD R6, R9, R2, RZ ;  /* 0x0000000209068224 */ /* 0x000fc800078e02ff */
[----:B------:R-:W-:Y:S02]  /*25dc0*/  @!P0 IMAD R7, R33, R3, R6 ;  /* 0x0000000321078224 */ /* 0x000fe400078e0206 */
[----:B------:R-:W0:Y:S02]  /*25dd0*/  @!P0 LDC.64 R2, c[0x0][0x418] ;  /* 0x00010600ff028b82 */ /* 0x000e240000000a00 */
[----:B------:R-:W-:Y:S01]  /*25de0*/  @!P0 IMAD.IADD R7, R5, 0x1, R7 ;  /* 0x0000000105078824 */ /* 0x000fe200078e0207 */
[----:B0-----:R-:W-:Y:S01]  /*25df0*/  @!P0 LEA R6, P1, R4, R2, 0x2 ;  /* 0x0000000204068211 */ /* 0x001fe200078210ff */
[----:B------:R-:W-:-:S03]  /*25e00*/  IMAD.MOV.U32 R2, RZ, RZ, RZ ;  /* 0x000000ffff027224 */ /* 0x000fc600078e00ff */
[----:B------:R-:W-:Y:S02]  /*25e10*/  @!P0 LEA.HI.X R7, R4, R3, R7, 0x2, P1 ;  /* 0x0000000304078211 */ /* 0x000fe400008f1407 */
[----:B------:R-:W-:-:S03]  /*25e20*/  ISETP.GT.U32.AND P1, PT, R20, 0x3f, PT ;  /* 0x0000003f1400780c */ /* 0x000fc60003f24070 */
[----:B------:R0:W5:Y:S01]  /*25e30*/  @!P0 LDG.E R2, desc[UR60][R6.64] ;  /* 0x0000003c06028981 */ /* 0x000162000c1e1900 */
[----:B------:R-:W-:-:S09]  /*25e40*/  ISETP.NE.AND P0, PT, R17, 0x3, PT ;  /* 0x000000031100780c */ /* 0x000fd20003f05270 */
[----:B------:R-:W-:Y:S02]  /*25e50*/  @P1 LOP3.LUT R22, R22, 0x1, RZ, 0xfc, !PT ;  /* 0x0000000116161812 */ /* 0x000fe400078efcff */
[----:B------:R-:W-:Y:S02]  /*25e60*/  ISETP.GE.AND P1, PT, R37, UR4, PT ;  /* 0x0000000425007c0c */ /* 0x000fe4000bf26270 */
[----:B------:R-:W-:-:S04]  /*25e70*/  LOP3.LUT R22, R22, 0xffffffdf, RZ, 0xc0, !PT ;  /* 0xffffffdf16167812 */ /* 0x000fc800078ec0ff */
[----:B------:R-:W-:-:S04]  /*25e80*/  @P0 LOP3.LUT R22, R22, 0x20, RZ, 0xfc, !PT ;  /* 0x0000002016160812 */ /* 0x000fc800078efcff */
[----:B------:R-:W-:-:S04]  /*25e90*/  LOP3.LUT R22, R22, 0xffffffef, RZ, 0xc0, !PT ;  /* 0xffffffef16167812 */ /* 0x000fc800078ec0ff */
[----:B------:R-:W-:Y:S01]  /*25ea0*/  @P1 LOP3.LUT R22, R22, 0x10, RZ, 0xfc, !PT ;  /* 0x0000001016161812 */ /* 0x000fe200078efcff */
[----:B------:R1:W-:Y:S03]  /*25eb0*/  STL [R1+0x18], R9 ;  /* 0x0000180901007387 */ /* 0x0003e60000100800 */
[----:B------:R-:W-:-:S04]  /*25ec0*/  LOP3.LUT R22, R22, 0xfffffff7, RZ, 0xc0, !PT ;  /* 0xfffffff716167812 */ /* 0x000fc800078ec0ff */
[----:B------:R-:W-:Y:S02]  /*25ed0*/  @P3 LOP3.LUT R22, R22, 0x8, RZ, 0xfc, !PT ;  /* 0x0000000816163812 */ /* 0x000fe400078efcff */
[----:B-1----:R-:W-:Y:S02]  /*25ee0*/  LOP3.LUT R9, R37, 0xc0, RZ, 0xfc, !PT ;  /* 0x000000c025097812 */ /* 0x002fe400078efcff */
[----:B------:R-:W-:Y:S02]  /*25ef0*/  LOP3.LUT R22, R22, 0xfffffffd, RZ, 0xc0, !PT ;  /* 0xfffffffd16167812 */ /* 0x000fe400078ec0ff */
[----:B------:R-:W-:Y:S02]  /*25f00*/  ISETP.GE.AND P1, PT, R9, UR4, PT ;  /* 0x0000000409007c0c */ /* 0x000fe4000bf26270 */
[----:B------:R-:W-:-:S04]  /*25f10*/  LOP3.LUT R22, R22, 0xfffffffb, RZ, 0xc0, !PT ;  /* 0xfffffffb16167812 */ /* 0x000fc800078ec0ff */
[----:B------:R-:W-:-:S07]  /*25f20*/  @P2 LOP3.LUT R22, R22, 0x4, RZ, 0xfc, !PT ;  /* 0x0000000416162812 */ /* 0x000fce00078efcff */
[----:B------:R-:W-:Y:S01]  /*25f30*/  @P1 LOP3.LUT R22, R22, 0x2, RZ, 0xfc, !PT ;  /* 0x0000000216161812 */ /* 0x000fe200078efcff */
[----:B0-----:R-:W-:Y:S06]  /*25f40*/  BRA.DIV UR5, `(.L_x_1942) ;  /* 0x0000005a05747947 */ /* 0x001fec000b800000 */
.L_x_2095:
[----:B------:R-:W-:Y:S01]  /*25f50*/  SHF.R.S32.HI R32, RZ, 0x1f, R18 ;  /* 0x0000001fff207819 */ /* 0x000fe20000011412 */
[----:B------:R-:W-:Y:S01]  /*25f60*/  IMAD.MOV.U32 R26, RZ, RZ, R8 ;  /* 0x000000ffff1a7224 */ /* 0x000fe200078e0008 */
[----:B------:R-:W-:Y:S06]  /*25f70*/  @!P0 BRA `(.L_x_1943) ;  /* 0x0000000000048947 */ /* 0x000fec0003800000 */
[----:B------:R-:W-:Y:S01]  /*25f80*/  BPT.TRAP 0x1 ;  /* 0x000000040000795c */ /* 0x000fe20000300000 */
.L_x_1943:
        /* <DEDUP_REMOVED lines=19> */
[C---:B------:R-:W-:Y:S02]  /*260c0*/  LEA R17, P0, R4.reuse, UR4, 0x1 ;  /* 0x0000000404117c11 */ /* 0x040fe4000f8008ff */
[----:B------:R-:W-:Y:S02]  /*260d0*/  SHF.L.U32 R5, R29, 0x1f, RZ ;  /* 0x0000001f1d057819 */ /* 0x000fe400000006ff */
[----:B------:R-:W-:Y:S01]  /*260e0*/  LEA.HI.X R24, R4, UR5, R24, 0x1, P0 ;  /* 0x0000000504187c11 */ /* 0x000fe200080f0c18 */
[----:B------:R-:W-:-:S07]  /*260f0*/  IMAD R4, R25, 0x8, R23 ;  /* 0x0000000819047824 */ /* 0x000fce00078e0217 */
[----:B------:R-:W0:Y:S02]  /*26100*/  SYNCS.PHASECHK.TRANS64.TRYWAIT P0, [R4+URZ+0x30840], R5 ;  /* 0x03084005040075a7 */ /* 0x000e24000800017f */
[----:B0-----:R-:W-:Y:S05]  /*26110*/  @!P0 BRA `(.L_x_1945) ;  /* 0x0000005800348947 */ /* 0x001fea0003800000 */
.L_x_2096:
[----:B------:R-:W-:Y:S05]  /*26120*/  BSYNC B0 ;  /* 0x0000000000007941 */ /* 0x000fea0003800000 */
.L_x_1944:
[----:B------:R-:W0:Y:S01]  /*26130*/  LDL R11, [R1+0xc] ;  /* 0x00000c00010b7983 */ /* 0x000e220000100800 */
[----:B------:R-:W-:Y:S01]  /*26140*/  ULDC.64 UR4, c[0x0][0x300] ;  /* 0x0000c00000047ab9 */ /* 0x000fe20000000a00 */
[----:B------:R-:W-:Y:S01]  /*26150*/  LOP3.LUT P5, RZ, R22, 0x10, RZ, 0xc0, !PT ;  /* 0x0000001016ff7812 */ /* 0x000fe200078ac0ff */
[----:B------:R-:W-:Y:S01]  /*26160*/  IMAD R3, R3, UR4, RZ ;  /* 0x0000000403037c24 */ /* 0x000fe2000f8e02ff */
[----:B------:R-:W1:Y:S01]  /*26170*/  S2R R10, SR_TID.X ;  /* 0x00000000000a7919 */ /* 0x000e620000002100 */
[----:B------:R-:W-:Y:S01]  /*26180*/  IMAD.WIDE.U32 R6, R0, UR4, RZ ;  /* 0x0000000400067c25 */ /* 0x000fe2000f8e00ff */
[C---:B------:R-:W-:Y:S02]  /*26190*/  LOP3.LUT P4, RZ, R22.reuse, 0x8, RZ, 0xc0, !PT ;  /* 0x0000000816ff7812 */ /* 0x040fe4000788c0ff */
[----:B------:R-:W-:Y:S01]  /*261a0*/  LOP3.LUT P3, RZ, R22, 0x4, RZ, 0xc0, !PT ;  /* 0x0000000416ff7812 */ /* 0x000fe2000786c0ff */
[----:B------:R-:W-:Y:S01]  /*261b0*/  IMAD R3, R0, UR5, R3 ;  /* 0x0000000500037c24 */ /* 0x000fe2000f8e0203 */
[----:B------:R-:W-:Y:S01]  /*261c0*/  ULDC.64 UR4, c[0x0][0x310] ;  /* 0x0000c40000047ab9 */ /* 0x000fe20000000a00 */
[----:B------:R-:W-:Y:S01]  /*261d0*/  LOP3.LUT P2, RZ, R22, 0x2, RZ, 0xc0, !PT ;  /* 0x0000000216ff7812 */ /* 0x000fe2000784c0ff */
[----:B------:R-:W-:-:S02]  /*261e0*/  IMAD R9, R9, UR4, RZ ;  /* 0x0000000409097c24 */ /* 0x000fc4000f8e02ff */
[----:B------:R-:W-:Y:S02]  /*261f0*/  IMAD.IADD R7, R7, 0x1, R3 ;  /* 0x0000000107077824 */ /* 0x000fe400078e0203 */
[----:B------:R-:W-:-:S04]  /*26200*/  IMAD.WIDE.U32 R6, R2, UR4, R6 ;  /* 0x0000000402067c25 */ /* 0x000fc8000f8e0006 */
[----:B------:R-:W-:Y:S01]  /*26210*/  IMAD R2, R2, UR5, R9 ;  /* 0x0000000502027c24 */ /* 0x000fe2000f8e0209 */
[----:B------:R-:W-:Y:S02]  /*26220*/  ULDC.64 UR4, c[0x0][0x308] ;  /* 0x0000c20000047ab9 */ /* 0x000fe40000000a00 */
[----:B------:R-:W-:Y:S02]  /*26230*/  IMAD R0, R32, UR4, RZ ;  /* 0x0000000420007c24 */ /* 0x000fe4000f8e02ff */
[----:B------:R-:W-:Y:S02]  /*26240*/  IMAD.IADD R3, R7, 0x1, R2 ;  /* 0x0000000107037824 */ /* 0x000fe400078e0202 */
[----:B------:R-:W-:Y:S02]  /*26250*/  IMAD.MOV.U32 R2, RZ, RZ, R6 ;  /* 0x000000ffff027224 */ /* 0x000fe400078e0006 */
[C---:B------:R-:W-:Y:S02]  /*26260*/  IMAD R0, R18.reuse, UR5, R0 ;  /* 0x0000000512007c24 */ /* 0x040fe4000f8e0200 */
[----:B------:R-:W-:Y:S01]  /*26270*/  IMAD.WIDE.U32 R2, R18, UR4, R2 ;  /* 0x0000000412027c25 */ /* 0x000fe2000f8e0002 */
[----:B------:R-:W-:Y:S01]  /*26280*/  ULDC.64 UR4, c[0x0][0x2e8] ;  /* 0x0000ba0000047ab9 */ /* 0x000fe20000000a00 */
[----:B-1----:R-:W-:-:S02]  /*26290*/  LOP3.LUT R10, R10, 0x7f, RZ, 0xc0, !PT ;  /* 0x0000007f0a0a7812 */ /* 0x002fc400078ec0ff */
[----:B------:R-:W-:Y:S01]  /*262a0*/  IMAD.IADD R6, R3, 0x1, R0 ;  /* 0x0000000103067824 */ /* 0x000fe200078e0200 */
[C---:B------:R-:W-:Y:S01]  /*262b0*/  LEA R0, P0, R2.reuse, UR4, 0x1 ;  /* 0x0000000402007c11 */ /* 0x040fe2000f8008ff */
[----:B------:R-:W-:Y:S01]  /*262c0*/  UMOV UR4, 0xffffffff ;  /* 0xffffffff00047882 */ /* 0x000fe20000000000 */
[----:B------:R-:W-:Y:S01]  /*262d0*/  SHF.R.U32.HI R10, RZ, 0x3, R10 ;  /* 0x00000003ff0a7819 */ /* 0x000fe2000001160a */
[----:B------:R-:W-:Y:S01]  /*262e0*/  IMAD R7, R25, 0x4000, R34 ;  /* 0x0000400019077824 */ /* 0x000fe200078e0222 */
[----:B------:R-:W-:Y:S01]  /*262f0*/  LEA.HI.X R6, R2, UR5, R6, 0x1, P0 ;  /* 0x0000000502067c11 */ /* 0x000fe200080f0c06 */
[----:B0-----:R-:W-:-:S04]  /*26300*/  IMAD R5, R8, -0x40, R11 ;  /* 0xffffffc008057824 */ /* 0x001fc800078e020b */
        /* <DEDUP_REMOVED lines=37> */
.L_x_2106:
[----:B------:R-:W-:-:S13]  /*26560*/  ISETP.GE.AND P0, PT, R5, 0x31, PT ;  /* 0x000000310500780c */ /* 0x000fda0003f06270 */
[----:B0-----:R-:W-:Y:S01]  /*26570*/  @P0 LEA R2, P1, R37, R0, 0x1 ;  /* 0x0000000025020211 */ /* 0x001fe200078208ff */
[----:B------:R-:W-:-:S04]  /*26580*/  @P0 IMAD R7, R7, 0x2, R23 ;  /* 0x0000000207070824 */ /* 0x000fc800078e0217 */
[----:B--2---:R-:W-:-:S05]  /*26590*/  @P0 IMAD.X R3, RZ, RZ, R8, P1 ;  /* 0x000000ffff030224 */ /* 0x004fca00008e0608 */
        /* <DEDUP_REMOVED lines=9> */
.L_x_1947:
[----:B------:R-:W-:Y:S02]  /*26630*/  PLOP3.LUT P1, PT, P1, P0, PT, 0xa2, 0x0 ;  /* 0x000000000000781c */ /* 0x000fe40000f21472 */
[----:B------:R-:W-:-:S08]  /*26640*/  @P0 R2UR P1, UR4, R4 ;  /* 0x00000000040402ca */ /* 0x000fd00000020000 */
[----:B------:R-:W-:-:S05]  /*26650*/  @P0 PLOP3.LUT P0, PT, P1, PT, PT, 0x80, 0x0 ;  /* 0x000000000000081c */ /* 0x000fca0000f0f070 */
[----:B------:R-:W-:Y:S01]  /*26660*/  @!P1 SYNCS.ARRIVE.TRANS64.RED.A0T1 RZ, [UR4+0x30830], RZ ;  /* 0x030830ffffff99a7 */ /* 0x000fe20008200404 */
[----:B------:R-:W-:Y:S07]  /*26670*/  @!P1 ARRIVES.LDGSTSBAR.64.TRANSCNT [UR4+0x30830] ;  /* 0x03083000ff0099b0 */ /* 0x000fee0008000a84 */
[----:B------:R-:W-:Y:S05]  /*26680*/  @P0 BRA.U.ANY `(.L_x_1947) ;  /* 0xfffffffd00e80947 */ /* 0x000fea000393ffff */
[----:B------:R-:W-:Y:S01]  /*26690*/  NOP ;  /* 0x0000000000007918 */ /* 0x000fe20000000000 */
[----:B------:R-:W2:Y:S02]  /*266a0*/  LDL R0, [R1+0x44] ;  /* 0x0000440001007983 */ /* 0x000ea40000100800 */
[----:B--2---:R-:W-:-:S13]  /*266b0*/  ISETP.NE.AND P2, PT, R0, 0x3, PT ;  /* 0x000000030000780c */ /* 0x004fda0003f45270 */
[----:B------:R-:W-:Y:S05]  /*266c0*/  @!P2 BRA `(.L_x_1948) ;  /* 0x000000000004a947 */ /* 0x000fea0003800000 */
[----:B------:R-:W-:Y:S01]  /*266d0*/  BPT.TRAP 0x1 ;  /* 0x000000040000795c */ /* 0x000fe20000300000 */
.L_x_1948:
[----:B------:R1:W-:Y:S02]  /*266e0*/  SYNCS.ARRIVE.TRANS64.A1T0 RZ, [R4+URZ+0x30830], RZ ;  /* 0x030830ff04ff79a7 */ /* 0x0003e4000810003f */
[----:B------:R-:W-:Y:S05]  /*266f0*/  WARPSYNC.ALL ;  /* 0x0000000000007948 */ /* 0x000fea0003800000 */
[----:B------:R-:W-:Y:S01]  /*26700*/  ULDC.64 UR4, c[0x0][0xa00] ;  /* 0x0002800000047ab9 */ /* 0x000fe20000000a00 */
[----:B------:R-:W-:Y:S01]  /*26710*/  VIADD R0, R23, 0x10400 ;  /* 0x0001040017007836 */ /* 0x000fe20000000000 */
[----:B------:R-:W-:Y:S01]  /*26720*/  BAR.SYNC.DEFER_BLOCKING 0x8, 0x180 ;  /* 0x0206000000007b1d */ /* 0x000fe20000010000 */
[----:B------:R-:W-:-:S03]  /*26730*/  ISETP.NE.U32.AND P0, PT, RZ, UR4, PT ;  /* 0x00000004ff007c0c */ /* 0x000fc6000bf05070 */
[----:B------:R-:W-:Y:S02]  /*26740*/  LOP3.LUT P1, RZ, R0, 0x3ff, RZ, 0xc0, !PT ;  /* 0x000003ff00ff7812 */ /* 0x000fe4000782c0ff */
[----:B------:R-:W-:Y:S01]  /*26750*/  ISETP.NE.AND.EX P0, PT, RZ, UR5, PT, P0 ;  /* 0x00000005ff007c0c */ /* 0x000fe2000bf05300 */
[----:B------:R-:W-:Y:S01]  /*26760*/  ULDC.64 UR4, c[0x0][0x298] ;  /* 0x0000a60000047ab9 */ /* 0x000fe20000000a00 */
[----:B------:R-:W-:Y:S01]  /*26770*/  SHF.R.S32.HI R0, RZ, 0x1f, R19 ;  /* 0x0000001fff007819 */ /* 0x000fe20000011413 */
[----:B------:R-:W-:Y:S01]  /*26780*/  BSSY B6, `(.L_x_1949) ;  /* 0x000001c000067945 */ /* 0x000fe20003800000 */
[----:B0-----:R-:W-:Y:S02]  /*26790*/  SEL R2, R19, RZ, !P0 ;  /* 0x000000ff13027207 */ /* 0x001fe40004000000 */
[----:B------:R-:W-:-:S05]  /*267a0*/  SEL R0, R0, RZ, !P0 ;  /* 0x000000ff00007207 */ /* 0x000fca0004000000 */
[----:B------:R0:W-:Y:S04]  /*267b0*/  STL [R1+0x38], R0 ;  /* 0x0000380001007387 */ /* 0x0001e80000100800 */
[----:B------:R2:W-:Y:S01]  /*267c0*/  STL [R1+0x24], R2 ;  /* 0x0000240201007387 */ /* 0x0005e20000100800 */
[----:B0-----:R-:W-:Y:S01]  /*267d0*/  SHF.R.S32.HI R0, RZ, 0x1f, R35 ;  /* 0x0000001fff007819 */ /* 0x001fe20000011423 */
[----:B--2---:R-:W-:-:S04]  /*267e0*/  IMAD.WIDE.U32 R2, R35, UR4, RZ ;  /* 0x0000000423027c25 */ /* 0x004fc8000f8e00ff */
[----:B------:R-:W-:Y:S01]  /*267f0*/  IMAD R0, R0, UR4, RZ ;  /* 0x0000000400007c24 */ /* 0x000fe2000f8e02ff */
[----:B------:R0:W-:Y:S03]  /*26800*/  STL.64 [R1+0x28], R2 ;  /* 0x0000280201007387 */ /* 0x0001e60000100a00 */
[----:B------:R-:W-:-:S04]  /*26810*/  IMAD R0, R35, UR5, R0 ;  /* 0x0000000523007c24 */ /* 0x000fc8000f8e0200 */
[----:B------:R-:W-:Y:S01]  /*26820*/  IMAD.IADD R35, R3, 0x1, R0 ;  /* 0x0000000103237824 */ /* 0x000fe200078e0200 */
[----:B------:R-:W-:Y:S06]  /*26830*/  @!P1 BRA `(.L_x_1950) ;  /* 0x0000000000409947 */ /* 0x000fec0003800000 */
        /* <DEDUP_REMOVED lines=16> */
.L_x_1950:
[----:B------:R-:W-:Y:S05]  /*26940*/  BSYNC B6 ;  /* 0x0000000000067941 */ /* 0x000fea0003800000 */
.L_x_1949:
[----:B------:R-:W2:Y:S01]  /*26950*/  LDL.LU R20, [R1+0x38] ;  /* 0x0000380001147983 */ /* 0x000ea20000300800 */
[----:B------:R-:W-:Y:S01]  /*26960*/  ULDC.64 UR4, c[0x0][0x2d8] ;  /* 0x0000b60000047ab9 */ /* 0x000fe20000000a00 */
[----:B------:R-:W3:Y:S02]  /*26970*/  LDC R7, c[0x0][0x448] ;  /* 0x00011200ff077b82 */ /* 0x000ee40000000800 */
[----:B------:R-:W4:Y:S04]  /*26980*/  LDL.LU R21, [R1+0x24] ;  /* 0x0000240001157983 */ /* 0x000f280000300800 */
[----:B0-----:R-:W5:Y:S01]  /*26990*/  LDL.LU.64 R2, [R1+0x28] ;  /* 0x0000280001027983 */ /* 0x001f620000300a00 */
[----:B------:R-:W-:Y:S01]  /*269a0*/  IMAD R0, R32, UR4, RZ ;  /* 0x0000000420007c24 */ /* 0x000fe2000f8e02ff */
[----:B------:R-:W-:-:S02]  /*269b0*/  LOP3.LUT R10, R37, 0x40, RZ, 0xfc, !PT ;  /* 0x00000040250a7812 */ /* 0x000fc400078efcff */
[C---:B------:R-:W-:Y:S01]  /*269c0*/  LOP3.LUT R8, R37.reuse, 0x80, RZ, 0xfc, !PT ;  /* 0x0000008025087812 */ /* 0x040fe200078efcff */
[----:B------:R-:W-:Y:S01]  /*269d0*/  IMAD R0, R18, UR5, R0 ;  /* 0x0000000512007c24 */ /* 0x000fe2000f8e0200 */
[----:B------:R-:W-:Y:S02]  /*269e0*/  LOP3.LUT R9, R37, 0xc0, RZ, 0xfc, !PT ;  /* 0x000000c025097812 */ /* 0x000fe400078efcff */
[----:B---3--:R-:W-:-:S13]  /*269f0*/  ISETP.NE.AND P0, PT, R7, 0x1, PT ;  /* 0x000000010700780c */ /* 0x008fda0003f05270 */
[----:B------:R-:W0:Y:S08]  /*26a00*/  @P0 LDC R5, c[0x0][0x44c] ;  /* 0x00011300ff050b82 */ /* 0x000e300000000800 */
[----:B------:R-:W3:Y:S01]  /*26a10*/  @P0 LDC R6, c[0x0][0x450] ;  /* 0x00011400ff060b82 */ /* 0x000ee20000000800 */
[----:B-----5:R-:W-:Y:S02]  /*26a20*/  IMAD.MOV.U32 R3, RZ, RZ, R35 ;  /* 0x000000ffff037224 */ /* 0x020fe400078e0023 */
[----:B------:R-:W-:Y:S01]  /*26a30*/  IMAD.WIDE.U32 R2, R18, UR4, R2 ;  /* 0x0000000412027c25 */ /* 0x000fe2000f8e0002 */
[----:B------:R-:W-:-:S03]  /*26a40*/  ULDC.64 UR4, c[0x0][0x2e0] ;  /* 0x0000b80000047ab9 */ /* 0x000fc60000000a00 */
[----:B------:R-:W-:Y:S02]  /*26a50*/  IMAD.IADD R3, R3, 0x1, R0 ;  /* 0x0000000103037824 */ /* 0x000fe400078e0200 */
[----:B--2---:R-:W-:Y:S02]  /*26a60*/  IMAD R0, R20, UR4, RZ ;  /* 0x0000000414007c24 */ /* 0x004fe4000f8e02ff */
[----:B------:R-:W2:Y:S01]  /*26a70*/  S2R R20, SR_TID.X ;  /* 0x0000000000147919 */ /* 0x000ea20000002100 */
[----:B----4-:R-:W-:-:S04]  /*26a80*/  IMAD.WIDE.U32 R2, R21, UR4, R2 ;  /* 0x0000000415027c25 */ /* 0x010fc8000f8e0002 */
[----:B------:R-:W-:Y:S01]  /*26a90*/  IMAD R0, R21, UR5, R0 ;  /* 0x0000000515007c24 */ /* 0x000fe2000f8e0200 */
[----:B------:R-:W-:-:S03]  /*26aa0*/  ULDC.64 UR4, c[0x0][0x2d0] ;  /* 0x0000b40000047ab9 */ /* 0x000fc60000000a00 */
[----:B------:R-:W-:Y:S01]  /*26ab0*/  IMAD.IADD R3, R3, 0x1, R0 ;  /* 0x0000000103037824 */ /* 0x000fe200078e0200 */
[----:B--2---:R-:W-:-:S04]  /*26ac0*/  LOP3.LUT R20, R20, 0x7f, RZ, 0xc0, !PT ;  /* 0x0000007f14147812 */ /* 0x004fc800078ec0ff */
[----:B------:R-:W-:Y:S02]  /*26ad0*/  SHF.R.U32.HI R21, RZ, 0x3, R20 ;  /* 0x00000003ff157819 */ /* 0x000fe40000011614 */
[----:B------:R-:W2:Y:S02]  /*26ae0*/  S2R R20, SR_TID.X ;  /* 0x0000000000147919 */ /* 0x000ea40000002100 */
[----:B--2---:R-:W-:-:S05]  /*26af0*/  IMAD.SHL.U32 R20, R20, 0x10, RZ ;  /* 0x0000001014147824 */ /* 0x004fca00078e00ff */
[----:B------:R-:W-:-:S05]  /*26b00*/  LOP3.LUT R20, R21, 0x70, R20, 0xf8, !PT ;  /* 0x0000007015147812 */ /* 0x000fca00078ef814 */
[----:B------:R-:W-:Y:S02]  /*26b10*/  IMAD.IADD R0, R20, 0x1, R28 ;  /* 0x0000000114007824 */ /* 0x000fe400078e021c */
[----:B------:R-:W2:Y:S02]  /*26b20*/  S2R R20, SR_TID.X ;  /* 0x0000000000147919 */ /* 0x000ea40000002100 */
[----:B0-----:R-:W-:-:S04]  /*26b30*/  @P0 IMAD.HI.U32 R5, R0, R5, RZ ;  /* 0x0000000500050227 */ /* 0x001fc800078e00ff */
[----:B-1----:R-:W-:Y:S01]  /*26b40*/  IMAD.MOV.U32 R4, RZ, RZ, R0 ;  /* 0x000000ffff047224 */ /* 0x002fe200078e0000 */
[----:B---3--:R-:W-:-:S05]  /*26b50*/  @P0 SHF.R.U32.HI R4, RZ, R6, R5 ;  /* 0x00000006ff040219 */ /* 0x008fca0000011605 */
[----:B------:R-:W-:Y:S02]  /*26b60*/  IMAD.MOV R5, RZ, RZ, -R4 ;  /* 0x000000ffff057224 */ /* 0x000fe400078e0a04 */
[----:B------:R-:W-:-:S04]  /*26b70*/  IMAD.WIDE.U32 R2, R4, UR4, R2 ;  /* 0x0000000404027c25 */ /* 0x000fc8000f8e0002 */
[----:B------:R-:W-:Y:S01]  /*26b80*/  IMAD R0, R7, R5, R0 ;  /* 0x0000000507007224 */ /* 0x000fe200078e0200 */
[----:B------:R-:W-:-:S05]  /*26b90*/  SHF.R.S32.HI R5, RZ, 0x1f, R4 ;  /* 0x0000001fff057819 */ /* 0x000fca0000011404 */
[----:B------:R-:W-:-:S04]  /*26ba0*/  IMAD R5, R5, UR4, RZ ;  /* 0x0000000405057c24 */ /* 0x000fc8000f8e02ff */
[----:B------:R-:W-:Y:S01]  /*26bb0*/  IMAD R5, R4, UR5, R5 ;  /* 0x0000000504057c24 */ /* 0x000fe2000f8e0205 */
[----:B------:R-:W-:Y:S01]  /*26bc0*/  SHF.R.S32.HI R4, RZ, 0x1f, R0 ;  /* 0x0000001fff047819 */ /* 0x000fe20000011400 */
[----:B------:R-:W-:Y:S02]  /*26bd0*/  ULDC.64 UR4, c[0x0][0x2c8] ;  /* 0x0000b20000047ab9 */ /* 0x000fe40000000a00 */
[----:B------:R-:W-:Y:S01]  /*26be0*/  IMAD.IADD R3, R3, 0x1, R5 ;  /* 0x0000000103037824 */ /* 0x000fe200078e0205 */
[----:B--2---:R-:W-:Y:S01]  /*26bf0*/  LOP3.LUT R20, R20, 0x7f, RZ, 0xc0, !PT ;  /* 0x0000007f14147812 */ /* 0x004fe200078ec0ff */
[----:B------:R-:W-:Y:S02]  /*26c00*/  IMAD R4, R4, UR4, RZ ;  /* 0x0000000404047c24 */ /* 0x000fe4000f8e02ff */
[----:B------:R-:W-:-:S04]  /*26c10*/  IMAD.WIDE.U32 R2, R0, UR4, R2 ;  /* 0x0000000400027c25 */ /* 0x000fc8000f8e0002 */
[----:B------:R-:W-:Y:S01]  /*26c20*/  IMAD R0, R0, UR5, R4 ;  /* 0x0000000500007c24 */ /* 0x000fe2000f8e0204 */
[----:B------:R-:W-:Y:S02]  /*26c30*/  ULDC.64 UR4, c[0x0][0x280] ;  /* 0x0000a00000047ab9 */ /* 0x000fe40000000a00 */
[C---:B------:R-:W-:Y:S01]  /*26c40*/  LEA R4, P0, R2.reuse, UR4, 0x1 ;  /* 0x0000000402047c11 */ /* 0x040fe2000f8008ff */
[----:B------:R-:W-:Y:S01]  /*26c50*/  IMAD.IADD R0, R3, 0x1, R0 ;  /* 0x0000000103007824 */ /* 0x000fe200078e0200 */
[----:B------:R-:W-:Y:S02]  /*26c60*/  ULDC UR4, c[0x0][0x2b8] ;  /* 0x0000ae0000047ab9 */ /* 0x000fe40000000800 */
[----:B------:R-:W-:Y:S02]  /*26c70*/  ISETP.GE.AND P4, PT, R37, UR4, PT ;  /* 0x0000000425007c0c */ /* 0x000fe4000bf86270 */
[----:B------:R-:W-:Y:S01]  /*26c80*/  LEA.HI.X R0, R2, UR5, R0, 0x1, P0 ;  /* 0x0000000502007c11 */ /* 0x000fe200080f0c00 */
[----:B------:R-:W-:Y:S01]  /*26c90*/  UMOV UR5, 0xffffffff ;  /* 0xffffffff00057882 */ /* 0x000fe20000000000 */
[----:B------:R-:W-:-:S02]  /*26ca0*/  ISETP.GE.AND P3, PT, R10, UR4, PT ;  /* 0x000000040a007c0c */ /* 0x000fc4000bf66270 */
[----:B------:R-:W-:Y:S02]  /*26cb0*/  ISETP.GE.AND P2, PT, R8, UR4, PT ;  /* 0x0000000408007c0c */ /* 0x000fe4000bf46270 */
[----:B------:R-:W-:Y:S02]  /*26cc0*/  ISETP.GE.AND P1, PT, R9, UR4, PT ;  /* 0x0000000409007c0c */ /* 0x000fe4000bf26270 */
[----:B------:R-:W-:Y:S01]  /*26cd0*/  SHF.R.U32.HI R8, RZ, 0x3, R20 ;  /* 0x00000003ff087819 */ /* 0x000fe20000011614 */
[----:B------:R-:W-:Y:S10]  /*26ce0*/  BRA.DIV UR5, `(.L_x_1951) ;  /* 0x0000005205b07947 */ /* 0x000ff4000b800000 */
[----:B------:R-:W0:Y:S01]  /*26cf0*/  SHFL.IDX PT, R3, R4, RZ, 0x181f ;  /* 0x00181fff04037589 */ /* 0x000e2200000e0000 */
[----:B------:R-:W-:Y:S02]  /*26d00*/  IMAD R5, R31, R7, RZ ;  /* 0x000000071f057224 */ /* 0x000fe400078e02ff */
[----:B------:R-:W-:Y:S01]  /*26d10*/  IMAD.IADD R28, R8, 0x1, R28 ;  /* 0x00000001081c7824 */ /* 0x000fe200078e021c */
[----:B------:R-:W1:Y:S03]  /*26d20*/  SHFL.IDX PT, R2, R0, RZ, 0x181f ;  /* 0x00181fff00027589 */ /* 0x000e6600000e0000 */
[C---:B------:R-:W-:Y:S01]  /*26d30*/  VIADD R6, R28.reuse, 0x10 ;  /* 0x000000101c067836 */ /* 0x040fe20000000000 */
[----:B------:R-:W-:Y:S01]  /*26d40*/  ISETP.GE.AND P0, PT, R28, R5, PT ;  /* 0x000000051c00720c */ /* 0x000fe20003f06270 */
[----:B------:R-:W-:-:S12]  /*26d50*/  SHFL.IDX PT, R14, R4, 0x7, 0x181f ;  /* 0x00f81f00040e7f89 */ /* 0x000fd800000e0000 */
[----:B0-----:R-:W-:-:S05]  /*26d60*/  @!P0 LEA R3, P5, R37, R3, 0x1 ;  /* 0x0000000325038211 */ /* 0x001fca00078a08ff */
[----:B-1----:R-:W-:-:S05]  /*26d70*/  @!P0 IMAD.X R2, RZ, RZ, R2, P5 ;  /* 0x000000ffff028224 */ /* 0x002fca00028e0602 */
[----:B------:R-:W-:-:S04]  /*26d80*/  @!P0 LOP3.LUT R3, R3, R2, RZ, 0x3c, !PT ;  /* 0x0000000203038212 */ /* 0x000fc800078e3cff */
[----:B------:R-:W-:-:S04]  /*26d90*/  @!P0 LOP3.LUT R2, R3, R2, RZ, 0x3c, !PT ;  /* 0x0000000203028212 */ /* 0x000fc800078e3cff */
[----:B------:R-:W-:-:S05]  /*26da0*/  @!P0 LOP3.LUT R3, R3, R2, RZ, 0x3c, !PT ;  /* 0x0000000203038212 */ /* 0x000fca00078e3cff */
[----:B------:R-:W-:Y:S04]  /*26db0*/  @!P0 LDGSTS.E.BYPASS.LTC128B.128 [R36+0x10400], desc[UR60][R2.64], !P4 ;  /* 0x1040000002248fae */ /* 0x000fe8000e101d7c */
[----:B------:R-:W-:Y:S04]  /*26dc0*/  @!P0 LDGSTS.E.BYPASS.LTC128B.128 [R36+0x14400], desc[UR60][R2.64+0x80], !P3 ;  /* 0x1440008002248fae */ /* 0x000fe8000d901d7c */
[----:B------:R-:W-:Y:S04]  /*26dd0*/  @!P0 LDGSTS.E.BYPASS.LTC128B.128 [R36+0x18400], desc[UR60][R2.64+0x100], !P2 ;  /* 0x1840010002248fae */ /* 0x000fe8000d101d7c */
[----:B------:R0:W-:Y:S01]  /*26de0*/  @!P0 LDGSTS.E.BYPASS.LTC128B.128 [R36+0x1c400], desc[UR60][R2.64+0x180], !P1 ;  /* 0x1c40018002248fae */ /* 0x0001e2000c901d7c */
[----:B------:R-:W-:Y:S01]  /*26df0*/  ISETP.GE.AND P0, PT, R6, R5, PT ;  /* 0x000000050600720c */ /* 0x000fe20003f06270 */
[----:B------:R-:W-:-:S02]  /*26e00*/  VIADD R6, R28, 0x20 ;  /* 0x000000201c067836 */ /* 0x000fc40000000000 */
[----:B0-----:R-:W0:Y:S04]  /*26e10*/  SHFL.IDX PT, R3, R4, 0x1, 0x181f ;  /* 0x00381f0004037f89 */ /* 0x001e2800000e0000 */
[----:B------:R-:W1:Y:S06]  /*26e20*/  SHFL.IDX PT, R2, R0, 0x1, 0x181f ;  /* 0x00381f0000027f89 */ /* 0x000e6c00000e0000 */
        /* <DEDUP_REMOVED lines=61> */
[----:B------:R-:W-:-:S03]  /*27200*/  ISETP.GE.AND P0, PT, R6, R5, PT ;  /* 0x000000050600720c */ /* 0x000fc60003f06270 */
[----:B------:R-:W-:Y:S04]  /*27210*/  SHFL.IDX PT, R6, R0, 0x7, 0x181f ;  /* 0x00f81f0000067f89 */ /* 0x000fe800000e0000 */
[----:B0-----:R-:W0:Y:S04]  /*27220*/  SHFL.IDX PT, R3, R4, 0x6, 0x181f ;  /* 0x00d81f0004037f89 */ /* 0x001e2800000e0000 */
[----:B------:R-:W1:Y:S02]  /*27230*/  SHFL.IDX PT, R2, R0, 0x6, 0x181f ;  /* 0x00d81f0000027f89 */ /* 0x000e6400000e0000 */
[----:B0-----:R-:W-:-:S05]  /*27240*/  @!P0 LEA R3, P5, R37, R3, 0x1 ;  /* 0x0000000325038211 */ /* 0x001fca00078a08ff */
[----:B-1----:R-:W-:-:S05]  /*27250*/  @!P0 IMAD.X R2, RZ, RZ, R2, P5 ;  /* 0x000000ffff028224 */ /* 0x002fca00028e0602 */
[----:B------:R-:W-:-:S04]  /*27260*/  @!P0 LOP3.LUT R3, R3, R2, RZ, 0x3c, !PT ;  /* 0x0000000203038212 */ /* 0x000fc800078e3cff */
[----:B------:R-:W-:-:S04]  /*27270*/  @!P0 LOP3.LUT R2, R3, R2, RZ, 0x3c, !PT ;  /* 0x0000000203028212 */ /* 0x000fc800078e3cff */
[----:B------:R-:W-:-:S05]  /*27280*/  @!P0 LOP3.LUT R3, R3, R2, RZ, 0x3c, !PT ;  /* 0x0000000203038212 */ /* 0x000fca00078e3cff */
[----:B------:R0:W-:Y:S04]  /*27290*/  @!P0 LDGSTS.E.BYPASS.LTC128B.128 [R36+0x13400], desc[UR60][R2.64], !P4 ;  /* 0x1340000002248fae */ /* 0x0001e8000e101d7c */
[----:B------:R0:W-:Y:S04]  /*272a0*/  @!P0 LDGSTS.E.BYPASS.LTC128B.128 [R36+0x17400], desc[UR60][R2.64+0x80], !P3 ;  /* 0x1740008002248fae */ /* 0x0001e8000d901d7c */
[----:B------:R0:W-:Y:S04]  /*272b0*/  @!P0 LDGSTS.E.BYPASS.LTC128B.128 [R36+0x1b400], desc[UR60][R2.64+0x100], !P2 ;  /* 0x1b40010002248fae */ /* 0x0001e8000d101d7c */
[----:B------:R0:W-:Y:S02]  /*272c0*/  @!P0 LDGSTS.E.BYPASS.LTC128B.128 [R36+0x1f400], desc[UR60][R2.64+0x180], !P1 ;  /* 0x1f40018002248fae */ /* 0x0001e4000c901d7c */
.L_x_2123:
[----:B------:R-:W-:Y:S01]  /*272d0*/  VIADD R28, R28, 0x70 ;  /* 0x000000701c1c7836 */ /* 0x000fe20000000000 */
[----:B------:R-:W-:Y:S04]  /*272e0*/  BSSY B0, `(.L_x_1952) ;  /* 0x000000c000007945 */ /* 0x000fe80003800000 */
[----:B------:R-:W-:-:S13]  /*272f0*/  ISETP.GE.AND P0, PT, R28, R5, PT ;  /* 0x000000051c00720c */ /* 0x000fda0003f06270 */
[----:B------:R-:W-:Y:S05]  /*27300*/  @P0 BRA `(.L_x_1953) ;  /* 0x0000000000240947 */ /* 0x000fea0003800000 */
[----:B0-----:R-:W-:-:S05]  /*27310*/  LEA R2, P0, R37, R14, 0x1 ;  /* 0x0000000e25027211 */ /* 0x001fca00078008ff */
        /* <DEDUP_REMOVED lines=8> */
.L_x_1953:
[----:B------:R-:W-:Y:S05]  /*273a0*/  BSYNC B0 ;  /* 0x0000000000007941 */ /* 0x000fea0003800000 */
.L_x_1952:
[----:B------:R-:W-:Y:S01]  /*273b0*/  NOP ;  /* 0x0000000000007918 */ /* 0x000fe20000000000 */
[----:B------:R-:W-:-:S13]  /*273c0*/  PLOP3.LUT P0, PT, PT, PT, PT, 0x80, 0x0 ;  /* 0x000000000000781c */ /* 0x000fda0003f0f070 */
.L_x_1954:
[----:B------:R-:W-:Y:S02]  /*273d0*/  PLOP3.LUT P1, PT, P1, P0, PT, 0xa2, 0x0 ;  /* 0x000000000000781c */ /* 0x000fe40000f21472 */
[----:B------:R-:W-:-:S08]  /*273e0*/  @P0 R2UR P1, UR4, R23 ;  /* 0x00000000170402ca */ /* 0x000fd00000020000 */
[----:B------:R-:W-:-:S05]  /*273f0*/  @P0 PLOP3.LUT P0, PT, P1, PT, PT, 0x80, 0x0 ;  /* 0x000000000000081c */ /* 0x000fca0000f0f070 */
[----:B------:R-:W-:Y:S01]  /*27400*/  @!P1 SYNCS.ARRIVE.TRANS64.RED.A0T1 RZ, [UR4+0x30800], RZ ;  /* 0x030800ffffff99a7 */ /* 0x000fe20008200404 */
[----:B------:R-:W-:Y:S07]  /*27410*/  @!P1 ARRIVES.LDGSTSBAR.64.TRANSCNT [UR4+0x30800] ;  /* 0x03080000ff0099b0 */ /* 0x000fee0008000a84 */
[----:B------:R-:W-:Y:S05]  /*27420*/  @P0 BRA.U.ANY `(.L_x_1954) ;  /* 0xfffffffd00e80947 */ /* 0x000fea000393ffff */
[----:B01----:R-:W2:Y:S04]  /*27430*/  LDL.LU R3, [R1+0x34] ;  /* 0x0000340001037983 */ /* 0x003ea80000300800 */
[----:B------:R-:W3:Y:S01]  /*27440*/  LDL.LU R2, [R1+0x30] ;  /* 0x0000300001027983 */ /* 0x000ee20000300800 */
[----:B--2---:R-:W-:Y:S02]  /*27450*/  VIADD R3, R3, 0x1 ;  /* 0x0000000103037836 */ /* 0x004fe40000000000 */
[----:B---3--:R-:W-:-:S03]  /*27460*/  VIADD R4, R2, 0xfffffffe ;  /* 0xfffffffe02047836 */ /* 0x008fc60000000000 */
        /* <DEDUP_REMOVED lines=10> */
.L_x_2124:
[----:B------:R-:W-:Y:S05]  /*27510*/  BSYNC B0 ;  /* 0x0000000000007941 */ /* 0x000fea0003800000 */
.L_x_1955:
[----:B------:R-:W2:Y:S01]  /*27520*/  LDL R2, [R1+0x14] ;  /* 0x0000140001027983 */ /* 0x000ea20000100800 */
[----:B------:R-:W-:Y:S01]  /*27530*/  BSSY B0, `(.L_x_1957) ;  /* 0x0000105000007945 */ /* 0x000fe20003800000 */
[----:B--2---:R-:W-:-:S13]  /*27540*/  ISETP.GE.AND P0, PT, R4, R2, PT ;  /* 0x000000020400720c */ /* 0x004fda0003f06270 */
[----:B------:R-:W-:Y:S05]  /*27550*/  @!P0 BRA `(.L_x_1958) ;  /* 0x0000001000088947 */ /* 0x000fea0003800000 */
[C---:B------:R-:W-:Y:S01]  /*27560*/  LOP3.LUT R5, R37.reuse, 0x40, RZ, 0xfc, !PT ;  /* 0x0000004025057812 */ /* 0x040fe200078efcff */
[----:B------:R-:W-:Y:S01]  /*27570*/  ULDC UR4, c[0x0][0x2f4] ;  /* 0x0000bd0000047ab9 */ /* 0x000fe20000000800 */
[C---:B------:R-:W-:Y:S01]  /*27580*/  LOP3.LUT R3, R37.reuse, 0x80, RZ, 0xfc, !PT ;  /* 0x0000008025037812 */ /* 0x040fe200078efcff */
[----:B------:R-:W-:Y:S01]  /*27590*/  IMAD.MOV.U32 R6, RZ, RZ, R25 ;  /* 0x000000ffff067224 */ /* 0x000fe200078e0019 */
[C---:B------:R-:W-:Y:S01]  /*275a0*/  LOP3.LUT R2, R37.reuse, 0xc0, RZ, 0xfc, !PT ;  /* 0x000000c025027812 */ /* 0x040fe200078efcff */
[----:B------:R-:W-:Y:S01]  /*275b0*/  IMAD.MOV.U32 R10, RZ, RZ, R29 ;  /* 0x000000ffff0a7224 */ /* 0x000fe200078e001d */
[----:B------:R-:W-:Y:S01]  /*275c0*/  ISETP.GE.AND P4, PT, R37, UR4, PT ;  /* 0x0000000425007c0c */ /* 0x000fe2000bf86270 */
[----:B------:R-:W-:Y:S01]  /*275d0*/  IMAD.MOV.U32 R31, RZ, RZ, R26 ;  /* 0x000000ffff1f7224 */ /* 0x000fe200078e001a */
[----:B------:R-:W-:Y:S02]  /*275e0*/  ISETP.GE.AND P3, PT, R5, UR4, PT ;  /* 0x0000000405007c0c */ /* 0x000fe4000bf66270 */
[----:B------:R-:W-:-:S02]  /*275f0*/  ISETP.GE.AND P2, PT, R3, UR4, PT ;  /* 0x0000000403007c0c */ /* 0x000fc4000bf46270 */
[----:B------:R-:W-:-:S13]  /*27600*/  ISETP.GE.AND P1, PT, R2, UR4, PT ;  /* 0x0000000402007c0c */ /* 0x000fda000bf26270 */
.L_x_1971:
[----:B------:R-:W2:Y:S01]  /*27610*/  LDL R3, [R1+0x10] ;  /* 0x0000100001037983 */ /* 0x000ea20000100800 */
[----:B------:R-:W1:Y:S03]  /*27620*/  LDC R5, c[0x0][0x430] ;  /* 0x00010c00ff057b82 */ /* 0x000e660000000800 */
[----:B------:R-:W3:Y:S04]  /*27630*/  LDL R12, [R1+0x18] ;  /* 0x00001800010c7983 */ /* 0x000ee80000100800 */
[----:B------:R-:W4:Y:S01]  /*27640*/  LDL R11, [R1+0x44] ;  /* 0x00004400010b7983 */ /* 0x000f220000100800 */
[----:B0-----:R-:W0:Y:S01]  /*27650*/  S2R R0, SR_TID.X ;  /* 0x0000000000007919 */ /* 0x001e220000002100 */
[----:B------:R-:W0:Y:S01]  /*27660*/  S2R R8, SR_TID.X ;  /* 0x0000000000087919 */ /* 0x000e220000002100 */
[----:B-1----:R-:W-:-:S13]  /*27670*/  ISETP.NE.AND P0, PT, R5, 0x1, PT ;  /* 0x000000010500780c */ /* 0x002fda0003f05270 */
[----:B------:R-:W1:Y:S01]  /*27680*/  @P0 LDC R2, c[0x0][0x434] ;  /* 0x00010d00ff020b82 */ /* 0x000e620000000800 */
[----:B0-----:R-:W-:Y:S01]  /*27690*/  LOP3.LUT R0, R0, 0x7f, RZ, 0xc0, !PT ;  /* 0x0000007f00007812 */ /* 0x001fe200078ec0ff */
[----:B------:R-:W-:-:S03]  /*276a0*/  IMAD.SHL.U32 R8, R8, 0x10, RZ ;  /* 0x0000001008087824 */ /* 0x000fc600078e00ff */
[----:B------:R-:W-:-:S04]  /*276b0*/  SHF.R.U32.HI R0, RZ, 0x3, R0 ;  /* 0x00000003ff007819 */ /* 0x000fc80000011600 */
[----:B------:R-:W-:Y:S02]  /*276c0*/  LOP3.LUT R8, R0, 0x70, R8, 0xf8, !PT ;  /* 0x0000007000087812 */ /* 0x000fe400078ef808 */
[----:B------:R-:W0:Y:S02]  /*276d0*/  @P0 LDC R0, c[0x0][0x438] ;  /* 0x00010e00ff000b82 */ /* 0x000e240000000800 */
[----:B------:R-:W-:Y:S01]  /*276e0*/  ISETP.GT.U32.AND P5, PT, R8, 0x3f, PT ;  /* 0x0000003f0800780c */ /* 0x000fe20003fa4070 */
[----:B------:R-:W-:Y:S01]  /*276f0*/  VIADD R25, R6, 0x1 ;  /* 0x0000000106197836 */ /* 0x000fe20000000000 */
[----:B------:R-:W-:Y:S05]  /*27700*/  YIELD ;  /* 0x0000000000007946 */ /* 0x000fea0003800000 */
[----:B------:R-:W-:-:S02]  /*27710*/  IMAD.MOV.U32 R26, RZ, RZ, R4 ;  /* 0x000000ffff1a7224 */ /* 0x000fc400078e0004 */
[----:B--2---:R-:W-:-:S04]  /*27720*/  IMAD R3, R4, 0x40, R3 ;  /* 0x0000004004037824 */ /* 0x004fc800078e0203 */
[----:B------:R-:W-:Y:S02]  /*27730*/  IMAD.IADD R3, R8, 0x1, R3 ;  /* 0x0000000108037824 */ /* 0x000fe400078e0203 */
[----:B------:R-:W3:Y:S02]  /*27740*/  @!P5 LDC.64 R8, c[0x0][0x428] ;  /* 0x00010a00ff08db82 */ /* 0x000ee40000000a00 */
[----:B-1----:R-:W-:-:S04]  /*27750*/  @P0 IMAD.HI.U32 R7, R3, R2, RZ ;  /* 0x0000000203070227 */ /* 0x002fc800078e00ff */
[----:B------:R-:W-:Y:S01]  /*27760*/  IMAD.MOV.U32 R2, RZ, RZ, R3 ;  /* 0x000000ffff027224 */ /* 0x000fe200078e0003 */
[----:B0-----:R-:W-:-:S05]  /*27770*/  @P0 SHF.R.U32.HI R2, RZ, R0, R7 ;  /* 0x00000000ff020219 */ /* 0x001fca0000011607 */
[----:B------:R-:W-:-:S04]  /*27780*/  IMAD.MOV R0, RZ, RZ, -R2 ;  /* 0x000000ffff007224 */ /* 0x000fc800078e0a02 */
[----:B------:R-:W-:Y:S01]  /*27790*/  IMAD R5, R5, R0, R3 ;  /* 0x0000000005057224 */ /* 0x000fe200078e0203 */
[--C-:B------:R-:W-:Y:S01]  /*277a0*/  @!P5 SHF.R.S32.HI R3, RZ, 0x1f, R2.reuse ;  /* 0x0000001fff03d819 */ /* 0x100fe20000011402 */
[-C--:B---3--:R-:W-:Y:S02]  /*277b0*/  @!P5 IMAD R0, R12, R8.reuse, RZ ;  /* 0x000000080c00d224 */ /* 0x088fe400078e02ff */
[----:B------:R-:W-:-:S04]  /*277c0*/  @!P5 IMAD.WIDE.U32 R2, R33, R8, R2 ;  /* 0x000000082102d225 */ /* 0x000fc800078e0002 */
[----:B------:R-:W-:Y:S02]  /*277d0*/  @!P5 IMAD R0, R33, R9, R0 ;  /* 0x000000092100d224 */ /* 0x000fe400078e0200 */
[----:B------:R-:W0:Y:S02]  /*277e0*/  @!P5 LDC.64 R8, c[0x0][0x418] ;  /* 0x00010600ff08db82 */ /* 0x000e240000000a00 */
[----:B------:R-:W-:Y:S01]  /*277f0*/  @!P5 IMAD.IADD R0, R0, 0x1, R3 ;  /* 0x000000010000d824 */ /* 0x000fe200078e0203 */
[----:B0-----:R-:W-:-:S04]  /*27800*/  @!P5 LEA R8, P0, R2, R8, 0x2 ;  /* 0x000000080208d211 */ /* 0x001fc800078010ff */
[----:B------:R-:W-:Y:S01]  /*27810*/  @!P5 LEA.HI.X R9, R2, R9, R0, 0x2, P0 ;  /* 0x000000090209d211 */ /* 0x000fe200000f1400 */
[----:B------:R-:W-:-:S06]  /*27820*/  IMAD.MOV.U32 R0, RZ, RZ, RZ ;  /* 0x000000ffff007224 */ /* 0x000fcc00078e00ff */
[----:B------:R0:W5:Y:S01]  /*27830*/  @!P5 LDG.E R0, desc[UR60][R8.64] ;  /* 0x0000003c0800d981 */ /* 0x000162000c1e1900 */
[----:B----4-:R-:W-:Y:S02]  /*27840*/  ISETP.NE.AND P5, PT, R11, 0x3, PT ;  /* 0x000000030b00780c */ /* 0x010fe40003fa5270 */
[----:B------:R-:W-:-:S04]  /*27850*/  ISETP.NE.AND P0, PT, R25, 0x2, PT ;  /* 0x000000021900780c */ /* 0x000fc80003f05270 */
[----:B------:R-:W-:Y:S02]  /*27860*/  SEL R29, RZ, 0x1, P0 ;  /* 0x00000001ff1d7807 */ /* 0x000fe40000000000 */
[----:B------:R-:W-:Y:S02]  /*27870*/  SEL R25, R25, RZ, P0 ;  /* 0x000000ff19197207 */ /* 0x000fe40000000000 */
[----:B------:R-:W-:-:S03]  /*27880*/  LOP3.LUT R29, R10, R29, RZ, 0x3c, !PT ;  /* 0x0000001d0a1d7212 */ /* 0x000fc600078e3cff */
[----:B0-----:R-:W-:Y:S05]  /*27890*/  @!P5 BRA `(.L_x_1959) ;  /* 0x000000000004d947 */ /* 0x001fea0003800000 */
[----:B------:R-:W-:Y:S01]  /*278a0*/  BPT.TRAP 0x1 ;  /* 0x000000040000795c */ /* 0x000fe20000300000 */
.L_x_1959:
[----:B------:R-:W-:Y:S01]  /*278b0*/  IMAD R7, R25, 0x8, R23 ;  /* 0x0000000819077824 */ /* 0x000fe200078e0217 */
[----:B------:R-:W-:Y:S01]  /*278c0*/  SHF.L.U32 R2, R29, 0x1f, RZ ;  /* 0x0000001f1d027819 */ /* 0x000fe200000006ff */
[----:B------:R-:W-:Y:S03]  /*278d0*/  BSSY B1, `(.L_x_1960) ;  /* 0x0000003000017945 */ /* 0x000fe60003800000 */
[----:B------:R-:W0:Y:S02]  /*278e0*/  SYNCS.PHASECHK.TRANS64.TRYWAIT P0, [R7+URZ+0x30840], R2 ;  /* 0x03084002070075a7 */ /* 0x000e24000800017f */
[----:B0-----:R-:W-:Y:S05]  /*278f0*/  @!P0 BRA `(.L_x_1961) ;  /* 0x0000005000b48947 */ /* 0x001fea0003800000 */
.L_x_2125:
[----:B------:R-:W-:Y:S05]  /*27900*/  BSYNC B1 ;  /* 0x0000000000017941 */ /* 0x000fea0003800000 */
.L_x_1960:
        /* <DEDUP_REMOVED lines=61> */
.L_x_2135:
        /* <DEDUP_REMOVED lines=17> */
.L_x_1963:
[----:B------:R-:W-:Y:S02]  /*27df0*/  PLOP3.LUT P5, PT, P5, P0, PT, 0xa2, 0x0 ;  /* 0x000000000000781c */ /* 0x000fe40002fa1472 */
[----:B------:R-:W-:-:S08]  /*27e00*/  @P0 R2UR P5, UR4, R7 ;  /* 0x00000000070402ca */ /* 0x000fd000000a0000 */
[----:B------:R-:W-:-:S05]  /*27e10*/  @P0 PLOP3.LUT P0, PT, P5, PT, PT, 0x80, 0x0 ;  /* 0x000000000000081c */ /* 0x000fca0002f0f070 */
[----:B------:R-:W-:Y:S01]  /*27e20*/  @!P5 SYNCS.ARRIVE.TRANS64.RED.A0T1 RZ, [UR4+0x30830], RZ ;  /* 0x030830ffffffd9a7 */ /* 0x000fe20008200404 */
[----:B------:R-:W-:Y:S07]  /*27e30*/  @!P5 ARRIVES.LDGSTSBAR.64.TRANSCNT [UR4+0x30830] ;  /* 0x03083000ff00d9b0 */ /* 0x000fee0008000a84 */
[----:B------:R-:W-:Y:S05]  /*27e40*/  @P0 BRA.U.ANY `(.L_x_1963) ;  /* 0xfffffffd00e80947 */ /* 0x000fea000393ffff */
[----:B------:R-:W-:Y:S01]  /*27e50*/  NOP ;  /* 0x0000000000007918 */ /* 0x000fe20000000000 */
[----:B-1----:R-:W2:Y:S02]  /*27e60*/  LDL R2, [R1+0x44] ;  /* 0x0000440001027983 */ /* 0x002ea40000100800 */
[----:B--2---:R-:W-:-:S13]  /*27e70*/  ISETP.NE.AND P6, PT, R2, 0x3, PT ;  /* 0x000000030200780c */ /* 0x004fda0003fc5270 */
[----:B------:R-:W-:Y:S05]  /*27e80*/  @!P6 BRA `(.L_x_1964) ;  /* 0x000000000004e947 */ /* 0x000fea0003800000 */
[----:B------:R-:W-:Y:S01]  /*27e90*/  BPT.TRAP 0x1 ;  /* 0x000000040000795c */ /* 0x000fe20000300000 */
.L_x_1964:
[----:B------:R1:W-:Y:S01]  /*27ea0*/  SYNCS.ARRIVE.TRANS64.A1T0 RZ, [R7+URZ+0x30830], RZ ;  /* 0x030830ff07ff79a7 */ /* 0x0003e2000810003f */
[----:B------:R-:W-:Y:S05]  /*27eb0*/  @!P6 BRA `(.L_x_1965) ;  /* 0x000000000004e947 */ /* 0x000fea0003800000 */
[----:B------:R-:W-:Y:S01]  /*27ec0*/  BPT.TRAP 0x1 ;  /* 0x000000040000795c */ /* 0x000fe20000300000 */
.L_x_1965:
[----:B------:R-:W-:Y:S01]  /*27ed0*/  SHF.L.U32 R2, R10, 0x1f, RZ ;  /* 0x0000001f0a027819 */ /* 0x000fe200000006ff */
[----:B-1----:R-:W-:Y:S01]  /*27ee0*/  IMAD R7, R6, 0x8, R23 ;  /* 0x0000000806077824 */ /* 0x002fe200078e0217 */
[----:B------:R-:W-:Y:S03]  /*27ef0*/  BSSY B1, `(.L_x_1966) ;  /* 0x0000003000017945 */ /* 0x000fe60003800000 */
[----:B------:R-:W1:Y:S02]  /*27f00*/  SYNCS.PHASECHK.TRANS64.TRYWAIT P0, [R7+URZ+0x30860], R2 ;  /* 0x03086002070075a7 */ /* 0x000e64000800017f */
[----:B-1----:R-:W-:Y:S05]  /*27f10*/  @!P0 BRA `(.L_x_1967) ;  /* 0x0000005000b48947 */ /* 0x002fea0003800000 */
.L_x_2136:
[----:B------:R-:W-:Y:S05]  /*27f20*/  BSYNC B1 ;  /* 0x0000000000017941 */ /* 0x000fea0003800000 */
.L_x_1966:
        /* <DEDUP_REMOVED lines=49> */
.L_x_2146:
[----:B-1----:R-:W-:Y:S01]  /*28240*/  IADD3 R2, P0, R2, R4, RZ ;  /* 0x0000000402027210 */ /* 0x002fe20007f1e0ff */
        /* <DEDUP_REMOVED lines=28> */
[----:B0-----:R-:W-:Y:S01]  /*28410*/  LEA R17, P0, R2, UR4, 0x1 ;  /* 0x0000000402117c11 */ /* 0x001fe2000f8008ff */
[----:B------:R-:W-:-:S05]  /*28420*/  IMAD.IADD R3, R5, 0x1, R3 ;  /* 0x0000000105037824 */ /* 0x000fca00078e0203 */
[----:B------:R-:W-:Y:S02]  /*28430*/  LEA.HI.X R24, R2, UR5, R3, 0x1, P0 ;  /* 0x0000000502187c11 */ /* 0x000fe400080f0c03 */
[----:B------:R-:W-:-:S13]  /*28440*/  PLOP3.LUT P0, PT, PT, PT, PT, 0x80, 0x0 ;  /* 0x000000000000781c */ /* 0x000fda0003f0f070 */
.L_x_1969:
        /* <DEDUP_REMOVED lines=11> */
.L_x_1970:
[----:B------:R-:W2:Y:S01]  /*28500*/  LDL R0, [R1+0x14] ;  /* 0x0000140001007983 */ /* 0x000ea20000100800 */
[----:B------:R1:W-:Y:S01]  /*28510*/  SYNCS.ARRIVE.TRANS64.A1T0 RZ, [R7+URZ+0x30850], RZ ;  /* 0x030850ff07ff79a7 */ /* 0x0003e2000810003f */
[C---:B------:R-:W-:Y:S02]  /*28520*/  VIADD R4, R26.reuse, 0xffffffff ;  /* 0xffffffff1a047836 */ /* 0x040fe40000000000 */
[----:B------:R-:W-:Y:S02]  /*28530*/  IMAD.MOV.U32 R6, RZ, RZ, R25 ;  /* 0x000000ffff067224 */ /* 0x000fe400078e0019 */
[----:B------:R-:W-:Y:S02]  /*28540*/  IMAD.MOV.U32 R10, RZ, RZ, R29 ;  /* 0x000000ffff0a7224 */ /* 0x000fe400078e001d */
[----:B------:R-:W-:Y:S01]  /*28550*/  IMAD.MOV.U32 R31, RZ, RZ, R26 ;  /* 0x000000ffff1f7224 */ /* 0x000fe200078e001a */
[----:B--2---:R-:W-:-:S13]  /*28560*/  ISETP.GT.AND P0, PT, R26, R0, PT ;  /* 0x000000001a00720c */ /* 0x004fda0003f04270 */
[----:B-1----:R-:W-:Y:S05]  /*28570*/  @P0 BRA `(.L_x_1971) ;  /* 0xfffffff000240947 */ /* 0x002fea000383ffff */
.L_x_1958:
[----:B------:R-:W-:Y:S05]  /*28580*/  BSYNC B0 ;  /* 0x0000000000007941 */ /* 0x000fea0003800000 */
.L_x_1957:
        /* <DEDUP_REMOVED lines=8> */
[----:B------:R-:W0:Y:S02]  /*28610*/  FLO.U32 R0, UR4 ;  /* 0x0000000400007d00 */ /* 0x000e2400080e0000 */
[----:B0-----:R-:W-:-:S06]  /*28620*/  ISETP.EQ.U32.AND P0, PT, R0, R5, PT ;  /* 0x000000050000720c */ /* 0x001fcc0003f02070 */
[----:B------:R-:W1:Y:S07]  /*28630*/  POPC R5, UR4 ;  /* 0x0000000400057d09 */ /* 0x000e6e0008000000 */
[----:B-1----:R-:W2:Y:S01]  /*28640*/  @P0 ATOMG.E.ADD.STRONG.GPU PT, R3, desc[UR60][R2.64], R5 ;  /* 0x00000005020309a8 */ /* 0x002ea200081ee1fc */
[----:B------:R-:W0:Y:S02]  /*28650*/  S2R R4, SR_LTMASK ;  /* 0x0000000000047919 */ /* 0x000e240000003900 */
[----:B0-----:R-:W-:-:S04]  /*28660*/  LOP3.LUT R4, R4, UR4, RZ, 0xc0, !PT ;  /* 0x0000000404047c12 */ /* 0x001fc8000f8ec0ff */
[----:B------:R-:W0:Y:S01]  /*28670*/  POPC R7, R4 ;  /* 0x0000000400077309 */ /* 0x000e220000000000 */
[----:B--2---:R-:W0:Y:S02]  /*28680*/  SHFL.IDX PT, R0, R3, R0, 0x1f ;  /* 0x00001f0003007589 */ /* 0x004e2400000e0000 */
[----:B0-----:R-:W-:-:S07]  /*28690*/  IADD3 R16, R0, UR38, R7 ;  /* 0x0000002600107c10 */ /* 0x001fce000fffe007 */
.L_x_1973:
[----:B------:R-:W-:Y:S05]  /*286a0*/  BSYNC B0 ;  /* 0x0000000000007941 */ /* 0x000fea0003800000 */
.L_x_1972:
[----:B------:R-:W2:Y:S02]  /*286b0*/  LDL R0, [R1+0x44] ;  /* 0x0000440001007983 */ /* 0x000ea40000100800 */
[----:B--2---:R-:W-:-:S13]  /*286c0*/  ISETP.NE.AND P0, PT, R0, 0x3, PT ;  /* 0x000000030000780c */ /* 0x004fda0003f05270 */
[----:B------:R-:W-:Y:S05]  /*286d0*/  @!P0 BRA `(.L_x_1974) ;  /* 0x0000000000048947 */ /* 0x000fea0003800000 */
[----:B------:R-:W-:Y:S01]  /*286e0*/  BPT.TRAP 0x1 ;  /* 0x000000040000795c */ /* 0x000fe20000300000 */
.L_x_1974:
[----:B------:R-:W2:Y:S01]  /*286f0*/  LDL.LU R0, [R1+0xc] ;  /* 0x00000c0001007983 */ /* 0x000ea20000300800 */
[----:B------:R-:W-:Y:S01]  /*28700*/  IMAD R4, R25, 0x8, R23 ;  /* 0x0000000819047824 */ /* 0x000fe200078e0217 */
[----:B------:R-:W-:Y:S01]  /*28710*/  SHF.L.U32 R3, R29, 0x1f, RZ ;  /* 0x0000001f1d037819 */ /* 0x000fe200000006ff */
[----:B------:R-:W-:Y:S03]  /*28720*/  BSSY B0, `(.L_x_1975) ;  /* 0x0000004000007945 */ /* 0x000fe60003800000 */
[----:B------:R-:W0:Y:S01]  /*28730*/  SYNCS.PHASECHK.TRANS64.TRYWAIT P0, [R4+URZ+0x30860], R3 ;  /* 0x03086003040075a7 */ /* 0x000e22000800017f */
[----:B--2---:R-:W-:Y:S01]  /*28740*/  IMAD R5, R26, -0x40, R0 ;  /* 0xffffffc01a057824 */ /* 0x004fe200078e0200 */
[----:B0-----:R-:W-:Y:S06]  /*28750*/  @!P0 BRA `(.L_x_1976) ;  /* 0x0000005000348947 */ /* 0x001fec0003800000 */
.L_x_2147:
[----:B------:R-:W-:Y:S05]  /*28760*/  BSYNC B0 ;  /* 0x0000000000007941 */ /* 0x000fea0003800000 */
.L_x_1975:
[----:B------:R-:W1:Y:S01]  /*28770*/  S2R R0, SR_TID.X ;  /* 0x0000000000007919 */ /* 0x000e620000002100 */
[----:B------:R-:W-:Y:S01]  /*28780*/  UMOV UR4, 0xffffffff ;  /* 0xffffffff00047882 */ /* 0x000fe20000000000 */
[----:B-1----:R-:W-:-:S04]  /*28790*/  LOP3.LUT R0, R0, 0x7f, RZ, 0xc0, !PT ;  /* 0x0000007f00007812 */ /* 0x002fc800078ec0ff */
[----:B------:R-:W-:-:S05]  /*287a0*/  SHF.R.U32.HI R0, RZ, 0x3, R0 ;  /* 0x00000003ff007819 */ /* 0x000fca0000011600 */
[----:B------:R-:W-:Y:S02]  /*287b0*/  IMAD.IADD R5, R5, 0x1, -R0 ;  /* 0x0000000105057824 */ /* 0x000fe400078e0a00 */
[----:B------:R-:W-:Y:S01]  /*287c0*/  IMAD R0, R25, 0x4000, R34 ;  /* 0x0000400019007824 */ /* 0x000fe200078e0222 */
        /* <DEDUP_REMOVED lines=8> */
[----:B------:R-:W-:Y:S02]  /*28850*/  ISETP.LT.OR P4, PT, R5, 0x1, P3 ;  /* 0x000000010500780c */ /* 0x000fe40001f81670 */
        /* <DEDUP_REMOVED lines=40> */
.L_x_2157:
        /* <DEDUP_REMOVED lines=15> */
.L_x_1978:
[----:B------:R-:W-:Y:S02]  /*28bd0*/  PLOP3.LUT P1, PT, P1, P0, PT, 0xa2, 0x0 ;  /* 0x000000000000781c */ /* 0x000fe40000f21472 */
[----:B------:R-:W-:-:S08]  /*28be0*/  @P0 R2UR P1, UR4, R4 ;  /* 0x00000000040402ca */ /* 0x000fd00000020000 */
[----:B------:R-:W-:-:S05]  /*28bf0*/  @P0 PLOP3.LUT P0, PT, P1, PT, PT, 0x80, 0x0 ;  /* 0x000000000000081c */ /* 0x000fca0000f0f070 */
[----:B------:R-:W-:Y:S01]  /*28c00*/  @!P1 SYNCS.ARRIVE.TRANS64.RED.A0T1 RZ, [UR4+0x30850], RZ ;  /* 0x030850ffffff99a7 */ /* 0x000fe20008200404 */
[----:B------:R-:W-:Y:S07]  /*28c10*/  @!P1 ARRIVES.LDGSTSBAR.64.TRANSCNT [UR4+0x30850] ;  /* 0x03085000ff0099b0 */ /* 0x000fee0008000a84 */
[----:B------:R-:W-:Y:S05]  /*28c20*/  @P0 BRA.U.ANY `(.L_x_1978) ;  /* 0xfffffffd00e80947 */ /* 0x000fea000393ffff */
[----:B------:R-:W-:Y:S01]  /*28c30*/  NOP ;  /* 0x0000000000007918 */ /* 0x000fe20000000000 */
[----:B0-----:R-:W2:Y:S02]  /*28c40*/  LDL R0, [R1+0x44] ;  /* 0x0000440001007983 */ /* 0x001ea40000100800 */
[----:B--2---:R-:W-:-:S13]  /*28c50*/  ISETP.NE.AND P2, PT, R0, 0x3, PT ;  /* 0x000000030000780c */ /* 0x004fda0003f45270 */
[----:B------:R-:W-:Y:S05]  /*28c60*/  @!P2 BRA `(.L_x_1979) ;  /* 0x000000000004a947 */ /* 0x000fea0003800000 */
[----:B------:R-:W-:Y:S01]  /*28c70*/  BPT.TRAP 0x1 ;  /* 0x000000040000795c */ /* 0x000fe20000300000 */
.L_x_1979:
[----:B------:R2:W-:Y:S01]  /*28c80*/  SYNCS.ARRIVE.TRANS64.A1T0 RZ, [R4+URZ+0x30850], RZ ;  /* 0x030850ff04ff79a7 */ /* 0x0005e2000810003f */
[----:B------:R-:W-:-:S05]  /*28c90*/  VIADD R25, R25, 0x1 ;  /* 0x0000000119197836 */ /* 0x000fca0000000000 */
[----:B------:R-:W-:-:S04]  /*28ca0*/  ISETP.NE.AND P0, PT, R25, 0x2, PT ;  /* 0x000000021900780c */ /* 0x000fc80003f05270 */
[----:B------:R-:W-:Y:S02]  /*28cb0*/  SEL R0, RZ, 0x1, P0 ;  /* 0x00000001ff007807 */ /* 0x000fe40000000000 */
[----:B------:R-:W-:Y:S02]  /*28cc0*/  SEL R25, R25, RZ, P0 ;  /* 0x000000ff19197207 */ /* 0x000fe40000000000 */
[----:B--2---:R-:W-:-:S07]  /*28cd0*/  LOP3.LUT R29, R29, R0, RZ, 0x3c, !PT ;  /* 0x000000001d1d7212 */ /* 0x004fce00078e3cff */
.L_x_1936:
[----:B------:R-:W-:Y:S05]  /*28ce0*/  BSYNC B7 ;  /* 0x0000000000077941 */ /* 0x000fea0003800000 */
.L_x_1934:
[----:B------:R-:W-:-:S13]  /*28cf0*/  LOP3.LUT P0, RZ, R22, 0x40, RZ, 0xc0, !PT ;  /* 0x0000004016ff7812 */ /* 0x000fda000780c0ff */
[----:B------:R-:W-:Y:S05]  /*28d00*/  @!P0 BRA `(.L_x_1980) ;  /* 0x0000000000248947 */ /* 0x000fea0003800000 */
[----:B------:R-:W-:Y:S05]  /*28d10*/  WARPSYNC.ALL ;  /* 0x0000000000007948 */ /* 0x000fea0003800000 */
[----:B------:R-:W2:Y:S08]  /*28d20*/  S2UR UR5, SR_CgaCtaId ;  /* 0x00000000000579c3 */ /* 0x000eb00000008800 */
[----:B------:R-:W-:Y:S06]  /*28d30*/  BAR.SYNC.DEFER_BLOCKING 0x5, 0x180 ;  /* 0x0146000000007b1d */ /* 0x000fec0000010000 */
[----:B------:R-:W-:-:S02]  /*28d40*/  UMOV UR4, 0x400 ;  /* 0x0000040000047882 */ /* 0x000fc40000000000 */
[----:B--2---:R-:W-:-:S06]  /*28d50*/  ULEA UR4, UR5, UR4, 0x18 ;  /* 0x0000000405047291 */ /* 0x004fcc000f8ec03f */
[----:B0-----:R-:W-:-:S05]  /*28d60*/  IMAD.U32 R23, RZ, RZ, UR4 ;  /* 0x00000004ff177e24 */ /* 0x001fca000f8e00ff */
[----:B------:R2:W3:Y:S01]  /*28d70*/  LDS.128 R16, [R23+0x308d0] ;  /* 0x0308d00017107984 */ /* 0x0004e20000000c00 */
[----:B------:R-:W-:Y:S06]  /*28d80*/  BAR.ARV 0x4, 0x180 ;  /* 0x0106000000007b1d */ /* 0x000fec0000002000 */
[----:B------:R-:W-:Y:S05]  /*28d90*/  BRA `(.L_x_1981) ;  /* 0x0000000800cc7947 */ /* 0x000fea0003800000 */
.L_x_1980:
[----:B------:R-:W2:Y:S01]  /*28da0*/  S2R R8, SR_TID.X ;  /* 0x0000000000087919 */ /* 0x000ea20000002100 */
[----:B------:R-:W-:Y:S01]  /*28db0*/  UMOV UR4, 0xffffffff ;  /* 0xffffffff00047882 */ /* 0x000fe20000000000 */
[----:B--2---:R-:W-:-:S04]  /*28dc0*/  LOP3.LUT R8, R8, 0x1f, RZ, 0xc0, !PT ;  /* 0x0000001f08087812 */ /* 0x004fc800078ec0ff */
[----:B------:R-:W-:Y:S01]  /*28dd0*/  ISETP.NE.AND P0, PT, R8, 0x1f, PT ;  /* 0x0000001f0800780c */ /* 0x000fe20003f05270 */
[----:B------:R-:W-:-:S12]  /*28de0*/  BRA.DIV UR4, `(.L_x_1982) ;  /* 0x00000052044c7947 */ /* 0x000fd8000b800000 */
[----:B------:R-:W-:Y:S01]  /*28df0*/  IMAD.IADD R5, R19, 0x1, R8 ;  /* 0x0000000113057824 */ /* 0x000fe200078e0208 */
[----:B------:R-:W-:-:S04]  /*28e00*/  ULDC UR4, c[0x0][0xc3c] ;  /* 0x00030f0000047ab9 */ /* 0x000fc80000000800 */
[----:B------:R-:W-:-:S13]  /*28e10*/  ISETP.GE.OR P1, PT, R5, UR4, !P0 ;  /* 0x0000000405007c0c */ /* 0x000fda000c726670 */
[----:B------:R-:W2:Y:S02]  /*28e20*/  @!P1 LDC.64 R2, c[0x0][0xc80] ;  /* 0x00032000ff029b82 */ /* 0x000ea40000000a00 */
[----:B--2---:R-:W-:-:S06]  /*28e30*/  @!P1 IMAD.WIDE R2, R5, 0x4, R2 ;  /* 0x0000000405029825 */ /* 0x004fcc00078e0202 */
[----:B------:R-:W2:Y:S01]  /*28e40*/  @!P1 LDG.E R2, desc[UR60][R2.64] ;  /* 0x0000003c02029981 */ /* 0x000ea2000c1e1900 */
[----:B------:R-:W-:Y:S01]  /*28e50*/  IMAD.MOV.U32 R17, RZ, RZ, RZ ;  /* 0x000000ffff117224 */ /* 0x000fe200078e00ff */
[C---:B------:R-:W-:Y:S02]  /*28e60*/  ISETP.GE.U32.AND P2, PT, R8.reuse, 0x2, PT ;  /* 0x000000020800780c */ /* 0x040fe40003f46070 */
[C---:B------:R-:W-:Y:S01]  /*28e70*/  ISETP.GE.U32.AND P3, PT, R8.reuse, 0x4, PT ;  /* 0x000000040800780c */ /* 0x040fe20003f66070 */
[----:B------:R-:W-:Y:S01]  /*28e80*/  SHFL.IDX PT, R0, R16, RZ, 0x1f ;  /* 0x00001fff10007589 */ /* 0x000fe200000e0000 */
[C---:B------:R-:W-:Y:S02]  /*28e90*/  ISETP.GE.U32.AND P4, PT, R8.reuse, 0x8, PT ;  /* 0x000000080800780c */ /* 0x040fe40003f86070 */
[C---:B------:R-:W-:Y:S01]  /*28ea0*/  ISETP.GE.U32.AND P5, PT, R8.reuse, 0x10, PT ;  /* 0x000000100800780c */ /* 0x040fe20003fa6070 */
[----:B--2---:R-:W-:Y:S01]  /*28eb0*/  @!P1 IMAD.MOV.U32 R17, RZ, RZ, R2 ;  /* 0x000000ffff119224 */ /* 0x004fe200078e0002 */
[----:B------:R-:W-:-:S04]  /*28ec0*/  ISETP.NE.AND P1, PT, R8, RZ, PT ;  /* 0x000000ff0800720c */ /* 0x000fc80003f25270 */
[----:B------:R-:W2:Y:S02]  /*28ed0*/  SHFL.UP PT, R14, R17, 0x1, RZ ;  /* 0x04200000110e7989 */ /* 0x000ea400000e00ff */
[----:B--2---:R-:W-:-:S05]  /*28ee0*/  SEL R4, R14, RZ, P1 ;  /* 0x000000ff0e047207 */ /* 0x004fca0000800000 */
[----:B------:R-:W-:-:S05]  /*28ef0*/  IMAD.IADD R4, R17, 0x1, R4 ;  /* 0x0000000111047824 */ /* 0x000fca00078e0204 */
[----:B------:R-:W2:Y:S02]  /*28f00*/  SHFL.UP PT, R14, R4, 0x2, RZ ;  /* 0x04400000040e7989 */ /* 0x000ea400000e00ff */
[----:B--2---:R-:W-:-:S05]  /*28f10*/  SEL R5, R14, RZ, P2 ;  /* 0x000000ff0e057207 */ /* 0x004fca0001000000 */
[----:B0-----:R-:W-:Y:S02]  /*28f20*/  IMAD.IADD R6, R4, 0x1, R5 ;  /* 0x0000000104067824 */ /* 0x001fe400078e0205 */
[----:B------:R-:W-:Y:S04]  /*28f30*/  SHFL.IDX PT, R5, R16, 0x1, 0x1f ;  /* 0x00201f0010057f89 */ /* 0x000fe800000e0000 */
        /* <DEDUP_REMOVED lines=9> */
[----:B------:R0:W2:Y:S02]  /*28fd0*/  SHFL.IDX PT, R14, R2, 0x1f, 0x1f ;  /* 0x03e01f00020e7f89 */ /* 0x0000a400000e0000 */
.L_x_2167:
[----:B------:R-:W-:Y:S02]  /*28fe0*/  ULDC UR4, c[0x0][0xc38] ;  /* 0x00030e0000047ab9 */ /* 0x000fe40000000800 */
[----:B------:R-:W-:-:S04]  /*28ff0*/  IMAD.U32 R4, RZ, RZ, UR4 ;  /* 0x00000004ff047e24 */ /* 0x000fc8000f8e00ff */
[----:B--2---:R-:W-:-:S04]  /*29000*/  IMAD R14, R14, R4, RZ ;  /* 0x000000040e0e7224 */ /* 0x004fc800078e02ff */
[----:B------:R-:W-:-:S05]  /*29010*/  IMAD.IADD R5, R5, 0x1, R14 ;  /* 0x0000000105057824 */ /* 0x000fca00078e020e */
[----:B------:R-:W-:-:S13]  /*29020*/  ISETP.GT.AND P6, PT, R5, R0, PT ;  /* 0x000000000500720c */ /* 0x000fda0003fc4270 */
[----:B------:R-:W-:Y:S05]  /*29030*/  @P6 BRA `(.L_x_1983) ;  /* 0x00000000009c6947 */ /* 0x000fea0003800000 */
.L_x_1988:
[----:B0-----:R-:W0:Y:S01]  /*29040*/  LDC R2, c[0x0][0xc3c] ;  /* 0x00030f00ff027b82 */ /* 0x001e220000000800 */
[----:B------:R-:W-:-:S05]  /*29050*/  VIADD R19, R19, 0x1f ;  /* 0x0000001f13137836 */ /* 0x000fca0000000000 */
[----:B0-----:R-:W-:-:S13]  /*29060*/  ISETP.GE.AND P6, PT, R19, R2, PT ;  /* 0x000000021300720c */ /* 0x001fda0003fc6270 */
[----:B------:R-:W-:Y:S05]  /*29070*/  @P6 BRA `(.L_x_1984) ;  /* 0x0000000400d06947 */ /* 0x000fea0003800000 */
[----:B------:R-:W0:Y:S01]  /*29080*/  S2R R3, SR_TID.X ;  /* 0x0000000000037919 */ /* 0x000e220000002100 */
[----:B------:R-:W-:Y:S01]  /*29090*/  BSSY B0, `(.L_x_1985) ;  /* 0x0000009000007945 */ /* 0x000fe20003800000 */
[----:B------:R-:W-:Y:S01]  /*290a0*/  IMAD.MOV.U32 R17, RZ, RZ, RZ ;  /* 0x000000ffff117224 */ /* 0x000fe200078e00ff */
[----:B0-----:R-:W-:-:S05]  /*290b0*/  LOP3.LUT R3, R3, 0x1f, RZ, 0xc0, !PT ;  /* 0x0000001f03037812 */ /* 0x001fca00078ec0ff */
[----:B------:R-:W-:-:S05]  /*290c0*/  IMAD.IADD R7, R19, 0x1, R3 ;  /* 0x0000000113077824 */ /* 0x000fca00078e0203 */
[----:B------:R-:W-:-:S13]  /*290d0*/  ISETP.GE.OR P6, PT, R7, R2, !P0 ;  /* 0x000000020700720c */ /* 0x000fda00047c6670 */
[----:B------:R-:W-:Y:S05]  /*290e0*/  @P6 BRA `(.L_x_1986) ;  /* 0x00000000000c6947 */ /* 0x000fea0003800000 */
[----:B------:R-:W0:Y:S02]  /*290f0*/  LDC.64 R2, c[0x0][0xc80] ;  /* 0x00032000ff027b82 */ /* 0x000e240000000a00 */
[----:B0-----:R-:W-:-:S05]  /*29100*/  IMAD.WIDE R2, R7, 0x4, R2 ;  /* 0x0000000407027825 */ /* 0x001fca00078e0202 */
[----:B------:R0:W5:Y:S02]  /*29110*/  LDG.E R17, desc[UR60][R2.64] ;  /* 0x0000003c02117981 */ /* 0x000164000c1e1900 */
.L_x_1986:
[----:B------:R-:W-:Y:S05]  /*29120*/  BSYNC B0 ;  /* 0x0000000000007941 */ /* 0x000fea0003800000 */
.L_x_1985:
[----:B------:R-:W-:-:S03]  /*29130*/  UMOV UR4, 0xffffffff ;  /* 0xffffffff00047882 */ /* 0x000fc60000000000 */
[----:B------:R-:W-:Y:S05]  /*29140*/  BRA.DIV UR4, `(.L_x_1987) ;  /* 0x0000005204987947 */ /* 0x000fea000b800000 */
[----:B-----5:R-:W2:Y:S02]  /*29150*/  SHFL.UP PT, R14, R17, 0x1, RZ ;  /* 0x04200000110e7989 */ /* 0x020ea400000e00ff */
[----:B--2---:R-:W-:-:S05]  /*29160*/  SEL R14, R14, RZ, P1 ;  /* 0x000000ff0e0e7207 */ /* 0x004fca0000800000 */
        /* <DEDUP_REMOVED lines=14> */
.L_x_2175:
[----:B------:R-:W-:Y:S02]  /*29250*/  ULDC UR4, c[0x0][0xc38] ;  /* 0x00030e0000047ab9 */ /* 0x000fe40000000800 */
[----:B------:R-:W-:-:S04]  /*29260*/  IMAD.U32 R4, RZ, RZ, UR4 ;  /* 0x00000004ff047e24 */ /* 0x000fc8000f8e00ff */
[----:B--2---:R-:W-:-:S04]  /*29270*/  IMAD R14, R14, R4, RZ ;  /* 0x000000040e0e7224 */ /* 0x004fc800078e02ff */
[----:B------:R-:W-:-:S05]  /*29280*/  IMAD.IADD R5, R14, 0x1, R5 ;  /* 0x000000010e057824 */ /* 0x000fca00078e0205 */
[----:B------:R-:W-:-:S13]  /*29290*/  ISETP.GT.AND P6, PT, R5, R0, PT ;  /* 0x000000000500720c */ /* 0x000fda0003fc4270 */
[----:B------:R-:W-:Y:S05]  /*292a0*/  @!P6 BRA `(.L_x_1988) ;  /* 0xfffffffc0064e947 */ /* 0x000fea000383ffff */
.L_x_1983:
        /* <DEDUP_REMOVED lines=8> */
.L_x_2179:
[----:B------:R-:W-:Y:S01]  /*29330*/  ISETP.NE.AND P0, PT, R3, RZ, PT ;  /* 0x000000ff0300720c */ /* 0x000fe20003f05270 */
[----:B------:R-:W-:-:S12]  /*29340*/  IMAD.MOV.U32 R14, RZ, RZ, RZ ;  /* 0x000000ffff0e7224 */ /* 0x000fd800078e00ff */
[----:B------:R-:W-:Y:S05]  /*29350*/  @!P0 BRA `(.L_x_1990) ;  /* 0x0000000000108947 */ /* 0x000fea0003800000 */
[----:B------:R-:W-:Y:S01]  /*29360*/  UMOV UR4, 0xffffffff ;  /* 0xffffffff00047882 */ /* 0x000fe20000000000 */
[----:B------:R-:W-:Y:S02]  /*29370*/  VIADD R12, R6, 0xffffffff ;  /* 0xffffffff060c7836 */ /* 0x000fe40000000000 */
[----:B------:R-:W-:Y:S05]  /*29380*/  BRA.DIV UR4, `(.L_x_1991) ;  /* 0x00000056040c7947 */ /* 0x000fea000b800000 */
[----:B------:R4:W0:Y:S02]  /*29390*/  SHFL.IDX PT, R14, R2, R12, 0x1f ;  /* 0x00001f0c020e7589 */ /* 0x00082400000e0000 */
.L_x_1990:
[----:B0---4-:R-:W0:Y:S01]  /*293a0*/  LDC.64 R2, c[0x0][0xc90] ;  /* 0x00032400ff027b82 */ /* 0x011e220000000a00 */
[----:B------:R-:W-:-:S04]  /*293b0*/  IMAD.IADD R19, R6, 0x1, R19 ;  /* 0x0000000106137824 */ /* 0x000fc800078e0213 */
[----:B0-----:R-:W-:-:S05]  /*293c0*/  IMAD.WIDE R2, R19, 0x4, R2 ;  /* 0x0000000413027825 */ /* 0x001fca00078e0202 */
[----:B------:R0:W2:Y:S01]  /*293d0*/  LDG.E R7, desc[UR60][R2.64] ;  /* 0x0000003c02077981 */ /* 0x0000a2000c1e1900 */
[----:B------:R-:W-:Y:S02]  /*293e0*/  IMAD R16, R14, R4, R5 ;  /* 0x000000040e107224 */ /* 0x000fe400078e0205 */
[----:B0-----:R-:W-:Y:S02]  /*293f0*/  IMAD.MOV.U32 R2, RZ, RZ, RZ ;  /* 0x000000ffff027224 */ /* 0x001fe400078e00ff */
        /* <DEDUP_REMOVED lines=60> */
.L_x_1984:
[----:B------:R-:W-:Y:S01]  /*297c0*/  UMOV UR4, URZ ;  /* 0x0000003f00047c82 */ /* 0x000fe20008000000 */
[----:B------:R-:W-:Y:S01]  /*297d0*/  UMOV UR5, URZ ;  /* 0x0000003f00057c82 */ /* 0x000fe20008000000 */
[----:B------:R-:W-:Y:S01]  /*297e0*/  ULDC UR6, c[0x0][0xc3c] ;  /* 0x00030f0000067ab9 */ /* 0x000fe20000000800 */
[----:B------:R-:W-:Y:S02]  /*297f0*/  IMAD.MOV.U32 R16, RZ, RZ, R0 ;  /* 0x000000ffff107224 */ /* 0x000fe400078e0000 */
[----:B------:R-:W-:Y:S02]  /*29800*/  IMAD.U32 R17, RZ, RZ, UR4 ;  /* 0x00000004ff117e24 */ /* 0x000fe4000f8e00ff */
[----:B------:R-:W-:Y:S02]  /*29810*/  IMAD.U32 R18, RZ, RZ, UR5 ;  /* 0x00000005ff127e24 */ /* 0x000fe4000f8e00ff */
[----:B------:R-:W-:-:S07]  /*29820*/  IMAD.U32 R19, RZ, RZ, UR6 ;  /* 0x00000006ff137e24 */ /* 0x000fce000f8e00ff */
.L_x_1992:
[----:B------:R-:W0:Y:S01]  /*29830*/  S2R R0, SR_TID.X ;  /* 0x0000000000007919 */ /* 0x000e220000002100 */
[----:B------:R-:W-:Y:S05]  /*29840*/  WARPSYNC.ALL ;  /* 0x0000000000007948 */ /* 0x000fea0003800000 */
[----:B------:R-:W-:Y:S01]  /*29850*/  BAR.SYNC.DEFER_BLOCKING 0x4, 0x180 ;  /* 0x0106000000007b1d */ /* 0x000fe20000010000 */
[----:B0-----:R-:W-:-:S04]  /*29860*/  LOP3.LUT R0, R0, 0x1f, RZ, 0xc0, !PT ;  /* 0x0000001f00007812 */ /* 0x001fc800078ec0ff */
[----:B------:R-:W-:-:S13]  /*29870*/  ISETP.NE.AND P0, PT, R0, RZ, PT ;  /* 0x000000ff0000720c */ /* 0x000fda0003f05270 */
[----:B------:R-:W0:Y:S01]  /*29880*/  @!P0 S2R R3, SR_CgaCtaId ;  /* 0x0000000000038919 */ /* 0x000e220000008800 */
[----:B------:R-:W-:-:S04]  /*29890*/  @!P0 MOV R0, 0x400 ;  /* 0x0000040000008802 */ /* 0x000fc80000000f00 */
[----:B0-----:R-:W-:-:S05]  /*298a0*/  @!P0 LEA R23, R3, R0, 0x18 ;  /* 0x0000000003178211 */ /* 0x001fca00078ec0ff */
[----:B------:R0:W-:Y:S01]  /*298b0*/  @!P0 STS.128 [R23+0x308d0], R16 ;  /* 0x0308d01017008388 */ /* 0x0001e20000000c00 */
[----:B------:R-:W-:Y:S06]  /*298c0*/  BAR.ARV 0x5, 0x180 ;  /* 0x0146000000007b1d */ /* 0x000fec0000002000 */
.L_x_1981:
[----:B------:R-:W-:Y:S02]  /*298d0*/  ULDC UR4, c[0x0][0xc3c] ;  /* 0x00030f0000047ab9 */ /* 0x000fe40000000800 */
[----:B---3--:R-:W-:-:S13]  /*298e0*/  ISETP.GE.AND P0, PT, R19, UR4, PT ;  /* 0x0000000413007c0c */ /* 0x008fda000bf06270 */
[----:B------:R-:W-:Y:S05]  /*298f0*/  @!P0 BRA `(.L_x_1993) ;  /* 0xffffff9400cc8947 */ /* 0x000fea000383ffff */
[----:B------:R-:W-:Y:S05]  /*29900*/  BSYNC B8 ;  /* 0x0000000000087941 */ /* 0x000fea0003800000 */
.L_x_1870:
[----:B------:R-:W3:Y:S01]  /*29910*/  LDL.LU R0, [R1+0x34] ;  /* 0x0000340001007983 */ /* 0x000ee20000300800 */
[----:B------:R-:W-:Y:S01]  /*29920*/  BSSY B0, `(.L_x_1994) ;  /* 0x000000b000007945 */ /* 0x000fe20003800000 */
[----:B------:R-:W4:Y:S01]  /*29930*/  S2R R5, SR_CgaCtaId ;  /* 0x0000000000057919 */ /* 0x000f220000008800 */
[----:B---3--:R-:W-:-:S05]  /*29940*/  VIADD R0, R0, 0x1 ;  /* 0x0000000100007836 */ /* 0x008fca0000000000 */
[----:B0-----:R-:W-:-:S04]  /*29950*/  LEA.HI R2, R0, R0, RZ, 0x1 ;  /* 0x0000000000027211 */ /* 0x001fc800078f08ff */
[----:B------:R-:W-:Y:S02]  /*29960*/  LOP3.LUT R3, R2, 0xfffffffe, RZ, 0xc0, !PT ;  /* 0xfffffffe02037812 */ /* 0x000fe400078ec0ff */
[----:B------:R-:W-:-:S03]  /*29970*/  MOV R2, 0x400 ;  /* 0x0000040000027802 */ /* 0x000fc60000000f00 */
[----:B------:R-:W-:Y:S01]  /*29980*/  IMAD.IADD R0, R0, 0x1, -R3 ;  /* 0x0000000100007824 */ /* 0x000fe200078e0a03 */
[----:B----4-:R-:W-:-:S04]  /*29990*/  LEA R5, R5, R2, 0x18 ;  /* 0x0000000205057211 */ /* 0x010fc800078ec0ff */
[----:B------:R-:W-:-:S04]  /*299a0*/  SHF.L.U32 R0, R0, 0x1f, RZ ;  /* 0x0000001f00007819 */ /* 0x000fc800000006ff */
[----:B------:R-:W0:Y:S02]  /*299b0*/  SYNCS.PHASECHK.TRANS64.TRYWAIT P0, [R5+URZ+0x30820], R0 ;  /* 0x03082000050075a7 */ /* 0x000e24000800017f */
[----:B0-----:R-:W-:Y:S05]  /*299c0*/  @!P0 BRA `(.L_x_1995) ;  /* 0x0000004c00a08947 */ /* 0x001fea0003800000 */
.L_x_2182:
[----:B------:R-:W-:Y:S05]  /*299d0*/  BSYNC B0 ;  /* 0x0000000000007941 */ /* 0x000fea0003800000 */
.L_x_1994:
[----:B------:R-:W-:-:S03]  /*299e0*/  UMOV UR4, 0xffffffff ;  /* 0xffffffff00047882 */ /* 0x000fc60000000000 */
[----:B------:R-:W-:Y:S05]  /*299f0*/  BRA.DIV UR4, `(.L_x_1996) ;  /* 0x0000004e04a87947 */ /* 0x000fea000b800000 */
[----:B0-----:R-:W0:Y:S02]  /*29a00*/  S2R R0, SR_TID.X ;  /* 0x0000000000007919 */ /* 0x001e240000002100 */
[----:B0-----:R-:W-:-:S04]  /*29a10*/  SHF.R.U32.HI R0, RZ, 0x5, R0 ;  /* 0x00000005ff007819 */ /* 0x001fc80000011600 */
[----:B------:R-:W-:-:S05]  /*29a20*/  LOP3.LUT R0, R0, 0x3, RZ, 0xc0, !PT ;  /* 0x0000000300007812 */ /* 0x000fca00078ec0ff */
[----:B------:R0:W3:Y:S02]  /*29a30*/  SHFL.IDX PT, R14, R0, RZ, 0x1f ;  /* 0x00001fff000e7589 */ /* 0x0000e400000e0000 */
.L_x_2185:
[----:B---3--:R-:W-:-:S13]  /*29a40*/  ISETP.NE.AND P0, PT, R14, RZ, PT ;  /* 0x000000ff0e00720c */ /* 0x008fda0003f05270 */
[----:B------:R-:W-:Y:S05]  /*29a50*/  @P0 BRA `(.L_x_1557) ;  /* 0x0000000000880947 */ /* 0x000fea0003800000 */
[----:B------:R-:W-:-:S03]  /*29a60*/  UMOV UR4, 0xffffffff ;  /* 0xffffffff00047882 */ /* 0x000fc60000000000 */
[----:B------:R-:W-:Y:S05]  /*29a70*/  BRA.DIV UR4, `(.L_x_1997) ;  /* 0x0000004e04bc7947 */ /* 0x000fea000b800000 */
[----:B------:R-:W-:-:S13]  /*29a80*/  ELECT P6, URZ, PT ;  /* 0x00000000003f782f */ /* 0x000fda00038c0000 */
.L_x_2188:
[----:B------:R-:W-:Y:S05]  /*29a90*/  @!P6 BRA `(.L_x_1557) ;  /* 0x000000000078e947 */ /* 0x000fea0003800000 */
[----:B0-----:R-:W3:Y:S02]  /*29aa0*/  LDL.LU R0, [R1+0x20] ;  /* 0x0000200001007983 */ /* 0x001ee40000300800 */
[----:B---3--:R-:W-:-:S04]  /*29ab0*/  LOP3.LUT R0, R0, 0x2, RZ, 0xfc, !PT ;  /* 0x0000000200007812 */ /* 0x008fc800078efcff */
[----:B------:R-:W-:-:S13]  /*29ac0*/  ISETP.NE.AND P0, PT, R0, 0x3, PT ;  /* 0x000000030000780c */ /* 0x000fda0003f05270 */
[----:B------:R-:W-:Y:S05]  /*29ad0*/  @!P0 BRA `(.L_x_1998) ;  /* 0x0000000000048947 */ /* 0x000fea0003800000 */
[----:B------:R-:W-:Y:S01]  /*29ae0*/  BPT.TRAP 0x1 ;  /* 0x000000040000795c */ /* 0x000fe20000300000 */
.L_x_1998:
[----:B------:R-:W-:Y:S01]  /*29af0*/  IMAD R3, R25, 0x8, R5 ;  /* 0x0000000819037824 */ /* 0x000fe200078e0205 */
[----:B------:R-:W-:Y:S01]  /*29b00*/  SHF.L.U32 R2, R29, 0x1f, RZ ;  /* 0x0000001f1d027819 */ /* 0x000fe200000006ff */
[----:B------:R-:W-:-:S03]  /*29b10*/  VIADD R25, R25, 0x1 ;  /* 0x0000000119197836 */ /* 0x000fc60000000000 */
[----:B------:R-:W0:Y:S02]  /*29b20*/  SYNCS.PHASECHK.TRANS64.TRYWAIT P1, [R3+URZ+0x30840], R2 ;  /* 0x03084002030075a7 */ /* 0x000e24000802017f */
[----:B------:R-:W-:-:S04]  /*29b30*/  ISETP.NE.AND P2, PT, R25, 0x2, PT ;  /* 0x000000021900780c */ /* 0x000fc80003f45270 */
[----:B------:R-:W-:Y:S01]  /*29b40*/  SEL R0, RZ, 0x1, P2 ;  /* 0x00000001ff007807 */ /* 0x000fe20001000000 */
[----:B0-----:R-:W-:Y:S08]  /*29b50*/  @!P1 BRA `(.L_x_1999) ;  /* 0x0000004c00a49947 */ /* 0x001ff00003800000 */
.L_x_2189:
[----:B------:R-:W-:Y:S02]  /*29b60*/  SEL R25, R25, RZ, P2 ;  /* 0x000000ff19197207 */ /* 0x000fe40001000000 */
[----:B------:R-:W-:Y:S01]  /*29b70*/  LOP3.LUT R0, R29, R0, RZ, 0x3c, !PT ;  /* 0x000000001d007212 */ /* 0x000fe200078e3cff */
[----:B------:R-:W-:Y:S06]  /*29b80*/  @!P0 BRA `(.L_x_2000) ;  /* 0x0000000000048947 */ /* 0x000fec0003800000 */
[----:B------:R-:W-:Y:S01]  /*29b90*/  BPT.TRAP 0x1 ;  /* 0x000000040000795c */ /* 0x000fe20000300000 */
.L_x_2000:
[----:B------:R-:W-:Y:S01]  /*29ba0*/  IMAD R25, R25, 0x8, R5 ;  /* 0x0000000819197824 */ /* 0x000fe200078e0205 */
[----:B------:R-:W-:-:S04]  /*29bb0*/  SHF.L.U32 R0, R0, 0x1f, RZ ;  /* 0x0000001f00007819 */ /* 0x000fc800000006ff */
[----:B------:R-:W3:Y:S02]  /*29bc0*/  SYNCS.PHASECHK.TRANS64.TRYWAIT P1, [R25+URZ+0x30840], R0 ;  /* 0x03084000190075a7 */ /* 0x000ee4000802017f */
[----:B---3--:R-:W-:Y:S05]  /*29bd0*/  @!P1 BRA `(.L_x_2001) ;  /* 0x0000004c00989947 */ /* 0x008fea0003800000 */
.L_x_2190:
[----:B------:R-:W-:Y:S05]  /*29be0*/  @!P0 BRA `(.L_x_2002) ;  /* 0x0000000000048947 */ /* 0x000fea0003800000 */
[----:B------:R-:W-:Y:S01]  /*29bf0*/  BPT.TRAP 0x1 ;  /* 0x000000040000795c */ /* 0x000fe20000300000 */
.L_x_2002:
[----:B------:R-:W4:Y:S02]  /*29c00*/  SYNCS.PHASECHK.TRANS64.TRYWAIT P1, [R3+URZ+0x30860], R2 ;  /* 0x03086002030075a7 */ /* 0x000f24000802017f */
[----:B----4-:R-:W-:Y:S05]  /*29c10*/  @!P1 BRA `(.L_x_2003) ;  /* 0x0000004c009c9947 */ /* 0x010fea0003800000 */
.L_x_2191:
[----:B------:R-:W-:Y:S05]  /*29c20*/  @!P0 BRA `(.L_x_2004) ;  /* 0x0000000000048947 */ /* 0x000fea0003800000 */
[----:B------:R-:W-:Y:S01]  /*29c30*/  BPT.TRAP 0x1 ;  /* 0x000000040000795c */ /* 0x000fe20000300000 */
.L_x_2004:
[----:B------:R0:W0:Y:S02]  /*29c40*/  SYNCS.PHASECHK.TRANS64.TRYWAIT P0, [R25+URZ+0x30860], R0 ;  /* 0x03086000190075a7 */ /* 0x000024000800017f */
[----:B0-----:R-:W-:Y:S05]  /*29c50*/  @!P0 NANOSLEEP.SYNCS 0x989680 ;  /* 0x009896800000895d */ /* 0x001fea0003900000 */
[----:B------:R-:W0:Y:S02]  /*29c60*/  @!P0 SYNCS.PHASECHK.TRANS64 P0, [R25+URZ+0x30860], R0 ;  /* 0x03086000190085a7 */ /* 0x000e24000800007f */
[----:B0-----:R-:W-:Y:S05]  /*29c70*/  @!P0 BRA `(.L_x_2004) ;  /* 0xfffffffc00f08947 */ /* 0x001fea000383ffff */
.L_x_1557:
[----:B------:R-:W-:Y:S05]  /*29c80*/  BSYNC B9 ;  /* 0x0000000000097941 */ /* 0x000fea0003800000 */
.L_x_1554:
[----:B------:R-:W-:Y:S05]  /*29c90*/  EXIT ;  /* 0x000000000000794d */ /* 0x000fea0003800000 */
.L_x_1583:
[----:B0-----:R0:W1:Y:S02]  /*29ca0*/  SYNCS.PHASECHK.TRANS64.TRYWAIT P6, [R89+URZ+0x30890], R103 ;  /* 0x03089067590075a7 */ /* 0x00106400080c017f */
[----:B-1----:R-:W-:Y:S05]  /*29cb0*/  @!P6 NANOSLEEP.SYNCS 0x989680 ;  /* 0x009896800000e95d */ /* 0x002fea0003900000 */
[----:B------:R-:W1:Y:S02]  /*29cc0*/  @!P6 SYNCS.PHASECHK.TRANS64 P6, [R89+URZ+0x30890], R103 ;  /* 0x030890675900e5a7 */ /* 0x000e6400080c007f */
[----:B-1----:R-:W-:Y:S05]  /*29cd0*/  @!P6 BRA `(.L_x_1583) ;  /* 0xfffffffc00f0e947 */ /* 0x002fea000383ffff */
[----:B------:R-:W-:Y:S05]  /*29ce0*/  BRA `(.L_x_2005) ;  /* 0xfffffd9800507947 */ /* 0x000fea000383ffff */
.L_x_1584:
        /* <DEDUP_REMOVED lines=8> */
.L_x_2007:
[----:B------:R-:W-:Y:S05]  /*29d70*/  BSYNC B1 ;  /* 0x0000000000017941 */ /* 0x000fea0003800000 */
.L_x_2006:
        /* <DEDUP_REMOVED lines=8> */
.L_x_2008:
[----:B------:R-:W-:Y:S01]  /*29e00*/  IMAD.MOV.U32 R106, RZ, RZ, R14 ;  /* 0x000000ffff6a7224 */ /* 0x000fe200078e000e */
[----:B------:R-:W-:Y:S06]  /*29e10*/  BRA `(.L_x_2009) ;  /* 0xfffffd9800187947 */ /* 0x000fec000383ffff */
.L_x_1601:
        /* <DEDUP_REMOVED lines=8> */
.L_x_2011:
[----:B------:R-:W-:Y:S05]  /*29ea0*/  BSYNC B1 ;  /* 0x0000000000017941 */ /* 0x000fea0003800000 */
.L_x_2010:
        /* <DEDUP_REMOVED lines=8> */
.L_x_2012:
[----:B------:R-:W-:Y:S01]  /*29f30*/  IMAD.MOV.U32 R56, RZ, RZ, R14 ;  /* 0x000000ffff387224 */ /* 0x000fe200078e000e */
[----:B------:R-:W-:Y:S06]  /*29f40*/  BRA `(.L_x_2013) ;  /* 0xfffffda4007c7947 */ /* 0x000fec000383ffff */
.L_x_1623:
[----:B0-----:R0:W1:Y:S02]  /*29f50*/  SYNCS.PHASECHK.TRANS64.TRYWAIT P6, [R89+URZ+0x30890], R103 ;  /* 0x03089067590075a7 */ /* 0x00106400080c017f */
[----:B-1----:R-:W-:Y:S05]  /*29f60*/  @!P6 NANOSLEEP.SYNCS 0x989680 ;  /* 0x009896800000e95d */ /* 0x002fea0003900000 */
[----:B------:R-:W1:Y:S02]  /*29f70*/  @!P6 SYNCS.PHASECHK.TRANS64 P6, [R89+URZ+0x30890], R103 ;  /* 0x030890675900e5a7 */ /* 0x000e6400080c007f */
[----:B-1----:R-:W-:Y:S05]  /*29f80*/  @!P6 BRA `(.L_x_1623) ;  /* 0xfffffffc00f0e947 */ /* 0x002fea000383ffff */
[----:B------:R-:W-:Y:S05]  /*29f90*/  BRA `(.L_x_2014) ;  /* 0xfffffdbc005c7947 */ /* 0x000fea000383ffff */
.L_x_1624:
        /* <DEDUP_REMOVED lines=8> */
.L_x_2016:
[----:B------:R-:W-:Y:S05]  /*2a020*/  BSYNC B1 ;  /* 0x0000000000017941 */ /* 0x000fea0003800000 */
.L_x_2015:
        /* <DEDUP_REMOVED lines=8> */
.L_x_2017:
[----:B------:R-:W-:Y:S01]  /*2a0b0*/  IMAD.MOV.U32 R106, RZ, RZ, R14 ;  /* 0x000000ffff6a7224 */ /* 0x000fe200078e000e */
[----:B------:R-:W-:Y:S06]  /*2a0c0*/  BRA `(.L_x_2018) ;  /* 0xfffffdbc00287947 */ /* 0x000fec000383ffff */
.L_x_1633:
[----:B------:R-:W-:Y:S01]  /*2a0d0*/  BSSY B1, `(.L_x_2019) ;  /* 0x0000008000017945 */ /* 0x000fe20003800000 */
[----:B---3--:R-:W-:Y:S02]  /*2a0e0*/  IMAD.MOV.U32 R13, RZ, RZ, R112 ;  /* 0x000000ffff0d7224 */ /* 0x008fe400078e0070 */
[----:B------:R-:W-:Y:S02]  /*2a0f0*/  IMAD.MOV.U32 R12, RZ, RZ, 0x1 ;  /* 0x00000001ff0c7424 */ /* 0x000fe400078e00ff */
[----:B--2---:R-:W-:Y:S02]  /*2a100*/  IMAD.MOV.U32 R11, RZ, RZ, 0x181f ;  /* 0x0000181fff0b7424 */ /* 0x004fe400078e00ff */
[----:B------:R-:W-:-:S07]  /*2a110*/  IMAD.MOV.U32 R15, RZ, RZ, -0x1 ;  /* 0xffffffffff0f7424 */ /* 0x000fce00078e00ff */
[----:B01----:R-:W-:Y:S05]  /*2a120*/  WARPSYNC.COLLECTIVE R15, `(.L_x_2020) ;  /* 0x000000000f087348 */ /* 0x003fea0003c00000 */
[----:B------:R2:W3:Y:S02]  /*2a130*/  SHFL.IDX P6, R14, R13, R12, R11 ;  /* 0x0000000c0d0e7389 */ /* 0x0004e400000c000b */
[----:B0123--:R-:W-:Y:S01]  /*2a140*/  ENDCOLLECTIVE ;  /* 0x000000000000791b */ /* 0x00ffe20003800000 */
.L_x_2020:
[----:B------:R-:W-:Y:S05]  /*2a150*/  BSYNC B1 ;  /* 0x0000000000017941 */ /* 0x000fea0003800000 */
.L_x_2019:
        /* <DEDUP_REMOVED lines=8> */
.L_x_2021:
[----:B------:R-:W-:Y:S01]  /*2a1e0*/  IMAD.MOV.U32 R44, RZ, RZ, R14 ;  /* 0x000000ffff2c7224 */ /* 0x000fe200078e000e */
[----:B------:R-:W-:Y:S06]  /*2a1f0*/  BRA `(.L_x_2022) ;  /* 0xfffffdc800e87947 */ /* 0x000fec000383ffff */
.L_x_1642:
[----:B0-----:R0:W1:Y:S02]  /*2a200*/  SYNCS.PHASECHK.TRANS64.TRYWAIT P0, [R89+URZ+0x30890], R103 ;  /* 0x03089067590075a7 */ /* 0x001064000800017f */
[----:B-1----:R-:W-:Y:S05]  /*2a210*/  @!P0 NANOSLEEP.SYNCS 0x989680 ;  /* 0x009896800000895d */ /* 0x002fea0003900000 */
[----:B------:R-:W1:Y:S02]  /*2a220*/  @!P0 SYNCS.PHASECHK.TRANS64 P0, [R89+URZ+0x30890], R103 ;  /* 0x03089067590085a7 */ /* 0x000e64000800007f */
[----:B-1----:R-:W-:Y:S05]  /*2a230*/  @!P0 BRA `(.L_x_1642) ;  /* 0xfffffffc00f08947 */ /* 0x002fea000383ffff */
[----:B------:R-:W-:Y:S05]  /*2a240*/  BRA `(.L_x_2023) ;  /* 0xfffffdd800f87947 */ /* 0x000fea000383ffff */
.L_x_1643:
        /* <DEDUP_REMOVED lines=8> */
.L_x_2025:
[----:B------:R-:W-:Y:S05]  /*2a2d0*/  BSYNC B1 ;  /* 0x0000000000017941 */ /* 0x000fea0003800000 */
.L_x_2024:
        /* <DEDUP_REMOVED lines=8> */
.L_x_2026:
[----:B------:R-:W-:Y:S01]  /*2a360*/  IMAD.MOV.U32 R42, RZ, RZ, R14 ;  /* 0x000000ffff2a7224 */ /* 0x000fe200078e000e */
[----:B------:R-:W-:Y:S06]  /*2a370*/  BRA `(.L_x_2027) ;  /* 0xfffffddc00207947 */ /* 0x000fec000383ffff */
.L_x_1646:
        /* <DEDUP_REMOVED lines=8> */
.L_x_2029:
[----:B------:R-:W-:Y:S05]  /*2a400*/  BSYNC B1 ;  /* 0x0000000000017941 */ /* 0x000fea0003800000 */
.L_x_2028:
        /* <DEDUP_REMOVED lines=8> */
.L_x_2030:
[----:B------:R-:W-:Y:S01]  /*2a490*/  IMAD.MOV.U32 R42, RZ, RZ, R14 ;  /* 0x000000ffff2a7224 */ /* 0x000fe200078e000e */
[----:B------:R-:W-:Y:S06]  /*2a4a0*/  BRA `(.L_x_2031) ;  /* 0xfffffddc00487947 */ /* 0x000fec000383ffff */
.L_x_1650:
[----:B--2---:R2:W0:Y:S02]  /*2a4b0*/  SYNCS.PHASECHK.TRANS64.TRYWAIT P4, [R89+URZ+0x308b0], R103 ;  /* 0x0308b067590075a7 */ /* 0x004424000808017f */
[----:B0-----:R-:W-:Y:S05]  /*2a4c0*/  @!P4 NANOSLEEP.SYNCS 0x989680 ;  /* 0x009896800000c95d */ /* 0x001fea0003900000 */
[----:B------:R-:W0:Y:S02]  /*2a4d0*/  @!P4 SYNCS.PHASECHK.TRANS64 P4, [R89+URZ+0x308b0], R103 ;  /* 0x0308b0675900c5a7 */ /* 0x000e24000808007f */
[----:B0-----:R-:W-:Y:S05]  /*2a4e0*/  @!P4 BRA `(.L_x_1650) ;  /* 0xfffffffc00f0c947 */ /* 0x001fea000383ffff */
[----:B------:R-:W-:Y:S05]  /*2a4f0*/  BRA `(.L_x_2032) ;  /* 0xfffffddc00ec7947 */ /* 0x000fea000383ffff */
.L_x_1678:
        /* <DEDUP_REMOVED lines=8> */
.L_x_2034:
[----:B------:R-:W-:Y:S05]  /*2a580*/  BSYNC B1 ;  /* 0x0000000000017941 */ /* 0x000fea0003800000 */
.L_x_2033:
        /* <DEDUP_REMOVED lines=8> */
.L_x_2035:
[----:B------:R-:W-:Y:S02]  /*2a610*/  IMAD.MOV.U32 R13, RZ, RZ, R8 ;  /* 0x000000ffff0d7224 */ /* 0x000fe400078e0008 */
[----:B------:R-:W-:-:S07]  /*2a620*/  IMAD.MOV.U32 R4, RZ, RZ, R14 ;  /* 0x000000ffff047224 */ /* 0x000fce00078e000e */
[----:B------:R-:W-:Y:S05]  /*2a630*/  WARPSYNC.COLLECTIVE R15, `(.L_x_2036) ;  /* 0x000000000f087348 */ /* 0x000fea0003c00000 */
[----:B------:R0:W1:Y:S02]  /*2a640*/  SHFL.IDX P6, R14, R13, R12, R11 ;  /* 0x0000000c0d0e7389 */ /* 0x00006400000c000b */
[----:B01----:R-:W-:Y:S01]  /*2a650*/  ENDCOLLECTIVE ;  /* 0x000000000000791b */ /* 0x003fe20003800000 */
.L_x_2036:
[----:B------:R-:W-:Y:S02]  /*2a660*/  IMAD.MOV.U32 R13, RZ, RZ, R0 ;  /* 0x000000ffff0d7224 */ /* 0x000fe400078e0000 */
[----:B------:R-:W-:-:S07]  /*2a670*/  IMAD.MOV.U32 R9, RZ, RZ, R14 ;  /* 0x000000ffff097224 */ /* 0x000fce00078e000e */
[----:B------:R-:W-:Y:S05]  /*2a680*/  WARPSYNC.COLLECTIVE R15, `(.L_x_2037) ;  /* 0x000000000f087348 */ /* 0x000fea0003c00000 */
[----:B------:R0:W1:Y:S02]  /*2a690*/  SHFL.IDX P6, R14, R13, R12, R11 ;  /* 0x0000000c0d0e7389 */ /* 0x00006400000c000b */
[----:B01----:R-:W-:Y:S01]  /*2a6a0*/  ENDCOLLECTIVE ;  /* 0x000000000000791b */ /* 0x003fe20003800000 */
.L_x_2037:
[----:B------:R-:W-:Y:S05]  /*2a6b0*/  BRA `(.L_x_2038) ;  /* 0xfffffdf4003c7947 */ /* 0x000fea000383ffff */
.L_x_1681:
[----:B------:R-:W-:Y:S01]  /*2a6c0*/  BSSY B1, `(.L_x_2039) ;  /* 0x0000008000017945 */ /* 0x000fe20003800000 */
[----:B------:R-:W-:Y:S02]  /*2a6d0*/  IMAD.MOV.U32 R13, RZ, RZ, R7 ;  /* 0x000000ffff0d7224 */ /* 0x000fe400078e0007 */
[----:B------:R-:W-:Y:S02]  /*2a6e0*/  IMAD.MOV.U32 R12, RZ, RZ, 0x1 ;  /* 0x00000001ff0c7424 */ /* 0x000fe400078e00ff */
[----:B------:R-:W-:Y:S02]  /*2a6f0*/  IMAD.MOV.U32 R11, RZ, RZ, 0x181f ;  /* 0x0000181fff0b7424 */ /* 0x000fe400078e00ff */
[----:B------:R-:W-:-:S07]  /*2a700*/  IMAD.MOV.U32 R15, RZ, RZ, -0x1 ;  /* 0xffffffffff0f7424 */ /* 0x000fce00078e00ff */
[----:B0---4-:R-:W-:Y:S05]  /*2a710*/  WARPSYNC.COLLECTIVE R15, `(.L_x_2040) ;  /* 0x000000000f087348 */ /* 0x011fea0003c00000 */
[----:B----4-:R1:W2:Y:S02]  /*2a720*/  SHFL.IDX P6, R14, R13, R12, R11 ;  /* 0x0000000c0d0e7389 */ /* 0x0102a400000c000b */
[----:B012---:R-:W-:Y:S01]  /*2a730*/  ENDCOLLECTIVE ;  /* 0x000000000000791b */ /* 0x007fe20003800000 */
.L_x_2040:
[----:B------:R-:W-:Y:S05]  /*2a740*/  BSYNC B1 ;  /* 0x0000000000017941 */ /* 0x000fea0003800000 */
.L_x_2039:
        /* <DEDUP_REMOVED lines=8> */
.L_x_2041:
[----:B------:R-:W-:Y:S02]  /*2a7d0*/  IMAD.MOV.U32 R13, RZ, RZ, R8 ;  /* 0x000000ffff0d7224 */ /* 0x000fe400078e0008 */
[----:B------:R-:W-:-:S07]  /*2a7e0*/  IMAD.MOV.U32 R4, RZ, RZ, R14 ;  /* 0x000000ffff047224 */ /* 0x000fce00078e000e */
[----:B------:R-:W-:Y:S05]  /*2a7f0*/  WARPSYNC.COLLECTIVE R15, `(.L_x_2042) ;  /* 0x000000000f087348 */ /* 0x000fea0003c00000 */
[----:B------:R0:W1:Y:S02]  /*2a800*/  SHFL.IDX P6, R14, R13, R12, R11 ;  /* 0x0000000c0d0e7389 */ /* 0x00006400000c000b */
[----:B01----:R-:W-:Y:S01]  /*2a810*/  ENDCOLLECTIVE ;  /* 0x000000000000791b */ /* 0x003fe20003800000 */
.L_x_2042:
[----:B------:R-:W-:Y:S02]  /*2a820*/  IMAD.MOV.U32 R13, RZ, RZ, R0 ;  /* 0x000000ffff0d7224 */ /* 0x000fe400078e0000 */
[----:B------:R-:W-:-:S07]  /*2a830*/  IMAD.MOV.U32 R9, RZ, RZ, R14 ;  /* 0x000000ffff097224 */ /* 0x000fce00078e000e */
[----:B------:R-:W-:Y:S05]  /*2a840*/  WARPSYNC.COLLECTIVE R15, `(.L_x_2043) ;  /* 0x000000000f087348 */ /* 0x000fea0003c00000 */
[----:B------:R0:W1:Y:S02]  /*2a850*/  SHFL.IDX P6, R14, R13, R12, R11 ;  /* 0x0000000c0d0e7389 */ /* 0x00006400000c000b */
[----:B01----:R-:W-:Y:S01]  /*2a860*/  ENDCOLLECTIVE ;  /* 0x000000000000791b */ /* 0x003fe20003800000 */
.L_x_2043:
[----:B------:R-:W-:Y:S05]  /*2a870*/  BRA `(.L_x_2044) ;  /* 0xfffffdf800447947 */ /* 0x000fea000383ffff */
.L_x_1684:
[----:B------:R-:W-:Y:S01]  /*2a880*/  BSSY B1, `(.L_x_2045) ;  /* 0x0000008000017945 */ /* 0x000fe20003800000 */
[----:B------:R-:W-:Y:S02]  /*2a890*/  IMAD.MOV.U32 R13, RZ, RZ, R7 ;  /* 0x000000ffff0d7224 */ /* 0x000fe400078e0007 */
[----:B------:R-:W-:Y:S02]  /*2a8a0*/  IMAD.MOV.U32 R12, RZ, RZ, 0x2 ;  /* 0x00000002ff0c7424 */ /* 0x000fe400078e00ff */
[----:B------:R-:W-:Y:S02]  /*2a8b0*/  IMAD.MOV.U32 R11, RZ, RZ, 0x181f ;  /* 0x0000181fff0b7424 */ /* 0x000fe400078e00ff */
[----:B------:R-:W-:-:S07]  /*2a8c0*/  IMAD.MOV.U32 R15, RZ, RZ, -0x1 ;  /* 0xffffffffff0f7424 */ /* 0x000fce00078e00ff */
[----:B-1--4-:R-:W-:Y:S05]  /*2a8d0*/  WARPSYNC.COLLECTIVE R15, `(.L_x_2046) ;  /* 0x000000000f087348 */ /* 0x012fea0003c00000 */
[----:B----4-:R0:W2:Y:S02]  /*2a8e0*/  SHFL.IDX P6, R14, R13, R12, R11 ;  /* 0x0000000c0d0e7389 */ /* 0x0100a400000c000b */
[----:B012---:R-:W-:Y:S01]  /*2a8f0*/  ENDCOLLECTIVE ;  /* 0x000000000000791b */ /* 0x007fe20003800000 */
.L_x_2046:
[----:B------:R-:W-:Y:S05]  /*2a900*/  BSYNC B1 ;  /* 0x0000000000017941 */ /* 0x000fea0003800000 */
.L_x_2045:
        /* <DEDUP_REMOVED lines=8> */
.L_x_2047:
[----:B------:R-:W-:Y:S02]  /*2a990*/  IMAD.MOV.U32 R13, RZ, RZ, R8 ;  /* 0x000000ffff0d7224 */ /* 0x000fe400078e0008 */
[----:B------:R-:W-:-:S07]  /*2a9a0*/  IMAD.MOV.U32 R4, RZ, RZ, R14 ;  /* 0x000000ffff047224 */ /* 0x000fce00078e000e */
[----:B------:R-:W-:Y:S05]  /*2a9b0*/  WARPSYNC.COLLECTIVE R15, `(.L_x_2048) ;  /* 0x000000000f087348 */ /* 0x000fea0003c00000 */
[----:B------:R0:W1:Y:S02]  /*2a9c0*/  SHFL.IDX P6, R14, R13, R12, R11 ;  /* 0x0000000c0d0e7389 */ /* 0x00006400000c000b */
[----:B01----:R-:W-:Y:S01]  /*2a9d0*/  ENDCOLLECTIVE ;  /* 0x000000000000791b */ /* 0x003fe20003800000 */
.L_x_2048:
[----:B------:R-:W-:Y:S02]  /*2a9e0*/  IMAD.MOV.U32 R13, RZ, RZ, R0 ;  /* 0x000000ffff0d7224 */ /* 0x000fe400078e0000 */
[----:B------:R-:W-:-:S07]  /*2a9f0*/  IMAD.MOV.U32 R9, RZ, RZ, R14 ;  /* 0x000000ffff097224 */ /* 0x000fce00078e000e */
[----:B------:R-:W-:Y:S05]  /*2aa00*/  WARPSYNC.COLLECTIVE R15, `(.L_x_2049) ;  /* 0x000000000f087348 */ /* 0x000fea0003c00000 */
[----:B------:R0:W1:Y:S02]  /*2aa10*/  SHFL.IDX P6, R14, R13, R12, R11 ;  /* 0x0000000c0d0e7389 */ /* 0x00006400000c000b */
[----:B01----:R-:W-:Y:S01]  /*2aa20*/  ENDCOLLECTIVE ;  /* 0x000000000000791b */ /* 0x003fe20003800000 */
.L_x_2049:
[----:B------:R-:W-:Y:S05]  /*2aa30*/  BRA `(.L_x_2050) ;  /* 0xfffffdfc00447947 */ /* 0x000fea000383ffff */
.L_x_1687:
[----:B------:R-:W-:Y:S01]  /*2aa40*/  BSSY B1, `(.L_x_2051) ;  /* 0x0000008000017945 */ /* 0x000fe20003800000 */
[----:B------:R-:W-:Y:S02]  /*2aa50*/  IMAD.MOV.U32 R13, RZ, RZ, R7 ;  /* 0x000000ffff0d7224 */ /* 0x000fe400078e0007 */
[----:B------:R-:W-:Y:S02]  /*2aa60*/  IMAD.MOV.U32 R12, RZ, RZ, 0x3 ;  /* 0x00000003ff0c7424 */ /* 0x000fe400078e00ff */
[----:B------:R-:W-:Y:S02]  /*2aa70*/  IMAD.MOV.U32 R11, RZ, RZ, 0x181f ;  /* 0x0000181fff0b7424 */ /* 0x000fe400078e00ff */
[----:B------:R-:W-:-:S07]  /*2aa80*/  IMAD.MOV.U32 R15, RZ, RZ, -0x1 ;  /* 0xffffffffff0f7424 */ /* 0x000fce00078e00ff */
[----:B-1--4-:R-:W-:Y:S05]  /*2aa90*/  WARPSYNC.COLLECTIVE R15, `(.L_x_2052) ;  /* 0x000000000f087348 */ /* 0x012fea0003c00000 */
[----:B------:R0:W2:Y:S02]  /*2aaa0*/  SHFL.IDX P6, R14, R13, R12, R11 ;  /* 0x0000000c0d0e7389 */ /* 0x0000a400000c000b */
[----:B012-4-:R-:W-:Y:S01]  /*2aab0*/  ENDCOLLECTIVE ;  /* 0x000000000000791b */ /* 0x017fe20003800000 */
.L_x_2052:
[----:B------:R-:W-:Y:S05]  /*2aac0*/  BSYNC B1 ;  /* 0x0000000000017941 */ /* 0x000fea0003800000 */
.L_x_2051:
        /* <DEDUP_REMOVED lines=8> */
.L_x_2053:
[----:B------:R-:W-:Y:S02]  /*2ab50*/  IMAD.MOV.U32 R13, RZ, RZ, R8 ;  /* 0x000000ffff0d7224 */ /* 0x000fe400078e0008 */
[----:B------:R-:W-:-:S07]  /*2ab60*/  IMAD.MOV.U32 R10, RZ, RZ, R14 ;  /* 0x000000ffff0a7224 */ /* 0x000fce00078e000e */
[----:B------:R-:W-:Y:S05]  /*2ab70*/  WARPSYNC.COLLECTIVE R15, `(.L_x_2054) ;  /* 0x000000000f087348 */ /* 0x000fea0003c00000 */
[----:B------:R0:W1:Y:S02]  /*2ab80*/  SHFL.IDX P6, R14, R13, R12, R11 ;  /* 0x0000000c0d0e7389 */ /* 0x00006400000c000b */
[----:B01----:R-:W-:Y:S01]  /*2ab90*/  ENDCOLLECTIVE ;  /* 0x000000000000791b */ /* 0x003fe20003800000 */
.L_x_2054:
[----:B------:R-:W-:Y:S02]  /*2aba0*/  IMAD.MOV.U32 R13, RZ, RZ, R0 ;  /* 0x000000ffff0d7224 */ /* 0x000fe400078e0000 */
[----:B------:R-:W-:-:S07]  /*2abb0*/  IMAD.MOV.U32 R83, RZ, RZ, R14 ;  /* 0x000000ffff537224 */ /* 0x000fce00078e000e */
[----:B------:R-:W-:Y:S05]  /*2abc0*/  WARPSYNC.COLLECTIVE R15, `(.L_x_2055) ;  /* 0x000000000f087348 */ /* 0x000fea0003c00000 */
[----:B------:R0:W1:Y:S02]  /*2abd0*/  SHFL.IDX P6, R14, R13, R12, R11 ;  /* 0x0000000c0d0e7389 */ /* 0x00006400000c000b */
[----:B01----:R-:W-:Y:S01]  /*2abe0*/  ENDCOLLECTIVE ;  /* 0x000000000000791b */ /* 0x003fe20003800000 */
.L_x_2055:
[----:B------:R-:W-:Y:S01]  /*2abf0*/  IMAD.MOV.U32 R82, RZ, RZ, R14 ;  /* 0x000000ffff527224 */ /* 0x000fe200078e000e */
[----:B------:R-:W-:Y:S06]  /*2ac00*/  BRA `(.L_x_2056) ;  /* 0xfffffe0000487947 */ /* 0x000fec000383ffff */
.L_x_1691:
[----:B0-----:R0:W1:Y:S02]  /*2ac10*/  SYNCS.PHASECHK.TRANS64.TRYWAIT P0, [R18+URZ+0x30800], R127 ;  /* 0x0308007f120075a7 */ /* 0x001064000800017f */
[----:B-1----:R-:W-:Y:S05]  /*2ac20*/  @!P0 NANOSLEEP.SYNCS 0x989680 ;  /* 0x009896800000895d */ /* 0x002fea0003900000 */
[----:B------:R-:W1:Y:S02]  /*2ac30*/  @!P0 SYNCS.PHASECHK.TRANS64 P0, [R18+URZ+0x30800], R127 ;  /* 0x0308007f120085a7 */ /* 0x000e64000800007f */
[----:B-1----:R-:W-:Y:S05]  /*2ac40*/  @!P0 BRA `(.L_x_1691) ;  /* 0xfffffffc00f08947 */ /* 0x002fea000383ffff */
[----:B------:R-:W-:Y:S05]  /*2ac50*/  BRA `(.L_x_2057) ;  /* 0xfffffe0400ac7947 */ /* 0x000fea000383ffff */
.L_x_1723:
        /* <DEDUP_REMOVED lines=8> */
.L_x_2059:
[----:B------:R-:W-:Y:S05]  /*2ace0*/  BSYNC B1 ;  /* 0x0000000000017941 */ /* 0x000fea0003800000 */
.L_x_2058:
        /* <DEDUP_REMOVED lines=8> */
.L_x_2060:
[----:B------:R-:W-:Y:S02]  /*2ad70*/  IMAD.MOV.U32 R13, RZ, RZ, R8 ;  /* 0x000000ffff0d7224 */ /* 0x000fe400078e0008 */
[----:B------:R-:W-:-:S07]  /*2ad80*/  IMAD.MOV.U32 R5, RZ, RZ, R14 ;  /* 0x000000ffff057224 */ /* 0x000fce00078e000e */
[----:B------:R-:W-:Y:S05]  /*2ad90*/  WARPSYNC.COLLECTIVE R15, `(.L_x_2061) ;  /* 0x000000000f087348 */ /* 0x000fea0003c00000 */
[----:B------:R0:W1:Y:S02]  /*2ada0*/  SHFL.IDX P6, R14, R13, R12, R11 ;  /* 0x0000000c0d0e7389 */ /* 0x00006400000c000b */
[----:B01----:R-:W-:Y:S01]  /*2adb0*/  ENDCOLLECTIVE ;  /* 0x000000000000791b */ /* 0x003fe20003800000 */
.L_x_2061:
[----:B------:R-:W-:Y:S02]  /*2adc0*/  IMAD.MOV.U32 R13, RZ, RZ, R0 ;  /* 0x000000ffff0d7224 */ /* 0x000fe400078e0000 */
[----:B------:R-:W-:-:S07]  /*2add0*/  IMAD.MOV.U32 R9, RZ, RZ, R14 ;  /* 0x000000ffff097224 */ /* 0x000fce00078e000e */
[----:B------:R-:W-:Y:S05]  /*2ade0*/  WARPSYNC.COLLECTIVE R15, `(.L_x_2062) ;  /* 0x000000000f087348 */ /* 0x000fea0003c00000 */
[----:B------:R0:W1:Y:S02]  /*2adf0*/  SHFL.IDX P6, R14, R13, R12, R11 ;  /* 0x0000000c0d0e7389 */ /* 0x00006400000c000b */
[----:B01----:R-:W-:Y:S01]  /*2ae00*/  ENDCOLLECTIVE ;  /* 0x000000000000791b */ /* 0x003fe20003800000 */
.L_x_2062:
[----:B------:R-:W-:Y:S05]  /*2ae10*/  BRA `(.L_x_2063) ;  /* 0xfffffe3800807947 */ /* 0x000fea000383ffff */
.L_x_1726:
        /* <DEDUP_REMOVED lines=8> */
.L_x_2065:
[----:B------:R-:W-:Y:S05]  /*2aea0*/  BSYNC B1 ;  /* 0x0000000000017941 */ /* 0x000fea0003800000 */
.L_x_2064:
        /* <DEDUP_REMOVED lines=8> */
.L_x_2066:
[----:B------:R-:W-:Y:S02]  /*2af30*/  IMAD.MOV.U32 R13, RZ, RZ, R8 ;  /* 0x000000ffff0d7224 */ /* 0x000fe400078e0008 */
[----:B------:R-:W-:-:S07]  /*2af40*/  IMAD.MOV.U32 R5, RZ, RZ, R14 ;  /* 0x000000ffff057224 */ /* 0x000fce00078e000e */
[----:B------:R-:W-:Y:S05]  /*2af50*/  WARPSYNC.COLLECTIVE R15, `(.L_x_2067) ;  /* 0x000000000f087348 */ /* 0x000fea0003c00000 */
[----:B------:R0:W1:Y:S02]  /*2af60*/  SHFL.IDX P6, R14, R13, R12, R11 ;  /* 0x0000000c0d0e7389 */ /* 0x00006400000c000b */
[----:B01----:R-:W-:Y:S01]  /*2af70*/  ENDCOLLECTIVE ;  /* 0x000000000000791b */ /* 0x003fe20003800000 */
.L_x_2067:
[----:B------:R-:W-:Y:S02]  /*2af80*/  IMAD.MOV.U32 R13, RZ, RZ, R0 ;  /* 0x000000ffff0d7224 */ /* 0x000fe400078e0000 */
[----:B------:R-:W-:-:S07]  /*2af90*/  IMAD.MOV.U32 R9, RZ, RZ, R14 ;  /* 0x000000ffff097224 */ /* 0x000fce00078e000e */
[----:B------:R-:W-:Y:S05]  /*2afa0*/  WARPSYNC.COLLECTIVE R15, `(.L_x_2068) ;  /* 0x000000000f087348 */ /* 0x000fea0003c00000 */
[----:B------:R0:W1:Y:S02]  /*2afb0*/  SHFL.IDX P6, R14, R13, R12, R11 ;  /* 0x0000000c0d0e7389 */ /* 0x00006400000c000b */
[----:B01----:R-:W-:Y:S01]  /*2afc0*/  ENDCOLLECTIVE ;  /* 0x000000000000791b */ /* 0x003fe20003800000 */
.L_x_2068:
[----:B------:R-:W-:Y:S05]  /*2afd0*/  BRA `(.L_x_2069) ;  /* 0xfffffe3c004c7947 */ /* 0x000fea000383ffff */
.L_x_1729:
        /* <DEDUP_REMOVED lines=8> */
.L_x_2071:
[----:B------:R-:W-:Y:S05]  /*2b060*/  BSYNC B1 ;  /* 0x0000000000017941 */ /* 0x000fea0003800000 */
.L_x_2070:
        /* <DEDUP_REMOVED lines=8> */
.L_x_2072:
[----:B------:R-:W-:Y:S02]  /*2b0f0*/  IMAD.MOV.U32 R13, RZ, RZ, R8 ;  /* 0x000000ffff0d7224 */ /* 0x000fe400078e0008 */
[----:B------:R-:W-:-:S07]  /*2b100*/  IMAD.MOV.U32 R5, RZ, RZ, R14 ;  /* 0x000000ffff057224 */ /* 0x000fce00078e000e */
[----:B------:R-:W-:Y:S05]  /*2b110*/  WARPSYNC.COLLECTIVE R15, `(.L_x_2073) ;  /* 0x000000000f087348 */ /* 0x000fea0003c00000 */
[----:B------:R0:W1:Y:S02]  /*2b120*/  SHFL.IDX P6, R14, R13, R12, R11 ;  /* 0x0000000c0d0e7389 */ /* 0x00006400000c000b */
[----:B01----:R-:W-:Y:S01]  /*2b130*/  ENDCOLLECTIVE ;  /* 0x000000000000791b */ /* 0x003fe20003800000 */
.L_x_2073:
[----:B------:R-:W-:Y:S02]  /*2b140*/  IMAD.MOV.U32 R13, RZ, RZ, R0 ;  /* 0x000000ffff0d7224 */ /* 0x000fe400078e0000 */
[----:B------:R-:W-:-:S07]  /*2b150*/  IMAD.MOV.U32 R9, RZ, RZ, R14 ;  /* 0x000000ffff097224 */ /* 0x000fce00078e000e */
[----:B------:R-:W-:Y:S05]  /*2b160*/  WARPSYNC.COLLECTIVE R15, `(.L_x_2074) ;  /* 0x000000000f087348 */ /* 0x000fea0003c00000 */
[----:B------:R0:W1:Y:S02]  /*2b170*/  SHFL.IDX P6, R14, R13, R12, R11 ;  /* 0x0000000c0d0e7389 */ /* 0x00006400000c000b */
[----:B01----:R-:W-:Y:S01]  /*2b180*/  ENDCOLLECTIVE ;  /* 0x000000000000791b */ /* 0x003fe20003800000 */
.L_x_2074:
[----:B------:R-:W-:Y:S05]  /*2b190*/  BRA `(.L_x_2075) ;  /* 0xfffffe4000107947 */ /* 0x000fea000383ffff */
.L_x_1732:
        /* <DEDUP_REMOVED lines=8> */
.L_x_2077:
[----:B------:R-:W-:Y:S05]  /*2b220*/  BSYNC B1 ;  /* 0x0000000000017941 */ /* 0x000fea0003800000 */
.L_x_2076:
        /* <DEDUP_REMOVED lines=8> */
.L_x_2078:
[----:B------:R-:W-:Y:S02]  /*2b2b0*/  IMAD.MOV.U32 R13, RZ, RZ, R8 ;  /* 0x000000ffff0d7224 */ /* 0x000fe400078e0008 */
[----:B------:R-:W-:-:S07]  /*2b2c0*/  IMAD.MOV.U32 R76, RZ, RZ, R14 ;  /* 0x000000ffff4c7224 */ /* 0x000fce00078e000e */
[----:B------:R-:W-:Y:S05]  /*2b2d0*/  WARPSYNC.COLLECTIVE R15, `(.L_x_2079) ;  /* 0x000000000f087348 */ /* 0x000fea0003c00000 */
[----:B------:R0:W1:Y:S02]  /*2b2e0*/  SHFL.IDX P6, R14, R13, R12, R11 ;  /* 0x0000000c0d0e7389 */ /* 0x00006400000c000b */
[----:B01----:R-:W-:Y:S01]  /*2b2f0*/  ENDCOLLECTIVE ;  /* 0x000000000000791b */ /* 0x003fe20003800000 */
.L_x_2079:
[----:B------:R-:W-:Y:S02]  /*2b300*/  IMAD.MOV.U32 R13, RZ, RZ, R0 ;  /* 0x000000ffff0d7224 */ /* 0x000fe400078e0000 */
[----:B------:R-:W-:-:S07]  /*2b310*/  IMAD.MOV.U32 R77, RZ, RZ, R14 ;  /* 0x000000ffff4d7224 */ /* 0x000fce00078e000e */
[----:B------:R-:W-:Y:S05]  /*2b320*/  WARPSYNC.COLLECTIVE R15, `(.L_x_2080) ;  /* 0x000000000f087348 */ /* 0x000fea0003c00000 */
[----:B------:R0:W1:Y:S02]  /*2b330*/  SHFL.IDX P6, R14, R13, R12, R11 ;  /* 0x0000000c0d0e7389 */ /* 0x00006400000c000b */
[----:B01----:R-:W-:Y:S01]  /*2b340*/  ENDCOLLECTIVE ;  /* 0x000000000000791b */ /* 0x003fe20003800000 */
.L_x_2080:
[----:B------:R-:W-:Y:S01]  /*2b350*/  IMAD.MOV.U32 R0, RZ, RZ, R14 ;  /* 0x000000ffff007224 */ /* 0x000fe200078e000e */
[----:B------:R-:W-:Y:S06]  /*2b360*/  BRA `(.L_x_2081) ;  /* 0xfffffe4000d87947 */ /* 0x000fec000383ffff */
.L_x_1736:
[----:B0-----:R0:W1:Y:S02]  /*2b370*/  SYNCS.PHASECHK.TRANS64.TRYWAIT P0, [R18+URZ+0x30800], R91 ;  /* 0x0308005b120075a7 */ /* 0x001064000800017f */
[----:B-1----:R-:W-:Y:S05]  /*2b380*/  @!P0 NANOSLEEP.SYNCS 0x989680 ;  /* 0x009896800000895d */ /* 0x002fea0003900000 */
[----:B------:R-:W1:Y:S02]  /*2b390*/  @!P0 SYNCS.PHASECHK.TRANS64 P0, [R18+URZ+0x30800], R91 ;  /* 0x0308005b120085a7 */ /* 0x000e64000800007f */
[----:B-1----:R-:W-:Y:S05]  /*2b3a0*/  @!P0 BRA `(.L_x_1736) ;  /* 0xfffffffc00f08947 */ /* 0x002fea000383ffff */
[----:B------:R-:W-:Y:S05]  /*2b3b0*/  BRA `(.L_x_2082) ;  /* 0xfffffe4800147947 */ /* 0x000fea000383ffff */
.L_x_1754:
[----:B-1----:R1:W3:Y:S02]  /*2b3c0*/  SYNCS.PHASECHK.TRANS64.TRYWAIT P1, [R8+URZ+0x30830], R3 ;  /* 0x03083003080075a7 */ /* 0x0022e4000802017f */
[----:B---3--:R-:W-:Y:S05]  /*2b3d0*/  @!P1 NANOSLEEP.SYNCS 0x989680 ;  /* 0x009896800000995d */ /* 0x008fea0003900000 */
[----:B------:R-:W3:Y:S02]  /*2b3e0*/  @!P1 SYNCS.PHASECHK.TRANS64 P1, [R8+URZ+0x30830], R3 ;  /* 0x03083003080095a7 */ /* 0x000ee4000802007f */
[----:B---3--:R-:W-:Y:S05]  /*2b3f0*/  @!P1 BRA `(.L_x_1754) ;  /* 0xfffffffc00f09947 */ /* 0x008fea000383ffff */
[----:B------:R-:W-:Y:S05]  /*2b400*/  BRA `(.L_x_1753) ;  /* 0xfffffe8000607947 */ /* 0x000fea000383ffff */
.L_x_1775:
[----:B-1----:R1:W2:Y:S02]  /*2b410*/  SYNCS.PHASECHK.TRANS64.TRYWAIT P1, [R223+URZ+0x30830], R152 ;  /* 0x03083098df0075a7 */ /* 0x0022a4000802017f */
[----:B--2---:R-:W-:Y:S05]  /*2b420*/  @!P1 NANOSLEEP.SYNCS 0x989680 ;  /* 0x009896800000995d */ /* 0x004fea0003900000 */
[----:B------:R-:W2:Y:S02]  /*2b430*/  @!P1 SYNCS.PHASECHK.TRANS64 P1, [R223+URZ+0x30830], R152 ;  /* 0x03083098df0095a7 */ /* 0x000ea4000802007f */
[----:B--2---:R-:W-:Y:S05]  /*2b440*/  @!P1 BRA `(.L_x_1775) ;  /* 0xfffffffc00f09947 */ /* 0x004fea000383ffff */
[----:B------:R-:W-:Y:S05]  /*2b450*/  BRA `(.L_x_1774) ;  /* 0xfffffea800f87947 */ /* 0x000fea000383ffff */
.L_x_1780:
[----:B-1----:R1:W2:Y:S02]  /*2b460*/  SYNCS.PHASECHK.TRANS64.TRYWAIT P1, [R218+URZ+0x30850], R0 ;  /* 0x03085000da0075a7 */ /* 0x0022a4000802017f */
[----:B--2---:R-:W-:Y:S05]  /*2b470*/  @!P1 NANOSLEEP.SYNCS 0x989680 ;  /* 0x009896800000995d */ /* 0x004fea0003900000 */
[----:B------:R-:W2:Y:S02]  /*2b480*/  @!P1 SYNCS.PHASECHK.TRANS64 P1, [R218+URZ+0x30850], R0 ;  /* 0x03085000da0095a7 */ /* 0x000ea4000802007f */
[----:B--2---:R-:W-:Y:S05]  /*2b490*/  @!P1 BRA `(.L_x_1780) ;  /* 0xfffffffc00f09947 */ /* 0x004fea000383ffff */
[----:B------:R-:W-:Y:S05]  /*2b4a0*/  BRA `(.L_x_1779) ;  /* 0xfffffebc00747947 */ /* 0x000fea000383ffff */
.L_x_1803:
[----:B-1----:R1:W2:Y:S02]  /*2b4b0*/  SYNCS.PHASECHK.TRANS64.TRYWAIT P1, [R223+URZ+0x30830], R4 ;  /* 0x03083004df0075a7 */ /* 0x0022a4000802017f */
[----:B--2---:R-:W-:Y:S05]  /*2b4c0*/  @!P1 NANOSLEEP.SYNCS 0x989680 ;  /* 0x009896800000995d */ /* 0x004fea0003900000 */
[----:B------:R-:W2:Y:S02]  /*2b4d0*/  @!P1 SYNCS.PHASECHK.TRANS64 P1, [R223+URZ+0x30830], R4 ;  /* 0x03083004df0095a7 */ /* 0x000ea4000802007f */
[----:B--2---:R-:W-:Y:S05]  /*2b4e0*/  @!P1 BRA `(.L_x_1803) ;  /* 0xfffffffc00f09947 */ /* 0x004fea000383ffff */
[----:B------:R-:W-:Y:S05]  /*2b4f0*/  BRA `(.L_x_1802) ;  /* 0xfffffedc00247947 */ /* 0x000fea000383ffff */
.L_x_1808:
[----:B-1----:R1:W2:Y:S02]  /*2b500*/  SYNCS.PHASECHK.TRANS64.TRYWAIT P1, [R8+URZ+0x30850], R0 ;  /* 0x03085000080075a7 */ /* 0x0022a4000802017f */
[----:B--2---:R-:W-:Y:S05]  /*2b510*/  @!P1 NANOSLEEP.SYNCS 0x989680 ;  /* 0x009896800000995d */ /* 0x004fea0003900000 */
[----:B------:R-:W2:Y:S02]  /*2b520*/  @!P1 SYNCS.PHASECHK.TRANS64 P1, [R8+URZ+0x30850], R0 ;  /* 0x03085000080095a7 */ /* 0x000ea4000802007f */
[----:B--2---:R-:W-:Y:S05]  /*2b530*/  @!P1 BRA `(.L_x_1808) ;  /* 0xfffffffc00f09947 */ /* 0x004fea000383ffff */
[----:B------:R-:W-:Y:S05]  /*2b540*/  BRA `(.L_x_1807) ;  /* 0xfffffeec00a87947 */ /* 0x000fea000383ffff */
.L_x_1818:
[----:B-1----:R1:W2:Y:S02]  /*2b550*/  SYNCS.PHASECHK.TRANS64.TRYWAIT P1, [R223+URZ+0x30830], R4 ;  /* 0x03083004df0075a7 */ /* 0x0022a4000802017f */
[----:B--2---:R-:W-:Y:S05]  /*2b560*/  @!P1 NANOSLEEP.SYNCS 0x989680 ;  /* 0x009896800000995d */ /* 0x004fea0003900000 */
[----:B------:R-:W2:Y:S02]  /*2b570*/  @!P1 SYNCS.PHASECHK.TRANS64 P1, [R223+URZ+0x30830], R4 ;  /* 0x03083004df0095a7 */ /* 0x000ea4000802007f */
[----:B--2---:R-:W-:Y:S05]  /*2b580*/  @!P1 BRA `(.L_x_1818) ;  /* 0xfffffffc00f09947 */ /* 0x004fea000383ffff */
[----:B------:R-:W-:Y:S05]  /*2b590*/  BRA `(.L_x_1817) ;  /* 0xfffffefc00787947 */ /* 0x000fea000383ffff */
.L_x_1823:
[----:B-1----:R1:W2:Y:S02]  /*2b5a0*/  SYNCS.PHASECHK.TRANS64.TRYWAIT P1, [R222+URZ+0x30850], R0 ;  /* 0x03085000de0075a7 */ /* 0x0022a4000802017f */
[----:B--2---:R-:W-:Y:S05]  /*2b5b0*/  @!P1 NANOSLEEP.SYNCS 0x989680 ;  /* 0x009896800000995d */ /* 0x004fea0003900000 */
[----:B------:R-:W2:Y:S02]  /*2b5c0*/  @!P1 SYNCS.PHASECHK.TRANS64 P1, [R222+URZ+0x30850], R0 ;  /* 0x03085000de0095a7 */ /* 0x000ea4000802007f */
[----:B--2---:R-:W-:Y:S05]  /*2b5d0*/  @!P1 BRA `(.L_x_1823) ;  /* 0xfffffffc00f09947 */ /* 0x004fea000383ffff */
[----:B------:R-:W-:Y:S05]  /*2b5e0*/  BRA `(.L_x_1822) ;  /* 0xffffff0c00fc7947 */ /* 0x000fea000383ffff */
.L_x_1839:
[----:B-1----:R1:W2:Y:S02]  /*2b5f0*/  SYNCS.PHASECHK.TRANS64.TRYWAIT P1, [R8+URZ+0x30850], R3 ;  /* 0x03085003080075a7 */ /* 0x0022a4000802017f */
[----:B--2---:R-:W-:Y:S05]  /*2b600*/  @!P1 NANOSLEEP.SYNCS 0x989680 ;  /* 0x009896800000995d */ /* 0x004fea0003900000 */
[----:B------:R-:W2:Y:S02]  /*2b610*/  @!P1 SYNCS.PHASECHK.TRANS64 P1, [R8+URZ+0x30850], R3 ;  /* 0x03085003080095a7 */ /* 0x000ea4000802007f */
[----:B--2---:R-:W-:Y:S05]  /*2b620*/  @!P1 BRA `(.L_x_1839) ;  /* 0xfffffffc00f09947 */ /* 0x004fea000383ffff */
[----:B------:R-:W-:Y:S05]  /*2b630*/  BRA `(.L_x_1838) ;  /* 0xffffff3000b87947 */ /* 0x000fea000383ffff */
.L_x_1884:
[----:B------:R-:W0:Y:S01]  /*2b640*/  S2R R12, SR_TID.X ;  /* 0x00000000000c7919 */ /* 0x000e220000002100 */
[----:B------:R-:W-:Y:S01]  /*2b650*/  BSSY B1, `(.L_x_2083) ;  /* 0x000000a000017945 */ /* 0x000fe20003800000 */
[----:B------:R-:W-:Y:S02]  /*2b660*/  IMAD.MOV.U32 R11, RZ, RZ, 0x1f ;  /* 0x0000001fff0b7424 */ /* 0x000fe400078e00ff */
[----:B------:R-:W-:Y:S01]  /*2b670*/  IMAD.MOV.U32 R15, RZ, RZ, -0x1 ;  /* 0xffffffffff0f7424 */ /* 0x000fe200078e00ff */
[----:B0-----:R-:W-:-:S04]  /*2b680*/  SHF.R.U32.HI R12, RZ, 0x5, R12 ;  /* 0x00000005ff0c7819 */ /* 0x001fc8000001160c */
[----:B------:R-:W-:-:S05]  /*2b690*/  LOP3.LUT R12, R12, 0x3, RZ, 0xc0, !PT ;  /* 0x000000030c0c7812 */ /* 0x000fca00078ec0ff */
[----:B------:R-:W-:Y:S02]  /*2b6a0*/  IMAD.MOV.U32 R13, RZ, RZ, R12 ;  /* 0x000000ffff0d7224 */ /* 0x000fe400078e000c */
[----:B------:R-:W-:-:S07]  /*2b6b0*/  IMAD.MOV.U32 R12, RZ, RZ, RZ ;  /* 0x000000ffff0c7224 */ /* 0x000fce00078e00ff */
[----:B-1----:R-:W-:Y:S05]  /*2b6c0*/  WARPSYNC.COLLECTIVE R15, `(.L_x_2084) ;  /* 0x000000000f087348 */ /* 0x002fea0003c00000 */
[----:B------:R0:W2:Y:S02]  /*2b6d0*/  SHFL.IDX P6, R14, R13, R12, R11 ;  /* 0x0000000c0d0e7389 */ /* 0x0000a400000c000b */
[----:B012---:R-:W-:Y:S01]  /*2b6e0*/  ENDCOLLECTIVE ;  /* 0x000000000000791b */ /* 0x007fe20003800000 */
.L_x_2084:
[----:B------:R-:W-:Y:S05]  /*2b6f0*/  BSYNC B1 ;  /* 0x0000000000017941 */ /* 0x000fea0003800000 */
.L_x_2083:
[----:B------:R-:W-:Y:S05]  /*2b700*/  BRA `(.L_x_2085) ;  /* 0xffffff8000d47947 */ /* 0x000fea000383ffff */
.L_x_1886:
[----:B------:R-:W-:Y:S01]  /*2b710*/  BSSY B1, `(.L_x_2086) ;  /* 0x0000006000017945 */ /* 0x000fe20003800000 */
[----:B------:R-:W-:-:S07]  /*2b720*/  IMAD.MOV.U32 R15, RZ, RZ, -0x1 ;  /* 0xffffffffff0f7424 */ /* 0x000fce00078e00ff */
[----:B01----:R-:W-:Y:S05]  /*2b730*/  WARPSYNC.COLLECTIVE R15, `(.L_x_2087) ;  /* 0x000000000f0c7348 */ /* 0x003fea0003c00000 */
[----:B------:R-:W-:Y:S02]  /*2b740*/  ELECT P6, UR62, PT ;  /* 0x00000000003e782f */ /* 0x000fe400038c0000 */
[----:B------:R-:W-:Y:S01]  /*2b750*/  MOV R14, UR62 ;  /* 0x0000003e000e7c02 */ /* 0x000fe20008000f00 */
[----:B01----:R-:W-:Y:S10]  /*2b760*/  ENDCOLLECTIVE ;  /* 0x000000000000791b */ /* 0x003ff40003800000 */
.L_x_2087:
[----:B------:R-:W-:Y:S05]  /*2b770*/  BSYNC B1 ;  /* 0x0000000000017941 */ /* 0x000fea0003800000 */
.L_x_2086:
[----:B------:R-:W-:Y:S05]  /*2b780*/  BRA `(.L_x_1885) ;  /* 0xffffff8000cc7947 */ /* 0x000fea000383ffff */
.L_x_1888:
[----:B0-----:R0:W2:Y:S02]  /*2b790*/  SYNCS.PHASECHK.TRANS64.TRYWAIT P0, [R23+URZ+0x30820], R6 ;  /* 0x03082006170075a7 */ /* 0x0010a4000800017f */
[----:B--2---:R-:W-:Y:S05]  /*2b7a0*/  @!P0 NANOSLEEP.SYNCS 0x989680 ;  /* 0x009896800000895d */ /* 0x004fea0003900000 */
[----:B------:R-:W2:Y:S02]  /*2b7b0*/  @!P0 SYNCS.PHASECHK.TRANS64 P0, [R23+URZ+0x30820], R6 ;  /* 0x03082006170085a7 */ /* 0x000ea4000800007f */
[----:B--2---:R-:W-:Y:S05]  /*2b7c0*/  @!P0 BRA `(.L_x_1888) ;  /* 0xfffffffc00f08947 */ /* 0x004fea000383ffff */
[----:B------:R-:W-:Y:S05]  /*2b7d0*/  BRA `(.L_x_2088) ;  /* 0xffffff8000dc7947 */ /* 0x000fea000383ffff */
.L_x_1892:
[----:B--2---:R2:W3:Y:S02]  /*2b7e0*/  SYNCS.PHASECHK.TRANS64.TRYWAIT P0, [R13+URZ+0x308a0], R12 ;  /* 0x0308a00c0d0075a7 */ /* 0x0044e4000800017f */
[----:B---3--:R-:W-:Y:S05]  /*2b7f0*/  @!P0 NANOSLEEP.SYNCS 0x989680 ;  /* 0x009896800000895d */ /* 0x008fea0003900000 */
[----:B------:R-:W3:Y:S02]  /*2b800*/  @!P0 SYNCS.PHASECHK.TRANS64 P0, [R13+URZ+0x308a0], R12 ;  /* 0x0308a00c0d0085a7 */ /* 0x000ee4000800007f */
[----:B---3--:R-:W-:Y:S05]  /*2b810*/  @!P0 BRA `(.L_x_1892) ;  /* 0xfffffffc00f08947 */ /* 0x008fea000383ffff */
[----:B------:R-:W-:Y:S05]  /*2b820*/  BRA `(.L_x_2089) ;  /* 0xffffff8000f47947 */ /* 0x000fea000383ffff */
.L_x_1900:
[----:B0-----:R0:W3:Y:S02]  /*2b830*/  SYNCS.PHASECHK.TRANS64.TRYWAIT P0, [R13+URZ+0x308c0], R12 ;  /* 0x0308c00c0d0075a7 */ /* 0x0010e4000800017f */
[----:B---3--:R-:W-:Y:S05]  /*2b840*/  @!P0 NANOSLEEP.SYNCS 0x989680 ;  /* 0x009896800000895d */ /* 0x008fea0003900000 */
[----:B------:R-:W3:Y:S02]  /*2b850*/  @!P0 SYNCS.PHASECHK.TRANS64 P0, [R13+URZ+0x308c0], R12 ;  /* 0x0308c00c0d0085a7 */ /* 0x000ee4000800007f */
[----:B---3--:R-:W-:Y:S05]  /*2b860*/  @!P0 BRA `(.L_x_1900) ;  /* 0xfffffffc00f08947 */ /* 0x008fea000383ffff */
[----:B------:R-:W-:Y:S05]  /*2b870*/  BRA `(.L_x_2090) ;  /* 0xffffff8800347947 */ /* 0x000fea000383ffff */
.L_x_1910:
[----:B0-----:R0:W2:Y:S02]  /*2b880*/  SYNCS.PHASECHK.TRANS64.TRYWAIT P1, [R6+URZ+0x308a0], R3 ;  /* 0x0308a003060075a7 */ /* 0x0010a4000802017f */
[----:B--2---:R-:W-:Y:S05]  /*2b890*/  @!P1 NANOSLEEP.SYNCS 0x989680 ;  /* 0x009896800000995d */ /* 0x004fea0003900000 */
[----:B------:R-:W2:Y:S02]  /*2b8a0*/  @!P1 SYNCS.PHASECHK.TRANS64 P1, [R6+URZ+0x308a0], R3 ;  /* 0x0308a003060095a7 */ /* 0x000ea4000802007f */
[----:B--2---:R-:W-:Y:S05]  /*2b8b0*/  @!P1 BRA `(.L_x_1910) ;  /* 0xfffffffc00f09947 */ /* 0x004fea000383ffff */
[----:B------:R-:W-:Y:S05]  /*2b8c0*/  BRA `(.L_x_2091) ;  /* 0xffffff8c00a87947 */ /* 0x000fea000383ffff */
.L_x_1918:
[----:B--2---:R2:W3:Y:S02]  /*2b8d0*/  SYNCS.PHASECHK.TRANS64.TRYWAIT P1, [R6+URZ+0x308c0], R3 ;  /* 0x0308c003060075a7 */ /* 0x0044e4000802017f */
[----:B---3--:R-:W-:Y:S05]  /*2b8e0*/  @!P1 NANOSLEEP.SYNCS 0x989680 ;  /* 0x009896800000995d */ /* 0x008fea0003900000 */
[----:B------:R-:W3:Y:S02]  /*2b8f0*/  @!P1 SYNCS.PHASECHK.TRANS64 P1, [R6+URZ+0x308c0], R3 ;  /* 0x0308c003060095a7 */ /* 0x000ee4000802007f */
[----:B---3--:R-:W-:Y:S05]  /*2b900*/  @!P1 BRA `(.L_x_1918) ;  /* 0xfffffffc00f09947 */ /* 0x008fea000383ffff */
[----:B------:R-:W-:Y:S05]  /*2b910*/  BRA `(.L_x_2092) ;  /* 0xffffff9000e07947 */ /* 0x000fea000383ffff */
.L_x_1942:
        /* <DEDUP_REMOVED lines=11> */
.L_x_2094:
[----:B------:R-:W-:Y:S05]  /*2b9d0*/  BSYNC B0 ;  /* 0x0000000000007941 */ /* 0x000fea0003800000 */
.L_x_2093:
[----:B------:R-:W-:Y:S05]  /*2b9e0*/  BRA `(.L_x_2095) ;  /* 0xffffffa400587947 */ /* 0x000fea000383ffff */
.L_x_1945:
[----:B0-----:R0:W1:Y:S02]  /*2b9f0*/  SYNCS.PHASECHK.TRANS64.TRYWAIT P0, [R4+URZ+0x30840], R5 ;  /* 0x03084005040075a7 */ /* 0x001064000800017f */
[----:B-1----:R-:W-:Y:S05]  /*2ba00*/  @!P0 NANOSLEEP.SYNCS 0x989680 ;  /* 0x009896800000895d */ /* 0x002fea0003900000 */
[----:B------:R-:W1:Y:S02]  /*2ba10*/  @!P0 SYNCS.PHASECHK.TRANS64 P0, [R4+URZ+0x30840], R5 ;  /* 0x03084005040085a7 */ /* 0x000e64000800007f */
[----:B-1----:R-:W-:Y:S05]  /*2ba20*/  @!P0 BRA `(.L_x_1945) ;  /* 0xfffffffc00f08947 */ /* 0x002fea000383ffff */
[----:B------:R-:W-:Y:S05]  /*2ba30*/  BRA `(.L_x_2096) ;  /* 0xffffffa400b87947 */ /* 0x000fea000383ffff */
.L_x_1946:
        /* <DEDUP_REMOVED lines=8> */
.L_x_2098:
[----:B------:R-:W-:Y:S05]  /*2bac0*/  BSYNC B0 ;  /* 0x0000000000007941 */ /* 0x000fea0003800000 */
.L_x_2097:
        /* <DEDUP_REMOVED lines=9> */
.L_x_2099:
[----:B------:R-:W-:Y:S02]  /*2bb60*/  IMAD.MOV.U32 R13, RZ, RZ, R6 ;  /* 0x000000ffff0d7224 */ /* 0x000fe400078e0006 */
[----:B------:R-:W-:Y:S02]  /*2bb70*/  IMAD.MOV.U32 R12, RZ, RZ, 0x1 ;  /* 0x00000001ff0c7424 */ /* 0x000fe400078e00ff */
[----:B------:R-:W-:-:S07]  /*2bb80*/  IMAD.MOV.U32 R3, RZ, RZ, R14 ;  /* 0x000000ffff037224 */ /* 0x000fce00078e000e */
[----:B------:R-:W-:Y:S05]  /*2bb90*/  WARPSYNC.COLLECTIVE R15, `(.L_x_2100) ;  /* 0x000000000f087348 */ /* 0x000fea0003c00000 */
[----:B------:R0:W1:Y:S02]  /*2bba0*/  SHFL.IDX P6, R14, R13, R12, R11 ;  /* 0x0000000c0d0e7389 */ /* 0x00006400000c000b */
[----:B01----:R-:W-:Y:S01]  /*2bbb0*/  ENDCOLLECTIVE ;  /* 0x000000000000791b */ /* 0x003fe20003800000 */
.L_x_2100:
        /* <DEDUP_REMOVED lines=10> */
.L_x_2101:
        /* <DEDUP_REMOVED lines=14> */
.L_x_2102:
        /* <DEDUP_REMOVED lines=16> */
.L_x_2103:
[----:B------:R-:W-:Y:S02]  /*2be40*/  @P0 IMAD R9, R7, 0x2, R23 ;  /* 0x0000000207090824 */ /* 0x000fe400078e0217 */
[----:B------:R-:W-:Y:S02]  /*2be50*/  IMAD.MOV.U32 R13, RZ, RZ, R6 ;  /* 0x000000ffff0d7224 */ /* 0x000fe400078e0006 */
[----:B------:R-:W-:Y:S02]  /*2be60*/  IMAD.MOV.U32 R12, RZ, RZ, 0x3 ;  /* 0x00000003ff0c7424 */ /* 0x000fe400078e00ff */
[----:B------:R-:W-:-:S07]  /*2be70*/  IMAD.MOV.U32 R2, RZ, RZ, R14 ;  /* 0x000000ffff027224 */ /* 0x000fce00078e000e */
[----:B------:R-:W-:Y:S05]  /*2be80*/  WARPSYNC.COLLECTIVE R15, `(.L_x_2104) ;  /* 0x000000000f087348 */ /* 0x000fea0003c00000 */
[----:B------:R0:W1:Y:S02]  /*2be90*/  SHFL.IDX P6, R14, R13, R12, R11 ;  /* 0x0000000c0d0e7389 */ /* 0x00006400000c000b */
[----:B01----:R-:W-:Y:S01]  /*2bea0*/  ENDCOLLECTIVE ;  /* 0x000000000000791b */ /* 0x003fe20003800000 */
.L_x_2104:
        /* <DEDUP_REMOVED lines=14> */
.L_x_2105:
[----:B------:R-:W-:Y:S01]  /*2bf90*/  IMAD.MOV.U32 R0, RZ, RZ, R14 ;  /* 0x000000ffff007224 */ /* 0x000fe200078e000e */
[----:B------:R-:W-:Y:S06]  /*2bfa0*/  BRA `(.L_x_2106) ;  /* 0xffffffa4006c7947 */ /* 0x000fec000383ffff */
.L_x_1951:
        /* <DEDUP_REMOVED lines=9> */
.L_x_2107:
[C---:B------:R-:W-:Y:S01]  /*2c040*/  VIADD R6, R28.reuse, 0x10 ;  /* 0x000000101c067836 */ /* 0x040fe20000000000 */
[----:B------:R-:W-:Y:S01]  /*2c050*/  ISETP.GE.AND P0, PT, R28, R5, PT ;  /* 0x000000051c00720c */ /* 0x000fe20003f06270 */
[----:B------:R-:W-:Y:S02]  /*2c060*/  IMAD.MOV.U32 R13, RZ, RZ, R4 ;  /* 0x000000ffff0d7224 */ /* 0x000fe400078e0004 */
[----:B------:R-:W-:-:S10]  /*2c070*/  IMAD.MOV.U32 R2, RZ, RZ, R14 ;  /* 0x000000ffff027224 */ /* 0x000fd400078e000e */
[----:B------:R-:W-:Y:S05]  /*2c080*/  WARPSYNC.COLLECTIVE R15, `(.L_x_2108) ;  /* 0x000000000f087348 */ /* 0x000fea0003c00000 */
[----:B------:R0:W1:Y:S02]  /*2c090*/  SHFL.IDX P6, R14, R13, R12, R11 ;  /* 0x0000000c0d0e7389 */ /* 0x00006400000c000b */
[----:B01----:R-:W-:Y:S01]  /*2c0a0*/  ENDCOLLECTIVE ;  /* 0x000000000000791b */ /* 0x003fe20003800000 */
.L_x_2108:
[----:B------:R-:W-:Y:S02]  /*2c0b0*/  IMAD.MOV.U32 R13, RZ, RZ, R0 ;  /* 0x000000ffff0d7224 */ /* 0x000fe400078e0000 */
[----:B------:R-:W-:Y:S02]  /*2c0c0*/  IMAD.MOV.U32 R12, RZ, RZ, 0x1 ;  /* 0x00000001ff0c7424 */ /* 0x000fe400078e00ff */
[----:B------:R-:W-:-:S07]  /*2c0d0*/  IMAD.MOV.U32 R3, RZ, RZ, R14 ;  /* 0x000000ffff037224 */ /* 0x000fce00078e000e */
[----:B------:R-:W-:Y:S05]  /*2c0e0*/  WARPSYNC.COLLECTIVE R15, `(.L_x_2109) ;  /* 0x000000000f087348 */ /* 0x000fea0003c00000 */
[----:B------:R0:W1:Y:S02]  /*2c0f0*/  SHFL.IDX P6, R14, R13, R12, R11 ;  /* 0x0000000c0d0e7389 */ /* 0x00006400000c000b */
[----:B01----:R-:W-:Y:S01]  /*2c100*/  ENDCOLLECTIVE ;  /* 0x000000000000791b */ /* 0x003fe20003800000 */
.L_x_2109:
[----:B------:R-:W-:-:S05]  /*2c110*/  @!P0 LEA R3, P5, R37, R3, 0x1 ;  /* 0x0000000325038211 */ /* 0x000fca00078a08ff */
[----:B------:R-:W-:-:S05]  /*2c120*/  @!P0 IMAD.X R2, RZ, RZ, R2, P5 ;  /* 0x000000ffff028224 */ /* 0x000fca00028e0602 */
[----:B------:R-:W-:Y:S01]  /*2c130*/  @!P0 LOP3.LUT R3, R3, R2, RZ, 0x3c, !PT ;  /* 0x0000000203038212 */ /* 0x000fe200078e3cff */
[----:B------:R-:W-:-:S03]  /*2c140*/  IMAD.MOV.U32 R13, RZ, RZ, R4 ;  /* 0x000000ffff0d7224 */ /* 0x000fc600078e0004 */
[----:B------:R-:W-:-:S04]  /*2c150*/  @!P0 LOP3.LUT R2, R3, R2, RZ, 0x3c, !PT ;  /* 0x0000000203028212 */ /* 0x000fc800078e3cff */
[----:B------:R-:W-:-:S05]  /*2c160*/  @!P0 LOP3.LUT R3, R3, R2, RZ, 0x3c, !PT ;  /* 0x0000000203038212 */ /* 0x000fca00078e3cff */
        /* <DEDUP_REMOVED lines=12> */
.L_x_2110:
[----:B------:R-:W-:Y:S02]  /*2c230*/  IMAD.MOV.U32 R13, RZ, RZ, R0 ;  /* 0x000000ffff0d7224 */ /* 0x000fe400078e0000 */
[----:B------:R-:W-:Y:S02]  /*2c240*/  IMAD.MOV.U32 R12, RZ, RZ, 0x2 ;  /* 0x00000002ff0c7424 */ /* 0x000fe400078e00ff */
[----:B------:R-:W-:-:S07]  /*2c250*/  IMAD.MOV.U32 R3, RZ, RZ, R14 ;  /* 0x000000ffff037224 */ /* 0x000fce00078e000e */
[----:B------:R-:W-:Y:S05]  /*2c260*/  WARPSYNC.COLLECTIVE R15, `(.L_x_2111) ;  /* 0x000000000f087348 */ /* 0x000fea0003c00000 */
[----:B------:R0:W1:Y:S02]  /*2c270*/  SHFL.IDX P6, R14, R13, R12, R11 ;  /* 0x0000000c0d0e7389 */ /* 0x00006400000c000b */
[----:B01----:R-:W-:Y:S01]  /*2c280*/  ENDCOLLECTIVE ;  /* 0x000000000000791b */ /* 0x003fe20003800000 */
.L_x_2111:
        /* <DEDUP_REMOVED lines=12> */
[----:B------:R0:W-:Y:S02]  /*2c350*/  @!P0 LDGSTS.E.BYPASS.LTC128B.128 [R36+0x1cc00], desc[UR60][R2.64+0x180], !P1 ;  /* 0x1cc0018002248fae */ /* 0x0001e4000c901d7c */
[----:B0-----:R-:W-:-:S05]  /*2c360*/  VIADD R2, R28, 0x20 ;  /* 0x000000201c027836 */ /* 0x001fca0000000000 */
[----:B------:R-:W-:Y:S01]  /*2c370*/  ISETP.GE.AND P0, PT, R2, R5, PT ;  /* 0x000000050200720c */ /* 0x000fe20003f06270 */
[----:B------:R-:W-:-:S12]  /*2c380*/  IMAD.MOV.U32 R2, RZ, RZ, R14 ;  /* 0x000000ffff027224 */ /* 0x000fd800078e000e */
[----:B------:R-:W-:Y:S05]  /*2c390*/  WARPSYNC.COLLECTIVE R15, `(.L_x_2112) ;  /* 0x000000000f087348 */ /* 0x000fea0003c00000 */
[----:B------:R0:W1:Y:S02]  /*2c3a0*/  SHFL.IDX P6, R14, R13, R12, R11 ;  /* 0x0000000c0d0e7389 */ /* 0x00006400000c000b */
[----:B01----:R-:W-:Y:S01]  /*2c3b0*/  ENDCOLLECTIVE ;  /* 0x000000000000791b */ /* 0x003fe20003800000 */
.L_x_2112:
[----:B------:R-:W-:Y:S02]  /*2c3c0*/  IMAD.MOV.U32 R13, RZ, RZ, R0 ;  /* 0x000000ffff0d7224 */ /* 0x000fe400078e0000 */
[----:B------:R-:W-:Y:S02]  /*2c3d0*/  IMAD.MOV.U32 R12, RZ, RZ, 0x3 ;  /* 0x00000003ff0c7424 */ /* 0x000fe400078e00ff */
[----:B------:R-:W-:-:S07]  /*2c3e0*/  IMAD.MOV.U32 R3, RZ, RZ, R14 ;  /* 0x000000ffff037224 */ /* 0x000fce00078e000e */
[----:B------:R-:W-:Y:S05]  /*2c3f0*/  WARPSYNC.COLLECTIVE R15, `(.L_x_2113) ;  /* 0x000000000f087348 */ /* 0x000fea0003c00000 */
[----:B------:R0:W1:Y:S02]  /*2c400*/  SHFL.IDX P6, R14, R13, R12, R11 ;  /* 0x0000000c0d0e7389 */ /* 0x00006400000c000b */
[----:B01----:R-:W-:Y:S01]  /*2c410*/  ENDCOLLECTIVE ;  /* 0x000000000000791b */ /* 0x003fe20003800000 */
.L_x_2113:
        /* <DEDUP_REMOVED lines=19> */
.L_x_2114:
[----:B------:R-:W-:Y:S02]  /*2c550*/  IMAD.MOV.U32 R13, RZ, RZ, R0 ;  /* 0x000000ffff0d7224 */ /* 0x000fe400078e0000 */
[----:B------:R-:W-:Y:S02]  /*2c560*/  IMAD.MOV.U32 R12, RZ, RZ, 0x4 ;  /* 0x00000004ff0c7424 */ /* 0x000fe400078e00ff */
[----:B------:R-:W-:-:S07]  /*2c570*/  IMAD.MOV.U32 R3, RZ, RZ, R14 ;  /* 0x000000ffff037224 */ /* 0x000fce00078e000e */
[----:B------:R-:W-:Y:S05]  /*2c580*/  WARPSYNC.COLLECTIVE R15, `(.L_x_2115) ;  /* 0x000000000f087348 */ /* 0x000fea0003c00000 */
[----:B------:R0:W1:Y:S02]  /*2c590*/  SHFL.IDX P6, R14, R13, R12, R11 ;  /* 0x0000000c0d0e7389 */ /* 0x00006400000c000b */
[----:B01----:R-:W-:Y:S01]  /*2c5a0*/  ENDCOLLECTIVE ;  /* 0x000000000000791b */ /* 0x003fe20003800000 */
.L_x_2115:
        /* <DEDUP_REMOVED lines=19> */
.L_x_2116:
[----:B------:R-:W-:Y:S02]  /*2c6e0*/  IMAD.MOV.U32 R13, RZ, RZ, R0 ;  /* 0x000000ffff0d7224 */ /* 0x000fe400078e0000 */
[----:B------:R-:W-:Y:S02]  /*2c6f0*/  IMAD.MOV.U32 R12, RZ, RZ, 0x5 ;  /* 0x00000005ff0c7424 */ /* 0x000fe400078e00ff */
[----:B------:R-:W-:-:S07]  /*2c700*/  IMAD.MOV.U32 R3, RZ, RZ, R14 ;  /* 0x000000ffff037224 */ /* 0x000fce00078e000e */
[----:B------:R-:W-:Y:S05]  /*2c710*/  WARPSYNC.COLLECTIVE R15, `(.L_x_2117) ;  /* 0x000000000f087348 */ /* 0x000fea0003c00000 */
[----:B------:R0:W1:Y:S02]  /*2c720*/  SHFL.IDX P6, R14, R13, R12, R11 ;  /* 0x0000000c0d0e7389 */ /* 0x00006400000c000b */
[----:B01----:R-:W-:Y:S01]  /*2c730*/  ENDCOLLECTIVE ;  /* 0x000000000000791b */ /* 0x003fe20003800000 */
.L_x_2117:
        /* <DEDUP_REMOVED lines=19> */
.L_x_2118:
[----:B------:R-:W-:Y:S02]  /*2c870*/  IMAD.MOV.U32 R13, RZ, RZ, R0 ;  /* 0x000000ffff0d7224 */ /* 0x000fe400078e0000 */
[----:B------:R-:W-:Y:S02]  /*2c880*/  IMAD.MOV.U32 R12, RZ, RZ, 0x6 ;  /* 0x00000006ff0c7424 */ /* 0x000fe400078e00ff */
[----:B------:R-:W-:-:S07]  /*2c890*/  IMAD.MOV.U32 R3, RZ, RZ, R14 ;  /* 0x000000ffff037224 */ /* 0x000fce00078e000e */
[----:B------:R-:W-:Y:S05]  /*2c8a0*/  WARPSYNC.COLLECTIVE R15, `(.L_x_2119) ;  /* 0x000000000f087348 */ /* 0x000fea0003c00000 */
[----:B------:R0:W1:Y:S02]  /*2c8b0*/  SHFL.IDX P6, R14, R13, R12, R11 ;  /* 0x0000000c0d0e7389 */ /* 0x00006400000c000b */
[----:B01----:R-:W-:Y:S01]  /*2c8c0*/  ENDCOLLECTIVE ;  /* 0x000000000000791b */ /* 0x003fe20003800000 */
.L_x_2119:
        /* <DEDUP_REMOVED lines=19> */
.L_x_2120:
[----:B------:R-:W-:Y:S02]  /*2ca00*/  IMAD.MOV.U32 R13, RZ, RZ, R0 ;  /* 0x000000ffff0d7224 */ /* 0x000fe400078e0000 */
[----:B------:R-:W-:Y:S02]  /*2ca10*/  IMAD.MOV.U32 R12, RZ, RZ, 0x7 ;  /* 0x00000007ff0c7424 */ /* 0x000fe400078e00ff */
[----:B------:R-:W-:-:S07]  /*2ca20*/  IMAD.MOV.U32 R3, RZ, RZ, R14 ;  /* 0x000000ffff037224 */ /* 0x000fce00078e000e */
[----:B------:R-:W-:Y:S05]  /*2ca30*/  WARPSYNC.COLLECTIVE R15, `(.L_x_2121) ;  /* 0x000000000f087348 */ /* 0x000fea0003c00000 */
[----:B------:R0:W1:Y:S02]  /*2ca40*/  SHFL.IDX P6, R14, R13, R12, R11 ;  /* 0x0000000c0d0e7389 */ /* 0x00006400000c000b */
[----:B01----:R-:W-:Y:S01]  /*2ca50*/  ENDCOLLECTIVE ;  /* 0x000000000000791b */ /* 0x003fe20003800000 */
.L_x_2121:
[----:B------:R-:W-:-:S05]  /*2ca60*/  @!P0 LEA R3, P5, R37, R3, 0x1 ;  /* 0x0000000325038211 */ /* 0x000fca00078a08ff */
[----:B------:R-:W-:-:S05]  /*2ca70*/  @!P0 IMAD.X R2, RZ, RZ, R2, P5 ;  /* 0x000000ffff028224 */ /* 0x000fca00028e0602 */
[----:B------:R-:W-:Y:S01]  /*2ca80*/  @!P0 LOP3.LUT R3, R3, R2, RZ, 0x3c, !PT ;  /* 0x0000000203038212 */ /* 0x000fe200078e3cff */
[----:B------:R-:W-:-:S03]  /*2ca90*/  IMAD.MOV.U32 R13, RZ, RZ, R4 ;  /* 0x000000ffff0d7224 */ /* 0x000fc600078e0004 */
[----:B------:R-:W-:-:S04]  /*2caa0*/  @!P0 LOP3.LUT R2, R3, R2, RZ, 0x3c, !PT ;  /* 0x0000000203028212 */ /* 0x000fc800078e3cff */
[----:B------:R-:W-:Y:S01]  /*2cab0*/  @!P0 LOP3.LUT R3, R3, R2, RZ, 0x3c, !PT ;  /* 0x0000000203038212 */ /* 0x000fe200078e3cff */
[----:B------:R-:W-:-:S04]  /*2cac0*/  IMAD.MOV.U32 R6, RZ, RZ, R14 ;  /* 0x000000ffff067224 */ /* 0x000fc800078e000e */
        /* <DEDUP_REMOVED lines=10> */
.L_x_2122:
[----:B------:R-:W-:Y:S05]  /*2cb70*/  BRA `(.L_x_2123) ;  /* 0xffffffa400d47947 */ /* 0x000fea000383ffff */
.L_x_1956:
[----:B0-----:R0:W1:Y:S02]  /*2cb80*/  SYNCS.PHASECHK.TRANS64.TRYWAIT P0, [R23+URZ+0x30820], R0 ;  /* 0x03082000170075a7 */ /* 0x001064000800017f */
[----:B-1----:R-:W-:Y:S05]  /*2cb90*/  @!P0 NANOSLEEP.SYNCS 0x989680 ;  /* 0x009896800000895d */ /* 0x002fea0003900000 */
[----:B------:R-:W1:Y:S02]  /*2cba0*/  @!P0 SYNCS.PHASECHK.TRANS64 P0, [R23+URZ+0x30820], R0 ;  /* 0x03082000170085a7 */ /* 0x000e64000800007f */
[----:B-1----:R-:W-:Y:S05]  /*2cbb0*/  @!P0 BRA `(.L_x_1956) ;  /* 0xfffffffc00f08947 */ /* 0x002fea000383ffff */
[----:B------:R-:W-:Y:S05]  /*2cbc0*/  BRA `(.L_x_2124) ;  /* 0xffffffa800507947 */ /* 0x000fea000383ffff */
.L_x_1961:
[----:B0-----:R0:W1:Y:S02]  /*2cbd0*/  SYNCS.PHASECHK.TRANS64.TRYWAIT P0, [R7+URZ+0x30840], R2 ;  /* 0x03084002070075a7 */ /* 0x001064000800017f */
[----:B-1----:R-:W-:Y:S05]  /*2cbe0*/  @!P0 NANOSLEEP.SYNCS 0x989680 ;  /* 0x009896800000895d */ /* 0x002fea0003900000 */
[----:B------:R-:W1:Y:S02]  /*2cbf0*/  @!P0 SYNCS.PHASECHK.TRANS64 P0, [R7+URZ+0x30840], R2 ;  /* 0x03084002070085a7 */ /* 0x000e64000800007f */
[----:B-1----:R-:W-:Y:S05]  /*2cc00*/  @!P0 BRA `(.L_x_1961) ;  /* 0xfffffffc00f08947 */ /* 0x002fea000383ffff */
[----:B------:R-:W-:Y:S05]  /*2cc10*/  BRA `(.L_x_2125) ;  /* 0xffffffac00387947 */ /* 0x000fea000383ffff */
.L_x_1962:
        /* <DEDUP_REMOVED lines=8> */
.L_x_2127:
[----:B------:R-:W-:Y:S05]  /*2cca0*/  BSYNC B1 ;  /* 0x0000000000017941 */ /* 0x000fea0003800000 */
.L_x_2126:
        /* <DEDUP_REMOVED lines=12> */
.L_x_2128:
        /* <DEDUP_REMOVED lines=8> */
[----:B------:R-:W-:Y:S01]  /*2cdf0*/  LOP3.LUT P1, RZ, R22, 0x4, RZ, 0xc0, !PT ;  /* 0x0000000416ff7812 */ /* 0x000fe2000782c0ff */
[----:B------:R-:W-:-:S12]  /*2ce00*/  IMAD.MOV.U32 R2, RZ, RZ, R14 ;  /* 0x000000ffff027224 */ /* 0x000fd800078e000e */
[----:B------:R-:W-:Y:S05]  /*2ce10*/  WARPSYNC.COLLECTIVE R15, `(.L_x_2129) ;  /* 0x000000000f087348 */ /* 0x000fea0003c00000 */
[----:B------:R0:W1:Y:S02]  /*2ce20*/  SHFL.IDX P6, R14, R13, R12, R11 ;  /* 0x0000000c0d0e7389 */ /* 0x00006400000c000b */
[----:B01----:R-:W-:Y:S01]  /*2ce30*/  ENDCOLLECTIVE ;  /* 0x000000000000791b */ /* 0x003fe20003800000 */
.L_x_2129:
        /* <DEDUP_REMOVED lines=14> */
.L_x_2130:
[----:B------:R-:W-:Y:S02]  /*2cf20*/  IMAD.MOV.U32 R13, RZ, RZ, R21 ;  /* 0x000000ffff0d7224 */ /* 0x000fe400078e0015 */
[----:B------:R-:W-:Y:S02]  /*2cf30*/  IMAD.MOV.U32 R12, RZ, RZ, 0x2 ;  /* 0x00000002ff0c7424 */ /* 0x000fe400078e00ff */
[----:B------:R-:W-:-:S07]  /*2cf40*/  IMAD.MOV.U32 R2, RZ, RZ, R14 ;  /* 0x000000ffff027224 */ /* 0x000fce00078e000e */
[----:B------:R-:W-:Y:S05]  /*2cf50*/  WARPSYNC.COLLECTIVE R15, `(.L_x_2131) ;  /* 0x000000000f087348 */ /* 0x000fea0003c00000 */
[----:B------:R0:W1:Y:S02]  /*2cf60*/  SHFL.IDX P6, R14, R13, R12, R11 ;  /* 0x0000000c0d0e7389 */ /* 0x00006400000c000b */
[----:B01----:R-:W-:Y:S01]  /*2cf70*/  ENDCOLLECTIVE ;  /* 0x000000000000791b */ /* 0x003fe20003800000 */
.L_x_2131:
        /* <DEDUP_REMOVED lines=14> */
.L_x_2132:
[----:B------:R-:W-:Y:S02]  /*2d060*/  IMAD.MOV.U32 R13, RZ, RZ, R21 ;  /* 0x000000ffff0d7224 */ /* 0x000fe400078e0015 */
[----:B------:R-:W-:Y:S02]  /*2d070*/  IMAD.MOV.U32 R12, RZ, RZ, 0x3 ;  /* 0x00000003ff0c7424 */ /* 0x000fe400078e00ff */
[----:B------:R-:W-:-:S07]  /*2d080*/  IMAD.MOV.U32 R2, RZ, RZ, R14 ;  /* 0x000000ffff027224 */ /* 0x000fce00078e000e */
[----:B------:R-:W-:Y:S05]  /*2d090*/  WARPSYNC.COLLECTIVE R15, `(.L_x_2133) ;  /* 0x000000000f087348 */ /* 0x000fea0003c00000 */
[----:B------:R0:W1:Y:S02]  /*2d0a0*/  SHFL.IDX P6, R14, R13, R12, R11 ;  /* 0x0000000c0d0e7389 */ /* 0x00006400000c000b */
[----:B01----:R-:W-:Y:S01]  /*2d0b0*/  ENDCOLLECTIVE ;  /* 0x000000000000791b */ /* 0x003fe20003800000 */
.L_x_2133:
        /* <DEDUP_REMOVED lines=17> */
.L_x_2134:
[----:B------:R-:W-:Y:S01]  /*2d1d0*/  IMAD.MOV.U32 R2, RZ, RZ, R14 ;  /* 0x000000ffff027224 */ /* 0x000fe200078e000e */
[----:B------:R-:W-:Y:S06]  /*2d1e0*/  BRA `(.L_x_2135) ;  /* 0xffffffa800bc7947 */ /* 0x000fec000383ffff */
.L_x_1967:
[----:B-1----:R1:W2:Y:S02]  /*2d1f0*/  SYNCS.PHASECHK.TRANS64.TRYWAIT P0, [R7+URZ+0x30860], R2 ;  /* 0x03086002070075a7 */ /* 0x0022a4000800017f */
[----:B--2---:R-:W-:Y:S05]  /*2d200*/  @!P0 NANOSLEEP.SYNCS 0x989680 ;  /* 0x009896800000895d */ /* 0x004fea0003900000 */
[----:B------:R-:W2:Y:S02]  /*2d210*/  @!P0 SYNCS.PHASECHK.TRANS64 P0, [R7+URZ+0x30860], R2 ;  /* 0x03086002070085a7 */ /* 0x000ea4000800007f */
[----:B--2---:R-:W-:Y:S05]  /*2d220*/  @!P0 BRA `(.L_x_1967) ;  /* 0xfffffffc00f08947 */ /* 0x004fea000383ffff */
[----:B------:R-:W-:Y:S05]  /*2d230*/  BRA `(.L_x_2136) ;  /* 0xffffffac00387947 */ /* 0x000fea000383ffff */
.L_x_1968:
        /* <DEDUP_REMOVED lines=8> */
.L_x_2138:
[----:B------:R-:W-:Y:S05]  /*2d2c0*/  BSYNC B1 ;  /* 0x0000000000017941 */ /* 0x000fea0003800000 */
.L_x_2137:
[----:B------:R-:W-:Y:S02]  /*2d2d0*/  IMAD.MOV.U32 R13, RZ, RZ, R17 ;  /* 0x000000ffff0d7224 */ /* 0x000fe400078e0011 */
[----:B------:R-:W-:Y:S02]  /*2d2e0*/  IMAD.MOV.U32 R12, RZ, RZ, RZ ;  /* 0x000000ffff0c7224 */ /* 0x000fe400078e00ff */
[----:B------:R-:W-:Y:S02]  /*2d2f0*/  IMAD.MOV.U32 R11, RZ, RZ, 0x181f ;  /* 0x0000181fff0b7424 */ /* 0x000fe400078e00ff */
[----:B------:R-:W-:Y:S02]  /*2d300*/  IMAD.MOV.U32 R15, RZ, RZ, -0x1 ;  /* 0xffffffffff0f7424 */ /* 0x000fe400078e00ff */
[----:B------:R-:W-:Y:S02]  /*2d310*/  IMAD.MOV.U32 R3, RZ, RZ, R14 ;  /* 0x000000ffff037224 */ /* 0x000fe400078e000e */
[----:B------:R-:W-:-:S07]  /*2d320*/  IMAD R6, R6, 0x2, R23 ;  /* 0x0000000206067824 */ /* 0x000fce00078e0217 */
[----:B------:R-:W-:Y:S05]  /*2d330*/  WARPSYNC.COLLECTIVE R15, `(.L_x_2139) ;  /* 0x000000000f087348 */ /* 0x000fea0003c00000 */
[----:B------:R0:W1:Y:S02]  /*2d340*/  SHFL.IDX P6, R14, R13, R12, R11 ;  /* 0x0000000c0d0e7389 */ /* 0x00006400000c000b */
[----:B01----:R-:W-:Y:S01]  /*2d350*/  ENDCOLLECTIVE ;  /* 0x000000000000791b */ /* 0x003fe20003800000 */
.L_x_2139:
[----:B------:R-:W-:Y:S02]  /*2d360*/  IMAD.MOV.U32 R13, RZ, RZ, R24 ;  /* 0x000000ffff0d7224 */ /* 0x000fe400078e0018 */
[----:B------:R-:W-:Y:S02]  /*2d370*/  IMAD.MOV.U32 R12, RZ, RZ, 0x1 ;  /* 0x00000001ff0c7424 */ /* 0x000fe400078e00ff */
[----:B------:R-:W-:-:S07]  /*2d380*/  IMAD.MOV.U32 R2, RZ, RZ, R14 ;  /* 0x000000ffff027224 */ /* 0x000fce00078e000e */
[----:B------:R-:W-:Y:S05]  /*2d390*/  WARPSYNC.COLLECTIVE R15, `(.L_x_2140) ;  /* 0x000000000f087348 */ /* 0x000fea0003c00000 */
[----:B------:R0:W1:Y:S02]  /*2d3a0*/  SHFL.IDX P6, R14, R13, R12, R11 ;  /* 0x0000000c0d0e7389 */ /* 0x00006400000c000b */
[----:B01----:R-:W-:Y:S01]  /*2d3b0*/  ENDCOLLECTIVE ;  /* 0x000000000000791b */ /* 0x003fe20003800000 */
.L_x_2140:
        /* <DEDUP_REMOVED lines=18> */
.L_x_2141:
[----:B------:R-:W-:Y:S02]  /*2d4e0*/  IMAD.MOV.U32 R13, RZ, RZ, R24 ;  /* 0x000000ffff0d7224 */ /* 0x000fe400078e0018 */
[----:B------:R-:W-:Y:S02]  /*2d4f0*/  IMAD.MOV.U32 R12, RZ, RZ, 0x2 ;  /* 0x00000002ff0c7424 */ /* 0x000fe400078e00ff */
[----:B------:R-:W-:-:S07]  /*2d500*/  IMAD.MOV.U32 R2, RZ, RZ, R14 ;  /* 0x000000ffff027224 */ /* 0x000fce00078e000e */
[----:B------:R-:W-:Y:S05]  /*2d510*/  WARPSYNC.COLLECTIVE R15, `(.L_x_2142) ;  /* 0x000000000f087348 */ /* 0x000fea0003c00000 */
[----:B------:R0:W1:Y:S02]  /*2d520*/  SHFL.IDX P6, R14, R13, R12, R11 ;  /* 0x0000000c0d0e7389 */ /* 0x00006400000c000b */
[----:B01----:R-:W-:Y:S01]  /*2d530*/  ENDCOLLECTIVE ;  /* 0x000000000000791b */ /* 0x003fe20003800000 */
.L_x_2142:
        /* <DEDUP_REMOVED lines=18> */
.L_x_2143:
[----:B------:R-:W-:Y:S02]  /*2d660*/  IMAD.MOV.U32 R13, RZ, RZ, R24 ;  /* 0x000000ffff0d7224 */ /* 0x000fe400078e0018 */
[----:B------:R-:W-:Y:S02]  /*2d670*/  IMAD.MOV.U32 R12, RZ, RZ, 0x3 ;  /* 0x00000003ff0c7424 */ /* 0x000fe400078e00ff */
[----:B------:R-:W-:-:S07]  /*2d680*/  IMAD.MOV.U32 R2, RZ, RZ, R14 ;  /* 0x000000ffff027224 */ /* 0x000fce00078e000e */
[----:B------:R-:W-:Y:S05]  /*2d690*/  WARPSYNC.COLLECTIVE R15, `(.L_x_2144) ;  /* 0x000000000f087348 */ /* 0x000fea0003c00000 */
[----:B------:R0:W1:Y:S02]  /*2d6a0*/  SHFL.IDX P6, R14, R13, R12, R11 ;  /* 0x0000000c0d0e7389 */ /* 0x00006400000c000b */
[----:B01----:R-:W-:Y:S01]  /*2d6b0*/  ENDCOLLECTIVE ;  /* 0x000000000000791b */ /* 0x003fe20003800000 */
.L_x_2144:
        /* <DEDUP_REMOVED lines=13> */
.L_x_2145:
        /* <DEDUP_REMOVED lines=10> */
.L_x_1976:
[----:B0-----:R0:W1:Y:S02]  /*2d830*/  SYNCS.PHASECHK.TRANS64.TRYWAIT P0, [R4+URZ+0x30860], R3 ;  /* 0x03086003040075a7 */ /* 0x001064000800017f */
[----:B-1----:R-:W-:Y:S05]  /*2d840*/  @!P0 NANOSLEEP.SYNCS 0x989680 ;  /* 0x009896800000895d */ /* 0x002fea0003900000 */
[----:B------:R-:W1:Y:S02]  /*2d850*/  @!P0 SYNCS.PHASECHK.TRANS64 P0, [R4+URZ+0x30860], R3 ;  /* 0x03086003040085a7 */ /* 0x000e64000800007f */
[----:B-1----:R-:W-:Y:S05]  /*2d860*/  @!P0 BRA `(.L_x_1976) ;  /* 0xfffffffc00f08947 */ /* 0x002fea000383ffff */
[----:B------:R-:W-:Y:S05]  /*2d870*/  BRA `(.L_x_2147) ;  /* 0xffffffac00b87947 */ /* 0x000fea000383ffff */
.L_x_1977:
        /* <DEDUP_REMOVED lines=8> */
.L_x_2149:
[----:B------:R-:W-:Y:S05]  /*2d900*/  BSYNC B0 ;  /* 0x0000000000007941 */ /* 0x000fea0003800000 */
.L_x_2148:
        /* <DEDUP_REMOVED lines=11> */
.L_x_2150:
[----:B------:R-:W-:Y:S01]  /*2d9c0*/  ULDC UR4, c[0x0][0x2f4] ;  /* 0x0000bd0000047ab9 */ /* 0x000fe20000000800 */
[----:B------:R-:W-:Y:S01]  /*2d9d0*/  IMAD R0, R0, 0x2, R23 ;  /* 0x0000000200007824 */ /* 0x000fe200078e0217 */
[----:B------:R-:W-:Y:S02]  /*2d9e0*/  ISETP.GE.AND P3, PT, R37, UR4, PT ;  /* 0x0000000425007c0c */ /* 0x000fe4000bf66270 */
[----:B------:R-:W-:Y:S02]  /*2d9f0*/  ISETP.GE.AND P2, PT, R7, UR4, PT ;  /* 0x0000000407007c0c */ /* 0x000fe4000bf46270 */
        /* <DEDUP_REMOVED lines=18> */
.L_x_2151:
[----:B------:R-:W-:Y:S01]  /*2db20*/  @!PT LDS RZ, [RZ] ;  /* 0x00000000fffff984 */ /* 0x000fe20000000800 */
[----:B------:R-:W-:Y:S01]  /*2db30*/  @!PT LDS RZ, [RZ] ;  /* 0x00000000fffff984 */ /* 0x000fe20000000800 */
[----:B------:R-:W-:Y:S01]  /*2db40*/  @!PT LDS RZ, [RZ] ;  /* 0x00000000fffff984 */ /* 0x000fe20000000800 */
[----:B------:R-:W-:Y:S01]  /*2db50*/  LDGSTS.E.BYPASS.LTC128B.128 [R0+0x4400], desc[UR60][R2.64+0x100], !P4 ;  /* 0x0440010002007fae */ /* 0x000fe2000e101d7c */
[----:B------:R-:W-:Y:S01]  /*2db60*/  ISETP.LT.OR P4, PT, R5, 0x1, P0 ;  /* 0x000000010500780c */ /* 0x000fe20000781670 */
[----:B------:R-:W-:-:S12]  /*2db70*/  IMAD.MOV.U32 R13, RZ, RZ, R17 ;  /* 0x000000ffff0d7224 */ /* 0x000fd800078e0011 */
[----:B------:R0:W-:Y:S02]  /*2db80*/  LDGSTS.E.BYPASS.LTC128B.128 [R0+0x6400], desc[UR60][R2.64+0x180], !P4 ;  /* 0x0640018002007fae */ /* 0x0001e4000e101d7c */
[----:B0-----:R-:W-:-:S07]  /*2db90*/  IMAD.MOV.U32 R3, RZ, RZ, R14 ;  /* 0x000000ffff037224 */ /* 0x001fce00078e000e */
[----:B------:R-:W-:Y:S05]  /*2dba0*/  WARPSYNC.COLLECTIVE R15, `(.L_x_2152) ;  /* 0x000000000f087348 */ /* 0x000fea0003c00000 */
[----:B------:R0:W1:Y:S02]  /*2dbb0*/  SHFL.IDX P6, R14, R13, R12, R11 ;  /* 0x0000000c0d0e7389 */ /* 0x00006400000c000b */
[----:B01----:R-:W-:Y:S01]  /*2dbc0*/  ENDCOLLECTIVE ;  /* 0x000000000000791b */ /* 0x003fe20003800000 */
.L_x_2152:
[----:B------:R-:W-:Y:S02]  /*2dbd0*/  IMAD.MOV.U32 R13, RZ, RZ, R24 ;  /* 0x000000ffff0d7224 */ /* 0x000fe400078e0018 */
[----:B------:R-:W-:Y:S01]  /*2dbe0*/  IMAD.MOV.U32 R12, RZ, RZ, 0x2 ;  /* 0x00000002ff0c7424 */ /* 0x000fe200078e00ff */
[----:B------:R-:W-:-:S13]  /*2dbf0*/  IADD3 R2, P4, R14, R8, RZ ;  /* 0x000000080e027210 */ /* 0x000fda0007f9e0ff */
[----:B------:R-:W-:Y:S05]  /*2dc00*/  WARPSYNC.COLLECTIVE R15, `(.L_x_2153) ;  /* 0x000000000f087348 */ /* 0x000fea0003c00000 */
[----:B------:R0:W1:Y:S02]  /*2dc10*/  SHFL.IDX P6, R14, R13, R12, R11 ;  /* 0x0000000c0d0e7389 */ /* 0x00006400000c000b */
[----:B01----:R-:W-:Y:S01]  /*2dc20*/  ENDCOLLECTIVE ;  /* 0x000000000000791b */ /* 0x003fe20003800000 */
.L_x_2153:
        /* <DEDUP_REMOVED lines=12> */
.L_x_2154:
        /* <DEDUP_REMOVED lines=14> */
.L_x_2155:
        /* <DEDUP_REMOVED lines=12> */
.L_x_2156:
        /* <DEDUP_REMOVED lines=9> */
.L_x_1982:
        /* <DEDUP_REMOVED lines=8> */
.L_x_2159:
[----:B------:R-:W-:Y:S05]  /*2dfa0*/  BSYNC B0 ;  /* 0x0000000000007941 */ /* 0x000fea0003800000 */
.L_x_2158:
[----:B------:R-:W-:Y:S02]  /*2dfb0*/  IMAD.MOV.U32 R13, RZ, RZ, R16 ;  /* 0x000000ffff0d7224 */ /* 0x000fe400078e0010 */
        /* <DEDUP_REMOVED lines=8> */
.L_x_2160:
        /* <DEDUP_REMOVED lines=18> */
.L_x_2161:
[----:B------:R-:W-:Y:S01]  /*2e160*/  IMAD.MOV.U32 R12, RZ, RZ, 0x2 ;  /* 0x00000002ff0c7424 */ /* 0x000fe200078e00ff */
[----:B------:R-:W-:-:S05]  /*2e170*/  SEL R4, R14, RZ, P1 ;  /* 0x000000ff0e047207 */ /* 0x000fca0000800000 */
[----:B------:R-:W-:-:S04]  /*2e180*/  IMAD.IADD R4, R17, 0x1, R4 ;  /* 0x0000000111047824 */ /* 0x000fc800078e0204 */
[----:B------:R-:W-:-:S07]  /*2e190*/  IMAD.MOV.U32 R13, RZ, RZ, R4 ;  /* 0x000000ffff0d7224 */ /* 0x000fce00078e0004 */
[----:B------:R-:W-:Y:S05]  /*2e1a0*/  WARPSYNC.COLLECTIVE R15, `(.L_x_2162) ;  /* 0x000000000f087348 */ /* 0x000fea0003c00000 */
[----:B------:R0:W1:Y:S02]  /*2e1b0*/  SHFL.UP P6, R14, R13, R12, R11 ;  /* 0x0400000c0d0e7389 */ /* 0x00006400000c000b */
[----:B01----:R-:W-:Y:S01]  /*2e1c0*/  ENDCOLLECTIVE ;  /* 0x000000000000791b */ /* 0x003fe20003800000 */
.L_x_2162:
[----:B------:R-:W-:Y:S01]  /*2e1d0*/  IMAD.MOV.U32 R12, RZ, RZ, 0x4 ;  /* 0x00000004ff0c7424 */ /* 0x000fe200078e00ff */
[----:B------:R-:W-:-:S05]  /*2e1e0*/  SEL R3, R14, RZ, P2 ;  /* 0x000000ff0e037207 */ /* 0x000fca0001000000 */
[----:B------:R-:W-:-:S04]  /*2e1f0*/  IMAD.IADD R6, R4, 0x1, R3 ;  /* 0x0000000104067824 */ /* 0x000fc800078e0203 */
[----:B------:R-:W-:-:S07]  /*2e200*/  IMAD.MOV.U32 R13, RZ, RZ, R6 ;  /* 0x000000ffff0d7224 */ /* 0x000fce00078e0006 */
[----:B------:R-:W-:Y:S05]  /*2e210*/  WARPSYNC.COLLECTIVE R15, `(.L_x_2163) ;  /* 0x000000000f087348 */ /* 0x000fea0003c00000 */
[----:B------:R0:W1:Y:S02]  /*2e220*/  SHFL.UP P6, R14, R13, R12, R11 ;  /* 0x0400000c0d0e7389 */ /* 0x00006400000c000b */
[----:B01----:R-:W-:Y:S01]  /*2e230*/  ENDCOLLECTIVE ;  /* 0x000000000000791b */ /* 0x003fe20003800000 */
.L_x_2163:
[----:B------:R-:W-:Y:S01]  /*2e240*/  IMAD.MOV.U32 R12, RZ, RZ, 0x8 ;  /* 0x00000008ff0c7424 */ /* 0x000fe200078e00ff */
[----:B------:R-:W-:-:S05]  /*2e250*/  SEL R3, R14, RZ, P3 ;  /* 0x000000ff0e037207 */ /* 0x000fca0001800000 */
[----:B------:R-:W-:-:S04]  /*2e260*/  IMAD.IADD R2, R6, 0x1, R3 ;  /* 0x0000000106027824 */ /* 0x000fc800078e0203 */
[----:B------:R-:W-:-:S07]  /*2e270*/  IMAD.MOV.U32 R13, RZ, RZ, R2 ;  /* 0x000000ffff0d7224 */ /* 0x000fce00078e0002 */
[----:B------:R-:W-:Y:S05]  /*2e280*/  WARPSYNC.COLLECTIVE R15, `(.L_x_2164) ;  /* 0x000000000f087348 */ /* 0x000fea0003c00000 */
[----:B------:R0:W1:Y:S02]  /*2e290*/  SHFL.UP P6, R14, R13, R12, R11 ;  /* 0x0400000c0d0e7389 */ /* 0x00006400000c000b */
[----:B01----:R-:W-:Y:S01]  /*2e2a0*/  ENDCOLLECTIVE ;  /* 0x000000000000791b */ /* 0x003fe20003800000 */
.L_x_2164:
[----:B------:R-:W-:Y:S01]  /*2e2b0*/  IMAD.MOV.U32 R12, RZ, RZ, 0x10 ;  /* 0x00000010ff0c7424 */ /* 0x000fe200078e00ff */
[----:B------:R-:W-:-:S05]  /*2e2c0*/  SEL R3, R14, RZ, P4 ;  /* 0x000000ff0e037207 */ /* 0x000fca0002000000 */
[----:B------:R-:W-:-:S04]  /*2e2d0*/  IMAD.IADD R3, R2, 0x1, R3 ;  /* 0x0000000102037824 */ /* 0x000fc800078e0203 */
[----:B------:R-:W-:-:S07]  /*2e2e0*/  IMAD.MOV.U32 R13, RZ, RZ, R3 ;  /* 0x000000ffff0d7224 */ /* 0x000fce00078e0003 */
[----:B------:R-:W-:Y:S05]  /*2e2f0*/  WARPSYNC.COLLECTIVE R15, `(.L_x_2165) ;  /* 0x000000000f087348 */ /* 0x000fea0003c00000 */
[----:B------:R0:W1:Y:S02]  /*2e300*/  SHFL.UP P6, R14, R13, R12, R11 ;  /* 0x0400000c0d0e7389 */ /* 0x00006400000c000b */
[----:B01----:R-:W-:Y:S01]  /*2e310*/  ENDCOLLECTIVE ;  /* 0x000000000000791b */ /* 0x003fe20003800000 */
.L_x_2165:
        /* <DEDUP_REMOVED lines=8> */
.L_x_2166:
[----:B------:R-:W-:Y:S05]  /*2e3a0*/  BRA `(.L_x_2167) ;  /* 0xffffffac000c7947 */ /* 0x000fea000383ffff */
.L_x_1987:
[----:B------:R-:W-:Y:S01]  /*2e3b0*/  BSSY B0, `(.L_x_2168) ;  /* 0x0000008000007945 */ /* 0x000fe20003800000 */
[----:B-----5:R-:W-:Y:S02]  /*2e3c0*/  IMAD.MOV.U32 R13, RZ, RZ, R17 ;  /* 0x000000ffff0d7224 */ /* 0x020fe400078e0011 */
[----:B------:R-:W-:Y:S02]  /*2e3d0*/  IMAD.MOV.U32 R12, RZ, RZ, 0x1 ;  /* 0x00000001ff0c7424 */ /* 0x000fe400078e00ff */
[----:B------:R-:W-:Y:S02]  /*2e3e0*/  IMAD.MOV.U32 R11, RZ, RZ, RZ ;  /* 0x000000ffff0b7224 */ /* 0x000fe400078e00ff */
[----:B------:R-:W-:-:S07]  /*2e3f0*/  IMAD.MOV.U32 R15, RZ, RZ, -0x1 ;  /* 0xffffffffff0f7424 */ /* 0x000fce00078e00ff */
[----:B01----:R-:W-:Y:S05]  /*2e400*/  WARPSYNC.COLLECTIVE R15, `(.L_x_2169) ;  /* 0x000000000f087348 */ /* 0x003fea0003c00000 */
[----:B------:R2:W3:Y:S02]  /*2e410*/  SHFL.UP P6, R14, R13, R12, R11 ;  /* 0x0400000c0d0e7389 */ /* 0x0004e400000c000b */
[----:B0123--:R-:W-:Y:S01]  /*2e420*/  ENDCOLLECTIVE ;  /* 0x000000000000791b */ /* 0x00ffe20003800000 */
.L_x_2169:
[----:B------:R-:W-:Y:S05]  /*2e430*/  BSYNC B0 ;  /* 0x0000000000007941 */ /* 0x000fea0003800000 */
.L_x_2168:
        /* <DEDUP_REMOVED lines=8> */
.L_x_2170:
[----:B------:R-:W-:Y:S01]  /*2e4c0*/  IMAD.MOV.U32 R12, RZ, RZ, 0x4 ;  /* 0x00000004ff0c7424 */ /* 0x000fe200078e00ff */
[----:B------:R-:W-:-:S05]  /*2e4d0*/  SEL R2, R14, RZ, P2 ;  /* 0x000000ff0e027207 */ /* 0x000fca0001000000 */
[----:B------:R-:W-:-:S04]  /*2e4e0*/  IMAD.IADD R2, R13, 0x1, R2 ;  /* 0x000000010d027824 */ /* 0x000fc800078e0202 */
[----:B------:R-:W-:-:S07]  /*2e4f0*/  IMAD.MOV.U32 R13, RZ, RZ, R2 ;  /* 0x000000ffff0d7224 */ /* 0x000fce00078e0002 */
[----:B------:R-:W-:Y:S05]  /*2e500*/  WARPSYNC.COLLECTIVE R15, `(.L_x_2171) ;  /* 0x000000000f087348 */ /* 0x000fea0003c00000 */
[----:B------:R0:W1:Y:S02]  /*2e510*/  SHFL.UP P6, R14, R13, R12, R11 ;  /* 0x0400000c0d0e7389 */ /* 0x00006400000c000b */
[----:B01----:R-:W-:Y:S01]  /*2e520*/  ENDCOLLECTIVE ;  /* 0x000000000000791b */ /* 0x003fe20003800000 */
.L_x_2171:
[----:B------:R-:W-:Y:S01]  /*2e530*/  IMAD.MOV.U32 R12, RZ, RZ, 0x8 ;  /* 0x00000008ff0c7424 */ /* 0x000fe200078e00ff */
[----:B------:R-:W-:-:S05]  /*2e540*/  SEL R3, R14, RZ, P3 ;  /* 0x000000ff0e037207 */ /* 0x000fca0001800000 */
[----:B------:R-:W-:-:S04]  /*2e550*/  IMAD.IADD R3, R2, 0x1, R3 ;  /* 0x0000000102037824 */ /* 0x000fc800078e0203 */
[----:B------:R-:W-:-:S07]  /*2e560*/  IMAD.MOV.U32 R13, RZ, RZ, R3 ;  /* 0x000000ffff0d7224 */ /* 0x000fce00078e0003 */
[----:B------:R-:W-:Y:S05]  /*2e570*/  WARPSYNC.COLLECTIVE R15, `(.L_x_2172) ;  /* 0x000000000f087348 */ /* 0x000fea0003c00000 */
[----:B------:R0:W1:Y:S02]  /*2e580*/  SHFL.UP P6, R14, R13, R12, R11 ;  /* 0x0400000c0d0e7389 */ /* 0x00006400000c000b */
[----:B01----:R-:W-:Y:S01]  /*2e590*/  ENDCOLLECTIVE ;  /* 0x000000000000791b */ /* 0x003fe20003800000 */
.L_x_2172:
[----:B------:R-:W-:Y:S01]  /*2e5a0*/  IMAD.MOV.U32 R12, RZ, RZ, 0x10 ;  /* 0x00000010ff0c7424 */ /* 0x000fe200078e00ff */
[----:B------:R-:W-:-:S05]  /*2e5b0*/  SEL R4, R14, RZ, P4 ;  /* 0x000000ff0e047207 */ /* 0x000fca0002000000 */
[----:B------:R-:W-:-:S04]  /*2e5c0*/  IMAD.IADD R4, R3, 0x1, R4 ;  /* 0x0000000103047824 */ /* 0x000fc800078e0204 */
[----:B------:R-:W-:-:S07]  /*2e5d0*/  IMAD.MOV.U32 R13, RZ, RZ, R4 ;  /* 0x000000ffff0d7224 */ /* 0x000fce00078e0004 */
[----:B------:R-:W-:Y:S05]  /*2e5e0*/  WARPSYNC.COLLECTIVE R15, `(.L_x_2173) ;  /* 0x000000000f087348 */ /* 0x000fea0003c00000 */
[----:B------:R0:W1:Y:S02]  /*2e5f0*/  SHFL.UP P6, R14, R13, R12, R11 ;  /* 0x0400000c0d0e7389 */ /* 0x00006400000c000b */
[----:B01----:R-:W-:Y:S01]  /*2e600*/  ENDCOLLECTIVE ;  /* 0x000000000000791b */ /* 0x003fe20003800000 */
.L_x_2173:
        /* <DEDUP_REMOVED lines=8> */
.L_x_2174:
[----:B------:R-:W-:Y:S05]  /*2e690*/  BRA `(.L_x_2175) ;  /* 0xffffffa800ec7947 */ /* 0x000fea000383ffff */
.L_x_1989:
[----:B------:R-:W-:Y:S01]  /*2e6a0*/  BSSY B0, `(.L_x_2176) ;  /* 0x0000006000007945 */ /* 0x000fe20003800000 */
[----:B------:R-:W-:Y:S01]  /*2e6b0*/  PLOP3.LUT P6, PT, P6, PT, PT, 0x8, 0x0 ;  /* 0x000000000000781c */ /* 0x000fe200037ce170 */
[----:B------:R-:W-:-:S12]  /*2e6c0*/  IMAD.MOV.U32 R15, RZ, RZ, -0x1 ;  /* 0xffffffffff0f7424 */ /* 0x000fd800078e00ff */
[----:B01----:R-:W-:Y:S05]  /*2e6d0*/  WARPSYNC.COLLECTIVE R15, `(.L_x_2177) ;  /* 0x000000000f087348 */ /* 0x003fea0003c00000 */
[----:B------:R-:W-:Y:S01]  /*2e6e0*/  VOTE.ANY R14, PT, P6 ;  /* 0x00000000000e7806 */ /* 0x000fe200030e0100 */
[----:B01----:R-:W-:Y:S06]  /*2e6f0*/  ENDCOLLECTIVE ;  /* 0x000000000000791b */ /* 0x003fec0003800000 */
.L_x_2177:
[----:B------:R-:W-:Y:S05]  /*2e700*/  BSYNC B0 ;  /* 0x0000000000007941 */ /* 0x000fea0003800000 */
.L_x_2176:
        /* <DEDUP_REMOVED lines=9> */
.L_x_2178:
[----:B------:R-:W-:Y:S01]  /*2e7a0*/  IMAD.MOV.U32 R17, RZ, RZ, R14 ;  /* 0x000000ffff117224 */ /* 0x000fe200078e000e */
[----:B------:R-:W-:Y:S06]  /*2e7b0*/  BRA `(.L_x_2179) ;  /* 0xffffffa800dc7947 */ /* 0x000fec000383ffff */
.L_x_1991:
[----:B------:R-:W-:Y:S01]  /*2e7c0*/  BSSY B0, `(.L_x_2180) ;  /* 0x0000007000007945 */ /* 0x000fe20003800000 */
[----:B------:R-:W-:Y:S02]  /*2e7d0*/  IMAD.MOV.U32 R13, RZ, RZ, R2 ;  /* 0x000000ffff0d7224 */ /* 0x000fe400078e0002 */
[----:B------:R-:W-:Y:S02]  /*2e7e0*/  IMAD.MOV.U32 R11, RZ, RZ, 0x1f ;  /* 0x0000001fff0b7424 */ /* 0x000fe400078e00ff */
[----:B------:R-:W-:-:S07]  /*2e7f0*/  IMAD.MOV.U32 R15, RZ, RZ, -0x1 ;  /* 0xffffffffff0f7424 */ /* 0x000fce00078e00ff */
[----:B0123--:R-:W-:Y:S05]  /*2e800*/  WARPSYNC.COLLECTIVE R15, `(.L_x_2181) ;  /* 0x000000000f087348 */ /* 0x00ffea0003c00000 */
[----:B------:R4:W0:Y:S02]  /*2e810*/  SHFL.IDX P6, R14, R13, R12, R11 ;  /* 0x0000000c0d0e7389 */ /* 0x00082400000c000b */
[----:B01234-:R-:W-:Y:S01]  /*2e820*/  ENDCOLLECTIVE ;  /* 0x000000000000791b */ /* 0x01ffe20003800000 */
.L_x_2181:
[----:B------:R-:W-:Y:S05]  /*2e830*/  BSYNC B0 ;  /* 0x0000000000007941 */ /* 0x000fea0003800000 */
.L_x_2180:
[----:B------:R-:W-:Y:S05]  /*2e840*/  BRA `(.L_x_1990) ;  /* 0xffffffa800d47947 */ /* 0x000fea000383ffff */
.L_x_1995:
[----:B0-----:R0:W3:Y:S02]  /*2e850*/  SYNCS.PHASECHK.TRANS64.TRYWAIT P0, [R5+URZ+0x30820], R0 ;  /* 0x03082000050075a7 */ /* 0x0010e4000800017f */
[----:B---3--:R-:W-:Y:S05]  /*2e860*/  @!P0 NANOSLEEP.SYNCS 0x989680 ;  /* 0x009896800000895d */ /* 0x008fea0003900000 */
[----:B------:R-:W3:Y:S02]  /*2e870*/  @!P0 SYNCS.PHASECHK.TRANS64 P0, [R5+URZ+0x30820], R0 ;  /* 0x03082000050085a7 */ /* 0x000ee4000800007f */
[----:B---3--:R-:W-:Y:S05]  /*2e880*/  @!P0 BRA `(.L_x_1995) ;  /* 0xfffffffc00f08947 */ /* 0x008fea000383ffff */
[----:B------:R-:W-:Y:S05]  /*2e890*/  BRA `(.L_x_2182) ;  /* 0xffffffb0004c7947 */ /* 0x000fea000383ffff */
.L_x_1996:
        /* <DEDUP_REMOVED lines=11> */
.L_x_2184:
[----:B------:R-:W-:Y:S05]  /*2e950*/  BSYNC B0 ;  /* 0x0000000000007941 */ /* 0x000fea0003800000 */
.L_x_2183:
[----:B------:R-:W-:Y:S05]  /*2e960*/  BRA `(.L_x_2185) ;  /* 0xffffffb000347947 */ /* 0x000fea000383ffff */
.L_x_1997:
[----:B------:R-:W-:Y:S01]  /*2e970*/  BSSY B0, `(.L_x_2186) ;  /* 0x0000006000007945 */ /* 0x000fe20003800000 */
[----:B------:R-:W-:-:S07]  /*2e980*/  IMAD.MOV.U32 R15, RZ, RZ, -0x1 ;  /* 0xffffffffff0f7424 */ /* 0x000fce00078e00ff */
[----:B012---:R-:W-:Y:S05]  /*2e990*/  WARPSYNC.COLLECTIVE R15, `(.L_x_2187) ;  /* 0x000000000f0c7348 */ /* 0x007fea0003c00000 */
[----:B------:R-:W-:Y:S02]  /*2e9a0*/  ELECT P6, UR62, PT ;  /* 0x00000000003e782f */ /* 0x000fe400038c0000 */
[----:B------:R-:W-:Y:S01]  /*2e9b0*/  MOV R14, UR62 ;  /* 0x0000003e000e7c02 */ /* 0x000fe20008000f00 */
[----:B012---:R-:W-:Y:S10]  /*2e9c0*/  ENDCOLLECTIVE ;  /* 0x000000000000791b */ /* 0x007ff40003800000 */
.L_x_2187:
[----:B------:R-:W-:Y:S05]  /*2e9d0*/  BSYNC B0 ;  /* 0x0000000000007941 */ /* 0x000fea0003800000 */
.L_x_2186:
[----:B------:R-:W-:Y:S05]  /*2e9e0*/  BRA `(.L_x_2188) ;  /* 0xffffffb000287947 */ /* 0x000fea000383ffff */
.L_x_1999:
[----:B0-----:R0:W3:Y:S02]  /*2e9f0*/  SYNCS.PHASECHK.TRANS64.TRYWAIT P1, [R3+URZ+0x30840], R2 ;  /* 0x03084002030075a7 */ /* 0x0010e4000802017f */
[----:B---3--:R-:W-:Y:S05]  /*2ea00*/  @!P1 NANOSLEEP.SYNCS 0x989680 ;  /* 0x009896800000995d */ /* 0x008fea0003900000 */
[----:B------:R-:W3:Y:S02]  /*2ea10*/  @!P1 SYNCS.PHASECHK.TRANS64 P1, [R3+URZ+0x30840], R2 ;  /* 0x03084002030095a7 */ /* 0x000ee4000802007f */
[----:B---3--:R-:W-:Y:S05]  /*2ea20*/  @!P1 BRA `(.L_x_1999) ;  /* 0xfffffffc00f09947 */ /* 0x008fea000383ffff */
[----:B------:R-:W-:Y:S05]  /*2ea30*/  BRA `(.L_x_2189) ;  /* 0xffffffb000487947 */ /* 0x000fea000383ffff */
.L_x_2001:
[----:B---3--:R3:W4:Y:S02]  /*2ea40*/  SYNCS.PHASECHK.TRANS64.TRYWAIT P1, [R25+URZ+0x30840], R0 ;  /* 0x03084000190075a7 */ /* 0x008724000802017f */
[----:B----4-:R-:W-:Y:S05]  /*2ea50*/  @!P1 NANOSLEEP.SYNCS 0x989680 ;  /* 0x009896800000995d */ /* 0x010fea0003900000 */
[----:B------:R-:W4:Y:S02]  /*2ea60*/  @!P1 SYNCS.PHASECHK.TRANS64 P1, [R25+URZ+0x30840], R0 ;  /* 0x03084000190095a7 */ /* 0x000f24000802007f */
[----:B----4-:R-:W-:Y:S05]  /*2ea70*/  @!P1 BRA `(.L_x_2001) ;  /* 0xfffffffc00f09947 */ /* 0x010fea000383ffff */
[----:B------:R-:W-:Y:S05]  /*2ea80*/  BRA `(.L_x_2190) ;  /* 0xffffffb000547947 */ /* 0x000fea000383ffff */
.L_x_2003:
[----:B----4-:R4:W0:Y:S02]  /*2ea90*/  SYNCS.PHASECHK.TRANS64.TRYWAIT P1, [R3+URZ+0x30860], R2 ;  /* 0x03086002030075a7 */ /* 0x010824000802017f */
[----:B0-----:R-:W-:Y:S05]  /*2eaa0*/  @!P1 NANOSLEEP.SYNCS 0x989680 ;  /* 0x009896800000995d */ /* 0x001fea0003900000 */
[----:B------:R-:W0:Y:S02]  /*2eab0*/  @!P1 SYNCS.PHASECHK.TRANS64 P1, [R3+URZ+0x30860], R2 ;  /* 0x03086002030095a7 */ /* 0x000e24000802007f */
[----:B0-----:R-:W-:Y:S05]  /*2eac0*/  @!P1 BRA `(.L_x_2003) ;  /* 0xfffffffc00f09947 */ /* 0x001fea000383ffff */
[----:B------:R-:W-:Y:S05]  /*2ead0*/  BRA `(.L_x_2191) ;  /* 0xffffffb000507947 */ /* 0x000fea000383ffff */
.L_x_2192:
        /* <DEDUP_REMOVED lines=10> */
.L_x_3298:


//--------------------- .text._ZN7cutlass13device_kernelIN5flash11enable_sm90INS1_16FlashAttnFwdSm90INS1_25CollectiveMainloopFwdSm90ILi2EN4cute5tupleIJNS5_1CILi1EEES8_S8_EEENS6_IJNS7_ILi128EEENS7_ILi80EEENS7_ILi256EEEEEELi256ENS_10bfloat16_tEfNS_4arch4Sm90ELb1ELb0ELb0ELb0ELb1ELb0ELb0ELb1ELb1ELb1ELb0ELb0EEENS1_21CollectiveEpilogueFwdINS6_IJSA_SC_SB_EEES9_SE_SG_Li256ELb0ELb1ELb0ELb0EEENS1_30DynamicPersistentTileSchedulerILi256ELi128ELb0ELb1ELb1EEEEEEEEEvNT_6ParamsE --------------------------
	.section	.text._ZN7cutlass13device_kernelIN5flash11enable_sm90INS1_16FlashAttnFwdSm90INS1_25CollectiveMainloopFwdSm90ILi2EN4cute5tupleIJNS5_1CILi1EEES8_S8_EEENS6_IJNS7_ILi128EEENS7_ILi80EEENS7_ILi256EEEEEELi256ENS_10bfloat16_tEfNS_4arch4Sm90ELb1ELb0ELb0ELb0ELb1ELb0ELb0ELb1ELb1ELb1ELb0ELb0EEENS1_21CollectiveEpilogueFwdINS6_IJSA_SC_SB_EEES9_SE_SG_Li256ELb0ELb1ELb0ELb0EEENS1_30DynamicPersistentTileSchedulerILi256ELi128ELb0ELb1ELb1EEEEEEEEEvNT_6ParamsE,"ax",@progbits
	.align	128
.text._ZN7cutlass13device_kernelIN5flash11enable_sm90INS1_16FlashAttnFwdSm90INS1_25CollectiveMainloopFwdSm90ILi2EN4cute5tupleIJNS5_1CILi1EEES8_S8_EEENS6_IJNS7_ILi128EEENS7_ILi80EEENS7_ILi256EEEEEELi256ENS_10bfloat16_tEfNS_4arch4Sm90ELb1ELb0ELb0ELb0ELb1ELb0ELb0ELb1ELb1ELb1ELb0ELb0EEENS1_21CollectiveEpilogueFwdINS6_IJSA_SC_SB_EEES9_SE_SG_Li256ELb0ELb1ELb0ELb0EEENS1_30DynamicPersistentTileSchedulerILi256ELi128ELb0ELb1ELb1EEEEEEEEEvNT_6ParamsE:
        .type           _ZN7cutlass13device_kernelIN5flash11enable_sm90INS1_16FlashAttnFwdSm90INS1_25CollectiveMainloopFwdSm90ILi2EN4cute5tupleIJNS5_1CILi1EEES8_S8_EEENS6_IJNS7_ILi128EEENS7_ILi80EEENS7_ILi256EEEEEELi256ENS_10bfloat16_tEfNS_4arch4Sm90ELb1ELb0ELb0ELb0ELb1ELb0ELb0ELb1ELb1ELb1ELb0ELb0EEENS1_21CollectiveEpilogueFwdINS6_IJSA_SC_SB_EEES9_SE_SG_Li256ELb0ELb1ELb0ELb0EEENS1_30DynamicPersistentTileSchedulerILi256ELi128ELb0ELb1ELb1EEEEEEEEEvNT_6ParamsE,@function
        .size           _ZN7cutlass13device_kernelIN5flash11enable_sm90INS1_16FlashAttnFwdSm90INS1_25CollectiveMainloopFwdSm90ILi2EN4cute5tupleIJNS5_1CILi1EEES8_S8_EEENS6_IJNS7_ILi128EEENS7_ILi80EEENS7_ILi256EEEEEELi256ENS_10bfloat16_tEfNS_4arch4Sm90ELb1ELb0ELb0ELb0ELb1ELb0ELb0ELb1ELb1ELb1ELb0ELb0EEENS1_21CollectiveEpilogueFwdINS6_IJSA_SC_SB_EEES9_SE_SG_Li256ELb0ELb1ELb0ELb0EEENS1_30DynamicPersistentTileSchedulerILi256ELi128ELb0ELb1ELb1EEEEEEEEEvNT_6ParamsE,(.L_x_3299 - _ZN7cutlass13device_kernelIN5flash11enable_sm90INS1_16FlashAttnFwdSm90INS1_25CollectiveMainloopFwdSm90ILi2EN4cute5tupleIJNS5_1CILi1EEES8_S8_EEENS6_IJNS7_ILi128EEENS7_ILi80EEENS7_ILi256EEEEEELi256ENS_10bfloat16_tEfNS_4arch4Sm90ELb1ELb0ELb0ELb0ELb1ELb0ELb0ELb1ELb1ELb1ELb0ELb0EEENS1_21CollectiveEpilogueFwdINS6_IJSA_SC_SB_EEES9_SE_SG_Li256ELb0ELb1ELb0ELb0EEENS1_30DynamicPersistentTileSchedulerILi256ELi128ELb0ELb1ELb1EEEEEEEEEvNT_6ParamsE)
        .other          _ZN7cutlass13device_kernelIN5flash11enable_sm90INS1_16FlashAttnFwdSm90INS1_25CollectiveMainloopFwdSm90ILi2EN4cute5tupleIJNS5_1CILi1EEES8_S8_EEENS6_IJNS7_ILi128EEENS7_ILi80EEENS7_ILi256EEEEEELi256ENS_10bfloat16_tEfNS_4arch4Sm90ELb1ELb0ELb0ELb0ELb1ELb0ELb0ELb1ELb1ELb1ELb0ELb0EEENS1_21CollectiveEpilogueFwdINS6_IJSA_SC_SB_EEES9_SE_SG_Li256ELb0ELb1ELb0ELb0EEENS1_30DynamicPersistentTileSchedulerILi256ELi128ELb0ELb1ELb1EEEEEEEEEvNT_6ParamsE,@"STO_CUDA_ENTRY STV_DEFAULT"
_ZN7cutlass13device_kernelIN5flash11enable_sm90INS1_16FlashAttnFwdSm90INS1_25CollectiveMainloopFwdSm90ILi2EN4cute5tupleIJNS5_1CILi1EEES8_S8_EEENS6_IJNS7_ILi128EEENS7_ILi80EEENS7_ILi256EEEEEELi256ENS_10bfloat16_tEfNS_4arch4Sm90ELb1ELb0ELb0ELb0ELb1ELb0ELb0ELb1ELb1ELb1ELb0ELb0EEENS1_21CollectiveEpilogueFwdINS6_IJSA_SC_SB_EEES9_SE_SG_Li256ELb0ELb1ELb0ELb0EEENS1_30DynamicPersistentTileSchedulerILi256ELi128ELb0ELb1ELb1EEEEEEEEEvNT_6ParamsE:
        /* <DEDUP_REMOVED lines=45> */
.L_x_2193:
        /* <DEDUP_REMOVED lines=22> */
.L_x_2194:
        /* <DEDUP_REMOVED lines=18> */
.L_x_2195:
        /* <DEDUP_REMOVED lines=22> */
.L_x_2196:
        /* <DEDUP_REMOVED lines=23> */
.L_x_2197:
        /* <DEDUP_REMOVED lines=10> */
.L_x_2199:
        /* <DEDUP_REMOVED lines=10> */
[----:B------:R-:W2:Y:S01]  /*0960*/  LDL R3, [R1+0x4] ;  /* 0x0000040001037983 */ /* 0x000ea20000100800 */
[----:B------:R-:W-:Y:S01]  /*0970*/  UMOV UR36, URZ ;  /* 0x0000003f00247c82 */ /* 0x000fe20008000000 */
[----:B0-----:R-:W0:Y:S02]  /*0980*/  S2R R2, SR_TID.X ;  /* 0x0000000000027919 */ /* 0x001e240000002100 */
[----:B0-----:R-:W-:-:S05]  /*0990*/  VIADD R12, R2, 0xffffff80 ;  /* 0xffffff80020c7836 */ /* 0x001fca0000000000 */
[----:B------:R-:W-:-:S04]  /*09a0*/  SHF.R.S32.HI R0, RZ, 0x1f, R12 ;  /* 0x0000001fff007819 */ /* 0x000fc8000001140c */
[CC--:B------:R-:W-:Y:S02]  /*09b0*/  LEA.HI R2, R0.reuse, R12.reuse, RZ, 0x7 ;  /* 0x0000000c00027211 */ /* 0x0c0fe400078f38ff */
[-C--:B------:R-:W-:Y:S02]  /*09c0*/  LEA.HI R4, R0, R12.reuse, RZ, 0x5 ;  /* 0x0000000c00047211 */ /* 0x080fe400078f28ff */
[----:B------:R-:W-:Y:S02]  /*09d0*/  LOP3.LUT R224, R2, 0xffffff80, RZ, 0xc0, !PT ;  /* 0xffffff8002e07812 */ /* 0x000fe400078ec0ff */
[----:B------:R-:W-:Y:S01]  /*09e0*/  LEA.HI R11, R0, R12, RZ, 0x2 ;  /* 0x0000000c000b7211 */ /* 0x000fe200078f10ff */
[----:B------:R-:W-:Y:S01]  /*09f0*/  IMAD.SHL.U32 R5, R4, 0x20, RZ ;  /* 0x0000002004057824 */ /* 0x000fe200078e00ff */
[----:B------:R-:W-:Y:S01]  /*0a00*/  SHF.R.S32.HI R225, RZ, 0x7, R2 ;  /* 0x00000007ffe17819 */ /* 0x000fe20000011402 */
[----:B------:R-:W-:Y:S01]  /*0a10*/  IMAD.IADD R224, R12, 0x1, -R224 ;  /* 0x000000010ce07824 */ /* 0x000fe200078e0ae0 */
[----:B------:R-:W-:-:S02]  /*0a20*/  LOP3.LUT R11, R11, 0xfffffffc, RZ, 0xc0, !PT ;  /* 0xfffffffc0b0b7812 */ /* 0x000fc400078ec0ff */
[----:B------:R-:W-:Y:S02]  /*0a30*/  LEA.HI R2, R2, R225, RZ, 0x1 ;  /* 0x000000e102027211 */ /* 0x000fe400078f08ff */
[----:B------:R-:W-:Y:S01]  /*0a40*/  SHF.R.S32.HI R7, RZ, 0x1f, R224 ;  /* 0x0000001fff077819 */ /* 0x000fe200000114e0 */
[----:B------:R-:W-:Y:S01]  /*0a50*/  IMAD.IADD R11, R12, 0x1, -R11 ;  /* 0x000000010c0b7824 */ /* 0x000fe200078e0a0b */
[----:B------:R-:W-:Y:S02]  /*0a60*/  LOP3.LUT R5, R5, 0xfffffc00, RZ, 0xc0, !PT ;  /* 0xfffffc0005057812 */ /* 0x000fe400078ec0ff */
[CC--:B------:R-:W-:Y:S02]  /*0a70*/  LEA.HI R8, R7.reuse, R224.reuse, RZ, 0x2 ;  /* 0x000000e007087211 */ /* 0x0c0fe400078f10ff */
[----:B------:R-:W-:Y:S02]  /*0a80*/  LEA.HI R7, R7, R224, RZ, 0x5 ;  /* 0x000000e007077211 */ /* 0x000fe400078f28ff */
[----:B------:R-:W-:-:S02]  /*0a90*/  SHF.R.S32.HI R9, RZ, 0x2, R8 ;  /* 0x00000002ff097819 */ /* 0x000fc40000011408 */
[----:B------:R-:W-:Y:S02]  /*0aa0*/  SHF.R.S32.HI R10, RZ, 0x1f, R8 ;  /* 0x0000001fff0a7819 */ /* 0x000fe40000011408 */
[----:B------:R-:W-:Y:S02]  /*0ab0*/  SHF.R.S32.HI R7, RZ, 0x5, R7 ;  /* 0x00000005ff077819 */ /* 0x000fe40000011407 */
[----:B------:R-:W-:Y:S02]  /*0ac0*/  LEA.HI R10, R10, R9, RZ, 0x3 ;  /* 0x000000090a0a7211 */ /* 0x000fe400078f18ff */
[----:B------:R-:W-:Y:S02]  /*0ad0*/  LOP3.LUT R2, R2, 0x3fffffe, RZ, 0xc0, !PT ;  /* 0x03fffffe02027812 */ /* 0x000fe400078ec0ff */
[----:B------:R-:W-:-:S03]  /*0ae0*/  LOP3.LUT R10, R10, 0xfffffff8, RZ, 0xc0, !PT ;  /* 0xfffffff80a0a7812 */ /* 0x000fc600078ec0ff */
[----:B------:R-:W-:Y:S02]  /*0af0*/  IMAD.IADD R2, R225, 0x1, -R2 ;  /* 0x00000001e1027824 */ /* 0x000fe400078e0a02 */
[----:B------:R-:W-:-:S04]  /*0b00*/  IMAD.IADD R10, R9, 0x1, -R10 ;  /* 0x00000001090a7824 */ /* 0x000fc800078e0a0a */
[----:B------:R-:W-:-:S04]  /*0b10*/  IMAD R7, R7, 0x10, R10 ;  /* 0x0000001007077824 */ /* 0x000fc800078e020a */
[----:B------:R-:W-:Y:S01]  /*0b20*/  IMAD R226, R2, 0x40, R7 ;  /* 0x0000004002e27824 */ /* 0x000fe200078e0207 */
[----:B--2---:R-:W-:Y:S02]  /*0b30*/  R2UR UR5, R3 ;  /* 0x00000000030572ca */ /* 0x004fe400000e0000 */
[CC--:B------:R-:W-:Y:S02]  /*0b40*/  LEA.HI R3, R0.reuse, R12.reuse, RZ, 0x4 ;  /* 0x0000000c00037211 */ /* 0x0c0fe400078f20ff */
[----:B------:R-:W-:Y:S02]  /*0b50*/  LEA.HI R0, R0, R12, RZ, 0x3 ;  /* 0x0000000c00007211 */ /* 0x000fe400078f18ff */
[----:B------:R-:W-:Y:S02]  /*0b60*/  SHF.R.S32.HI R6, RZ, 0x4, R3 ;  /* 0x00000004ff067819 */ /* 0x000fe40000011403 */
[C---:B------:R-:W-:Y:S02]  /*0b70*/  LOP3.LUT R4, R3.reuse, 0x3fffff0, RZ, 0xc0, !PT ;  /* 0x03fffff003047812 */ /* 0x040fe400078ec0ff */
[----:B------:R-:W-:-:S02]  /*0b80*/  LEA.HI R3, R3, R6, RZ, 0x1 ;  /* 0x0000000603037211 */ /* 0x000fc400078f08ff */
[----:B------:R-:W-:Y:S01]  /*0b90*/  LOP3.LUT R219, R0, 0xfffffff8, RZ, 0xc0, !PT ;  /* 0xfffffff800db7812 */ /* 0x000fe200078ec0ff */
[C---:B------:R-:W-:Y:S01]  /*0ba0*/  IMAD.IADD R4, R12.reuse, 0x1, -R4 ;  /* 0x000000010c047824 */ /* 0x040fe200078e0a04 */
[----:B------:R-:W-:Y:S01]  /*0bb0*/  LOP3.LUT R3, R3, 0x1ffffffe, RZ, 0xc0, !PT ;  /* 0x1ffffffe03037812 */ /* 0x000fe200078ec0ff */
[----:B------:R-:W-:Y:S01]  /*0bc0*/  ULOP3.LUT UR6, UR5, 0x1, URZ, 0xfc, !UPT ;  /* 0x0000000105067892 */ /* 0x000fe2000f8efc3f */
[----:B------:R-:W-:Y:S01]  /*0bd0*/  IADD3 R219, R12, -R219, RZ ;  /* 0x800000db0cdb7210 */ /* 0x000fe20007ffe0ff */
[----:B------:R-:W-:Y:S01]  /*0be0*/  IMAD R4, R4, 0x40, R5 ;  /* 0x0000004004047824 */ /* 0x000fe200078e0205 */
[----:B------:R-:W-:Y:S01]  /*0bf0*/  LEA.HI R5, R11, R11, RZ, 0x1 ;  /* 0x0000000b0b057211 */ /* 0x000fe200078f08ff */
[----:B------:R-:W-:Y:S01]  /*0c00*/  IMAD.IADD R3, R6, 0x1, -R3 ;  /* 0x0000000106037824 */ /* 0x000fe200078e0a03 */
[----:B------:R-:W-:Y:S01]  /*0c10*/  UMOV UR5, URZ ;  /* 0x0000003f00057c82 */ /* 0x000fe20008000000 */
[----:B------:R-:W-:Y:S01]  /*0c20*/  IMAD.SHL.U32 R22, R219, 0x8, RZ ;  /* 0x00000008db167824 */ /* 0x000fe200078e00ff */
[----:B------:R-:W-:Y:S01]  /*0c30*/  LOP3.LUT R6, R5, 0x1ffffffe, RZ, 0xc0, !PT ;  /* 0x1ffffffe05067812 */ /* 0x000fe200078ec0ff */
[----:B------:R-:W-:Y:S01]  /*0c40*/  IMAD R227, R3, 0x8, R4 ;  /* 0x0000000803e37824 */ /* 0x000fe200078e0204 */
[----:B------:R-:W-:Y:S01]  /*0c50*/  LOP3.LUT R3, R8, 0x7ffffffc, RZ, 0xc0, !PT ;  /* 0x7ffffffc08037812 */ /* 0x000fe200078ec0ff */
[----:B------:R-:W-:Y:S01]  /*0c60*/  IMAD.U32 R2, RZ, RZ, UR6 ;  /* 0x00000006ff027e24 */ /* 0x000fe2000f8e00ff */
[----:B------:R-:W-:Y:S01]  /*0c70*/  SHF.R.S32.HI R222, RZ, 0x3, R0 ;  /* 0x00000003ffde7819 */ /* 0x000fe20000011400 */
[C---:B------:R-:W-:Y:S01]  /*0c80*/  VIADD R217, R22.reuse, 0x40 ;  /* 0x0000004016d97836 */ /* 0x040fe20000000000 */
[----:B------:R-:W-:Y:S01]  /*0c90*/  SHF.R.S32.HI R0, RZ, 0x1f, R22 ;  /* 0x0000001fff007819 */ /* 0x000fe20000011416 */
[C---:B------:R-:W-:Y:S01]  /*0ca0*/  VIADD R216, R22.reuse, 0x80 ;  /* 0x0000008016d87836 */ /* 0x040fe20000000000 */
[----:B------:R0:W-:Y:S01]  /*0cb0*/  STL [R1], R2 ;  /* 0x0000000201007387 */ /* 0x0001e20000100800 */
[----:B------:R-:W-:Y:S01]  /*0cc0*/  VIADD R218, R22, 0xc0 ;  /* 0x000000c016da7836 */ /* 0x000fe20000000000 */
[----:B------:R-:W-:Y:S01]  /*0cd0*/  SHF.R.S32.HI R4, RZ, 0x1f, R217 ;  /* 0x0000001fff047819 */ /* 0x000fe200000114d9 */
[----:B------:R-:W-:-:S02]  /*0ce0*/  IMAD.IADD R215, R11, 0x1, -R6 ;  /* 0x000000010bd77824 */ /* 0x000fc400078e0a06 */
[----:B------:R-:W-:Y:S01]  /*0cf0*/  IMAD.U32 R223, RZ, RZ, UR5 ;  /* 0x00000005ffdf7e24 */ /* 0x000fe2000f8e00ff */
[----:B------:R-:W-:Y:S01]  /*0d00*/  SHF.R.S32.HI R0, RZ, 0x1f, R218 ;  /* 0x0000001fff007819 */ /* 0x000fe200000114da */
[----:B------:R-:W-:Y:S02]  /*0d10*/  IMAD.IADD R214, R224, 0x1, -R3 ;  /* 0x00000001e0d67824 */ /* 0x000fe400078e0a03 */
[----:B------:R-:W-:Y:S01]  /*0d20*/  IMAD R215, R215, 0x8, R226 ;  /* 0x00000008d7d77824 */ /* 0x000fe200078e02e2 */
[----:B0-----:R-:W-:Y:S01]  /*0d30*/  SHF.R.S32.HI R2, RZ, 0x1f, R216 ;  /* 0x0000001fff027819 */ /* 0x001fe200000114d8 */
[----:B------:R-:W-:-:S07]  /*0d40*/  IMAD.U32 R17, RZ, RZ, UR5 ;  /* 0x00000005ff117e24 */ /* 0x000fce000f8e00ff */
.L_x_2256:
        /* <DEDUP_REMOVED lines=21> */
.L_x_2200:
[----:B------:R-:W-:Y:S01]  /*0ea0*/  ULDC UR8, c[0x0][0xc54] ;  /* 0x0003150000087ab9 */ /* 0x000fe20000000800 */
[----:B------:R-:W-:Y:S01]  /*0eb0*/  UMOV UR4, UR9 ;  /* 0x0000000900047c82 */ /* 0x000fe20008000000 */
[----:B------:R-:W-:-:S11]  /*0ec0*/  UISETP.NE.AND UP0, UPT, UR8, 0x1, UPT ;  /* 0x000000010800788c */ /* 0x000fd6000bf05270 */
[----:B------:R-:W-:Y:S02]  /*0ed0*/  @UP0 ULDC.64 UR10, c[0x0][0xc58] ;  /* 0x00031600000a0ab9 */ /* 0x000fe40000000a00 */
[----:B------:R-:W-:-:S04]  /*0ee0*/  UIMAD.WIDE.U32 UR6, UR9, UR10, URZ ;  /* 0x0000000a090672a5 */ /* 0x000fc8000f8e003f */
[----:B------:R-:W-:-:S04]  /*0ef0*/  @UP0 USHF.R.U32.HI UR4, URZ, UR11, UR7 ;  /* 0x0000000b3f040299 */ /* 0x000fc80008011607 */
[----:B------:R-:W-:-:S12]  /*0f00*/  UIMAD UR6, UR4, UR8, URZ ;  /* 0x00000008040672a4 */ /* 0x000fd8000f8e023f */
.L_x_2201:
[----:B------:R-:W-:Y:S01]  /*0f10*/  ULDC.64 UR10, c[0x0][0x418] ;  /* 0x00010600000a7ab9 */ /* 0x000fe20000000a00 */
[----:B------:R-:W-:Y:S01]  /*0f20*/  ULOP3.LUT UR4, URZ, UR4, URZ, 0x33, !UPT ;  /* 0x000000043f047292 */ /* 0x000fe2000f8e333f */
[----:B------:R-:W-:Y:S01]  /*0f30*/  PLOP3.LUT P0, PT, PT, PT, PT, 0x80, 0x0 ;  /* 0x000000000000781c */ /* 0x000fe20003f0f070 */
[----:B------:R-:W-:Y:S01]  /*0f40*/  UISETP.NE.U32.AND UP0, UPT, UR10, URZ, UPT ;  /* 0x0000003f0a00728c */ /* 0x000fe2000bf05070 */
[----:B------:R-:W-:Y:S01]  /*0f50*/  CS2R R2, SRZ ;  /* 0x0000000000027805 */ /* 0x000fe2000001ff00 */
[----:B------:R-:W-:Y:S01]  /*0f60*/  UIADD3 UR10, UR9, -UR6, URZ ;  /* 0x80000006090a7290 */ /* 0x000fe2000fffe03f */
[----:B------:R-:W-:Y:S01]  /*0f70*/  IMAD.MOV.U32 R0, RZ, RZ, RZ ;  /* 0x000000ffff007224 */ /* 0x000fe200078e00ff */
[----:B------:R-:W-:Y:S01]  /*0f80*/  ULDC UR7, c[0x0][0x448] ;  /* 0x0001120000077ab9 */ /* 0x000fe20000000800 */
[----:B------:R-:W-:Y:S01]  /*0f90*/  ULDC UR6, c[0x0][0xc3c] ;  /* 0x00030f0000067ab9 */ /* 0x000fe20000000800 */
[----:B------:R-:W-:Y:S01]  /*0fa0*/  UISETP.NE.AND UP2, UPT, UR7, 0x1, UPT ;  /* 0x000000010700788c */ /* 0x000fe2000bf45270 */
[----:B------:R-:W-:Y:S01]  /*0fb0*/  CS2R R164, SRZ ;  /* 0x0000000000a47805 */ /* 0x000fe2000001ff00 */
[----:B------:R-:W-:Y:S01]  /*0fc0*/  UIADD3 UR4, UR4, UR6, URZ ;  /* 0x0000000604047290 */ /* 0x000fe2000fffe03f */
[----:B------:R-:W-:Y:S01]  /*0fd0*/  CS2R R162, SRZ ;  /* 0x0000000000a27805 */ /* 0x000fe2000001ff00 */
[----:B------:R-:W-:Y:S01]  /*0fe0*/  UP2UR UR6, UPR, URZ, 0x4 ;  /* 0x000000043f067883 */ /* 0x000fe20008000000 */
[----:B------:R-:W-:Y:S01]  /*0ff0*/  CS2R R148, SRZ ;  /* 0x0000000000947805 */ /* 0x000fe2000001ff00 */
[----:B------:R-:W-:Y:S01]  /*1000*/  USHF.L.U32 UR4, UR4, 0x7, URZ ;  /* 0x0000000704047899 */ /* 0x000fe2000800063f */
[----:B------:R-:W-:Y:S01]  /*1010*/  CS2R R160, SRZ ;  /* 0x0000000000a07805 */ /* 0x000fe2000001ff00 */
[----:B------:R-:W-:Y:S01]  /*1020*/  UISETP.NE.AND.EX UP0, UPT, UR11, URZ, UPT, UP0 ;  /* 0x0000003f0b00728c */ /* 0x000fe2000bf05300 */
[----:B------:R-:W-:-:S02]  /*1030*/  CS2R R144, SRZ ;  /* 0x0000000000907805 */ /* 0x000fc4000001ff00 */
[----:B------:R-:W-:Y:S01]  /*1040*/  MOV R212, UR6 ;  /* 0x0000000600d47c02 */ /* 0x000fe20008000f00 */
[----:B------:R-:W-:Y:S01]  /*1050*/  ULDC UR9, c[0x0][0x424] ;  /* 0x0001090000097ab9 */ /* 0x000fe20000000800 */
[----:B------:R-:W-:Y:S01]  /*1060*/  IMAD.U32 R213, RZ, RZ, UR4 ;  /* 0x00000004ffd57e24 */ /* 0x000fe2000f8e00ff */
[----:B------:R-:W-:Y:S01]  /*1070*/  UIADD3 UR4, UR4, 0x7f, URZ ;  /* 0x0000007f04047890 */ /* 0x000fe2000fffe03f */
[----:B------:R-:W-:Y:S01]  /*1080*/  CS2R R128, SRZ ;  /* 0x0000000000807805 */ /* 0x000fe2000001ff00 */
[----:B------:R-:W-:Y:S01]  /*1090*/  ULDC UR8, c[0x0][0x288] ;  /* 0x0000a20000087ab9 */ /* 0x000fe20000000800 */
[----:B------:R-:W-:Y:S01]  /*10a0*/  @UP2 ULDC UR6, c[0x0][0x44c] ;  /* 0x0001130000062ab9 */ /* 0x000fe20000000800 */
[----:B------:R-:W-:Y:S01]  /*10b0*/  UIADD3 UR8, -UR8, 0x50, URZ ;  /* 0x0000005008087890 */ /* 0x000fe2000fffe13f */
[----:B------:R-:W-:Y:S01]  /*10c0*/  CS2R R140, SRZ ;  /* 0x00000000008c7805 */ /* 0x000fe2000001ff00 */
[----:B------:R-:W-:Y:S01]  /*10d0*/  UIMAD.WIDE.U32 UR6, UR4, UR6, URZ ;  /* 0x00000006040672a5 */ /* 0x000fe2000f8e003f */
[----:B------:R-:W-:Y:S01]  /*10e0*/  CS2R R124, SRZ ;  /* 0x00000000007c7805 */ /* 0x000fe2000001ff00 */
[----:B------:R-:W-:Y:S01]  /*10f0*/  USEL UR14, UR9, 0x1, UP0 ;  /* 0x00000001090e7887 */ /* 0x000fe20008000000 */
[----:B------:R-:W-:Y:S01]  /*1100*/  CS2R R96, SRZ ;  /* 0x0000000000607805 */ /* 0x000fe2000001ff00 */
[----:B------:R-:W-:Y:S01]  /*1110*/  ULDC UR12, c[0x0][0x2f0] ;  /* 0x0000bc00000c7ab9 */ /* 0x000fe20000000800 */
[----:B------:R-:W-:Y:S01]  /*1120*/  @UP2 ULDC UR9, c[0x0][0x450] ;  /* 0x0001140000092ab9 */ /* 0x000fe20000000800 */
[----:B------:R-:W-:Y:S01]  /*1130*/  UIMAD UR8, UR14, UR12, UR8 ;  /* 0x0000000c0e0872a4 */ /* 0x000fe2000f8e0208 */
[----:B------:R-:W-:Y:S01]  /*1140*/  CS2R R136, SRZ ;  /* 0x0000000000887805 */ /* 0x000fe2000001ff00 */
[----:B------:R-:W-:Y:S01]  /*1150*/  @UP2 USHF.R.U32.HI UR4, URZ, UR9, UR7 ;  /* 0x000000093f042299 */ /* 0x000fe20008011607 */
[----:B------:R-:W-:Y:S01]  /*1160*/  IMAD.U32 R23, RZ, RZ, UR14 ;  /* 0x0000000eff177e24 */ /* 0x000fe2000f8e00ff */
[----:B------:R-:W-:Y:S01]  /*1170*/  UIMAD UR6, UR14, UR12, 0x4f ;  /* 0x0000004f0e0674a4 */ /* 0x000fe2000f8e020c */
[----:B------:R-:W-:Y:S01]  /*1180*/  CS2R R92, SRZ ;  /* 0x00000000005c7805 */ /* 0x000fe2000001ff00 */
[----:B------:R-:W-:Y:S01]  /*1190*/  UIADD3 UR8, UR8, UR4, URZ ;  /* 0x0000000408087290 */ /* 0x000fe2000fffe03f */
[----:B------:R-:W-:Y:S01]  /*11a0*/  CS2R R88, SRZ ;  /* 0x0000000000587805 */ /* 0x000fe2000001ff00 */
[----:B------:R-:W-:Y:S01]  /*11b0*/  UIMAD.WIDE UR6, UR6, 0x66666667, URZ ;  /* 0x66666667060678a5 */ /* 0x000fe2000f8e023f */
[----:B------:R-:W-:Y:S01]  /*11c0*/  CS2R R132, SRZ ;  /* 0x0000000000847805 */ /* 0x000fe2000001ff00 */
[----:B------:R-:W-:Y:S01]  /*11d0*/  UIMAD.WIDE UR8, UR8, 0x66666667, URZ ;  /* 0x66666667080878a5 */ /* 0x000fe2000f8e023f */
[----:B------:R-:W-:Y:S01]  /*11e0*/  CS2R R84, SRZ ;  /* 0x0000000000547805 */ /* 0x000fe2000001ff00 */
[----:B------:R-:W-:Y:S01]  /*11f0*/  ULDC UR13, c[0x0][0xc54] ;  /* 0x00031500000d7ab9 */ /* 0x000fe20000000800 */
[----:B------:R-:W-:Y:S01]  /*1200*/  USHF.R.U32.HI UR4, URZ, 0x1f, UR7 ;  /* 0x0000001f3f047899 */ /* 0x000fe20008011607 */
[----:B------:R-:W-:Y:S01]  /*1210*/  CS2R R80, SRZ ;  /* 0x0000000000507805 */ /* 0x000fe2000001ff00 */
[----:B------:R-:W-:Y:S01]  /*1220*/  UIMAD UR12, UR5, UR13, UR10 ;  /* 0x0000000d050c72a4 */ /* 0x000fe2000f8e020a */
[----:B------:R-:W-:Y:S01]  /*1230*/  CS2R R194, SRZ ;  /* 0x0000000000c27805 */ /* 0x000fe2000001ff00 */
[----:B------:R-:W-:Y:S01]  /*1240*/  USHF.R.U32.HI UR5, URZ, 0x1f, UR9 ;  /* 0x0000001f3f057899 */ /* 0x000fe20008011609 */
[----:B------:R-:W-:Y:S01]  /*1250*/  CS2R R76, SRZ ;  /* 0x00000000004c7805 */ /* 0x000fe2000001ff00 */
[----:B------:R-:W-:Y:S01]  /*1260*/  ULDC UR11, c[0x0][0xc48] ;  /* 0x00031200000b7ab9 */ /* 0x000fe20000000800 */
[----:B------:R-:W-:Y:S01]  /*1270*/  ULEA.HI.SX32 UR7, UR7, UR4, 0x1b ;  /* 0x0000000407077291 */ /* 0x000fe2000f8fda3f */
[----:B------:R-:W-:Y:S01]  /*1280*/  CS2R R72, SRZ ;  /* 0x0000000000487805 */ /* 0x000fe2000001ff00 */
[----:B------:R-:W-:Y:S01]  /*1290*/  UISETP.NE.AND UP1, UPT, UR11, 0x1, UPT ;  /* 0x000000010b00788c */ /* 0x000fe2000bf25270 */
[----:B------:R-:W-:Y:S01]  /*12a0*/  CS2R R68, SRZ ;  /* 0x0000000000447805 */ /* 0x000fe2000001ff00 */
[----:B------:R-:W-:Y:S01]  /*12b0*/  ULEA.HI.SX32 UR9, UR9, UR5, 0x1b ;  /* 0x0000000509097291 */ /* 0x000fe2000f8fda3f */
[----:B------:R-:W-:Y:S01]  /*12c0*/  CS2R R64, SRZ ;  /* 0x0000000000407805 */ /* 0x000fe2000001ff00 */
[----:B------:R-:W-:Y:S01]  /*12d0*/  UMOV UR14, UR12 ;  /* 0x0000000c000e7c82 */ /* 0x000fe20008000000 */
[----:B------:R-:W-:Y:S01]  /*12e0*/  CS2R R170, SRZ ;  /* 0x0000000000aa7805 */ /* 0x000fe2000001ff00 */
[----:B------:R-:W-:Y:S01]  /*12f0*/  UISETP.LT.AND UP0, UPT, UR7, UR9, UPT ;  /* 0x000000090700728c */ /* 0x000fe2000bf01270 */
[----:B------:R-:W-:-:S02]  /*1300*/  CS2R R192, SRZ ;  /* 0x0000000000c07805 */ /* 0x000fc4000001ff00 */
[----:B------:R-:W-:Y:S02]  /*1310*/  CS2R R60, SRZ ;  /* 0x00000000003c7805 */ /* 0x000fe4000001ff00 */
[----:B------:R-:W-:Y:S01]  /*1320*/  CS2R R56, SRZ ;  /* 0x0000000000387805 */ /* 0x000fe2000001ff00 */
[----:B------:R-:W-:Y:S01]  /*1330*/  USEL UR60, UR7, UR9, UP0 ;  /* 0x00000009073c7287 */ /* 0x000fe20008000000 */
[----:B------:R-:W-:Y:S01]  /*1340*/  CS2R R168, SRZ ;  /* 0x0000000000a87805 */ /* 0x000fe2000001ff00 */
[----:B------:R-:W-:Y:S01]  /*1350*/  @UP1 ULDC UR10, c[0x0][0xc4c] ;  /* 0x00031300000a1ab9 */ /* 0x000fe20000000800 */
[----:B------:R-:W-:Y:S01]  /*1360*/  @UP1 ULDC UR6, c[0x0][0xc50] ;  /* 0x0003140000061ab9 */ /* 0x000fe20000000800 */
[----:B------:R-:W-:Y:S01]  /*1370*/  UIMAD.WIDE.U32 UR4, UR12, UR10, URZ ;  /* 0x0000000a0c0472a5 */ /* 0x000fe2000f8e003f */
[----:B------:R-:W-:Y:S01]  /*1380*/  CS2R R52, SRZ ;  /* 0x0000000000347805 */ /* 0x000fe2000001ff00 */
[----:B------:R-:W-:Y:S01]  /*1390*/  UISETP.GE.AND UP0, UPT, UR60, 0x1, UPT ;  /* 0x000000013c00788c */ /* 0x000fe2000bf06270 */
[----:B------:R-:W-:Y:S01]  /*13a0*/  CS2R R48, SRZ ;  /* 0x0000000000307805 */ /* 0x000fe2000001ff00 */
[----:B------:R-:W-:Y:S01]  /*13b0*/  @UP1 USHF.R.U32.HI UR14, URZ, UR6, UR5 ;  /* 0x000000063f0e1299 */ /* 0x000fe20008011605 */
[----:B------:R-:W-:-:S02]  /*13c0*/  CS2R R190, SRZ ;  /* 0x0000000000be7805 */ /* 0x000fc4000001ff00 */
[----:B------:R-:W-:Y:S02]  /*13d0*/  CS2R R44, SRZ ;  /* 0x00000000002c7805 */ /* 0x000fe4000001ff00 */
[----:B------:R-:W-:Y:S02]  /*13e0*/  CS2R R40, SRZ ;  /* 0x0000000000287805 */ /* 0x000fe4000001ff00 */
[----:B------:R-:W-:Y:S01]  /*13f0*/  PLOP3.LUT P1, PT, PT, PT, UP0, 0x80, 0x0 ;  /* 0x000000000000781c */ /* 0x000fe20003f2f008 */
[----:B------:R-:W-:Y:S02]  /*1400*/  UIADD3 UR4, -UR14, URZ, URZ ;  /* 0x0000003f0e047290 */ /* 0x000fe4000fffe13f */
[----:B------:R-:W-:Y:S01]  /*1410*/  IMAD.U32 R221, RZ, RZ, UR14 ;  /* 0x0000000effdd7e24 */ /* 0x000fe2000f8e00ff */
[----:B------:R-:W-:Y:S02]  /*1420*/  CS2R R166, SRZ ;  /* 0x0000000000a67805 */ /* 0x000fe4000001ff00 */
[----:B------:R-:W-:Y:S01]  /*1430*/  CS2R R36, SRZ ;  /* 0x0000000000247805 */ /* 0x000fe2000001ff00 */
[----:B------:R-:W-:Y:S01]  /*1440*/  UIMAD UR4, UR11, UR4, UR12 ;  /* 0x000000040b0472a4 */ /* 0x000fe2000f8e020c */
[----:B------:R-:W-:-:S02]  /*1450*/  CS2R R32, SRZ ;  /* 0x0000000000207805 */ /* 0x000fc4000001ff00 */
[----:B------:R-:W-:Y:S01]  /*1460*/  CS2R R188, SRZ ;  /* 0x0000000000bc7805 */ /* 0x000fe2000001ff00 */
[----:B------:R-:W-:Y:S01]  /*1470*/  IMAD.MOV.U32 R16, RZ, RZ, RZ ;  /* 0x000000ffff107224 */ /* 0x000fe200078e00ff */
[----:B------:R-:W-:Y:S02]  /*1480*/  CS2R R98, SRZ ;  /* 0x0000000000627805 */ /* 0x000fe4000001ff00 */
[----:B------:R-:W-:Y:S01]  /*1490*/  CS2R R186, SRZ ;  /* 0x0000000000ba7805 */ /* 0x000fe2000001ff00 */
[----:B------:R-:W-:Y:S01]  /*14a0*/  IMAD.U32 R220, RZ, RZ, UR4 ;  /* 0x00000004ffdc7e24 */ /* 0x000fe2000f8e00ff */
        /* <DEDUP_REMOVED lines=33> */
[----:B------:R-:W-:Y:S02]  /*16c0*/  UIADD3 UR6, UR7, 0x14400, URZ ;  /* 0x0001440007067890 */ /* 0x000fe4000fffe03f */
[----:B------:R-:W-:Y:S02]  /*16d0*/  IMAD.U32 R16, RZ, RZ, UR7 ;  /* 0x00000007ff107e24 */ /* 0x000fe4000f8e00ff */
        /* <DEDUP_REMOVED lines=17> */
[----:B------:R-:W-:Y:S01]  /*17f0*/  MOV R13, RZ ;  /* 0x000000ff000d7202 */ /* 0x000fe20000000f00 */
[----:B------:R-:W-:Y:S02]  /*1800*/  IMAD.U32 R6, RZ, RZ, UR4 ;  /* 0x00000004ff067e24 */ /* 0x000fe4000f8e00ff */
[----:B------:R-:W-:-:S02]  /*1810*/  IMAD.U32 R7, RZ, RZ, UR5 ;  /* 0x00000005ff077e24 */ /* 0x000fc4000f8e00ff */
[----:B------:R-:W-:Y:S02]  /*1820*/  IMAD.U32 R11, RZ, RZ, UR7 ;  /* 0x00000007ff0b7e24 */ /* 0x000fe4000f8e00ff */
[----:B------:R-:W-:Y:S02]  /*1830*/  IMAD.MOV.U32 R8, RZ, RZ, 0x70 ;  /* 0x00000070ff087424 */ /* 0x000fe400078e00ff */
[----:B0-----:R-:W-:-:S07]  /*1840*/  IMAD.MOV.U32 R12, RZ, RZ, 0x1 ;  /* 0x00000001ff0c7424 */ /* 0x001fce00078e00ff */
[----:B------:R-:W-:-:S07]  /*1850*/  LEPC R20, `(.L_x_2203) ;  /* 0x000000001014794e */ /* 0x000fce0000000000 */
[----:B-1----:R-:W-:Y:S05]  /*1860*/  CALL.ABS.NOINC R2 ;  /* 0x0000000002007343 */ /* 0x002fea0003c00000 */
.L_x_2203:
[----:B------:R-:W2:Y:S01]  /*1870*/  LDL R2, [R1] ;  /* 0x0000000001027983 */ /* 0x000ea20000100800 */
[----:B------:R-:W-:Y:S02]  /*1880*/  R2UR UR7, R223 ;  /* 0x00000000df0772ca */ /* 0x000fe400000e0000 */
[----:B------:R-:W-:-:S11]  /*1890*/  R2UR UR6, R16 ;  /* 0x00000000100672ca */ /* 0x000fd600000e0000 */
[----:B------:R-:W-:-:S04]  /*18a0*/  ULEA.HI UR4, UR7, UR7, URZ, 0x1 ;  /* 0x0000000707047291 */ /* 0x000fc8000f8f083f */
[----:B------:R-:W-:-:S04]  /*18b0*/  ULOP3.LUT UR4, UR4, 0xfffffffe, URZ, 0xc0, !UPT ;  /* 0xfffffffe04047892 */ /* 0x000fc8000f8ec03f */
[----:B------:R-:W-:-:S06]  /*18c0*/  UIADD3 UR4, UR7, -UR4, URZ ;  /* 0x8000000407047290 */ /* 0x000fcc000fffe03f */
[----:B------:R-:W-:-:S05]  /*18d0*/  IMAD.U32 R0, RZ, RZ, UR4 ;  /* 0x00000004ff007e24 */ /* 0x000fca000f8e00ff */
[----:B------:R-:W-:-:S04]  /*18e0*/  SHF.L.U32 R0, R0, 0x1f, RZ ;  /* 0x0000001f00007819 */ /* 0x000fc800000006ff */
[----:B------:R-:W0:Y:S01]  /*18f0*/  SYNCS.PHASECHK.TRANS64.TRYWAIT P1, [UR6+0x38800], R0 ;  /* 0x03880000ff0075a7 */ /* 0x000e220008020146 */
[----:B--2---:R-:W-:-:S13]  /*1900*/  R2UR UR5, R2 ;  /* 0x00000000020572ca */ /* 0x004fda00000e0000 */
[----:B------:R-:W-:-:S05]  /*1910*/  IMAD.U32 R2, RZ, RZ, UR5 ;  /* 0x00000005ff027e24 */ /* 0x000fca000f8e00ff */
[----:B------:R-:W-:Y:S01]  /*1920*/  ISETP.NE.AND P0, PT, R2, 0x3, PT ;  /* 0x000000030200780c */ /* 0x000fe20003f05270 */
[----:B0-----:R-:W-:-:S12]  /*1930*/  @!P1 BRA `(.L_x_2204) ;  /* 0x0000013800cc9947 */ /* 0x001fd80003800000 */
.L_x_2322:
[----:B------:R-:W-:Y:S05]  /*1940*/  @!P0 BRA `(.L_x_2205) ;  /* 0x0000000000048947 */ /* 0x000fea0003800000 */
[----:B------:R-:W-:Y:S01]  /*1950*/  BPT.TRAP 0x1 ;  /* 0x000000040000795c */ /* 0x000fe20000300000 */
.L_x_2205:
[----:B------:R-:W-:Y:S01]  /*1960*/  R2UR UR5, R17 ;  /* 0x00000000110572ca */ /* 0x000fe200000e0000 */
[----:B0-----:R-:W-:Y:S01]  /*1970*/  IMAD.U32 R0, RZ, RZ, UR36 ;  /* 0x00000024ff007e24 */ /* 0x001fe2000f8e00ff */
[----:B------:R-:W-:-:S11]  /*1980*/  R2UR UR4, R16 ;  /* 0x00000000100472ca */ /* 0x000fd600000e0000 */
[----:B------:R-:W-:Y:S02]  /*1990*/  IMAD.U32 R3, RZ, RZ, UR5 ;  /* 0x00000005ff037e24 */ /* 0x000fe4000f8e00ff */
[----:B------:R-:W-:-:S03]  /*19a0*/  LEA R0, R0, UR4, 0x3 ;  /* 0x0000000400007c11 */ /* 0x000fc6000f8e18ff */
[----:B------:R-:W-:-:S04]  /*19b0*/  SHF.L.U32 R3, R3, 0x1f, RZ ;  /* 0x0000001f03037819 */ /* 0x000fc800000006ff */
[----:B------:R0:W1:Y:S01]  /*19c0*/  SYNCS.PHASECHK.TRANS64.TRYWAIT P1, [R0+URZ+0x38830], R3 ;  /* 0x03883003000075a7 */ /* 0x000062000802017f */
[----:B------:R-:W-:Y:S05]  /*19d0*/  @!P0 BRA `(.L_x_2206) ;  /* 0x0000000000048947 */ /* 0x000fea0003800000 */
[----:B------:R-:W-:Y:S01]  /*19e0*/  BPT.TRAP 0x1 ;  /* 0x000000040000795c */ /* 0x000fe20000300000 */
.L_x_2206:
[----:B-1----:R-:W-:Y:S05]  /*19f0*/  @P1 BRA `(.L_x_2207) ;  /* 0x0000000000081947 */ /* 0x002fea0003800000 */
[----:B------:R-:W1:Y:S02]  /*1a00*/  SYNCS.PHASECHK.TRANS64.TRYWAIT P1, [R0+URZ+0x38830], R3 ;  /* 0x03883003000075a7 */ /* 0x000e64000802017f */
[----:B-1----:R-:W-:Y:S05]  /*1a10*/  @!P1 BRA `(.L_x_2208) ;  /* 0x0000013800b09947 */ /* 0x002fea0003800000 */
.L_x_2207:
[----:B------:R-:W-:Y:S05]  /*1a20*/  WARPSYNC.ALL ;  /* 0x0000000000007948 */ /* 0x000fea0003800000 */
[----:B------:R-:W-:Y:S01]  /*1a30*/  R2UR UR4, R16 ;  /* 0x00000000100472ca */ /* 0x000fe200000e0000 */
[----:B------:R-:W-:Y:S01]  /*1a40*/  ULOP3.LUT UR5, UR37, 0x10000, URZ, 0xfc, !UPT ;  /* 0x0001000025057892 */ /* 0x000fe2000f8efc3f */
[----:B------:R-:W-:Y:S01]  /*1a50*/  WARPGROUP.ARRIVE ;  /* 0x00000000000079c5 */ /* 0x000fe20000000000 */
[----:B------:R-:W-:Y:S01]  /*1a60*/  UMOV UR17, 0x40000040 ;  /* 0x4000004000117882 */ /* 0x000fe20000000000 */
[----:B------:R-:W-:Y:S01]  /*1a70*/  UMOV UR19, 0x40000040 ;  /* 0x4000004000137882 */ /* 0x000fe20000000000 */
[----:B------:R-:W-:Y:S01]  /*1a80*/  UMOV UR9, UR17 ;  /* 0x0000001100097c82 */ /* 0x000fe20008000000 */
[----:B------:R-:W-:Y:S01]  /*1a90*/  UMOV UR11, 0x40000040 ;  /* 0x40000040000b7882 */ /* 0x000fe20000000000 */
[----:B------:R-:W-:Y:S01]  /*1aa0*/  UMOV UR13, UR17 ;  /* 0x00000011000d7c82 */ /* 0x000fe20008000000 */
[----:B------:R-:W-:Y:S01]  /*1ab0*/  UMOV UR16, UR5 ;  /* 0x0000000500107c82 */ /* 0x000fe20008000000 */
[----:B------:R-:W-:Y:S01]  /*1ac0*/  UMOV UR15, 0x40000040 ;  /* 0x40000040000f7882 */ /* 0x000fe20000000000 */
[----:B------:R-:W-:Y:S01]  /*1ad0*/  UMOV UR8, UR16 ;  /* 0x0000001000087c82 */ /* 0x000fe20008000000 */
[----:B------:R-:W-:Y:S01]  /*1ae0*/  UMOV UR12, UR16 ;  /* 0x00000010000c7c82 */ /* 0x000fe20008000000 */
[----:B------:R-:W-:Y:S01]  /*1af0*/  IMAD.U32 R14, RZ, RZ, UR16 ;  /* 0x00000010ff0e7e24 */ /* 0x000fe2000f8e00ff */
[----:B------:R-:W-:Y:S01]  /*1b00*/  UIADD3 UR4, UR4, 0x24400, URZ ;  /* 0x0002440004047890 */ /* 0x000fe2000fffe03f */
[----:B------:R-:W-:Y:S01]  /*1b10*/  IMAD.U32 R15, RZ, RZ, UR17 ;  /* 0x00000011ff0f7e24 */ /* 0x000fe2000f8e00ff */
[----:B------:R-:W-:Y:S01]  /*1b20*/  UMOV UR23, 0x40000040 ;  /* 0x4000004000177882 */ /* 0x000fe20000000000 */
[----:B------:R-:W-:Y:S01]  /*1b30*/  UMOV UR27, 0x40000040 ;  /* 0x40000040001b7882 */ /* 0x000fe20000000000 */
[----:B------:R-:W-:Y:S01]  /*1b40*/  USHF.R.U32.HI UR4, URZ, 0x4, UR4 ;  /* 0x000000043f047899 */ /* 0x000fe20008011604 */
[----:B------:R-:W-:Y:S01]  /*1b50*/  MOV R4, UR39 ;  /* 0x0000002700047c02 */ /* 0x000fe20008000f00 */
[----:B------:R-:W-:Y:S01]  /*1b60*/  UMOV UR31, 0x40000040 ;  /* 0x40000040001f7882 */ /* 0x000fe20000000000 */
[----:B------:R-:W-:Y:S01]  /*1b70*/  UMOV UR35, 0x40000040 ;  /* 0x4000004000237882 */ /* 0x000fe20000000000 */
[----:B------:R-:W-:Y:S01]  /*1b80*/  ULOP3.LUT UR4, UR4, 0x3fff, URZ, 0xc0, !UPT ;  /* 0x00003fff04047892 */ /* 0x000fe2000f8ec03f */
[----:B------:R-:W-:Y:S01]  /*1b90*/  MOV R5, UR38 ;  /* 0x0000002600057c02 */ /* 0x000fe20008000f00 */
[----:B------:R-:W-:Y:S01]  /*1ba0*/  UMOV UR43, 0x40000040 ;  /* 0x40000040002b7882 */ /* 0x000fe20000000000 */
[----:B------:R-:W-:Y:S01]  /*1bb0*/  UMOV UR47, 0x40000040 ;  /* 0x40000040002f7882 */ /* 0x000fe20000000000 */
[----:B------:R-:W-:Y:S01]  /*1bc0*/  ULOP3.LUT UR6, UR4, 0x10000, URZ, 0xfc, !UPT ;  /* 0x0001000004067892 */ /* 0x000fe2000f8efc3f */
[----:B------:R-:W-:Y:S01]  /*1bd0*/  MOV R18, UR36 ;  /* 0x0000002400127c02 */ /* 0x000fe20008000f00 */
[----:B------:R-:W-:Y:S01]  /*1be0*/  UMOV UR51, 0x40000040 ;  /* 0x4000004000337882 */ /* 0x000fe20000000000 */
[----:B------:R-:W-:Y:S01]  /*1bf0*/  UMOV UR55, 0x40000040 ;  /* 0x4000004000377882 */ /* 0x000fe20000000000 */
[----:B------:R-:W-:-:S02]  /*1c00*/  UIMAD UR4, UR36, 0xa00, UR6 ;  /* 0x00000a00240478a4 */ /* 0x000fc4000f8e0206 */
[----:B------:R-:W-:Y:S01]  /*1c10*/  IMAD.U32 R19, RZ, RZ, UR6 ;  /* 0x00000006ff137e24 */ /* 0x000fe2000f8e00ff */
[----:B------:R-:W-:Y:S01]  /*1c20*/  UMOV UR59, 0x40000040 ;  /* 0x40000040003b7882 */ /* 0x000fe20000000000 */
[----:B------:R-:W-:Y:S02]  /*1c30*/  UIADD3 UR10, UR4, 0x80, URZ ;  /* 0x00000080040a7890 */ /* 0x000fe4000fffe03f */
[----:B------:R-:W-:Y:S02]  /*1c40*/  UIADD3 UR14, UR4, 0x100, URZ ;  /* 0x00000100040e7890 */ /* 0x000fe4000fffe03f */
[----:B------:R-:W-:Y:S01]  /*1c50*/  UMOV UR18, UR4 ;  /* 0x0000000400127c82 */ /* 0x000fe20008000000 */
[----:B------:R-:W-:Y:S01]  /*1c60*/  UIADD3 UR6, UR4, 0x180, URZ ;  /* 0x0000018004067890 */ /* 0x000fe2000fffe03f */
[----:B------:R-:W-:Y:S01]  /*1c70*/  HGMMA.64x16x16.F32.BF16 R56, gdesc[UR16], RZ, !UPT, gsb0 ;  /* 0x00200000103879f0 */ /* 0x000fe2000c0018ff */
[----:B------:R-:W-:Y:S01]  /*1c80*/  UIADD3 UR7, UR4, 0x200, URZ ;  /* 0x0000020004077890 */ /* 0x000fe2000fffe03f */
[----:B------:R-:W-:Y:S01]  /*1c90*/  UMOV UR19, 0x40000040 ;  /* 0x4000004000137882 */ /* 0x000fe20000000000 */
[----:B------:R-:W-:-:S02]  /*1ca0*/  UIADD3 UR22, UR4, 0x384, URZ ;  /* 0x0000038404167890 */ /* 0x000fc4000fffe03f */
[----:B------:R-:W-:Y:S02]  /*1cb0*/  UIADD3 UR26, UR4, 0x386, URZ ;  /* 0x00000386041a7890 */ /* 0x000fe4000fffe03f */
[----:B------:R-:W-:Y:S02]  /*1cc0*/  UIADD3 UR30, UR4, 0x600, URZ ;  /* 0x00000600041e7890 */ /* 0x000fe4000fffe03f */
[----:B------:R-:W-:Y:S02]  /*1cd0*/  UIADD3 UR34, UR4, 0x602, URZ ;  /* 0x0000060204227890 */ /* 0x000fe4000fffe03f */
[----:B------:R-:W-:Y:S02]  /*1ce0*/  UIADD3 UR42, UR4, 0x584, URZ ;  /* 0x00000584042a7890 */ /* 0x000fe4000fffe03f */
[----:B------:R-:W-:Y:S02]  /*1cf0*/  UIADD3 UR46, UR4, 0x586, URZ ;  /* 0x00000586042e7890 */ /* 0x000fe4000fffe03f */
[----:B------:R-:W-:-:S02]  /*1d00*/  UIADD3 UR50, UR4, 0x800, URZ ;  /* 0x0000080004327890 */ /* 0x000fc4000fffe03f */
[----:B------:R-:W-:Y:S02]  /*1d10*/  UIADD3 UR54, UR4, 0x802, URZ ;  /* 0x0000080204367890 */ /* 0x000fe4000fffe03f */
        /* <DEDUP_REMOVED lines=177> */
[----:B------:R-:W-:Y:S02]  /*2830*/  MOV R2, UR13 ;  /* 0x0000000d00027c02 */ /* 0x000fe40008000f00 */
[----:B01----:R-:W-:Y:S01]  /*2840*/  MOV R3, UR12 ;  /* 0x0000000c00037c02 */ /* 0x003fe20008000f00 */
        /* <DEDUP_REMOVED lines=272> */
[----:B------:R-:W-:Y:S01]  /*3950*/  MOV R6, UR12 ;  /* 0x0000000c00067c02 */ /* 0x000fe20008000f00 */
        /* <DEDUP_REMOVED lines=35> */
[----:B------:R-:W-:-:S07]  /*3b90*/  UIADD3 UR6, UR4, 0x786, URZ ;  /* 0x0000078604067890 */ /* 0x000fce000fffe03f */
[----:B------:R-:W-:Y:S01]  /*3ba0*/  UMOV UR14, UR6 ;  /* 0x00000006000e7c82 */ /* 0x000fe20008000000 */
[----:B------:R-:W-:Y:S01]  /*3bb0*/  UIADD3 UR6, UR4, 0x906, URZ ;  /* 0x0000090604067890 */ /* 0x000fe2000fffe03f */
[----:B------:R-:W-:Y:S02]  /*3bc0*/  WARPGROUP.DEPBAR.LE gsb0, 0x0 ;  /* 0x00008000000079c5 */ /* 0x000fe40000010000 */
[----:B------:R-:W-:-:S06]  /*3bd0*/  WARPGROUP.ARRIVE ;  /* 0x00000000000079c5 */ /* 0x000fcc0000000000 */
[----:B------:R-:W-:Y:S01]  /*3be0*/  HGMMA.64x16x16.F32.BF16 R32, gdesc[UR52], R32, gsb0 ;  /* 0x00200000342079f0 */ /* 0x000fe20008001820 */
[----:B------:R-:W-:Y:S01]  /*3bf0*/  UMOV UR54, UR7 ;  /* 0x0000000700367c82 */ /* 0x000fe20008000000 */
[----:B------:R-:W-:Y:S01]  /*3c00*/  UMOV UR55, 0x40000040 ;  /* 0x4000004000377882 */ /* 0x000fe20000000000 */
        /* <DEDUP_REMOVED lines=35> */
.L_x_2209:
[----:B------:R-:W-:Y:S01]  /*3e40*/  R2UR UR4, R212 ;  /* 0x00000000d40472ca */ /* 0x000fe200000e0000 */
[----:B------:R-:W-:Y:S01]  /*3e50*/  ULDC UR10, c[0x0][0x2f0] ;  /* 0x0000bc00000a7ab9 */ /* 0x000fe20000000800 */
[----:B------:R-:W-:Y:S01]  /*3e60*/  R2UR UR7, R213 ;  /* 0x00000000d50772ca */ /* 0x000fe200000e0000 */
[----:B------:R-:W-:Y:S01]  /*3e70*/  IMAD.U32 R4, RZ, RZ, UR10 ;  /* 0x0000000aff047e24 */ /* 0x000fe2000f8e00ff */
[----:B------:R-:W-:Y:S01]  /*3e80*/  R2UR UR18, R23 ;  /* 0x00000000171272ca */ /* 0x000fe200000e0000 */
[----:B------:R-:W-:Y:S01]  /*3e90*/  ULDC UR14, c[0x0][0x288] ;  /* 0x0000a200000e7ab9 */ /* 0x000fe20000000800 */
[----:B------:R-:W-:Y:S02]  /*3ea0*/  CS2R R150, SRZ ;  /* 0x0000000000967805 */ /* 0x000fe4000001ff00 */
[----:B------:R-:W-:Y:S02]  /*3eb0*/  CS2R R148, SRZ ;  /* 0x0000000000947805 */ /* 0x000fe4000001ff00 */
[----:B------:R-:W-:-:S02]  /*3ec0*/  CS2R R146, SRZ ;  /* 0x0000000000927805 */ /* 0x000fc4000001ff00 */
[----:B------:R-:W-:Y:S02]  /*3ed0*/  CS2R R144, SRZ ;  /* 0x0000000000907805 */ /* 0x000fe4000001ff00 */
[----:B------:R-:W-:Y:S02]  /*3ee0*/  CS2R R142, SRZ ;  /* 0x00000000008e7805 */ /* 0x000fe4000001ff00 */
[----:B------:R-:W-:Y:S02]  /*3ef0*/  CS2R R140, SRZ ;  /* 0x00000000008c7805 */ /* 0x000fe4000001ff00 */
[----:B------:R-:W-:Y:S01]  /*3f00*/  CS2R R138, SRZ ;  /* 0x00000000008a7805 */ /* 0x000fe2000001ff00 */
[----:B------:R-:W-:Y:S01]  /*3f10*/  UISETP.NE.AND UP0, UPT, UR4, URZ, UPT ;  /* 0x0000003f0400728c */ /* 0x000fe2000bf05270 */
[----:B------:R-:W-:Y:S01]  /*3f20*/  CS2R R136, SRZ ;  /* 0x0000000000887805 */ /* 0x000fe2000001ff00 */
[----:B------:R-:W-:Y:S01]  /*3f30*/  VIADD R2, R215, UR7 ;  /* 0x00000007d7027c36 */ /* 0x000fe20008000000 */
[----:B------:R-:W-:Y:S01]  /*3f40*/  UMOV UR11, UR7 ;  /* 0x00000007000b7c82 */ /* 0x000fe20008000000 */
[----:B------:R-:W-:-:S02]  /*3f50*/  CS2R R134, SRZ ;  /* 0x0000000000867805 */ /* 0x000fc4000001ff00 */
[----:B------:R-:W-:Y:S02]  /*3f60*/  CS2R R132, SRZ ;  /* 0x0000000000847805 */ /* 0x000fe4000001ff00 */
[----:B------:R-:W-:Y:S02]  /*3f70*/  PLOP3.LUT P1, PT, PT, PT, UP0, 0x80, 0x0 ;  /* 0x000000000000781c */ /* 0x000fe40003f2f008 */
[----:B------:R-:W-:Y:S02]  /*3f80*/  CS2R R130, SRZ ;  /* 0x0000000000827805 */ /* 0x000fe4000001ff00 */
[----:B------:R-:W-:Y:S02]  /*3f90*/  PLOP3.LUT P2, PT, PT, PT, UP0, 0x80, 0x0 ;  /* 0x000000000000781c */ /* 0x000fe40003f4f008 */
[----:B------:R-:W-:Y:S02]  /*3fa0*/  CS2R R128, SRZ ;  /* 0x0000000000807805 */ /* 0x000fe4000001ff00 */
[----:B------:R-:W-:Y:S01]  /*3fb0*/  CS2R R126, SRZ ;  /* 0x00000000007e7805 */ /* 0x000fe2000001ff00 */
[----:B------:R-:W-:Y:S01]  /*3fc0*/  @UP0 ULDC UR4, c[0x0][0x44c] ;  /* 0x0001130000040ab9 */ /* 0x000fe20000000800 */
[----:B------:R-:W-:Y:S01]  /*3fd0*/  @UP0 ULDC UR6, c[0x0][0x44c] ;  /* 0x0001130000060ab9 */ /* 0x000fe20000000800 */
[----:B------:R-:W-:Y:S01]  /*3fe0*/  @UP0 ULDC UR15, c[0x0][0x450] ;  /* 0x00011400000f0ab9 */ /* 0x000fe20000000800 */
[----:B------:R-:W-:Y:S01]  /*3ff0*/  UIMAD.WIDE.U32 UR6, UR7, UR6, URZ ;  /* 0x00000006070672a5 */ /* 0x000fe2000f8e003f */
[----:B------:R-:W-:-:S02]  /*4000*/  CS2R R124, SRZ ;  /* 0x00000000007c7805 */ /* 0x000fc4000001ff00 */
[----:B------:R-:W-:Y:S02]  /*4010*/  CS2R R122, SRZ ;  /* 0x00000000007a7805 */ /* 0x000fe4000001ff00 */
[----:B------:R-:W-:Y:S01]  /*4020*/  CS2R R120, SRZ ;  /* 0x0000000000787805 */ /* 0x000fe2000001ff00 */
[----:B------:R-:W-:Y:S01]  /*4030*/  @UP0 USHF.R.U32.HI UR11, URZ, UR15, UR7 ;  /* 0x0000000f3f0b0299 */ /* 0x000fe20008011607 */
[----:B------:R-:W-:Y:S01]  /*4040*/  @P1 IMAD.HI.U32 R3, R2, UR4, RZ ;  /* 0x0000000402031c27 */ /* 0x000fe2000f8e00ff */
[----:B------:R-:W-:Y:S01]  /*4050*/  @UP0 ULDC UR4, c[0x0][0x450] ;  /* 0x0001140000040ab9 */ /* 0x000fe20000000800 */
[----:B------:R-:W-:Y:S02]  /*4060*/  CS2R R118, SRZ ;  /* 0x0000000000767805 */ /* 0x000fe4000001ff00 */
[----:B------:R-:W-:Y:S02]  /*4070*/  CS2R R116, SRZ ;  /* 0x0000000000747805 */ /* 0x000fe4000001ff00 */
[----:B------:R-:W-:-:S02]  /*4080*/  CS2R R114, SRZ ;  /* 0x0000000000727805 */ /* 0x000fc4000001ff00 */
[----:B------:R-:W-:Y:S01]  /*4090*/  @P2 SHF.R.U32.HI R2, RZ, UR4, R3 ;  /* 0x00000004ff022c19 */ /* 0x000fe20008011603 */
[----:B------:R-:W-:Y:S01]  /*40a0*/  UIMAD UR4, UR60, -0x50, URZ ;  /* 0xffffffb03c0478a4 */ /* 0x000fe2000f8e023f */
[----:B------:R-:W-:Y:S01]  /*40b0*/  CS2R R112, SRZ ;  /* 0x0000000000707805 */ /* 0x000fe2000001ff00 */
[----:B------:R-:W-:Y:S01]  /*40c0*/  UIADD3 UR60, UR60, -0x2, URZ ;  /* 0xfffffffe3c3c7890 */ /* 0x000fe2000fffe03f */
[----:B------:R-:W-:Y:S01]  /*40d0*/  CS2R R110, SRZ ;  /* 0x00000000006e7805 */ /* 0x000fe2000001ff00 */
[----:B------:R-:W0:Y:S01]  /*40e0*/  SHFL.IDX PT, R5, R2, 0x1, 0x1c1f ;  /* 0x003c1f0002057f89 */ /* 0x000e2200000e0000 */
[----:B------:R-:W-:Y:S01]  /*40f0*/  UIADD3 UR5, UR4, 0x51, URZ ;  /* 0x0000005104057890 */ /* 0x000fe2000fffe03f */
[----:B------:R-:W-:Y:S01]  /*4100*/  CS2R R108, SRZ ;  /* 0x00000000006c7805 */ /* 0x000fe2000001ff00 */
[----:B------:R-:W-:Y:S01]  /*4110*/  UIMAD UR4, UR18, UR10, UR4 ;  /* 0x0000000a120472a4 */ /* 0x000fe2000f8e0204 */
[----:B------:R-:W1:Y:S01]  /*4120*/  SHFL.IDX PT, R2, R2, RZ, 0x1c1f ;  /* 0x001c1fff02027589 */ /* 0x000e6200000e0000 */
[----:B------:R-:W-:Y:S01]  /*4130*/  UIMAD UR10, UR18, UR10, -UR14 ;  /* 0x0000000a120a72a4 */ /* 0x000fe2000f8e0a0e */
[----:B------:R-:W-:Y:S01]  /*4140*/  CS2R R106, SRZ ;  /* 0x00000000006a7805 */ /* 0x000fe2000001ff00 */
[----:B------:R-:W-:Y:S01]  /*4150*/  IMAD.U32 R3, RZ, RZ, UR5 ;  /* 0x00000005ff037e24 */ /* 0x000fe2000f8e00ff */
[----:B------:R-:W-:Y:S01]  /*4160*/  UIADD3 UR4, UR4, 0x50, URZ ;  /* 0x0000005004047890 */ /* 0x000fe2000fffe03f */
[----:B------:R-:W-:Y:S01]  /*4170*/  CS2R R104, SRZ ;  /* 0x0000000000687805 */ /* 0x000fe2000001ff00 */
[----:B------:R-:W-:Y:S01]  /*4180*/  ULDC UR5, c[0x0][0x988] ;  /* 0x0002620000057ab9 */ /* 0x000fe20000000800 */
[----:B------:R-:W-:Y:S01]  /*4190*/  IMAD R3, R214, -0x2, R3 ;  /* 0xfffffffed6037824 */ /* 0x000fe200078e0203 */
[----:B------:R-:W-:Y:S01]  /*41a0*/  UIADD3 UR6, UR10, UR11, URZ ;  /* 0x0000000b0a067290 */ /* 0x000fe2000fffe03f */
[----:B------:R-:W-:Y:S01]  /*41b0*/  CS2R R102, SRZ ;  /* 0x0000000000667805 */ /* 0x000fe2000001ff00 */
[----:B------:R-:W-:Y:S01]  /*41c0*/  IMAD.U32 R21, RZ, RZ, UR4 ;  /* 0x00000004ff157e24 */ /* 0x000fe2000f8e00ff */
[----:B------:R-:W-:Y:S01]  /*41d0*/  R2UR UR4, R0 ;  /* 0x00000000000472ca */ /* 0x000fe200000e0000 */
[----:B------:R-:W-:Y:S01]  /*41e0*/  IMAD R4, R4, UR18, R3 ;  /* 0x0000001204047c24 */ /* 0x000fe2000f8e0203 */
[----:B------:R-:W-:Y:S01]  /*41f0*/  UIMAD.WIDE UR6, UR6, 0x66666667, URZ ;  /* 0x66666667060678a5 */ /* 0x000fe2000f8e023f */
[----:B------:R-:W-:Y:S01]  /*4200*/  IMAD R3, R214, -0x2, R21 ;  /* 0xfffffffed6037824 */ /* 0x000fe200078e0215 */
[----:B------:R-:W2:Y:S01]  /*4210*/  S2UR UR18, SR_CgaCtaId ;  /* 0x00000000001279c3 */ /* 0x000ea20000008800 */
[----:B------:R-:W-:Y:S01]  /*4220*/  CS2R R100, SRZ ;  /* 0x0000000000647805 */ /* 0x000fe2000001ff00 */
[----:B------:R-:W-:Y:S01]  /*4230*/  USHF.R.U32.HI UR6, URZ, 0x1f, UR7 ;  /* 0x0000001f3f067899 */ /* 0x000fe20008011607 */
[----:B------:R-:W-:-:S02]  /*4240*/  CS2R R98, SRZ ;  /* 0x0000000000627805 */ /* 0x000fc4000001ff00 */
[----:B------:R-:W-:Y:S02]  /*4250*/  CS2R R96, SRZ ;  /* 0x0000000000607805 */ /* 0x000fe4000001ff00 */
[----:B0-----:R-:W-:Y:S01]  /*4260*/  IADD3 R18, R5, -UR14, R4 ;  /* 0x8000000e05127c10 */ /* 0x001fe2000fffe004 */
[----:B------:R-:W-:Y:S01]  /*4270*/  VIADD R4, R4, -UR14 ;  /* 0x8000000e04047c36 */ /* 0x000fe20008000000 */
[----:B------:R-:W-:Y:S01]  /*4280*/  ULEA.HI.SX32 UR6, UR7, UR6, 0x1b ;  /* 0x0000000607067291 */ /* 0x000fe2000f8fda3f */
[----:B------:R-:W-:Y:S02]  /*4290*/  CS2R R94, SRZ ;  /* 0x00000000005e7805 */ /* 0x000fe4000001ff00 */
[----:B------:R-:W-:Y:S01]  /*42a0*/  VIMNMX R18, R3, R18, PT ;  /* 0x0000001203127248 */ /* 0x000fe20003fe0100 */
[----:B------:R-:W-:Y:S01]  /*42b0*/  UIADD3 UR4, UR4, 0x38840, URZ ;  /* 0x0003884004047890 */ /* 0x000fe2000fffe03f */
[----:B-1----:R-:W-:Y:S01]  /*42c0*/  VIADDMNMX R4, R2, R4, R3, PT ;  /* 0x0000000402047246 */ /* 0x002fe20003800103 */
[----:B------:R-:W-:Y:S01]  /*42d0*/  UISETP.LT.AND UP0, UPT, URZ, UR6, UPT ;  /* 0x000000063f00728c */ /* 0x000fe2000bf01270 */
[----:B------:R-:W-:-:S02]  /*42e0*/  ISETP.GT.AND P1, PT, R18, RZ, PT ;  /* 0x000000ff1200720c */ /* 0x000fc40003f24270 */
[----:B------:R-:W-:Y:S02]  /*42f0*/  CS2R R92, SRZ ;  /* 0x00000000005c7805 */ /* 0x000fe4000001ff00 */
[C---:B------:R-:W-:Y:S01]  /*4300*/  ISETP.GT.AND P2, PT, R18.reuse, 0x1, PT ;  /* 0x000000011200780c */ /* 0x040fe20003f44270 */
[----:B------:R-:W-:Y:S01]  /*4310*/  USEL UR10, URZ, UR6, !UP0 ;  /* 0x000000063f0a7287 */ /* 0x000fe2000c000000 */
[----:B------:R-:W-:Y:S02]  /*4320*/  ISETP.GT.AND P3, PT, R18, 0x8, PT ;  /* 0x000000081200780c */ /* 0x000fe40003f64270 */
[----:B------:R-:W-:Y:S02]  /*4330*/  CS2R R90, SRZ ;  /* 0x00000000005a7805 */ /* 0x000fe4000001ff00 */
[----:B------:R-:W-:Y:S01]  /*4340*/  FSEL R58, R58, -INF , P1 ;  /* 0xff8000003a3a7808 */ /* 0x000fe20000800000 */
[----:B------:R-:W-:Y:S01]  /*4350*/  UISETP.GE.AND UP0, UPT, UR60, UR10, UPT ;  /* 0x0000000a3c00728c */ /* 0x000fe2000bf06270 */
[----:B------:R-:W-:-:S02]  /*4360*/  FSEL R59, R59, -INF , P2 ;  /* 0xff8000003b3b7808 */ /* 0x000fc40001000000 */
[----:B------:R-:W-:Y:S02]  /*4370*/  CS2R R88, SRZ ;  /* 0x0000000000587805 */ /* 0x000fe4000001ff00 */
[----:B------:R-:W-:Y:S01]  /*4380*/  ISETP.GT.AND P1, PT, R18, 0x9, PT ;  /* 0x000000091200780c */ /* 0x000fe20003f24270 */
[----:B--2---:R-:W-:Y:S01]  /*4390*/  UPRMT UR4, UR18, 0x654, UR4 ;  /* 0x0000065412047896 */ /* 0x004fe20008000004 */
[----:B------:R-:W-:Y:S02]  /*43a0*/  FSEL R62, R62, -INF , P3 ;  /* 0xff8000003e3e7808 */ /* 0x000fe40001800000 */
[----:B------:R-:W-:Y:S02]  /*43b0*/  CS2R R86, SRZ ;  /* 0x0000000000567805 */ /* 0x000fe4000001ff00 */
[----:B------:R-:W-:Y:S02]  /*43c0*/  FMNMX.FTZ R5, R58, R59, !PT ;  /* 0x0000003b3a057209 */ /* 0x000fe40007810000 */
[----:B------:R-:W-:-:S02]  /*43d0*/  CS2R R84, SRZ ;  /* 0x0000000000547805 */ /* 0x000fc4000001ff00 */
[----:B------:R-:W-:Y:S02]  /*43e0*/  ISETP.GT.AND P2, PT, R18, 0x10, PT ;  /* 0x000000101200780c */ /* 0x000fe40003f44270 */
[----:B------:R-:W-:Y:S02]  /*43f0*/  CS2R R82, SRZ ;  /* 0x0000000000527805 */ /* 0x000fe4000001ff00 */
[----:B------:R-:W-:Y:S02]  /*4400*/  FSEL R63, R63, -INF , P1 ;  /* 0xff8000003f3f7808 */ /* 0x000fe40000800000 */
[----:B------:R-:W-:Y:S02]  /*4410*/  CS2R R80, SRZ ;  /* 0x0000000000507805 */ /* 0x000fe4000001ff00 */
[----:B------:R-:W-:Y:S01]  /*4420*/  FMNMX.FTZ R20, R62, R5, !PT ;  /* 0x000000053e147209 */ /* 0x000fe20007810000 */
[----:B------:R-:W-:Y:S01]  /*4430*/  SYNCS.ARRIVE.TRANS64.RED.A1T0 RZ, [UR4], RZ ;  /* 0x000000ffffff79a7 */ /* 0x000fe20008100404 */
[----:B------:R-:W-:-:S02]  /*4440*/  ISETP.GT.AND P1, PT, R18, 0x11, PT ;  /* 0x000000111200780c */ /* 0x000fc40003f24270 */
[----:B------:R-:W-:Y:S02]  /*4450*/  CS2R R78, SRZ ;  /* 0x00000000004e7805 */ /* 0x000fe4000001ff00 */
[----:B------:R-:W-:Y:S02]  /*4460*/  FSEL R50, R50, -INF , P2 ;  /* 0xff80000032327808 */ /* 0x000fe40001000000 */
[----:B------:R-:W-:Y:S02]  /*4470*/  CS2R R76, SRZ ;  /* 0x00000000004c7805 */ /* 0x000fe4000001ff00 */
[----:B------:R-:W-:Y:S02]  /*4480*/  FMNMX.FTZ R5, R63, R20, !PT ;  /* 0x000000143f057209 */ /* 0x000fe40007810000 */
[----:B------:R-:W-:Y:S02]  /*4490*/  CS2R R74, SRZ ;  /* 0x00000000004a7805 */ /* 0x000fe4000001ff00 */
        /* <DEDUP_REMOVED lines=9> */
[----:B------:R-:W-:Y:S02]  /*4530*/  FMNMX.FTZ R5, R51, R20, !PT ;  /* 0x0000001433057209 */ /* 0x000fe40007810000 */
[----:B------:R-:W-:Y:S02]  /*4540*/  ISETP.GT.AND P2, PT, R18, 0x20, PT ;  /* 0x000000201200780c */ /* 0x000fe40003f44270 */
[----:B------:R-:W-:Y:S02]  /*4550*/  FSEL R55, R55, -INF , P1 ;  /* 0xff80000037377808 */ /* 0x000fe40000800000 */
[----:B------:R-:W-:-:S02]  /*4560*/  FMNMX.FTZ R20, R54, R5, !PT ;  /* 0x0000000536147209 */ /* 0x000fc40007810000 */
[----:B------:R-:W-:Y:S02]  /*4570*/  ISETP.GT.AND P1, PT, R18, 0x21, PT ;  /* 0x000000211200780c */ /* 0x000fe40003f24270 */
        /* <DEDUP_REMOVED lines=32> */
[----:B------:R-:W-:Y:S02]  /*4780*/  FSEL R31, R31, -INF , P1 ;  /* 0xff8000001f1f7808 */ /* 0x000fe40000800000 */
[----:B------:R-:W-:Y:S02]  /*4790*/  FMNMX.FTZ R18, R30, R5, !PT ;  /* 0x000000051e127209 */ /* 0x000fe40007810000 */
[----:B------:R-:W-:-:S02]  /*47a0*/  ISETP.GT.AND P1, PT, R4, RZ, PT ;  /* 0x000000ff0400720c */ /* 0x000fc40003f24270 */
[----:B------:R-:W-:Y:S02]  /*47b0*/  FMNMX.FTZ R18, R31, R18, !PT ;  /* 0x000000121f127209 */ /* 0x000fe40007810000 */
[C---:B------:R-:W-:Y:S02]  /*47c0*/  ISETP.GT.AND P2, PT, R4.reuse, 0x1, PT ;  /* 0x000000010400780c */ /* 0x040fe40003f44270 */
[----:B------:R-:W-:Y:S01]  /*47d0*/  ISETP.GT.AND P3, PT, R4, 0x8, PT ;  /* 0x000000080400780c */ /* 0x000fe20003f64270 */
[----:B------:R-:W0:Y:S01]  /*47e0*/  SHFL.BFLY PT, R5, R18, 0x2, 0x1f ;  /* 0x0c401f0012057f89 */ /* 0x000e2200000e0000 */
[----:B------:R-:W-:Y:S02]  /*47f0*/  FSEL R56, R56, -INF , P1 ;  /* 0xff80000038387808 */ /* 0x000fe40000800000 */
[----:B------:R-:W-:Y:S02]  /*4800*/  FSEL R57, R57, -INF , P2 ;  /* 0xff80000039397808 */ /* 0x000fe40001000000 */
[----:B------:R-:W-:-:S02]  /*4810*/  ISETP.GT.AND P1, PT, R4, 0x9, PT ;  /* 0x000000090400780c */ /* 0x000fc40003f24270 */
[----:B------:R-:W-:Y:S02]  /*4820*/  FSEL R60, R60, -INF , P3 ;  /* 0xff8000003c3c7808 */ /* 0x000fe40001800000 */
[----:B------:R-:W-:Y:S02]  /*4830*/  FMNMX.FTZ R3, R56, R57, !PT ;  /* 0x0000003938037209 */ /* 0x000fe40007810000 */
[----:B------:R-:W-:Y:S02]  /*4840*/  FSEL R61, R61, -INF , P1 ;  /* 0xff8000003d3d7808 */ /* 0x000fe40000800000 */
[----:B------:R-:W-:Y:S02]  /*4850*/  ISETP.GT.AND P1, PT, R4, 0x10, PT ;  /* 0x000000100400780c */ /* 0x000fe40003f24270 */
[----:B------:R-:W-:Y:S02]  /*4860*/  FMNMX.FTZ R2, R60, R3, !PT ;  /* 0x000000033c027209 */ /* 0x000fe40007810000 */
[----:B------:R-:W-:-:S02]  /*4870*/  ISETP.GT.AND P2, PT, R4, 0x11, PT ;  /* 0x000000110400780c */ /* 0x000fc40003f44270 */
[----:B------:R-:W-:Y:S02]  /*4880*/  FSEL R48, R48, -INF , P1 ;  /* 0xff80000030307808 */ /* 0x000fe40000800000 */
[----:B------:R-:W-:Y:S02]  /*4890*/  FMNMX.FTZ R3, R61, R2, !PT ;  /* 0x000000023d037209 */ /* 0x000fe40007810000 */
[----:B------:R-:W-:Y:S02]  /*48a0*/  ISETP.GT.AND P1, PT, R4, 0x18, PT ;  /* 0x000000180400780c */ /* 0x000fe40003f24270 */
[----:B------:R-:W-:Y:S02]  /*48b0*/  FSEL R49, R49, -INF , P2 ;  /* 0xff80000031317808 */ /* 0x000fe40001000000 */
[----:B------:R-:W-:Y:S02]  /*48c0*/  FMNMX.FTZ R2, R48, R3, !PT ;  /* 0x0000000330027209 */ /* 0x000fe40007810000 */
[----:B0-----:R-:W-:-:S02]  /*48d0*/  FMNMX.FTZ R20, R18, R5, !PT ;  /* 0x0000000512147209 */ /* 0x001fc40007810000 */
[----:B------:R-:W-:Y:S02]  /*48e0*/  ISETP.GT.AND P3, PT, R4, 0x19, PT ;  /* 0x000000190400780c */ /* 0x000fe40003f64270 */
[----:B------:R-:W-:Y:S01]  /*48f0*/  FSEL R52, R52, -INF , P1 ;  /* 0xff80000034347808 */ /* 0x000fe20000800000 */
[----:B------:R-:W0:Y:S01]  /*4900*/  SHFL.BFLY PT, R21, R20, 0x1, 0x1f ;  /* 0x0c201f0014157f89 */ /* 0x000e2200000e0000 */
[----:B------:R-:W-:Y:S02]  /*4910*/  FMNMX.FTZ R5, R49, R2, !PT ;  /* 0x0000000231057209 */ /* 0x000fe40007810000 */
[----:B------:R-:W-:Y:S02]  /*4920*/  FSEL R53, R53, -INF , P3 ;  /* 0xff80000035357808 */ /* 0x000fe40001800000 */
[----:B------:R-:W-:Y:S02]  /*4930*/  ISETP.GT.AND P1, PT, R4, 0x20, PT ;  /* 0x000000200400780c */ /* 0x000fe40003f24270 */
        /* <DEDUP_REMOVED lines=36> */
[----:B0-----:R-:W-:-:S02]  /*4b80*/  FMNMX.FTZ R3, R20, R21, !PT ;  /* 0x0000001514037209 */ /* 0x001fc40007810000 */
[----:B------:R-:W-:Y:S02]  /*4b90*/  FMNMX.FTZ R2, R29, R2, !PT ;  /* 0x000000021d027209 */ /* 0x000fe40007810000 */
[C---:B------:R-:W-:Y:S01]  /*4ba0*/  FSETP.NEU.FTZ.AND P4, PT, R3.reuse, -INF , PT ;  /* 0xff8000000300780b */ /* 0x040fe20003f9d000 */
[----:B------:R-:W-:Y:S02]  /*4bb0*/  FMUL.FTZ R18, R3, UR5 ;  /* 0x0000000503127c20 */ /* 0x000fe40008410000 */
[----:B------:R-:W0:Y:S03]  /*4bc0*/  SHFL.BFLY PT, R5, R2, 0x2, 0x1f ;  /* 0x0c401f0002057f89 */ /* 0x000e2600000e0000 */
[----:B------:R-:W-:-:S05]  /*4bd0*/  FSEL R18, R18, RZ, P4 ;  /* 0x000000ff12127208 */ /* 0x000fca0002000000 */
        /* <DEDUP_REMOVED lines=16> */
[----:B0-----:R-:W-:Y:S01]  /*4ce0*/  FMNMX.FTZ R5, R2, R5, !PT ;  /* 0x0000000502057209 */ /* 0x001fe20007810000 */
[--C-:B------:R-:W-:Y:S01]  /*4cf0*/  FFMA.FTZ R38, R38, UR5, -R18.reuse ;  /* 0x0000000526267c23 */ /* 0x100fe20008010812 */
[--C-:B------:R-:W-:Y:S01]  /*4d00*/  FFMA.FTZ R39, R39, UR5, -R18.reuse ;  /* 0x0000000527277c23 */ /* 0x100fe20008010812 */
[--C-:B------:R-:W-:Y:S01]  /*4d10*/  FFMA.FTZ R26, R26, UR5, -R18.reuse ;  /* 0x000000051a1a7c23 */ /* 0x100fe20008010812 */
[--C-:B------:R-:W-:Y:S01]  /*4d20*/  FFMA.FTZ R27, R27, UR5, -R18.reuse ;  /* 0x000000051b1b7c23 */ /* 0x100fe20008010812 */
[----:B------:R-:W0:Y:S01]  /*4d30*/  SHFL.BFLY PT, R4, R5, 0x1, 0x1f ;  /* 0x0c201f0005047f89 */ /* 0x000e2200000e0000 */
[----:B------:R-:W2:Y:S01]  /*4d40*/  MUFU.EX2 R62, R62 ;  /* 0x0000003e003e7308 */ /* 0x000ea20000000800 */
[--C-:B------:R-:W-:Y:S01]  /*4d50*/  FFMA.FTZ R30, R30, UR5, -R18.reuse ;  /* 0x000000051e1e7c23 */ /* 0x100fe20008010812 */
[----:B------:R-:W-:-:S06]  /*4d60*/  FFMA.FTZ R18, R31, UR5, -R18 ;  /* 0x000000051f127c23 */ /* 0x000fcc0008010812 */
[----:B------:R-:W3:Y:S01]  /*4d70*/  MUFU.EX2 R63, R63 ;  /* 0x0000003f003f7308 */ /* 0x000ee20000000800 */
[----:B-1----:R-:W-:Y:S01]  /*4d80*/  FADD.FTZ R21, R58, R59 ;  /* 0x0000003b3a157221 */ /* 0x002fe20000010000 */
[----:B------:R-:W-:Y:S02]  /*4d90*/  F2FP.BF16.F32.PACK_AB R209, R59, R58 ;  /* 0x0000003a3bd1723e */ /* 0x000fe400000010ff */
[----:B------:R-:W-:-:S04]  /*4da0*/  CS2R R58, SRZ ;  /* 0x00000000003a7805 */ /* 0x000fc8000001ff00 */
[----:B------:R-:W-:Y:S01]  /*4db0*/  MUFU.EX2 R50, R50 ;  /* 0x0000003200327308 */ /* 0x000fe20000000800 */
[----:B--2---:R-:W-:Y:S01]  /*4dc0*/  FADD.FTZ R64, R62, R21 ;  /* 0x000000153e407221 */ /* 0x004fe20000010000 */
[----:B0-----:R-:W-:-:S06]  /*4dd0*/  FMNMX.FTZ R4, R5, R4, !PT ;  /* 0x0000000405047209 */ /* 0x001fcc0007810000 */
[----:B------:R-:W0:Y:S01]  /*4de0*/  MUFU.EX2 R51, R51 ;  /* 0x0000003300337308 */ /* 0x000e220000000800 */
[C---:B---3--:R-:W-:Y:S01]  /*4df0*/  FADD.FTZ R21, R63.reuse, R64 ;  /* 0x000000403f157221 */ /* 0x048fe20000010000 */
[----:B------:R-:W-:Y:S02]  /*4e00*/  F2FP.BF16.F32.PACK_AB R211, R63, R62 ;  /* 0x0000003e3fd3723e */ /* 0x000fe400000010ff */
[----:B------:R-:W-:Y:S01]  /*4e10*/  CS2R R64, SRZ ;  /* 0x0000000000407805 */ /* 0x000fe2000001ff00 */
[C---:B------:R-:W-:Y:S01]  /*4e20*/  FMUL.FTZ R2, R4.reuse, UR5 ;  /* 0x0000000504027c20 */ /* 0x040fe20008410000 */
[----:B------:R-:W-:Y:S02]  /*4e30*/  FSETP.NEU.FTZ.AND P1, PT, R4, -INF , PT ;  /* 0xff8000000400780b */ /* 0x000fe40003f3d000 */
[----:B------:R-:W-:Y:S01]  /*4e40*/  CS2R R62, SRZ ;  /* 0x00000000003e7805 */ /* 0x000fe2000001ff00 */
[----:B------:R-:W-:Y:S01]  /*4e50*/  MUFU.EX2 R54, R54 ;  /* 0x0000003600367308 */ /* 0x000fe20000000800 */
[----:B------:R-:W-:-:S02]  /*4e60*/  FSEL R2, R2, RZ, P1 ;  /* 0x000000ff02027208 */ /* 0x000fc40000800000 */
[----:B------:R-:W-:-:S03]  /*4e70*/  PLOP3.LUT P1, PT, PT, PT, UP0, 0x80, 0x0 ;  /* 0x000000000000781c */ /* 0x000fc60003f2f008 */
        /* <DEDUP_REMOVED lines=21> */
[----:B------:R-:W-:Y:S01]  /*4fd0*/  FFMA.FTZ R2, R29, UR5, -R2 ;  /* 0x000000051d027c23 */ /* 0x000fe20008010802 */
[----:B------:R-:W2:Y:S01]  /*4fe0*/  MUFU.EX2 R60, R60 ;  /* 0x0000003c003c7308 */ /* 0x000ea20000000800 */
[----:B0-----:R-:W-:-:S07]  /*4ff0*/  F2FP.BF16.F32.PACK_AB R205, R51, R50 ;  /* 0x0000003233cd723e */ /* 0x001fce00000010ff */
[----:B------:R-:W0:Y:S01]  /*5000*/  MUFU.EX2 R61, R61 ;  /* 0x0000003d003d7308 */ /* 0x000e220000000800 */
[----:B-1----:R-:W-:Y:S01]  /*5010*/  FADD.FTZ R5, R56, R57 ;  /* 0x0000003938057221 */ /* 0x002fe20000010000 */
[----:B------:R-:W-:Y:S02]  /*5020*/  F2FP.BF16.F32.PACK_AB R208, R57, R56 ;  /* 0x0000003839d0723e */ /* 0x000fe400000010ff */
[----:B------:R-:W-:-:S04]  /*5030*/  CS2R R56, SRZ ;  /* 0x0000000000387805 */ /* 0x000fc8000001ff00 */
[----:B------:R-:W1:Y:S01]  /*5040*/  MUFU.EX2 R48, R48 ;  /* 0x0000003000307308 */ /* 0x000e620000000800 */
[----:B--2---:R-:W-:-:S07]  /*5050*/  FADD.FTZ R20, R60, R5 ;  /* 0x000000053c147221 */ /* 0x004fce0000010000 */
[----:B------:R-:W2:Y:S01]  /*5060*/  MUFU.EX2 R49, R49 ;  /* 0x0000003100317308 */ /* 0x000ea20000000800 */
[C---:B0-----:R-:W-:Y:S01]  /*5070*/  FADD.FTZ R5, R61.reuse, R20 ;  /* 0x000000143d057221 */ /* 0x041fe20000010000 */
[----:B------:R-:W-:Y:S01]  /*5080*/  FADD.FTZ R20, R50, R21 ;  /* 0x0000001532147221 */ /* 0x000fe20000010000 */
[----:B------:R-:W-:Y:S02]  /*5090*/  F2FP.BF16.F32.PACK_AB R210, R61, R60 ;  /* 0x0000003c3dd2723e */ /* 0x000fe400000010ff */
[----:B------:R-:W-:Y:S01]  /*50a0*/  CS2R R60, SRZ ;  /* 0x00000000003c7805 */ /* 0x000fe2000001ff00 */
[----:B------:R-:W-:Y:S01]  /*50b0*/  FADD.FTZ R21, R51, R20 ;  /* 0x0000001433157221 */ /* 0x000fe20000010000 */
[----:B------:R-:W-:Y:S01]  /*50c0*/  CS2R R50, SRZ ;  /* 0x0000000000327805 */ /* 0x000fe2000001ff00 */
[----:B------:R-:W0:Y:S01]  /*50d0*/  MUFU.EX2 R52, R52 ;  /* 0x0000003400347308 */ /* 0x000e220000000800 */
[----:B-1----:R-:W-:Y:S01]  /*50e0*/  FADD.FTZ R0, R48, R5 ;  /* 0x0000000530007221 */ /* 0x002fe20000010000 */
[----:B------:R-:W-:-:S06]  /*50f0*/  FADD.FTZ R20, R54, R21 ;  /* 0x0000001536147221 */ /* 0x000fcc0000010000 */
[----:B------:R-:W1:Y:S01]  /*5100*/  MUFU.EX2 R53, R53 ;  /* 0x0000003500357308 */ /* 0x000e620000000800 */
[C---:B--2---:R-:W-:Y:S01]  /*5110*/  FADD.FTZ R5, R49.reuse, R0 ;  /* 0x0000000031057221 */ /* 0x044fe20000010000 */
[----:B------:R-:W-:Y:S02]  /*5120*/  F2FP.BF16.F32.PACK_AB R204, R49, R48 ;  /* 0x0000003031cc723e */ /* 0x000fe400000010ff */
[----:B------:R-:W-:-:S04]  /*5130*/  CS2R R48, SRZ ;  /* 0x0000000000307805 */ /* 0x000fc8000001ff00 */
[----:B------:R-:W2:Y:S01]  /*5140*/  MUFU.EX2 R55, R55 ;  /* 0x0000003700377308 */ /* 0x000ea20000000800 */
[----:B0-----:R-:W-:-:S07]  /*5150*/  FADD.FTZ R0, R52, R5 ;  /* 0x0000000534007221 */ /* 0x001fce0000010000 */
[----:B------:R-:W0:Y:S01]  /*5160*/  MUFU.EX2 R40, R40 ;  /* 0x0000002800287308 */ /* 0x000e220000000800 */
[C---:B-1----:R-:W-:Y:S01]  /*5170*/  FADD.FTZ R5, R53.reuse, R0 ;  /* 0x0000000035057221 */ /* 0x042fe20000010000 */
[----:B------:R-:W-:Y:S02]  /*5180*/  F2FP.BF16.F32.PACK_AB R206, R53, R52 ;  /* 0x0000003435ce723e */ /* 0x000fe400000010ff */
[----:B------:R-:W-:-:S04]  /*5190*/  CS2R R52, SRZ ;  /* 0x0000000000347805 */ /* 0x000fc8000001ff00 */
[----:B------:R-:W1:Y:S01]  /*51a0*/  MUFU.EX2 R42, R42 ;  /* 0x0000002a002a7308 */ /* 0x000e620000000800 */
[C---:B--2---:R-:W-:Y:S01]  /*51b0*/  FADD.FTZ R21, R55.reuse, R20 ;  /* 0x0000001437157221 */ /* 0x044fe20000010000 */
[----:B------:R-:W-:Y:S02]  /*51c0*/  F2FP.BF16.F32.PACK_AB R207, R55, R54 ;  /* 0x0000003637cf723e */ /* 0x000fe400000010ff */
[----:B------:R-:W-:-:S04]  /*51d0*/  CS2R R54, SRZ ;  /* 0x0000000000367805 */ /* 0x000fc8000001ff00 */
[----:B------:R-:W2:Y:S01]  /*51e0*/  MUFU.EX2 R41, R41 ;  /* 0x0000002900297308 */ /* 0x000ea20000000800 */
[----:B0-----:R-:W-:-:S07]  /*51f0*/  FADD.FTZ R0, R40, R5 ;  /* 0x0000000528007221 */ /* 0x001fce0000010000 */
[----:B------:R-:W0:Y:S01]  /*5200*/  MUFU.EX2 R43, R43 ;  /* 0x0000002b002b7308 */ /* 0x000e220000000800 */
[----:B-1----:R-:W-:-:S07]  /*5210*/  FADD.FTZ R20, R42, R21 ;  /* 0x000000152a147221 */ /* 0x002fce0000010000 */
[----:B------:R-:W1:Y:S01]  /*5220*/  MUFU.EX2 R44, R44 ;  /* 0x0000002c002c7308 */ /* 0x000e620000000800 */
[C---:B--2---:R-:W-:Y:S01]  /*5230*/  FADD.FTZ R5, R41.reuse, R0 ;  /* 0x0000000029057221 */ /* 0x044fe20000010000 */
[----:B------:R-:W-:Y:S02]  /*5240*/  F2FP.BF16.F32.PACK_AB R200, R41, R40 ;  /* 0x0000002829c8723e */ /* 0x000fe400000010ff */
[----:B------:R-:W-:-:S04]  /*5250*/  CS2R R40, SRZ ;  /* 0x0000000000287805 */ /* 0x000fc8000001ff00 */
[----:B------:R-:W2:Y:S01]  /*5260*/  MUFU.EX2 R46, R46 ;  /* 0x0000002e002e7308 */ /* 0x000ea20000000800 */
[C---:B0-----:R-:W-:Y:S01]  /*5270*/  FADD.FTZ R21, R43.reuse, R20 ;  /* 0x000000142b157221 */ /* 0x041fe20000010000 */
[----:B------:R-:W-:Y:S02]  /*5280*/  F2FP.BF16.F32.PACK_AB R201, R43, R42 ;  /* 0x0000002a2bc9723e */ /* 0x000fe400000010ff */
[----:B------:R-:W-:-:S04]  /*5290*/  CS2R R42, SRZ ;  /* 0x00000000002a7805 */ /* 0x000fc8000001ff00 */
[----:B------:R-:W0:Y:S01]  /*52a0*/  MUFU.EX2 R45, R45 ;  /* 0x0000002d002d7308 */ /* 0x000e220000000800 */
[----:B-1----:R-:W-:-:S07]  /*52b0*/  FADD.FTZ R0, R44, R5 ;  /* 0x000000052c007221 */ /* 0x002fce0000010000 */
[----:B------:R-:W1:Y:S01]  /*52c0*/  MUFU.EX2 R47, R47 ;  /* 0x0000002f002f7308 */ /* 0x000e620000000800 */
[----:B--2---:R-:W-:-:S07]  /*52d0*/  FADD.FTZ R20, R46, R21 ;  /* 0x000000152e147221 */ /* 0x004fce0000010000 */
[----:B------:R-:W2:Y:S01]  /*52e0*/  MUFU.EX2 R32, R32 ;  /* 0x0000002000207308 */ /* 0x000ea20000000800 */
[C---:B0-----:R-:W-:Y:S01]  /*52f0*/  FADD.FTZ R5, R45.reuse, R0 ;  /* 0x000000002d057221 */ /* 0x041fe20000010000 */
[----:B------:R-:W-:Y:S02]  /*5300*/  F2FP.BF16.F32.PACK_AB R202, R45, R44 ;  /* 0x0000002c2dca723e */ /* 0x000fe400000010ff */
[----:B------:R-:W-:-:S04]  /*5310*/  CS2R R44, SRZ ;  /* 0x00000000002c7805 */ /* 0x000fc8000001ff00 */
[----:B------:R-:W0:Y:S01]  /*5320*/  MUFU.EX2 R34, R34 ;  /* 0x0000002200227308 */ /* 0x000e220000000800 */
[C---:B-1----:R-:W-:Y:S01]  /*5330*/  FADD.FTZ R21, R47.reuse, R20 ;  /* 0x000000142f157221 */ /* 0x042fe20000010000 */
[----:B------:R-:W-:Y:S02]  /*5340*/  F2FP.BF16.F32.PACK_AB R203, R47, R46 ;  /* 0x0000002e2fcb723e */ /* 0x000fe400000010ff */
[----:B------:R-:W-:-:S04]  /*5350*/  CS2R R46, SRZ ;  /* 0x00000000002e7805 */ /* 0x000fc8000001ff00 */
[----:B------:R-:W1:Y:S01]  /*5360*/  MUFU.EX2 R33, R33 ;  /* 0x0000002100217308 */ /* 0x000e620000000800 */
[----:B--2---:R-:W-:-:S07]  /*5370*/  FADD.FTZ R0, R32, R5 ;  /* 0x0000000520007221 */ /* 0x004fce0000010000 */
        /* <DEDUP_REMOVED lines=18> */
[----:B------:R-:W-:Y:S01]  /*54a0*/  MUFU.EX2 R26, R26 ;  /* 0x0000001a001a7308 */ /* 0x000fe20000000800 */
[C---:B0-----:R-:W-:Y:S01]  /*54b0*/  FADD.FTZ R29, R39.reuse, R20 ;  /* 0x00000014271d7221 */ /* 0x041fe20000010000 */
[----:B------:R-:W-:Y:S01]  /*54c0*/  IMAD.U32 R20, RZ, RZ, UR10 ;  /* 0x0000000aff147e24 */ /* 0x000fe2000f8e00ff */
[----:B------:R-:W-:Y:S02]  /*54d0*/  F2FP.BF16.F32.PACK_AB R199, R39, R38 ;  /* 0x0000002627c7723e */ /* 0x000fe400000010ff */
[----:B------:R-:W-:-:S03]  /*54e0*/  CS2R R38, SRZ ;  /* 0x0000000000267805 */ /* 0x000fc6000001ff00 */
[----:B------:R-:W0:Y:S01]  /*54f0*/  MUFU.EX2 R25, R25 ;  /* 0x0000001900197308 */ /* 0x000e220000000800 */
[----:B-1----:R-:W-:-:S07]  /*5500*/  FADD.FTZ R0, R24, R21 ;  /* 0x0000001518007221 */ /* 0x002fce0000010000 */
[----:B------:R-:W1:Y:S08]  /*5510*/  MUFU.EX2 R27, R27 ;  /* 0x0000001b001b7308 */ /* 0x000e700000000800 */
[----:B------:R-:W2:Y:S01]  /*5520*/  MUFU.EX2 R28, R28 ;  /* 0x0000001c001c7308 */ /* 0x000ea20000000800 */
[C---:B0-----:R-:W-:Y:S01]  /*5530*/  FADD.FTZ R21, R25.reuse, R0 ;  /* 0x0000000019157221 */ /* 0x041fe20000010000 */
[----:B------:R-:W-:-:S02]  /*5540*/  F2FP.BF16.F32.PACK_AB R192, R25, R24 ;  /* 0x0000001819c0723e */ /* 0x000fc400000010ff */
[----:B------:R-:W-:-:S04]  /*5550*/  CS2R R24, SRZ ;  /* 0x0000000000187805 */ /* 0x000fc8000001ff00 */
[----:B------:R-:W0:Y:S01]  /*5560*/  MUFU.EX2 R30, R30 ;  /* 0x0000001e001e7308 */ /* 0x000e220000000800 */
[----:B-1----:R-:W-:-:S07]  /*5570*/  F2FP.BF16.F32.PACK_AB R193, R27, R26 ;  /* 0x0000001a1bc1723e */ /* 0x002fce00000010ff */
[----:B------:R1:W3:Y:S08]  /*5580*/  MUFU.EX2 R5, R2 ;  /* 0x0000000200057308 */ /* 0x0002f00000000800 */
[----:B------:R2:W4:Y:S01]  /*5590*/  MUFU.EX2 R195, R18 ;  /* 0x0000001200c37308 */ /* 0x0005220000000800 */
[----:B-1----:R-:W-:-:S04]  /*55a0*/  FADD.FTZ R2, R26, R29 ;  /* 0x0000001d1a027221 */ /* 0x002fc80000010000 */
[----:B------:R-:W-:Y:S01]  /*55b0*/  FADD.FTZ R29, R27, R2 ;  /* 0x000000021b1d7221 */ /* 0x000fe20000010000 */
[----:B------:R-:W-:Y:S01]  /*55c0*/  IMAD.MOV.U32 R2, RZ, RZ, 0x3f800000 ;  /* 0x3f800000ff027424 */ /* 0x000fe200078e00ff */
[----:B------:R-:W-:Y:S01]  /*55d0*/  CS2R R26, SRZ ;  /* 0x00000000001a7805 */ /* 0x000fe2000001ff00 */
[----:B--2---:R-:W-:Y:S01]  /*55e0*/  FADD.FTZ R18, R28, R21 ;  /* 0x000000151c127221 */ /* 0x004fe20000010000 */
[----:B0-----:R-:W-:Y:S01]  /*55f0*/  FADD.FTZ R0, R30, R29 ;  /* 0x0000001d1e007221 */ /* 0x001fe20000010000 */
[C---:B---3--:R-:W-:Y:S02]  /*5600*/  F2FP.BF16.F32.PACK_AB R194, R5.reuse, R28 ;  /* 0x0000001c05c2723e */ /* 0x048fe400000010ff */
[----:B------:R-:W-:Y:S01]  /*5610*/  CS2R R28, SRZ ;  /* 0x00000000001c7805 */ /* 0x000fe2000001ff00 */
[----:B------:R-:W-:Y:S01]  /*5620*/  FADD.FTZ R18, R5, R18 ;  /* 0x0000001205127221 */ /* 0x000fe20000010000 */
[C---:B----4-:R-:W-:Y:S01]  /*5630*/  FADD.FTZ R5, R195.reuse, R0 ;  /* 0x00000000c3057221 */ /* 0x050fe20000010000 */
[----:B------:R-:W-:Y:S01]  /*5640*/  F2FP.BF16.F32.PACK_AB R195, R195, R30 ;  /* 0x0000001ec3c3723e */ /* 0x000fe200000010ff */
[----:B------:R-:W-:Y:S01]  /*5650*/  IMAD.MOV.U32 R0, RZ, RZ, 0x3f800000 ;  /* 0x3f800000ff007424 */ /* 0x000fe200078e00ff */
[----:B------:R-:W-:Y:S01]  /*5660*/  CS2R R30, SRZ ;  /* 0x00000000001e7805 */ /* 0x000fe2000001ff00 */
[----:B------:R-:W-:Y:S06]  /*5670*/  @!P1 BRA `(.L_x_2210) ;  /* 0x0000003c00889947 */ /* 0x000fec0003800000 */
[----:B------:R-:W-:Y:S01]  /*5680*/  R2UR UR4, R17 ;  /* 0x00000000110472ca */ /* 0x000fe200000e0000 */
[----:B------:R-:W-:Y:S01]  /*5690*/  IMAD.MOV.U32 R21, RZ, RZ, R3 ;  /* 0x000000ffff157224 */ /* 0x000fe200078e0003 */
[----:B------:R-:W-:Y:S01]  /*56a0*/  MOV R151, RZ ;  /* 0x000000ff00977202 */ /* 0x000fe20000000f00 */
[----:B------:R-:W-:Y:S01]  /*56b0*/  IMAD.MOV.U32 R228, RZ, RZ, R4 ;  /* 0x000000ffffe47224 */ /* 0x000fe200078e0004 */
[----:B------:R-:W-:Y:S01]  /*56c0*/  UMOV UR37, UR36 ;  /* 0x0000002400257c82 */ /* 0x000fe20008000000 */
[----:B------:R-:W-:-:S08]  /*56d0*/  IMAD.MOV.U32 R2, RZ, RZ, 0x3f800000 ;  /* 0x3f800000ff027424 */ /* 0x000fd000078e00ff */
[----:B------:R-:W-:-:S07]  /*56e0*/  IMAD.U32 R229, RZ, RZ, UR4 ;  /* 0x00000004ffe57e24 */ /* 0x000fce000f8e00ff */
.L_x_2221:
[----:B------:R-:W-:Y:S01]  /*56f0*/  R2UR UR5, R229 ;  /* 0x00000000e50572ca */ /* 0x000fe200000e0000 */
[----:B------:R-:W-:-:S04]  /*5700*/  UISETP.NE.AND UP0, UPT, UR37, 0x1, UPT ;  /* 0x000000012500788c */ /* 0x000fc8000bf05270 */
[----:B------:R-:W-:-:S08]  /*5710*/  USEL UR4, URZ, 0x1, UP0 ;  /* 0x000000013f047887 */ /* 0x000fd00008000000 */
[----:B------:R-:W-:-:S06]  /*5720*/  ULOP3.LUT UR4, UR5, UR4, URZ, 0x3c, !UPT ;  /* 0x0000000405047292 */ /* 0x000fcc000f8e3c3f */
[----:B------:R-:W-:Y:S01]  /*5730*/  IMAD.U32 R17, RZ, RZ, UR4 ;  /* 0x00000004ff117e24 */ /* 0x000fe2000f8e00ff */
[----:B------:R-:W-:Y:S06]  /*5740*/  @!P0 BRA `(.L_x_2211) ;  /* 0x0000000000048947 */ /* 0x000fec0003800000 */
[----:B------:R-:W-:Y:S01]  /*5750*/  BPT.TRAP 0x1 ;  /* 0x000000040000795c */ /* 0x000fe20000300000 */
.L_x_2211:
[----:B------:R-:W-:Y:S01]  /*5760*/  R2UR UR5, R16 ;  /* 0x00000000100572ca */ /* 0x000fe200000e0000 */
[----:B------:R-:W-:Y:S01]  /*5770*/  UIADD3 UR36, UR37, 0x1, URZ ;  /* 0x0000000125247890 */ /* 0x000fe2000fffe03f */
[----:B------:R-:W-:-:S03]  /*5780*/  R2UR UR4, R17 ;  /* 0x00000000110472ca */ /* 0x000fc600000e0000 */
[----:B------:R-:W-:-:S04]  /*5790*/  UISETP.NE.AND UP0, UPT, UR36, 0x2, UPT ;  /* 0x000000022400788c */ /* 0x000fc8000bf05270 */
[----:B------:R-:W-:-:S04]  /*57a0*/  USEL UR36, UR36, URZ, UP0 ;  /* 0x0000003f24247287 */ /* 0x000fc80008000000 */
[----:B------:R-:W-:Y:S02]  /*57b0*/  ULEA UR61, UR36, UR5, 0x3 ;  /* 0x00000005243d7291 */ /* 0x000fe4000f8e183f */
[----:B------:R-:W-:-:S05]  /*57c0*/  IMAD.U32 R3, RZ, RZ, UR4 ;  /* 0x00000004ff037e24 */ /* 0x000fca000f8e00ff */
[----:B------:R-:W-:-:S04]  /*57d0*/  SHF.L.U32 R3, R3, 0x1f, RZ ;  /* 0x0000001f03037819 */ /* 0x000fc800000006ff */
[----:B------:R0:W1:Y:S01]  /*57e0*/  SYNCS.PHASECHK.TRANS64.TRYWAIT P1, [UR61+0x38830], R3 ;  /* 0x03883003ff0075a7 */ /* 0x000062000802017d */
[----:B------:R-:W-:Y:S05]  /*57f0*/  @!P0 BRA `(.L_x_2212) ;  /* 0x0000000000048947 */ /* 0x000fea0003800000 */
[----:B------:R-:W-:Y:S01]  /*5800*/  BPT.TRAP 0x1 ;  /* 0x000000040000795c */ /* 0x000fe20000300000 */
.L_x_2212:
[----:B-1----:R-:W-:Y:S05]  /*5810*/  @P1 BRA `(.L_x_2213) ;  /* 0x0000000000081947 */ /* 0x002fea0003800000 */
[----:B------:R-:W1:Y:S02]  /*5820*/  SYNCS.PHASECHK.TRANS64.TRYWAIT P1, [UR61+0x38830], R3 ;  /* 0x03883003ff0075a7 */ /* 0x000e64000802017d */
[----:B-1----:R-:W-:Y:S05]  /*5830*/  @!P1 BRA `(.L_x_2214) ;  /* 0x000000fc003c9947 */ /* 0x002fea0003800000 */
.L_x_2213:
        /* <DEDUP_REMOVED lines=23> */
[----:B------:R-:W-:Y:S01]  /*59b0*/  UIADD3 UR58, UR4, 0x80, URZ ;  /* 0x00000080043a7890 */ /* 0x000fe2000fffe03f */
[-C--:B------:R-:W-:Y:S01]  /*59c0*/  FMUL.FTZ R28, R28, R0.reuse ;  /* 0x000000001c1c7220 */ /* 0x080fe20000410000 */
        /* <DEDUP_REMOVED lines=57> */
[----:B------:R-:W-:Y:S01]  /*5d60*/  UIADD3 UR58, UR4, 0x100, URZ ;  /* 0x00000100043a7890 */ /* 0x000fe2000fffe03f */
[-C--:B------:R-:W-:Y:S01]  /*5d70*/  FMUL.FTZ R109, R109, R0.reuse ;  /* 0x000000006d6d7220 */ /* 0x080fe20000410000 */
[----:B------:R-:W-:Y:S01]  /*5d80*/  UMOV UR56, UR6 ;  /* 0x0000000600387c82 */ /* 0x000fe20008000000 */
[----:B------:R-:W-:Y:S01]  /*5d90*/  UMOV UR57, UR7 ;  /* 0x0000000700397c82 */ /* 0x000fe20008000000 */
        /* <DEDUP_REMOVED lines=95> */
[----:B------:R-:W-:Y:S01]  /*6390*/  UIADD3 UR58, UR4, 0x200, URZ ;  /* 0x00000200043a7890 */ /* 0x000fe2000fffe03f */
[----:B------:R-:W-:Y:S01]  /*63a0*/  UMOV UR56, UR6 ;  /* 0x0000000600387c82 */ /* 0x000fe20008000000 */
[----:B------:R-:W-:Y:S01]  /*63b0*/  UMOV UR57, UR7 ;  /* 0x0000000700397c82 */ /* 0x000fe20008000000 */
[----:B------:R-:W-:Y:S01]  /*63c0*/  UMOV UR59, 0x40000040 ;  /* 0x40000040003b7882 */ /* 0x000fe20000000000 */
        /* <DEDUP_REMOVED lines=141> */
[----:B------:R-:W-:Y:S02]  /*6ca0*/  UIADD3 UR10, UR4, 0x986, URZ ;  /* 0x00000986040a7890 */ /* 0x000fe4000fffe03f */
        /* <DEDUP_REMOVED lines=23> */
[----:B------:R-:W-:Y:S02]  /*6e20*/  R2UR UR14, R6 ;  /* 0x00000000060e72ca */ /* 0x000fe400000e0000 */
[----:B------:R-:W-:-:S11]  /*6e30*/  R2UR UR15, R7 ;  /* 0x00000000070f72ca */ /* 0x000fd600000e0000 */
[----:B------:R-:W-:Y:S02]  /*6e40*/  UMOV UR56, UR14 ;  /* 0x0000000e00387c82 */ /* 0x000fe40008000000 */
[----:B------:R-:W-:Y:S01]  /*6e50*/  UMOV UR57, UR15 ;  /* 0x0000000f00397c82 */ /* 0x000fe20008000000 */
[----:B------:R-:W-:Y:S01]  /*6e60*/  UMOV UR5, UR15 ;  /* 0x0000000f00057c82 */ /* 0x000fe20008000000 */
        /* <DEDUP_REMOVED lines=22> */
[----:B------:R-:W-:Y:S03]  /*6fd0*/  HGMMA.64x16x16.F32.BF16 R152, gdesc[UR16], R152, gsb0 ;  /* 0x00200000109879f0 */ /* 0x000fe60008001898 */
        /* <DEDUP_REMOVED lines=215> */
.L_x_2215:
[----:B------:R-:W-:Y:S02]  /*7d50*/  R2UR UR4, R16 ;  /* 0x00000000100472ca */ /* 0x000fe400000e0000 */
[----:B------:R-:W-:-:S11]  /*7d60*/  R2UR UR5, R229 ;  /* 0x00000000e50572ca */ /* 0x000fd600000e0000 */
[----:B------:R-:W-:Y:S02]  /*7d70*/  ULEA UR4, UR37, UR4, 0x3 ;  /* 0x0000000425047291 */ /* 0x000fe4000f8e183f */
[----:B------:R-:W-:-:S05]  /*7d80*/  IMAD.U32 R0, RZ, RZ, UR5 ;  /* 0x00000005ff007e24 */ /* 0x000fca000f8e00ff */
[----:B------:R-:W-:-:S04]  /*7d90*/  SHF.L.U32 R0, R0, 0x1f, RZ ;  /* 0x0000001f00007819 */ /* 0x000fc800000006ff */
[----:B------:R2:W3:Y:S01]  /*7da0*/  SYNCS.PHASECHK.TRANS64.TRYWAIT P1, [UR4+0x38850], R0 ;  /* 0x03885000ff0075a7 */ /* 0x0004e20008020144 */
[----:B------:R-:W-:Y:S05]  /*7db0*/  @!P0 BRA `(.L_x_2216) ;  /* 0x0000000000048947 */ /* 0x000fea0003800000 */
[----:B------:R-:W-:Y:S01]  /*7dc0*/  BPT.TRAP 0x1 ;  /* 0x000000040000795c */ /* 0x000fe20000300000 */
.L_x_2216:
[----:B---3--:R-:W-:Y:S05]  /*7dd0*/  @P1 BRA `(.L_x_2217) ;  /* 0x0000000000081947 */ /* 0x008fea0003800000 */
[----:B------:R-:W3:Y:S02]  /*7de0*/  SYNCS.PHASECHK.TRANS64.TRYWAIT P1, [UR4+0x38850], R0 ;  /* 0x03885000ff0075a7 */ /* 0x000ee40008020144 */
[----:B---3--:R-:W-:Y:S05]  /*7df0*/  @!P1 BRA `(.L_x_2218) ;  /* 0x000000d400e49947 */ /* 0x008fea0003800000 */
.L_x_2217:
[----:B------:R-:W-:Y:S01]  /*7e00*/  R2UR UR5, R16 ;  /* 0x00000000100572ca */ /* 0x000fe200000e0000 */
[----:B------:R-:W-:Y:S01]  /*7e10*/  WARPGROUP.ARRIVE ;  /* 0x00000000000079c5 */ /* 0x000fe20000000000 */
[----:B------:R-:W-:-:S11]  /*7e20*/  UMOV UR7, 0x40000040 ;  /* 0x4000004000077882 */ /* 0x000fd60000000000 */
[----:B------:R-:W-:-:S04]  /*7e30*/  UIADD3 UR5, UR5, 0x400, URZ ;  /* 0x0000040005057890 */ /* 0x000fc8000fffe03f */
        /* <DEDUP_REMOVED lines=33> */
.L_x_2219:
[----:B------:R-:W-:Y:S01]  /*8050*/  R2UR UR6, R212 ;  /* 0x00000000d40672ca */ /* 0x000fe200000e0000 */
[----:B------:R-:W4:Y:S01]  /*8060*/  LDC R193, c[0x0][0x2f0] ;  /* 0x0000bc00ffc17b82 */ /* 0x000f220000000800 */
[----:B------:R-:W-:Y:S01]  /*8070*/  R2UR UR5, R213 ;  /* 0x00000000d50572ca */ /* 0x000fe200000e0000 */
[----:B------:R-:W-:Y:S01]  /*8080*/  IMAD.MOV.U32 R195, RZ, RZ, -0x2 ;  /* 0xfffffffeffc37424 */ /* 0x000fe200078e00ff */
[----:B------:R-:W-:Y:S01]  /*8090*/  R2UR UR7, R23 ;  /* 0x00000000170772ca */ /* 0x000fe200000e0000 */
[----:B------:R-:W-:-:S08]  /*80a0*/  UIADD3 UR61, UR61, 0x38840, URZ ;  /* 0x000388403d3d7890 */ /* 0x000fd0000fffe03f */
[----:B------:R-:W-:Y:S02]  /*80b0*/  UISETP.NE.AND UP0, UPT, UR6, URZ, UPT ;  /* 0x0000003f0600728c */ /* 0x000fe4000bf05270 */
[----:B--23--:R-:W-:Y:S01]  /*80c0*/  VIADD R0, R215, UR5 ;  /* 0x00000005d7007c36 */ /* 0x00cfe20008000000 */
[----:B------:R-:W-:-:S03]  /*80d0*/  ULDC UR6, c[0x0][0x288] ;  /* 0x0000a20000067ab9 */ /* 0x000fc60000000800 */
[----:B------:R-:W-:Y:S02]  /*80e0*/  PLOP3.LUT P1, PT, PT, PT, UP0, 0x80, 0x0 ;  /* 0x000000000000781c */ /* 0x000fe40003f2f008 */
[----:B------:R-:W-:-:S03]  /*80f0*/  PLOP3.LUT P2, PT, PT, PT, UP0, 0x80, 0x0 ;  /* 0x000000000000781c */ /* 0x000fc60003f4f008 */
[----:B------:R-:W-:-:S08]  /*8100*/  @UP0 ULDC UR5, c[0x0][0x44c] ;  /* 0x0001130000050ab9 */ /* 0x000fd00000000800 */
[----:B------:R-:W-:Y:S01]  /*8110*/  @P1 IMAD.HI.U32 R2, R0, UR5, RZ ;  /* 0x0000000500021c27 */ /* 0x000fe2000f8e00ff */
[----:B------:R-:W-:-:S04]  /*8120*/  @UP0 ULDC UR5, c[0x0][0x450] ;  /* 0x0001140000050ab9 */ /* 0x000fc80000000800 */
[----:B------:R-:W-:Y:S01]  /*8130*/  @P2 SHF.R.U32.HI R0, RZ, UR5, R2 ;  /* 0x00000005ff002c19 */ /* 0x000fe20008011602 */
[----:B------:R-:W-:Y:S02]  /*8140*/  UMOV UR5, 0x1 ;  /* 0x0000000100057882 */ /* 0x000fe40000000000 */
[----:B------:R-:W-:Y:S02]  /*8150*/  UIMAD UR5, UR60, -0x50, UR5 ;  /* 0xffffffb03c0578a4 */ /* 0x000fe4000f8e0205 */
[----:B01----:R-:W0:Y:S04]  /*8160*/  SHFL.IDX PT, R3, R0, RZ, 0x1c1f ;  /* 0x001c1fff00037589 */ /* 0x003e2800000e0000 */
[----:B------:R-:W-:Y:S01]  /*8170*/  IMAD R2, R214, R195, UR5 ;  /* 0x00000005d6027e24 */ /* 0x000fe2000f8e02c3 */
[----:B------:R-:W-:-:S03]  /*8180*/  ULDC UR5, c[0x0][0x988] ;  /* 0x0002620000057ab9 */ /* 0x000fc60000000800 */
[----:B----4-:R-:W-:-:S05]  /*8190*/  IMAD R2, R193, UR7, R2 ;  /* 0x00000007c1027c24 */ /* 0x010fca000f8e0202 */
[----:B0-----:R-:W-:-:S04]  /*81a0*/  IADD3 R3, R3, -UR6, R2 ;  /* 0x8000000603037c10 */ /* 0x001fc8000fffe002 */
[C---:B------:R-:W-:Y:S02]  /*81b0*/  ISETP.GT.AND P1, PT, R3.reuse, RZ, PT ;  /* 0x000000ff0300720c */ /* 0x040fe40003f24270 */
[C---:B------:R-:W-:Y:S02]  /*81c0*/  ISETP.GT.AND P2, PT, R3.reuse, 0x1, PT ;  /* 0x000000010300780c */ /* 0x040fe40003f44270 */
[----:B------:R-:W-:Y:S02]  /*81d0*/  FSEL R184, R184, -INF , P1 ;  /* 0xff800000b8b87808 */ /* 0x000fe40000800000 */
        /* <DEDUP_REMOVED lines=56> */
[----:B------:R-:W0:Y:S02]  /*8560*/  SHFL.IDX PT, R3, R0, 0x1, 0x1c1f ;  /* 0x003c1f0000037f89 */ /* 0x000e2400000e0000 */
[----:B------:R-:W-:-:S05]  /*8570*/  FMNMX.FTZ R192, R157, R4, !PT ;  /* 0x000000049dc07209 */ /* 0x000fca0007810000 */
[----:B------:R-:W1:Y:S01]  /*8580*/  SHFL.BFLY PT, R193, R192, 0x2, 0x1f ;  /* 0x0c401f00c0c17f89 */ /* 0x000e6200000e0000 */
[----:B0-----:R-:W-:Y:S01]  /*8590*/  IADD3 R2, R3, -UR6, R2 ;  /* 0x8000000603027c10 */ /* 0x001fe2000fffe002 */
[----:B------:R-:W0:Y:S03]  /*85a0*/  S2UR UR6, SR_CgaCtaId ;  /* 0x00000000000679c3 */ /* 0x000e260000008800 */
[C---:B------:R-:W-:Y:S02]  /*85b0*/  ISETP.GT.AND P1, PT, R2.reuse, RZ, PT ;  /* 0x000000ff0200720c */ /* 0x040fe40003f24270 */
[----:B------:R-:W-:Y:S02]  /*85c0*/  ISETP.GT.AND P2, PT, R2, 0x1, PT ;  /* 0x000000010200780c */ /* 0x000fe40003f44270 */
[----:B-1----:R-:W-:Y:S02]  /*85d0*/  FMNMX.FTZ R193, R192, R193, !PT ;  /* 0x000000c1c0c17209 */ /* 0x002fe40007810000 */
[----:B------:R-:W-:-:S02]  /*85e0*/  FSEL R186, R186, -INF , P1 ;  /* 0xff800000baba7808 */ /* 0x000fc40000800000 */
[----:B------:R-:W-:Y:S01]  /*85f0*/  ISETP.GT.AND P1, PT, R2, 0x8, PT ;  /* 0x000000080200780c */ /* 0x000fe20003f24270 */
[----:B------:R-:W1:Y:S01]  /*8600*/  SHFL.BFLY PT, R194, R193, 0x1, 0x1f ;  /* 0x0c201f00c1c27f89 */ /* 0x000e6200000e0000 */
[----:B------:R-:W-:Y:S02]  /*8610*/  FSEL R187, R187, -INF , P2 ;  /* 0xff800000bbbb7808 */ /* 0x000fe40001000000 */
[----:B------:R-:W-:Y:S02]  /*8620*/  FMNMX.FTZ R4, R186, R21, !PT ;  /* 0x00000015ba047209 */ /* 0x000fe40007810000 */
[----:B------:R-:W-:Y:S02]  /*8630*/  ISETP.GT.AND P2, PT, R2, 0x9, PT ;  /* 0x000000090200780c */ /* 0x000fe40003f44270 */
[----:B------:R-:W-:Y:S02]  /*8640*/  FSEL R190, R190, -INF , P1 ;  /* 0xff800000bebe7808 */ /* 0x000fe40000800000 */
[----:B------:R-:W-:-:S02]  /*8650*/  FMNMX.FTZ R3, R187, R4, !PT ;  /* 0x00000004bb037209 */ /* 0x000fc40007810000 */
[----:B------:R-:W-:Y:S01]  /*8660*/  FSEL R191, R191, -INF , P2 ;  /* 0xff800000bfbf7808 */ /* 0x000fe20001000000 */
[----:B0-----:R-:W-:Y:S01]  /*8670*/  UPRMT UR61, UR6, 0x654, UR61 ;  /* 0x00000654063d7896 */ /* 0x001fe2000800003d */
[----:B------:R-:W-:Y:S02]  /*8680*/  ISETP.GT.AND P1, PT, R2, 0x10, PT ;  /* 0x000000100200780c */ /* 0x000fe40003f24270 */
[----:B------:R-:W-:Y:S02]  /*8690*/  FMNMX.FTZ R0, R190, R3, !PT ;  /* 0x00000003be007209 */ /* 0x000fe40007810000 */
[----:B------:R-:W-:Y:S02]  /*86a0*/  ISETP.GT.AND P2, PT, R2, 0x11, PT ;  /* 0x000000110200780c */ /* 0x000fe40003f44270 */
[----:B------:R-:W-:Y:S02]  /*86b0*/  FSEL R178, R178, -INF , P1 ;  /* 0xff800000b2b27808 */ /* 0x000fe40000800000 */
[----:B------:R-:W-:Y:S01]  /*86c0*/  FMNMX.FTZ R3, R191, R0, !PT ;  /* 0x00000000bf037209 */ /* 0x000fe20007810000 */
[----:B------:R-:W-:Y:S01]  /*86d0*/  SYNCS.ARRIVE.TRANS64.RED.A1T0 RZ, [UR61], RZ ;  /* 0x000000ffffff79a7 */ /* 0x000fe2000810043d */
[----:B------:R-:W-:-:S02]  /*86e0*/  ISETP.GT.AND P3, PT, R2, 0x18, PT ;  /* 0x000000180200780c */ /* 0x000fc40003f64270 */
[----:B-1----:R-:W-:Y:S02]  /*86f0*/  FMNMX.FTZ R4, R193, R194, !PT ;  /* 0x000000c2c1047209 */ /* 0x002fe40007810000 */
[----:B------:R-:W-:Y:S02]  /*8700*/  FSEL R179, R179, -INF , P2 ;  /* 0xff800000b3b37808 */ /* 0x000fe40001000000 */
[----:B------:R-:W-:Y:S01]  /*8710*/  FMNMX.FTZ R0, R178, R3, !PT ;  /* 0x00000003b2007209 */ /* 0x000fe20007810000 */
[C---:B------:R-:W-:Y:S01]  /*8720*/  FMUL.FTZ R192, R4.reuse, UR5 ;  /* 0x0000000504c07c20 */ /* 0x040fe20008410000 */
[----:B------:R-:W-:Y:S02]  /*8730*/  FSETP.NEU.FTZ.AND P1, PT, R4, -INF , PT ;  /* 0xff8000000400780b */ /* 0x000fe40003f3d000 */
[----:B------:R-:W-:Y:S02]  /*8740*/  ISETP.GT.AND P4, PT, R2, 0x19, PT ;  /* 0x000000190200780c */ /* 0x000fe40003f84270 */
[----:B------:R-:W-:-:S02]  /*8750*/  FSEL R182, R182, -INF , P3 ;  /* 0xff800000b6b67808 */ /* 0x000fc40001800000 */
[----:B------:R-:W-:Y:S02]  /*8760*/  FMNMX.FTZ R3, R179, R0, !PT ;  /* 0x00000000b3037209 */ /* 0x000fe40007810000 */
[----:B------:R-:W-:Y:S02]  /*8770*/  FSEL R0, R192, RZ, P1 ;  /* 0x000000ffc0007208 */ /* 0x000fe40000800000 */
[----:B------:R-:W-:Y:S02]  /*8780*/  ISETP.GT.AND P2, PT, R2, 0x20, PT ;  /* 0x000000200200780c */ /* 0x000fe40003f44270 */
[----:B------:R-:W-:Y:S01]  /*8790*/  FSEL R183, R183, -INF , P4 ;  /* 0xff800000b7b77808 */ /* 0x000fe20002000000 */
[--C-:B------:R-:W-:Y:S01]  /*87a0*/  FFMA.FTZ R208, R184, UR5, -R0.reuse ;  /* 0x00000005b8d07c23 */ /* 0x100fe20008010800 */
[----:B------:R-:W-:Y:S01]  /*87b0*/  FMNMX.FTZ R192, R182, R3, !PT ;  /* 0x00000003b6c07209 */ /* 0x000fe20007810000 */
[--C-:B------:R-:W-:Y:S01]  /*87c0*/  FFMA.FTZ R185, R185, UR5, -R0.reuse ;  /* 0x00000005b9b97c23 */ /* 0x100fe20008010800 */
[----:B------:R-:W-:Y:S01]  /*87d0*/  ISETP.GT.AND P3, PT, R2, 0x21, PT ;  /* 0x000000210200780c */ /* 0x000fe20003f64270 */
[--C-:B------:R-:W-:Y:S01]  /*87e0*/  FFMA.FTZ R210, R188, UR5, -R0.reuse ;  /* 0x00000005bcd27c23 */ /* 0x100fe20008010800 */
        /* <DEDUP_REMOVED lines=16> */
[----:B------:R-:W-:Y:S01]  /*88f0*/  FSEL R184, R175, -INF , P3 ;  /* 0xff800000afb87808 */ /* 0x000fe20001800000 */
[--C-:B------:R-:W-:Y:S01]  /*8900*/  FFMA.FTZ R176, R181, UR5, -R0.reuse ;  /* 0x00000005b5b07c23 */ /* 0x100fe20008010800 */
[----:B------:R-:W-:Y:S01]  /*8910*/  ISETP.GT.AND P2, PT, R2, 0x30, PT ;  /* 0x000000300200780c */ /* 0x000fe20003f44270 */
[----:B------:R0:W-:Y:S01]  /*8920*/  MUFU.EX2 R175, R185 ;  /* 0x000000b900af7308 */ /* 0x0001e20000000800 */
[----:B------:R-:W-:Y:S01]  /*8930*/  FMNMX.FTZ R3, R174, R3, !PT ;  /* 0x00000003ae037209 */ /* 0x000fe20007810000 */
[--C-:B------:R-:W-:Y:S01]  /*8940*/  FFMA.FTZ R202, R172, UR5, -R0.reuse ;  /* 0x00000005acca7c23 */ /* 0x100fe20008010800 */
[----:B------:R-:W-:Y:S01]  /*8950*/  ISETP.GT.AND P3, PT, R2, 0x31, PT ;  /* 0x000000310200780c */ /* 0x000fe20003f64270 */
[--C-:B------:R-:W-:Y:S01]  /*8960*/  FFMA.FTZ R196, R160, UR5, -R0.reuse ;  /* 0x00000005a0c47c23 */ /* 0x100fe20008010800 */
[----:B------:R-:W-:Y:S01]  /*8970*/  FSEL R162, R162, -INF , P2 ;  /* 0xff800000a2a27808 */ /* 0x000fe20001000000 */
[--C-:B------:R-:W-:Y:S01]  /*8980*/  FFMA.FTZ R198, R164, UR5, -R0.reuse ;  /* 0x00000005a4c67c23 */ /* 0x100fe20008010800 */
[----:B------:R-:W-:Y:S01]  /*8990*/  FMNMX.FTZ R3, R184, R3, !PT ;  /* 0x00000003b8037209 */ /* 0x000fe20007810000 */
[----:B------:R-:W-:Y:S01]  /*89a0*/  FFMA.FTZ R153, R157, UR5, -R0 ;  /* 0x000000059d997c23 */ /* 0x000fe20008010800 */
[----:B------:R-:W-:Y:S01]  /*89b0*/  ISETP.GT.AND P2, PT, R2, 0x38, PT ;  /* 0x000000380200780c */ /* 0x000fe20003f44270 */
[----:B------:R-:W-:Y:S01]  /*89c0*/  MUFU.EX2 R208, R208 ;  /* 0x000000d000d07308 */ /* 0x000fe20000000800 */
[----:B------:R-:W-:-:S02]  /*89d0*/  FSEL R163, R163, -INF , P3 ;  /* 0xff800000a3a37808 */ /* 0x000fc40001800000 */
[----:B------:R-:W-:Y:S02]  /*89e0*/  FMNMX.FTZ R188, R162, R3, !PT ;  /* 0x00000003a2bc7209 */ /* 0x000fe40007810000 */
[----:B------:R-:W-:Y:S02]  /*89f0*/  ISETP.GT.AND P3, PT, R2, 0x39, PT ;  /* 0x000000390200780c */ /* 0x000fe40003f64270 */
[----:B0-----:R-:W-:Y:S01]  /*8a00*/  FSEL R185, R166, -INF , P2 ;  /* 0xff800000a6b97808 */ /* 0x001fe20001000000 */
[----:B------:R-:W-:Y:S01]  /*8a10*/  FFMA.FTZ R166, R189, UR5, -R0 ;  /* 0x00000005bda67c23 */ /* 0x000fe20008010800 */
[----:B------:R-:W-:Y:S01]  /*8a20*/  FMNMX.FTZ R188, R163, R188, !PT ;  /* 0x000000bca3bc7209 */ /* 0x000fe20007810000 */
[----:B------:R-:W-:Y:S01]  /*8a30*/  MUFU.EX2 R210, R210 ;  /* 0x000000d200d27308 */ /* 0x000fe20000000800 */
[----:B------:R-:W-:Y:S02]  /*8a40*/  FSEL R167, R167, -INF , P3 ;  /* 0xff800000a7a77808 */ /* 0x000fe40001800000 */
[----:B------:R-:W-:-:S02]  /*8a50*/  ISETP.GT.AND P2, PT, R2, 0x40, PT ;  /* 0x000000400200780c */ /* 0x000fc40003f44270 */
[----:B------:R-:W-:Y:S02]  /*8a60*/  FMNMX.FTZ R188, R185, R188, !PT ;  /* 0x000000bcb9bc7209 */ /* 0x000fe40007810000 */
[----:B------:R-:W-:Y:S01]  /*8a70*/  ISETP.GT.AND P3, PT, R2, 0x41, PT ;  /* 0x000000410200780c */ /* 0x000fe20003f64270 */
[----:B------:R-:W-:Y:S01]  /*8a80*/  MUFU.EX2 R166, R166 ;  /* 0x000000a600a67308 */ /* 0x000fe20000000800 */
[----:B------:R-:W-:Y:S02]  /*8a90*/  FSEL R154, R154, -INF , P2 ;  /* 0xff8000009a9a7808 */ /* 0x000fe40001000000 */
[----:B------:R-:W-:Y:S02]  /*8aa0*/  FMNMX.FTZ R3, R167, R188, !PT ;  /* 0x000000bca7037209 */ /* 0x000fe40007810000 */
[----:B------:R-:W-:Y:S02]  /*8ab0*/  ISETP.GT.AND P2, PT, R2, 0x48, PT ;  /* 0x000000480200780c */ /* 0x000fe40003f44270 */
[----:B------:R-:W-:Y:S01]  /*8ac0*/  FSEL R188, R155, -INF , P3 ;  /* 0xff8000009bbc7808 */ /* 0x000fe20001800000 */
[----:B------:R-:W-:Y:S01]  /*8ad0*/  FFMA.FTZ R155, R165, UR5, -R0 ;  /* 0x00000005a59b7c23 */ /* 0x000fe20008010800 */
[----:B------:R-:W-:Y:S01]  /*8ae0*/  FMNMX.FTZ R3, R154, R3, !PT ;  /* 0x000000039a037209 */ /* 0x000fe20007810000 */
[----:B------:R-:W-:Y:S01]  /*8af0*/  MUFU.EX2 R204, R204 ;  /* 0x000000cc00cc7308 */ /* 0x000fe20000000800 */
[----:B------:R-:W-:-:S02]  /*8b00*/  ISETP.GT.AND P3, PT, R2, 0x49, PT ;  /* 0x000000490200780c */ /* 0x000fc40003f64270 */
[----:B------:R-:W-:Y:S01]  /*8b10*/  FSEL R189, R158, -INF , P2 ;  /* 0xff8000009ebd7808 */ /* 0x000fe20001000000 */
[--C-:B------:R-:W-:Y:S01]  /*8b20*/  FFMA.FTZ R158, R161, UR5, -R0.reuse ;  /* 0x00000005a19e7c23 */ /* 0x100fe20008010800 */
[----:B------:R-:W-:Y:S02]  /*8b30*/  FMNMX.FTZ R2, R188, R3, !PT ;  /* 0x00000003bc027209 */ /* 0x000fe40007810000 */
[----:B------:R-:W-:Y:S01]  /*8b40*/  FSEL R193, R159, -INF , P3 ;  /* 0xff8000009fc17808 */ /* 0x000fe20001800000 */
[----:B------:R-:W-:Y:S01]  /*8b50*/  FFMA.FTZ R159, R173, UR5, -R0 ;  /* 0x00000005ad9f7c23 */ /* 0x000fe20008010800 */
[----:B------:R-:W-:Y:S01]  /*8b60*/  FMNMX.FTZ R2, R189, R2, !PT ;  /* 0x00000002bd027209 */ /* 0x000fe20007810000 */
[----:B------:R-:W-:Y:S01]  /*8b70*/  MUFU.EX2 R177, R177 ;  /* 0x000000b100b17308 */ /* 0x000fe20000000800 */
[----:B------:R-:W-:Y:S02]  /*8b80*/  FSEL R165, R4, RZ, P1 ;  /* 0x000000ff04a57208 */ /* 0x000fe40000800000 */
[----:B------:R-:W-:-:S03]  /*8b90*/  FMNMX.FTZ R2, R193, R2, !PT ;  /* 0x00000002c1027209 */ /* 0x000fc60007810000 */
[----:B------:R-:W-:Y:S02]  /*8ba0*/  FADD.FTZ R165, -R165, R228 ;  /* 0x000000e4a5a57221 */ /* 0x000fe40000010100 */
[----:B------:R-:W0:Y:S01]  /*8bb0*/  SHFL.BFLY PT, R3, R2, 0x2, 0x1f ;  /* 0x0c401f0002037f89 */ /* 0x000e2200000e0000 */
[----:B------:R-:W-:Y:S01]  /*8bc0*/  MUFU.EX2 R206, R206 ;  /* 0x000000ce00ce7308 */ /* 0x000fe20000000800 */
[----:B------:R-:W-:-:S07]  /*8bd0*/  FMUL.FTZ R0, R165, UR5 ;  /* 0x00000005a5007c20 */ /* 0x000fce0008410000 */
[----:B------:R-:W1:Y:S08]  /*8be0*/  MUFU.EX2 R0, R0 ;  /* 0x0000000000007308 */ /* 0x000e700000000800 */
[----:B------:R-:W-:Y:S01]  /*8bf0*/  MUFU.EX2 R176, R176 ;  /* 0x000000b000b07308 */ /* 0x000fe20000000800 */
[----:B0-----:R-:W-:-:S07]  /*8c00*/  FMNMX.FTZ R169, R2, R3, !PT ;  /* 0x0000000302a97209 */ /* 0x001fce0007810000 */
[----:B------:R-:W-:Y:S01]  /*8c10*/  MUFU.EX2 R200, R200 ;  /* 0x000000c800c87308 */ /* 0x000fe20000000800 */
[----:B-1----:R-:W-:Y:S01]  /*8c20*/  FFMA.FTZ R18, R0, R18, R208 ;  /* 0x0000001200127223 */ /* 0x002fe200000100d0 */
[----:B------:R-:W0:Y:S06]  /*8c30*/  SHFL.BFLY PT, R2, R169, 0x1, 0x1f ;  /* 0x0c201f00a9027f89 */ /* 0x000e2c00000e0000 */
[----:B------:R-:W-:Y:S08]  /*8c40*/  MUFU.EX2 R168, R168 ;  /* 0x000000a800a87308 */ /* 0x000ff00000000800 */
[----:B------:R-:W-:Y:S08]  /*8c50*/  MUFU.EX2 R202, R202 ;  /* 0x000000ca00ca7308 */ /* 0x000ff00000000800 */
[----:B------:R-:W-:Y:S01]  /*8c60*/  MUFU.EX2 R159, R159 ;  /* 0x0000009f009f7308 */ /* 0x000fe20000000800 */
[----:B0-----:R-:W-:-:S04]  /*8c70*/  FMNMX.FTZ R3, R169, R2, !PT ;  /* 0x00000002a9037209 */ /* 0x001fc80007810000 */
[C---:B------:R-:W-:Y:S01]  /*8c80*/  FSETP.NEU.FTZ.AND P2, PT, R3.reuse, -INF , PT ;  /* 0xff8000000300780b */ /* 0x040fe20003f5d000 */
[C---:B------:R-:W-:Y:S02]  /*8c90*/  FMUL.FTZ R156, R3.reuse, UR5 ;  /* 0x00000005039c7c20 */ /* 0x040fe40008410000 */
[----:B------:R-:W-:Y:S01]  /*8ca0*/  MUFU.EX2 R196, R196 ;  /* 0x000000c400c47308 */ /* 0x000fe20000000800 */
[----:B------:R-:W-:Y:S02]  /*8cb0*/  FSEL R2, R3, RZ, P2 ;  /* 0x000000ff03027208 */ /* 0x000fe40001000000 */
[----:B------:R-:W-:-:S03]  /*8cc0*/  FSEL R156, R156, RZ, P2 ;  /* 0x000000ff9c9c7208 */ /* 0x000fc60001000000 */
[----:B------:R-:W-:Y:S01]  /*8cd0*/  FADD.FTZ R2, -R2, R21 ;  /* 0x0000001502027221 */ /* 0x000fe20000010100 */
[----:B------:R-:W-:Y:S01]  /*8ce0*/  FADD.FTZ R21, R175, R18 ;  /* 0x00000012af157221 */ /* 0x000fe20000010000 */
[--C-:B------:R-:W-:Y:S01]  /*8cf0*/  FFMA.FTZ R209, R186, UR5, -R156.reuse ;  /* 0x00000005bad17c23 */ /* 0x100fe2000801089c */
[--C-:B------:R-:W-:Y:S01]  /*8d00*/  FFMA.FTZ R164, R187, UR5, -R156.reuse ;  /* 0x00000005bba47c23 */ /* 0x100fe2000801089c */
[----:B------:R-:W-:Y:S01]  /*8d10*/  FMUL.FTZ R2, R2, UR5 ;  /* 0x0000000502027c20 */ /* 0x000fe20008410000 */
[--C-:B------:R-:W-:Y:S01]  /*8d20*/  FFMA.FTZ R211, R190, UR5, -R156.reuse ;  /* 0x00000005bed37c23 */ /* 0x100fe2000801089c */
[--C-:B------:R-:W-:Y:S01]  /*8d30*/  FFMA.FTZ R161, R191, UR5, -R156.reuse ;  /* 0x00000005bfa17c23 */ /* 0x100fe2000801089c */
[--C-:B------:R-:W-:Y:S01]  /*8d40*/  FFMA.FTZ R205, R178, UR5, -R156.reuse ;  /* 0x00000005b2cd7c23 */ /* 0x100fe2000801089c */
[----:B------:R-:W-:Y:S01]  /*8d50*/  MUFU.EX2 R209, R209 ;  /* 0x000000d100d17308 */ /* 0x000fe20000000800 */
[--C-:B------:R-:W-:Y:S01]  /*8d60*/  FFMA.FTZ R160, R179, UR5, -R156.reuse ;  /* 0x00000005b3a07c23 */ /* 0x100fe2000801089c */
[--C-:B------:R-:W-:Y:S01]  /*8d70*/  FFMA.FTZ R207, R182, UR5, -R156.reuse ;  /* 0x00000005b6cf7c23 */ /* 0x100fe2000801089c */
[--C-:B------:R-:W-:Y:S01]  /*8d80*/  FFMA.FTZ R157, R183, UR5, -R156.reuse ;  /* 0x00000005b79d7c23 */ /* 0x100fe2000801089c */
[----:B------:R-:W-:Y:S01]  /*8d90*/  FADD.FTZ R21, R210, R21 ;  /* 0x00000015d2157221 */ /* 0x000fe20000010000 */
[--C-:B------:R-:W-:Y:S01]  /*8da0*/  FFMA.FTZ R201, R170, UR5, -R156.reuse ;  /* 0x00000005aac97c23 */ /* 0x100fe2000801089c */
[--C-:B------:R-:W-:Y:S01]  /*8db0*/  FFMA.FTZ R169, R171, UR5, -R156.reuse ;  /* 0x00000005aba97c23 */ /* 0x100fe2000801089c */
[--C-:B------:R-:W-:Y:S01]  /*8dc0*/  FFMA.FTZ R197, R162, UR5, -R156.reuse ;  /* 0x00000005a2c57c23 */ /* 0x100fe2000801089c */
        /* <DEDUP_REMOVED lines=10> */
[----:B------:R-:W-:-:S03]  /*8e70*/  FFMA.FTZ R162, R167, UR5, -R156 ;  /* 0x00000005a7a27c23 */ /* 0x000fc6000801089c */
[----:B------:R-:W-:-:S03]  /*8e80*/  FADD.FTZ R21, R206, R21 ;  /* 0x00000015ce157221 */ /* 0x000fc60000010000 */
[----:B------:R-:W2:Y:S01]  /*8e90*/  MUFU.EX2 R211, R211 ;  /* 0x000000d300d37308 */ /* 0x000ea20000000800 */
[----:B0-----:R-:W-:-:S07]  /*8ea0*/  FFMA.FTZ R5, R2, R5, R209 ;  /* 0x0000000502057223 */ /* 0x001fce00000100d1 */
        /* <DEDUP_REMOVED lines=10> */
[----:B------:R-:W-:Y:S01]  /*8f50*/  FADD.FTZ R5, R176, R21 ;  /* 0x00000015b0057221 */ /* 0x000fe20000010000 */
[--C-:B------:R-:W-:Y:S01]  /*8f60*/  FFMA.FTZ R21, R154, UR5, -R156.reuse ;  /* 0x000000059a157c23 */ /* 0x100fe2000801089c */
[--C-:B------:R-:W-:Y:S01]  /*8f70*/  FFMA.FTZ R154, R188, UR5, -R156.reuse ;  /* 0x00000005bc9a7c23 */ /* 0x100fe2000801089c */
[----:B------:R-:W-:Y:S01]  /*8f80*/  FFMA.FTZ R156, R193, UR5, -R156 ;  /* 0x00000005c19c7c23 */ /* 0x000fe2000801089c */
[----:B------:R-:W-:Y:S02]  /*8f90*/  FADD.FTZ R5, R200, R5 ;  /* 0x00000005c8057221 */ /* 0x000fe40000010000 */
[----:B------:R-:W2:Y:S01]  /*8fa0*/  MUFU.EX2 R201, R201 ;  /* 0x000000c900c97308 */ /* 0x000ea20000000800 */
[----:B0-----:R-:W-:Y:S01]  /*8fb0*/  FADD.FTZ R18, R207, R18 ;  /* 0x00000012cf127221 */ /* 0x001fe20000010000 */
[----:B------:R-:W-:-:S04]  /*8fc0*/  FADD.FTZ R5, R168, R5 ;  /* 0x00000005a8057221 */ /* 0x000fc80000010000 */
[----:B------:R-:W-:Y:S02]  /*8fd0*/  FADD.FTZ R170, R202, R5 ;  /* 0x00000005caaa7221 */ /* 0x000fe40000010000 */
[----:B------:R-:W0:Y:S01]  /*8fe0*/  MUFU.EX2 R169, R169 ;  /* 0x000000a900a97308 */ /* 0x000e220000000800 */
[----:B-1----:R-:W-:Y:S01]  /*8ff0*/  FADD.FTZ R18, R157, R18 ;  /* 0x000000129d127221 */ /* 0x002fe20000010000 */
[----:B------:R-:W-:-:S04]  /*9000*/  FADD.FTZ R5, R159, R170 ;  /* 0x000000aa9f057221 */ /* 0x000fc80000010000 */
[----:B------:R-:W-:Y:S02]  /*9010*/  FADD.FTZ R5, R196, R5 ;  /* 0x00000005c4057221 */ /* 0x000fe40000010000 */
        /* <DEDUP_REMOVED lines=38> */
.L_x_2220:
[----:B------:R-:W0:Y:S01]  /*9280*/  S2UR UR7, SR_CgaCtaId ;  /* 0x00000000000779c3 */ /* 0x000e220000008800 */
[----:B------:R-:W-:Y:S01]  /*9290*/  R2UR UR6, R20 ;  /* 0x00000000140672ca */ /* 0x000fe200000e0000 */
[----:B------:R-:W-:Y:S01]  /*92a0*/  UIADD3 UR4, UR4, 0x38860, URZ ;  /* 0x0003886004047890 */ /* 0x000fe2000fffe03f */
[----:B------:R-:W-:Y:S01]  /*92b0*/  F2FP.BF16.F32.PACK_AB R193, R154, R21 ;  /* 0x000000159ac1723e */ /* 0x000fe200000010ff */
[----:B------:R-:W-:Y:S01]  /*92c0*/  UMOV UR37, UR36 ;  /* 0x0000002400257c82 */ /* 0x000fe20008000000 */
[----:B------:R-:W-:Y:S01]  /*92d0*/  F2FP.BF16.F32.PACK_AB R208, R175, R208 ;  /* 0x000000d0afd0723e */ /* 0x000fe200000010ff */
[----:B------:R-:W-:Y:S01]  /*92e0*/  IMAD.MOV.U32 R21, RZ, RZ, R3 ;  /* 0x000000ffff157224 */ /* 0x000fe200078e0003 */
[----:B------:R-:W-:Y:S01]  /*92f0*/  F2FP.BF16.F32.PACK_AB R209, R164, R209 ;  /* 0x000000d1a4d1723e */ /* 0x000fe200000010ff */
[----:B------:R-:W-:Y:S01]  /*9300*/  IMAD.MOV.U32 R228, RZ, RZ, R4 ;  /* 0x000000ffffe47224 */ /* 0x000fe200078e0004 */
[----:B------:R-:W-:Y:S02]  /*9310*/  F2FP.BF16.F32.PACK_AB R210, R166, R210 ;  /* 0x000000d2a6d2723e */ /* 0x000fe400000010ff */
[----:B------:R-:W-:-:S02]  /*9320*/  F2FP.BF16.F32.PACK_AB R211, R161, R211 ;  /* 0x000000d3a1d3723e */ /* 0x000fc400000010ff */
[----:B------:R-:W-:Y:S01]  /*9330*/  F2FP.BF16.F32.PACK_AB R204, R177, R204 ;  /* 0x000000ccb1cc723e */ /* 0x000fe200000010ff */
[----:B------:R-:W-:Y:S01]  /*9340*/  UISETP.GT.AND UP0, UPT, UR60, UR6, UPT ;  /* 0x000000063c00728c */ /* 0x000fe2000bf04270 */
[----:B------:R-:W-:Y:S01]  /*9350*/  F2FP.BF16.F32.PACK_AB R205, R160, R205 ;  /* 0x000000cda0cd723e */ /* 0x000fe200000010ff */
[----:B------:R-:W-:Y:S01]  /*9360*/  UIADD3 UR60, UR60, -0x1, URZ ;  /* 0xffffffff3c3c7890 */ /* 0x000fe2000fffe03f */
[----:B------:R-:W-:Y:S02]  /*9370*/  F2FP.BF16.F32.PACK_AB R206, R176, R206 ;  /* 0x000000ceb0ce723e */ /* 0x000fe400000010ff */
[----:B------:R-:W-:Y:S02]  /*9380*/  F2FP.BF16.F32.PACK_AB R207, R157, R207 ;  /* 0x000000cf9dcf723e */ /* 0x000fe400000010ff */
[----:B------:R-:W-:Y:S02]  /*9390*/  PLOP3.LUT P1, PT, PT, PT, UP0, 0x80, 0x0 ;  /* 0x000000000000781c */ /* 0x000fe40003f2f008 */
[----:B------:R-:W-:Y:S01]  /*93a0*/  F2FP.BF16.F32.PACK_AB R200, R168, R200 ;  /* 0x000000c8a8c8723e */ /* 0x000fe200000010ff */
[----:B0-----:R-:W-:Y:S01]  /*93b0*/  UPRMT UR4, UR7, 0x654, UR4 ;  /* 0x0000065407047896 */ /* 0x001fe20008000004 */
[----:B------:R-:W-:-:S02]  /*93c0*/  F2FP.BF16.F32.PACK_AB R201, R169, R201 ;  /* 0x000000c9a9c9723e */ /* 0x000fc400000010ff */
[----:B------:R-:W-:Y:S02]  /*93d0*/  F2FP.BF16.F32.PACK_AB R202, R159, R202 ;  /* 0x000000ca9fca723e */ /* 0x000fe400000010ff */
[----:B------:R-:W-:Y:S02]  /*93e0*/  F2FP.BF16.F32.PACK_AB R203, R165, R203 ;  /* 0x000000cba5cb723e */ /* 0x000fe400000010ff */
[----:B------:R-:W-:Y:S02]  /*93f0*/  F2FP.BF16.F32.PACK_AB R196, R158, R196 ;  /* 0x000000c49ec4723e */ /* 0x000fe400000010ff */
[----:B------:R-:W-:Y:S01]  /*9400*/  SYNCS.ARRIVE.TRANS64.RED.A1T0 RZ, [UR4], RZ ;  /* 0x000000ffffff79a7 */ /* 0x000fe20008100404 */
[----:B------:R-:W-:Y:S02]  /*9410*/  R2UR UR4, R17 ;  /* 0x00000000110472ca */ /* 0x000fe400000e0000 */
[----:B------:R-:W-:Y:S02]  /*9420*/  F2FP.BF16.F32.PACK_AB R197, R163, R197 ;  /* 0x000000c5a3c5723e */ /* 0x000fe400000010ff */
[----:B------:R-:W-:-:S02]  /*9430*/  F2FP.BF16.F32.PACK_AB R198, R155, R198 ;  /* 0x000000c69bc6723e */ /* 0x000fc400000010ff */
[----:B------:R-:W-:Y:S02]  /*9440*/  F2FP.BF16.F32.PACK_AB R199, R162, R199 ;  /* 0x000000c7a2c7723e */ /* 0x000fe400000010ff */
[----:B------:R-:W-:Y:S02]  /*9450*/  F2FP.BF16.F32.PACK_AB R192, R152, R192 ;  /* 0x000000c098c0723e */ /* 0x000fe400000010ff */
[----:B------:R-:W-:Y:S02]  /*9460*/  F2FP.BF16.F32.PACK_AB R194, R153, R194 ;  /* 0x000000c299c2723e */ /* 0x000fe400000010ff */
[----:B------:R-:W-:Y:S01]  /*9470*/  F2FP.BF16.F32.PACK_AB R195, R156, R195 ;  /* 0x000000c39cc3723e */ /* 0x000fe200000010ff */
[----:B------:R-:W-:Y:S01]  /*9480*/  IMAD.U32 R229, RZ, RZ, UR4 ;  /* 0x00000004ffe57e24 */ /* 0x000fe2000f8e00ff */
[----:B------:R-:W-:Y:S06]  /*9490*/  @P1 BRA `(.L_x_2221) ;  /* 0xffffffc000941947 */ /* 0x000fec000383ffff */
.L_x_2210:
[----:B------:R-:W-:-:S13]  /*94a0*/  ISETP.LE.AND P1, PT, RZ, UR60, PT ;  /* 0x0000003cff007c0c */ /* 0x000fda000bf23270 */
[----:B------:R-:W-:Y:S05]  /*94b0*/  @!P1 BRA `(.L_x_2222) ;  /* 0x0000003800b89947 */ /* 0x000fea0003800000 */
[----:B------:R-:W-:Y:S01]  /*94c0*/  R2UR UR61, R17 ;  /* 0x00000000113d72ca */ /* 0x000fe200000e0000 */
[----:B------:R-:W-:Y:S01]  /*94d0*/  IMAD.MOV.U32 R20, RZ, RZ, R3 ;  /* 0x000000ffff147224 */ /* 0x000fe200078e0003 */
[----:B------:R-:W-:Y:S01]  /*94e0*/  UMOV UR37, UR36 ;  /* 0x0000002400257c82 */ /* 0x000fe20008000000 */
[----:B------:R-:W-:-:S12]  /*94f0*/  IMAD.MOV.U32 R21, RZ, RZ, R4 ;  /* 0x000000ffff157224 */ /* 0x000fd800078e0004 */
.L_x_2233:
[----:B------:R-:W-:-:S04]  /*9500*/  UIADD3 UR36, UR37, 0x1, URZ ;  /* 0x0000000125247890 */ /* 0x000fc8000fffe03f */
[----:B------:R-:W-:-:S04]  /*9510*/  UISETP.NE.AND UP0, UPT, UR36, 0x2, UPT ;  /* 0x000000022400788c */ /* 0x000fc8000bf05270 */
[----:B------:R-:W-:Y:S02]  /*9520*/  USEL UR4, URZ, 0x1, UP0 ;  /* 0x000000013f047887 */ /* 0x000fe40008000000 */
[----:B------:R-:W-:Y:S02]  /*9530*/  USEL UR36, UR36, URZ, UP0 ;  /* 0x0000003f24247287 */ /* 0x000fe40008000000 */
[----:B------:R-:W-:-:S06]  /*9540*/  ULOP3.LUT UR4, UR61, UR4, URZ, 0x3c, !UPT ;  /* 0x000000043d047292 */ /* 0x000fcc000f8e3c3f */
[----:B------:R-:W-:Y:S01]  /*9550*/  IMAD.U32 R17, RZ, RZ, UR4 ;  /* 0x00000004ff117e24 */ /* 0x000fe2000f8e00ff */
[----:B------:R-:W-:Y:S06]  /*9560*/  @!P0 BRA `(.L_x_2223) ;  /* 0x0000000000048947 */ /* 0x000fec0003800000 */
[----:B------:R-:W-:Y:S01]  /*9570*/  BPT.TRAP 0x1 ;  /* 0x000000040000795c */ /* 0x000fe20000300000 */
.L_x_2223:
[----:B------:R-:W-:Y:S02]  /*9580*/  R2UR UR4, R16 ;  /* 0x00000000100472ca */ /* 0x000fe400000e0000 */
[----:B------:R-:W-:-:S11]  /*9590*/  R2UR UR5, R17 ;  /* 0x00000000110572ca */ /* 0x000fd600000e0000 */
[----:B------:R-:W-:Y:S02]  /*95a0*/  ULEA UR4, UR36, UR4, 0x3 ;  /* 0x0000000424047291 */ /* 0x000fe4000f8e183f */
[----:B------:R-:W-:-:S05]  /*95b0*/  IMAD.U32 R3, RZ, RZ, UR5 ;  /* 0x00000005ff037e24 */ /* 0x000fca000f8e00ff */
[----:B------:R-:W-:-:S04]  /*95c0*/  SHF.L.U32 R3, R3, 0x1f, RZ ;  /* 0x0000001f03037819 */ /* 0x000fc800000006ff */
[----:B------:R0:W1:Y:S01]  /*95d0*/  SYNCS.PHASECHK.TRANS64.TRYWAIT P1, [UR4+0x38830], R3 ;  /* 0x03883003ff0075a7 */ /* 0x0000620008020144 */
[----:B------:R-:W-:Y:S05]  /*95e0*/  @!P0 BRA `(.L_x_2224) ;  /* 0x0000000000048947 */ /* 0x000fea0003800000 */
[----:B------:R-:W-:Y:S01]  /*95f0*/  BPT.TRAP 0x1 ;  /* 0x000000040000795c */ /* 0x000fe20000300000 */
.L_x_2224:
[----:B-1----:R-:W-:Y:S05]  /*9600*/  @P1 BRA `(.L_x_2225) ;  /* 0x0000000000081947 */ /* 0x002fea0003800000 */
[----:B------:R-:W1:Y:S02]  /*9610*/  SYNCS.PHASECHK.TRANS64.TRYWAIT P1, [UR4+0x38830], R3 ;  /* 0x03883003ff0075a7 */ /* 0x000e640008020144 */
[----:B-1----:R-:W-:Y:S05]  /*9620*/  @!P1 BRA `(.L_x_2226) ;  /* 0x000000bc00f09947 */ /* 0x002fea0003800000 */
.L_x_2225:
        /* <DEDUP_REMOVED lines=618> */
[----:B------:R-:W-:-:S03]  /*bcd0*/  UIADD3 UR6, UR4, 0x886, URZ ;  /* 0x0000088604067890 */ /* 0x000fc6000fffe03f */
        /* <DEDUP_REMOVED lines=37> */
.L_x_2227:
[----:B------:R-:W-:Y:S01]  /*bf30*/  R2UR UR4, R16 ;  /* 0x00000000100472ca */ /* 0x000fe200000e0000 */
[----:B------:R-:W-:-:S05]  /*bf40*/  IMAD.U32 R0, RZ, RZ, UR61 ;  /* 0x0000003dff007e24 */ /* 0x000fca000f8e00ff */
[----:B------:R-:W-:-:S07]  /*bf50*/  SHF.L.U32 R0, R0, 0x1f, RZ ;  /* 0x0000001f00007819 */ /* 0x000fce00000006ff */
[----:B------:R-:W-:-:S09]  /*bf60*/  ULEA UR4, UR37, UR4, 0x3 ;  /* 0x0000000425047291 */ /* 0x000fd2000f8e183f */
[----:B------:R2:W3:Y:S01]  /*bf70*/  SYNCS.PHASECHK.TRANS64.TRYWAIT P1, [UR4+0x38850], R0 ;  /* 0x03885000ff0075a7 */ /* 0x0004e20008020144 */
[----:B------:R-:W-:Y:S05]  /*bf80*/  @!P0 BRA `(.L_x_2228) ;  /* 0x0000000000048947 */ /* 0x000fea0003800000 */
[----:B------:R-:W-:Y:S01]  /*bf90*/  BPT.TRAP 0x1 ;  /* 0x000000040000795c */ /* 0x000fe20000300000 */
.L_x_2228:
[----:B---3--:R-:W-:Y:S05]  /*bfa0*/  @P1 BRA `(.L_x_2229) ;  /* 0x0000000000081947 */ /* 0x008fea0003800000 */
[----:B------:R-:W3:Y:S02]  /*bfb0*/  SYNCS.PHASECHK.TRANS64.TRYWAIT P1, [UR4+0x38850], R0 ;  /* 0x03885000ff0075a7 */ /* 0x000ee40008020144 */
[----:B---3--:R-:W-:Y:S05]  /*bfc0*/  @!P1 BRA `(.L_x_2230) ;  /* 0x0000009400a09947 */ /* 0x008fea0003800000 */
.L_x_2229:
        /* <DEDUP_REMOVED lines=37> */
.L_x_2231:
[----:B---3--:R-:W-:Y:S01]  /*c220*/  FMNMX.FTZ R2, R186, R20, !PT ;  /* 0x00000014ba027209 */ /* 0x008fe20007810000 */
[----:B------:R-:W-:Y:S01]  /*c230*/  ULDC UR5, c[0x0][0x988] ;  /* 0x0002620000057ab9 */ /* 0x000fe20000000800 */
[----:B--2---:R-:W-:Y:S01]  /*c240*/  FMNMX.FTZ R0, R184, R21, !PT ;  /* 0x00000015b8007209 */ /* 0x004fe20007810000 */
[----:B------:R-:W2:Y:S01]  /*c250*/  S2UR UR7, SR_CgaCtaId ;  /* 0x00000000000779c3 */ /* 0x000ea20000008800 */
[----:B------:R-:W-:Y:S02]  /*c260*/  FMNMX.FTZ R23, R187, R2, !PT ;  /* 0x00000002bb177209 */ /* 0x000fe40007810000 */
[----:B01----:R-:W-:Y:S02]  /*c270*/  FMNMX.FTZ R3, R185, R0, !PT ;  /* 0x00000000b9037209 */ /* 0x003fe40007810000 */
        /* <DEDUP_REMOVED lines=36> */
[----:B------:R-:W-:Y:S01]  /*c4c0*/  R2UR UR6, R16 ;  /* 0x00000000100672ca */ /* 0x000fe200000e0000 */
[----:B------:R-:W0:Y:S04]  /*c4d0*/  SHFL.BFLY PT, R193, R2, 0x2, 0x1f ;  /* 0x0c401f0002c17f89 */ /* 0x000e2800000e0000 */
[----:B------:R-:W1:Y:S08]  /*c4e0*/  SHFL.BFLY PT, R3, R0, 0x2, 0x1f ;  /* 0x0c401f0000037f89 */ /* 0x000e7000000e0000 */
[----:B------:R-:W-:-:S04]  /*c4f0*/  ULEA UR6, UR36, UR6, 0x3 ;  /* 0x0000000624067291 */ /* 0x000fc8000f8e183f */
[----:B------:R-:W-:-:S04]  /*c500*/  UIADD3 UR6, UR6, 0x38840, URZ ;  /* 0x0003884006067890 */ /* 0x000fc8000fffe03f */
[----:B--2---:R-:W-:Y:S01]  /*c510*/  UPRMT UR6, UR7, 0x654, UR6 ;  /* 0x0000065407067896 */ /* 0x004fe20008000006 */
[----:B0-----:R-:W-:Y:S02]  /*c520*/  FMNMX.FTZ R193, R2, R193, !PT ;  /* 0x000000c102c17209 */ /* 0x001fe40007810000 */
[----:B-1----:R-:W-:-:S03]  /*c530*/  FMNMX.FTZ R23, R0, R3, !PT ;  /* 0x0000000300177209 */ /* 0x002fc60007810000 */
[----:B------:R-:W0:Y:S03]  /*c540*/  SHFL.BFLY PT, R192, R193, 0x1, 0x1f ;  /* 0x0c201f00c1c07f89 */ /* 0x000e2600000e0000 */
[----:B------:R-:W-:Y:S01]  /*c550*/  SYNCS.ARRIVE.TRANS64.RED.A1T0 RZ, [UR6], RZ ;  /* 0x000000ffffff79a7 */ /* 0x000fe20008100406 */
[----:B------:R-:W1:Y:S01]  /*c560*/  SHFL.BFLY PT, R4, R23, 0x1, 0x1f ;  /* 0x0c201f0017047f89 */ /* 0x000e6200000e0000 */
[----:B0-----:R-:W-:Y:S02]  /*c570*/  FMNMX.FTZ R3, R193, R192, !PT ;  /* 0x000000c0c1037209 */ /* 0x001fe40007810000 */
[----:B-1----:R-:W-:-:S03]  /*c580*/  FMNMX.FTZ R4, R23, R4, !PT ;  /* 0x0000000417047209 */ /* 0x002fc60007810000 */
[----:B------:R-:W-:-:S04]  /*c590*/  FADD.FTZ R20, -R3, R20 ;  /* 0x0000001403147221 */ /* 0x000fc80000010100 */
[----:B------:R-:W-:Y:S01]  /*c5a0*/  FMUL.FTZ R2, R20, UR5 ;  /* 0x0000000514027c20 */ /* 0x000fe20008410000 */
[C---:B------:R-:W-:Y:S01]  /*c5b0*/  FMUL.FTZ R20, R4.reuse, UR5 ;  /* 0x0000000504147c20 */ /* 0x040fe20008410000 */
[----:B------:R-:W-:-:S03]  /*c5c0*/  FADD.FTZ R21, -R4, R21 ;  /* 0x0000001504157221 */ /* 0x000fc60000010100 */
[--C-:B------:R-:W-:Y:S01]  /*c5d0*/  FFMA.FTZ R192, R152, UR5, -R20.reuse ;  /* 0x0000000598c07c23 */ /* 0x100fe20008010814 */
[----:B------:R-:W-:Y:S01]  /*c5e0*/  FMUL.FTZ R152, R3, UR5 ;  /* 0x0000000503987c20 */ /* 0x000fe20008410000 */
[--C-:B------:R-:W-:Y:S01]  /*c5f0*/  FFMA.FTZ R208, R184, UR5, -R20.reuse ;  /* 0x00000005b8d07c23 */ /* 0x100fe20008010814 */
[----:B------:R-:W-:Y:S01]  /*c600*/  FMUL.FTZ R21, R21, UR5 ;  /* 0x0000000515157c20 */ /* 0x000fe20008410000 */
[----:B------:R-:W-:Y:S01]  /*c610*/  FFMA.FTZ R185, R185, UR5, -R20 ;  /* 0x00000005b9b97c23 */ /* 0x000fe20008010814 */
[----:B------:R-:W-:Y:S01]  /*c620*/  FFMA.FTZ R209, R186, UR5, -R152 ;  /* 0x00000005bad17c23 */ /* 0x000fe20008010898 */
[----:B------:R-:W-:Y:S01]  /*c630*/  FFMA.FTZ R206, R180, UR5, -R20 ;  /* 0x00000005b4ce7c23 */ /* 0x000fe20008010814 */
[----:B------:R-:W-:Y:S01]  /*c640*/  FFMA.FTZ R180, R187, UR5, -R152 ;  /* 0x00000005bbb47c23 */ /* 0x000fe20008010898 */
[----:B------:R0:W-:Y:S01]  /*c650*/  MUFU.EX2 R0, R21 ;  /* 0x0000001500007308 */ /* 0x0001e20000000800 */
[----:B------:R-:W-:Y:S01]  /*c660*/  FFMA.FTZ R210, R188, UR5, -R20 ;  /* 0x00000005bcd27c23 */ /* 0x000fe20008010814 */
[----:B------:R-:W-:Y:S01]  /*c670*/  FFMA.FTZ R211, R190, UR5, -R152 ;  /* 0x00000005bed37c23 */ /* 0x000fe20008010898 */
[--C-:B------:R-:W-:Y:S01]  /*c680*/  FFMA.FTZ R200, R168, UR5, -R20.reuse ;  /* 0x00000005a8c87c23 */ /* 0x100fe20008010814 */
[--C-:B------:R-:W-:Y:S01]  /*c690*/  FFMA.FTZ R184, R189, UR5, -R20.reuse ;  /* 0x00000005bdb87c23 */ /* 0x100fe20008010814 */
[----:B------:R-:W-:Y:S01]  /*c6a0*/  FFMA.FTZ R168, R173, UR5, -R20 ;  /* 0x00000005ada87c23 */ /* 0x000fe20008010814 */
[----:B------:R-:W-:Y:S01]  /*c6b0*/  FFMA.FTZ R173, R191, UR5, -R152 ;  /* 0x00000005bfad7c23 */ /* 0x000fe20008010898 */
[----:B------:R-:W-:Y:S01]  /*c6c0*/  FFMA.FTZ R204, R176, UR5, -R20 ;  /* 0x00000005b0cc7c23 */ /* 0x000fe20008010814 */
[----:B------:R-:W1:Y:S01]  /*c6d0*/  MUFU.EX2 R208, R208 ;  /* 0x000000d000d07308 */ /* 0x000e620000000800 */
[----:B------:R-:W-:Y:S01]  /*c6e0*/  FFMA.FTZ R205, R178, UR5, -R152 ;  /* 0x00000005b2cd7c23 */ /* 0x000fe20008010898 */
[--C-:B------:R-:W-:Y:S01]  /*c6f0*/  FFMA.FTZ R177, R177, UR5, -R20.reuse ;  /* 0x00000005b1b17c23 */ /* 0x100fe20008010814 */
[----:B------:R-:W-:Y:S01]  /*c700*/  FFMA.FTZ R202, R172, UR5, -R20 ;  /* 0x00000005acca7c23 */ /* 0x000fe20008010814 */
[--C-:B------:R-:W-:Y:S01]  /*c710*/  FFMA.FTZ R172, R179, UR5, -R152.reuse ;  /* 0x00000005b3ac7c23 */ /* 0x100fe20008010898 */
[----:B------:R-:W-:Y:S01]  /*c720*/  FFMA.FTZ R207, R182, UR5, -R152 ;  /* 0x00000005b6cf7c23 */ /* 0x000fe20008010898 */
[--C-:B0-----:R-:W-:Y:S01]  /*c730*/  FFMA.FTZ R21, R153, UR5, -R20.reuse ;  /* 0x0000000599157c23 */ /* 0x101fe20008010814 */
[--C-:B------:R-:W-:Y:S01]  /*c740*/  FFMA.FTZ R176, R181, UR5, -R20.reuse ;  /* 0x00000005b5b07c23 */ /* 0x100fe20008010814 */
[----:B------:R-:W-:Y:S01]  /*c750*/  MUFU.EX2 R2, R2 ;  /* 0x0000000200027308 */ /* 0x000fe20000000800 */
[----:B------:R-:W-:Y:S01]  /*c760*/  FFMA.FTZ R23, R165, UR5, -R20 ;  /* 0x00000005a5177c23 */ /* 0x000fe20008010814 */
[--C-:B------:R-:W-:Y:S01]  /*c770*/  FFMA.FTZ R165, R183, UR5, -R152.reuse ;  /* 0x00000005b7a57c23 */ /* 0x100fe20008010898 */
[----:B------:R-:W-:Y:S01]  /*c780*/  FFMA.FTZ R201, R170, UR5, -R152 ;  /* 0x00000005aac97c23 */ /* 0x000fe20008010898 */
[--C-:B------:R-:W-:Y:S01]  /*c790*/  FFMA.FTZ R169, R169, UR5, -R20.reuse ;  /* 0x00000005a9a97c23 */ /* 0x100fe20008010814 */
[----:B------:R-:W-:Y:S01]  /*c7a0*/  FFMA.FTZ R198, R164, UR5, -R20 ;  /* 0x00000005a4c67c23 */ /* 0x000fe20008010814 */
[----:B------:R-:W-:Y:S01]  /*c7b0*/  FFMA.FTZ R164, R171, UR5, -R152 ;  /* 0x00000005aba47c23 */ /* 0x000fe20008010898 */
[----:B------:R-:W-:Y:S01]  /*c7c0*/  FFMA.FTZ R194, R156, UR5, -R20 ;  /* 0x000000059cc27c23 */ /* 0x000fe20008010814 */
[----:B------:R-:W0:Y:S01]  /*c7d0*/  MUFU.EX2 R209, R209 ;  /* 0x000000d100d17308 */ /* 0x000e220000000800 */
[----:B-1----:R-:W-:Y:S01]  /*c7e0*/  FFMA.FTZ R18, R0, R18, R208 ;  /* 0x0000001200127223 */ /* 0x002fe200000100d0 */
[----:B------:R-:W-:Y:S01]  /*c7f0*/  FFMA.FTZ R203, R174, UR5, -R152 ;  /* 0x00000005aecb7c23 */ /* 0x000fe20008010898 */
[--C-:B------:R-:W-:Y:S01]  /*c800*/  FFMA.FTZ R196, R160, UR5, -R20.reuse ;  /* 0x00000005a0c47c23 */ /* 0x100fe20008010814 */
[----:B------:R-:W-:Y:S01]  /*c810*/  FFMA.FTZ R160, R161, UR5, -R20 ;  /* 0x00000005a1a07c23 */ /* 0x000fe20008010814 */
[--C-:B------:R-:W-:Y:S01]  /*c820*/  FFMA.FTZ R161, R175, UR5, -R152.reuse ;  /* 0x00000005afa17c23 */ /* 0x100fe20008010898 */
[----:B------:R-:W-:Y:S01]  /*c830*/  FFMA.FTZ R197, R162, UR5, -R152 ;  /* 0x00000005a2c57c23 */ /* 0x000fe20008010898 */
[----:B------:R-:W-:Y:S01]  /*c840*/  FFMA.FTZ R20, R157, UR5, -R20 ;  /* 0x000000059d147c23 */ /* 0x000fe20008010814 */
[----:B------:R-:W1:Y:S01]  /*c850*/  MUFU.EX2 R185, R185 ;  /* 0x000000b900b97308 */ /* 0x000e620000000800 */
[--C-:B------:R-:W-:Y:S01]  /*c860*/  FFMA.FTZ R157, R163, UR5, -R152.reuse ;  /* 0x00000005a39d7c23 */ /* 0x100fe20008010898 */
[--C-:B------:R-:W-:Y:S01]  /*c870*/  FFMA.FTZ R193, R154, UR5, -R152.reuse ;  /* 0x000000059ac17c23 */ /* 0x100fe20008010898 */
[--C-:B------:R-:W-:Y:S01]  /*c880*/  FFMA.FTZ R199, R166, UR5, -R152.reuse ;  /* 0x00000005a6c77c23 */ /* 0x100fe20008010898 */
[----:B------:R-:W-:-:S04]  /*c890*/  FFMA.FTZ R195, R158, UR5, -R152 ;  /* 0x000000059ec37c23 */ /* 0x000fc80008010898 */
        /* <DEDUP_REMOVED lines=20> */
[----:B------:R-:W-:-:S06]  /*c9e0*/  FFMA.FTZ R156, R167, UR5, -R152 ;  /* 0x00000005a79c7c23 */ /* 0x000fcc0008010898 */
        /* <DEDUP_REMOVED lines=60> */
.L_x_2232:
[----:B------:R-:W0:Y:S01]  /*cdb0*/  S2UR UR6, SR_CgaCtaId ;  /* 0x00000000000679c3 */ /* 0x000e220000008800 */
[----:B------:R-:W-:Y:S01]  /*cdc0*/  UIADD3 UR4, UR4, 0x38860, URZ ;  /* 0x0003886004047890 */ /* 0x000fe2000fffe03f */
[----:B------:R-:W-:Y:S01]  /*cdd0*/  ISETP.LT.AND P1, PT, RZ, UR60, PT ;  /* 0x0000003cff007c0c */ /* 0x000fe2000bf21270 */
[----:B------:R-:W-:Y:S01]  /*cde0*/  UIADD3 UR60, UR60, -0x1, URZ ;  /* 0xffffffff3c3c7890 */ /* 0x000fe2000fffe03f */
[----:B------:R-:W-:Y:S01]  /*cdf0*/  R2UR UR61, R17 ;  /* 0x00000000113d72ca */ /* 0x000fe200000e0000 */
[----:B------:R-:W-:Y:S01]  /*ce00*/  UMOV UR37, UR36 ;  /* 0x0000002400257c82 */ /* 0x000fe20008000000 */
        /* <DEDUP_REMOVED lines=16> */
[----:B------:R-:W-:Y:S02]  /*cf10*/  F2FP.BF16.F32.PACK_AB R203, R161, R203 ;  /* 0x000000cba1cb723e */ /* 0x000fe400000010ff */
[----:B------:R-:W-:Y:S02]  /*cf20*/  F2FP.BF16.F32.PACK_AB R196, R160, R196 ;  /* 0x000000c4a0c4723e */ /* 0x000fe400000010ff */
[----:B------:R-:W-:-:S02]  /*cf30*/  F2FP.BF16.F32.PACK_AB R197, R157, R197 ;  /* 0x000000c59dc5723e */ /* 0x000fc400000010ff */
[----:B------:R-:W-:Y:S02]  /*cf40*/  F2FP.BF16.F32.PACK_AB R198, R23, R198 ;  /* 0x000000c617c6723e */ /* 0x000fe400000010ff */
[----:B------:R-:W-:Y:S02]  /*cf50*/  F2FP.BF16.F32.PACK_AB R199, R156, R199 ;  /* 0x000000c79cc7723e */ /* 0x000fe400000010ff */
[----:B------:R-:W-:Y:S02]  /*cf60*/  F2FP.BF16.F32.PACK_AB R193, R153, R193 ;  /* 0x000000c199c1723e */ /* 0x000fe400000010ff */
[----:B------:R-:W-:Y:S02]  /*cf70*/  F2FP.BF16.F32.PACK_AB R195, R152, R195 ;  /* 0x000000c398c3723e */ /* 0x000fe400000010ff */
[----:B------:R-:W-:Y:S01]  /*cf80*/  MOV R20, R3 ;  /* 0x0000000300147202 */ /* 0x000fe20000000f00 */
[----:B------:R-:W-:Y:S06]  /*cf90*/  @P1 BRA `(.L_x_2233) ;  /* 0xffffffc400581947 */ /* 0x000fec000383ffff */
.L_x_2222:
        /* <DEDUP_REMOVED lines=131> */
.L_x_2234:
        /* <DEDUP_REMOVED lines=8> */
.L_x_2235:
[----:B-1----:R-:W-:Y:S05]  /*d850*/  @P1 BRA `(.L_x_2236) ;  /* 0x0000000000081947 */ /* 0x002fea0003800000 */
[----:B------:R-:W1:Y:S02]  /*d860*/  SYNCS.PHASECHK.TRANS64.TRYWAIT P1, [UR7+0x38850], R0 ;  /* 0x03885000ff0075a7 */ /* 0x000e640008020147 */
[----:B-1----:R-:W-:Y:S05]  /*d870*/  @!P1 BRA `(.L_x_2237) ;  /* 0x0000007c008c9947 */ /* 0x002fea0003800000 */
.L_x_2236:
[----:B------:R-:W-:Y:S01]  /*d880*/  R2UR UR4, R16 ;  /* 0x00000000100472ca */ /* 0x000fe200000e0000 */
[----:B------:R-:W-:Y:S01]  /*d890*/  WARPGROUP.ARRIVE ;  /* 0x00000000000079c5 */ /* 0x000fe20000000000 */
[----:B------:R-:W-:Y:S01]  /*d8a0*/  UMOV UR11, 0x40000040 ;  /* 0x40000040000b7882 */ /* 0x000fe20000000000 */
[----:B-1----:R-:W1:Y:S01]  /*d8b0*/  SHFL.BFLY PT, R7, R18, 0x2, 0x1f ;  /* 0x0c401f0012077f89 */ /* 0x002e6200000e0000 */
[----:B------:R-:W-:Y:S02]  /*d8c0*/  IMAD.MOV.U32 R6, RZ, RZ, RZ ;  /* 0x000000ffff067224 */ /* 0x000fe400078e00ff */
[----:B------:R-:W-:Y:S01]  /*d8d0*/  IMAD.U32 R13, RZ, RZ, UR5 ;  /* 0x00000005ff0d7e24 */ /* 0x000fe2000f8e00ff */
[----:B0-----:R-:W0:Y:S06]  /*d8e0*/  SHFL.BFLY PT, R0, R5, 0x2, 0x1f ;  /* 0x0c401f0005007f89 */ /* 0x001e2c00000e0000 */
[----:B------:R-:W-:-:S04]  /*d8f0*/  UIADD3 UR4, UR4, 0x400, URZ ;  /* 0x0000040004047890 */ /* 0x000fc8000fffe03f */
[----:B------:R-:W-:-:S04]  /*d900*/  USHF.R.U32.HI UR4, URZ, 0x4, UR4 ;  /* 0x000000043f047899 */ /* 0x000fc80008011604 */
[----:B------:R-:W-:-:S04]  /*d910*/  ULOP3.LUT UR4, UR4, 0x3fff, URZ, 0xc0, !UPT ;  /* 0x00003fff04047892 */ /* 0x000fc8000f8ec03f */
[----:B------:R-:W-:Y:S01]  /*d920*/  ULOP3.LUT UR4, UR4, 0x2800000, URZ, 0xfc, !UPT ;  /* 0x0280000004047892 */ /* 0x000fe2000f8efc3f */
[----:B-1----:R-:W-:-:S03]  /*d930*/  FADD.FTZ R7, R7, R18 ;  /* 0x0000001207077221 */ /* 0x002fc60000010000 */
[----:B------:R-:W-:Y:S01]  /*d940*/  UIMAD UR4, UR36, 0xa00, UR4 ;  /* 0x00000a00240478a4 */ /* 0x000fe2000f8e0204 */
[----:B0-----:R-:W-:Y:S01]  /*d950*/  FADD.FTZ R2, R0, R5 ;  /* 0x0000000500027221 */ /* 0x001fe20000010000 */
[----:B------:R-:W-:Y:S02]  /*d960*/  IMAD.MOV.U32 R5, RZ, RZ, RZ ;  /* 0x000000ffff057224 */ /* 0x000fe400078e00ff */
[----:B------:R-:W-:Y:S01]  /*d970*/  UIADD3 UR6, UR4, 0x80, URZ ;  /* 0x0000008004067890 */ /* 0x000fe2000fffe03f */
[----:B------:R-:W0:Y:S02]  /*d980*/  SHFL.BFLY PT, R0, R7, 0x1, 0x1f ;  /* 0x0c201f0007007f89 */ /* 0x000e2400000e0000 */
[----:B------:R-:W-:Y:S02]  /*d990*/  UMOV UR10, UR4 ;  /* 0x00000004000a7c82 */ /* 0x000fe40008000000 */
[----:B------:R-:W-:Y:S01]  /*d9a0*/  HGMMA.64x256x16.F32.BF16 R24, R208, gdesc[UR8].tnspB, R24, gsb0 ;  /* 0x43e00008d0187df0 */ /* 0x000fe20008001818 */
[----:B------:R-:W-:Y:S01]  /*d9b0*/  UMOV UR11, 0x40000040 ;  /* 0x40000040000b7882 */ /* 0x000fe20000000000 */
[----:B------:R-:W-:Y:S01]  /*d9c0*/  UMOV UR10, UR6 ;  /* 0x00000006000a7c82 */ /* 0x000fe20008000000 */
[----:B------:R-:W-:Y:S01]  /*d9d0*/  UIADD3 UR6, UR4, 0x100, URZ ;  /* 0x0000010004067890 */ /* 0x000fe2000fffe03f */
[----:B------:R-:W1:Y:S01]  /*d9e0*/  SHFL.BFLY PT, R9, R2, 0x1, 0x1f ;  /* 0x0c201f0002097f89 */ /* 0x000e6200000e0000 */
[----:B0-----:R-:W-:Y:S01]  /*d9f0*/  FADD.FTZ R11, R7, R0 ;  /* 0x00000000070b7221 */ /* 0x001fe20000010000 */
[----:B------:R-:W-:-:S02]  /*da00*/  IMAD.U32 R7, RZ, RZ, UR5 ;  /* 0x00000005ff077e24 */ /* 0x000fc4000f8e00ff */
[----:B------:R-:W-:Y:S02]  /*da10*/  IMAD.MOV.U32 R0, RZ, RZ, -0x800000 ;  /* 0xff800000ff007424 */ /* 0x000fe400078e00ff */
[----:B------:R-:W-:Y:S01]  /*da20*/  FSETP.NE.FTZ.AND P1, PT, R11, RZ, PT ;  /* 0x000000ff0b00720b */ /* 0x000fe20003f35000 */
[----:B-1----:R-:W-:Y:S01]  /*da30*/  FADD.FTZ R12, R2, R9 ;  /* 0x00000009020c7221 */ /* 0x002fe20000010000 */
[----:B------:R-:W-:-:S04]  /*da40*/  IMAD.MOV.U32 R2, RZ, RZ, -0x800000 ;  /* 0xff800000ff027424 */ /* 0x000fc800078e00ff */
[----:B------:R-:W-:-:S07]  /*da50*/  FSETP.NE.FTZ.AND P2, PT, R12, RZ, PT ;  /* 0x000000ff0c00720b */ /* 0x000fce0003f55000 */
[----:B------:R-:W0:Y:S01]  /*da60*/  @P1 MUFU.LG2 R8, R11 ;  /* 0x0000000b00081308 */ /* 0x000e220000000c00 */
[----:B------:R-:W-:-:S07]  /*da70*/  @P1 FMUL.FTZ R7, R7, 0.69314718246459960938 ;  /* 0x3f31721807071820 */ /* 0x000fce0000410000 */
[----:B------:R-:W1:Y:S01]  /*da80*/  @P2 MUFU.LG2 R9, R12 ;  /* 0x0000000c00092308 */ /* 0x000e620000000c00 */
[----:B------:R-:W-:-:S07]  /*da90*/  @P2 FMUL.FTZ R13, R13, 0.69314718246459960938 ;  /* 0x3f3172180d0d2820 */ /* 0x000fce0000410000 */
        /* <DEDUP_REMOVED lines=32> */
.L_x_2238:
[----:B------:R-:W0:Y:S01]  /*dca0*/  S2UR UR8, SR_CgaCtaId ;  /* 0x00000000000879c3 */ /* 0x000e220000008800 */
[----:B------:R-:W-:Y:S01]  /*dcb0*/  UIADD3 UR4, UR7, 0x38860, URZ ;  /* 0x0003886007047890 */ /* 0x000fe2000fffe03f */
[----:B------:R-:W-:Y:S01]  /*dcc0*/  R2UR UR6, R223 ;  /* 0x00000000df0672ca */ /* 0x000fe200000e0000 */
[----:B------:R-:W-:Y:S01]  /*dcd0*/  UIADD3 UR36, UR36, 0x1, URZ ;  /* 0x0000000124247890 */ /* 0x000fe2000fffe03f */
[----:B------:R-:W-:Y:S01]  /*dce0*/  R2UR UR5, R17 ;  /* 0x00000000110572ca */ /* 0x000fe200000e0000 */
        /* <DEDUP_REMOVED lines=138> */
.L_x_2202:
[----:B------:R-:W0:Y:S08]  /*e590*/  S2UR UR5, SR_CgaCtaId ;  /* 0x00000000000579c3 */ /* 0x000e300000008800 */
[----:B------:R-:W-:Y:S06]  /*e5a0*/  BAR.SYNC.DEFER_BLOCKING 0x5, 0x180 ;  /* 0x0146000000007b1d */ /* 0x000fec0000010000 */
[----:B------:R-:W-:Y:S01]  /*e5b0*/  UMOV UR4, 0x400 ;  /* 0x0000040000047882 */ /* 0x000fe20000000000 */
[----:B------:R-:W-:Y:S01]  /*e5c0*/  BSSY B0, `(.L_x_2239) ;  /* 0x00002a5000007945 */ /* 0x000fe20003800000 */
[----:B0-----:R-:W-:-:S09]  /*e5d0*/  ULEA UR13, UR5, UR4, 0x18 ;  /* 0x00000004050d7291 */ /* 0x001fd2000f8ec03f */
[----:B------:R-:W0:Y:S02]  /*e5e0*/  LDS R4, [UR13+0x388d0] ;  /* 0x0388d00dff047984 */ /* 0x000e240008000800 */
[----:B0-----:R-:W-:Y:S01]  /*e5f0*/  R2UR UR4, R4 ;  /* 0x00000000040472ca */ /* 0x001fe200000e0000 */
[----:B------:R-:W-:Y:S06]  /*e600*/  BAR.ARV 0x4, 0x180 ;  /* 0x0106000000007b1d */ /* 0x000fec0000002000 */
[----:B------:R-:W-:Y:S08]  /*e610*/  @P0 BRA `(.L_x_2240) ;  /* 0x0000001c00700947 */ /* 0x000ff00003800000 */
[----:B------:R-:W0:Y:S01]  /*e620*/  S2UR UR5, SR_SWINHI ;  /* 0x00000000000579c3 */ /* 0x000e220000002f00 */
[----:B------:R-:W-:Y:S01]  /*e630*/  IMAD.MOV.U32 R18, RZ, RZ, 0x2 ;  /* 0x00000002ff127424 */ /* 0x000fe200078e00ff */
[----:B------:R-:W-:Y:S01]  /*e640*/  LEA R156, R222, R22, 0x6 ;  /* 0x00000016de9c7211 */ /* 0x000fe200078e30ff */
[----:B------:R-:W-:Y:S01]  /*e650*/  IMAD.MOV.U32 R157, RZ, RZ, 0x2 ;  /* 0x00000002ff9d7424 */ /* 0x000fe200078e00ff */
[----:B------:R-:W-:-:S04]  /*e660*/  R2UR UR11, R220 ;  /* 0x00000000dc0b72ca */ /* 0x000fc800000e0000 */
[----:B------:R-:W-:Y:S01]  /*e670*/  BAR.SYNC.DEFER_BLOCKING 0x1, 0x100 ;  /* 0x0044000000007b1d */ /* 0x000fe20000010000 */
[----:B------:R-:W-:Y:S02]  /*e680*/  R2UR UR14, R213 ;  /* 0x00000000d50e72ca */ /* 0x000fe400000e0000 */
[----:B------:R-:W-:Y:S02]  /*e690*/  F2FP.BF16.F32.PACK_AB R24, R25, R24 ;  /* 0x000000181918723e */ /* 0x000fe400000010ff */
[----:B------:R-:W-:Y:S01]  /*e6a0*/  R2UR UR15, R221 ;  /* 0x00000000dd0f72ca */ /* 0x000fe200000e0000 */
[----:B------:R-:W-:Y:S01]  /*e6b0*/  ULDC.64 UR8, c[0x0][0xb90] ;  /* 0x0002e40000087ab9 */ /* 0x000fe20000000a00 */
[----:B------:R-:W-:Y:S02]  /*e6c0*/  F2FP.BF16.F32.PACK_AB R25, R27, R26 ;  /* 0x0000001a1b19723e */ /* 0x000fe400000010ff */
[----:B------:R-:W-:Y:S02]  /*e6d0*/  F2FP.BF16.F32.PACK_AB R27, R31, R30 ;  /* 0x0000001e1f1b723e */ /* 0x000fe400000010ff */
[----:B------:R-:W-:Y:S01]  /*e6e0*/  F2FP.BF16.F32.PACK_AB R26, R29, R28 ;  /* 0x0000001c1d1a723e */ /* 0x000fe200000010ff */
[----:B------:R-:W-:Y:S01]  /*e6f0*/  USHF.R.S32.HI UR10, URZ, 0x1f, UR11 ;  /* 0x0000001f3f0a7899 */ /* 0x000fe2000801140b */
[----:B------:R-:W-:-:S02]  /*e700*/  F2FP.BF16.F32.PACK_AB R161, R162, R161 ;  /* 0x000000a1a2a1723e */ /* 0x000fc400000010ff */
[----:B------:R-:W-:Y:S02]  /*e710*/  F2FP.BF16.F32.PACK_AB R162, R149, R148 ;  /* 0x0000009495a2723e */ /* 0x000fe400000010ff */
[----:B------:R-:W-:Y:S01]  /*e720*/  F2FP.BF16.F32.PACK_AB R163, R165, R163 ;  /* 0x000000a3a5a3723e */ /* 0x000fe200000010ff */
[----:B------:R-:W-:Y:S01]  /*e730*/  USHF.R.S32.HI UR12, URZ, 0x1f, UR15 ;  /* 0x0000001f3f0c7899 */ /* 0x000fe2000801140f */
[----:B------:R-:W-:Y:S01]  /*e740*/  UMOV UR6, UR13 ;  /* 0x0000000d00067c82 */ /* 0x000fe20008000000 */
[----:B0-----:R-:W-:Y:S01]  /*e750*/  UMOV UR7, UR5 ;  /* 0x0000000500077c82 */ /* 0x001fe20008000000 */
[----:B------:R-:W-:Y:S01]  /*e760*/  UIMAD UR5, UR10, UR8, URZ ;  /* 0x000000080a0572a4 */ /* 0x000fe2000f8e023f */
[----:B------:R-:W-:-:S03]  /*e770*/  IMAD.WIDE R18, R227, R18, UR6 ;  /* 0x00000006e3127e25 */ /* 0x000fc6000f8e0212 */
[----:B------:R-:W-:Y:S01]  /*e780*/  UIMAD UR5, UR11, UR9, UR5 ;  /* 0x000000090b0572a4 */ /* 0x000fe2000f8e0205 */
[----:B------:R-:W-:Y:S01]  /*e790*/  IMAD.WIDE R156, R156, R157, UR6 ;  /* 0x000000069c9c7e25 */ /* 0x000fe2000f8e029d */
[C---:B------:R-:W-:Y:S01]  /*e7a0*/  IADD3 R109, P2, R18.reuse, 0x8020, RZ ;  /* 0x00008020126d7810 */ /* 0x040fe20007f5e0ff */
[----:B------:R-:W-:Y:S01]  /*e7b0*/  UIMAD.WIDE.U32 UR6, UR11, UR8, URZ ;  /* 0x000000080b0672a5 */ /* 0x000fe2000f8e003f */
[C---:B------:R-:W-:Y:S02]  /*e7c0*/  LOP3.LUT R159, R18.reuse, 0x380, RZ, 0xc0, !PT ;  /* 0x00000380129f7812 */ /* 0x040fe400078ec0ff */
[C---:B------:R-:W-:Y:S01]  /*e7d0*/  IADD3 R135, P4, R18.reuse, 0xc040, RZ ;  /* 0x0000c04012877810 */ /* 0x040fe20007f9e0ff */
[----:B------:R-:W-:Y:S01]  /*e7e0*/  IMAD.X R147, RZ, RZ, R19, P2 ;  /* 0x000000ffff937224 */ /* 0x000fe200010e0613 */
[C---:B------:R-:W-:Y:S01]  /*e7f0*/  IADD3 R15, P3, R18.reuse, 0xc060, RZ ;  /* 0x0000c060120f7810 */ /* 0x040fe20007f7e0ff */
[----:B------:R-:W-:Y:S01]  /*e800*/  ULDC.64 UR8, c[0x0][0xb98] ;  /* 0x0002e60000087ab9 */ /* 0x000fe20000000a00 */
[----:B------:R-:W-:Y:S01]  /*e810*/  LOP3.LUT R10, R109, 0x380, RZ, 0xc0, !PT ;  /* 0x000003806d0a7812 */ /* 0x000fe200078ec0ff */
[----:B------:R-:W-:Y:S01]  /*e820*/  UIADD3 UR7, UR7, UR5, URZ ;  /* 0x0000000507077290 */ /* 0x000fe2000fffe03f */
[----:B------:R-:W-:Y:S01]  /*e830*/  SHF.R.U64 R159, R159, 0x3, RZ ;  /* 0x000000039f9f7819 */ /* 0x000fe200000012ff */
[----:B------:R-:W-:Y:S01]  /*e840*/  UIMAD UR5, UR12, UR8, URZ ;  /* 0x000000080c0572a4 */ /* 0x000fe2000f8e023f */
[----:B------:R-:W-:Y:S01]  /*e850*/  LOP3.LUT R134, R135, 0x380, RZ, 0xc0, !PT ;  /* 0x0000038087867812 */ /* 0x000fe200078ec0ff */
[----:B------:R-:W-:Y:S01]  /*e860*/  UIMAD.WIDE.U32 UR6, UR15, UR8, UR6 ;  /* 0x000000080f0672a5 */ /* 0x000fe2000f8e0006 */
[----:B------:R-:W-:Y:S01]  /*e870*/  IADD3 R4, P2, R18, 0x4000, RZ ;  /* 0x0000400012047810 */ /* 0x000fe20007f5e0ff */
[----:B------:R-:W-:Y:S01]  /*e880*/  UIMAD UR5, UR15, UR9, UR5 ;  /* 0x000000090f0572a4 */ /* 0x000fe2000f8e0205 */
[----:B------:R-:W-:-:S02]  /*e890*/  LOP3.LUT R14, R15, 0x380, RZ, 0xc0, !PT ;  /* 0x000003800f0e7812 */ /* 0x000fc400078ec0ff */
[----:B------:R-:W-:Y:S01]  /*e8a0*/  IADD3 R115, P6, R18, 0xc000, RZ ;  /* 0x0000c00012737810 */ /* 0x000fe20007fde0ff */
[--C-:B------:R-:W-:Y:S01]  /*e8b0*/  IMAD.X R127, RZ, RZ, R19.reuse, P2 ;  /* 0x000000ffff7f7224 */ /* 0x100fe200010e0613 */
[----:B------:R-:W-:Y:S01]  /*e8c0*/  SHF.R.U64 R10, R10, 0x3, RZ ;  /* 0x000000030a0a7819 */ /* 0x000fe200000012ff */
[----:B------:R-:W-:Y:S01]  /*e8d0*/  ULDC.64 UR8, c[0x0][0xae8] ;  /* 0x0002ba0000087ab9 */ /* 0x000fe20000000a00 */
[----:B------:R-:W-:Y:S01]  /*e8e0*/  IADD3 R113, P0, R18, 0x8060, RZ ;  /* 0x0000806012717810 */ /* 0x000fe20007f1e0ff */
[--C-:B------:R-:W-:Y:S01]  /*e8f0*/  IMAD.X R143, RZ, RZ, R19.reuse, P6 ;  /* 0x000000ffff8f7224 */ /* 0x100fe200030e0613 */
[----:B------:R-:W-:Y:S01]  /*e900*/  LOP3.LUT R158, R159, R18, RZ, 0x3c, !PT ;  /* 0x000000129f9e7212 */ /* 0x000fe200078e3cff */
[--C-:B------:R-:W-:Y:S01]  /*e910*/  IMAD.MOV.U32 R159, RZ, RZ, R19.reuse ;  /* 0x000000ffff9f7224 */ /* 0x100fe200078e0013 */
[----:B------:R-:W-:Y:S01]  /*e920*/  SHF.R.U64 R134, R134, 0x3, RZ ;  /* 0x0000000386867819 */ /* 0x000fe200000012ff */
[----:B------:R-:W-:Y:S01]  /*e930*/  IMAD.X R151, RZ, RZ, R19, P0 ;  /* 0x000000ffff977224 */ /* 0x000fe200000e0613 */
[----:B------:R-:W-:-:S02]  /*e940*/  SHF.R.U64 R14, R14, 0x3, RZ ;  /* 0x000000030e0e7819 */ /* 0x000fc400000012ff */
[----:B------:R-:W-:Y:S02]  /*e950*/  LOP3.LUT R8, R115, 0x380, RZ, 0xc0, !PT ;  /* 0x0000038073087812 */ /* 0x000fe400078ec0ff */
[----:B------:R-:W-:Y:S02]  /*e960*/  LOP3.LUT R146, R10, R109, RZ, 0x3c, !PT ;  /* 0x0000006d0a927212 */ /* 0x000fe400078e3cff */
[----:B------:R-:W-:Y:S02]  /*e970*/  LOP3.LUT R6, R113, 0x380, RZ, 0xc0, !PT ;  /* 0x0000038071067812 */ /* 0x000fe400078ec0ff */
[----:B------:R-:W-:Y:S02]  /*e980*/  IADD3 R109, P2, R156, 0x7000, RZ ;  /* 0x000070009c6d7810 */ /* 0x000fe40007f5e0ff */
[----:B------:R-:W-:Y:S01]  /*e990*/  LOP3.LUT R134, R134, R135, RZ, 0x3c, !PT ;  /* 0x0000008786867212 */ /* 0x000fe200078e3cff */
[--C-:B------:R-:W-:Y:S01]  /*e9a0*/  IMAD.X R135, RZ, RZ, R19.reuse, P4 ;  /* 0x000000ffff877224 */ /* 0x100fe200020e0613 */
[----:B------:R-:W-:Y:S01]  /*e9b0*/  LOP3.LUT R14, R14, R15, RZ, 0x3c, !PT ;  /* 0x0000000f0e0e7212 */ /* 0x000fe200078e3cff */
[----:B------:R-:W-:Y:S01]  /*e9c0*/  IMAD.X R15, RZ, RZ, R19, P3 ;  /* 0x000000ffff0f7224 */ /* 0x000fe200018e0613 */
[----:B------:R-:W-:-:S02]  /*e9d0*/  SHF.R.U64 R8, R8, 0x3, RZ ;  /* 0x0000000308087819 */ /* 0x000fc400000012ff */
[----:B------:R-:W-:Y:S02]  /*e9e0*/  MOV R159, R158 ;  /* 0x0000009e009f7202 */ /* 0x000fe40000000f00 */
[----:B------:R-:W-:Y:S01]  /*e9f0*/  IADD3 R107, P4, R18, 0x8000, RZ ;  /* 0x00008000126b7810 */ /* 0x000fe20007f9e0ff */
[----:B------:R-:W0:Y:S01]  /*ea00*/  LDC R158, c[0x0][0xbe8] ;  /* 0x0002fa00ff9e7b82 */ /* 0x000e220000000800 */
[----:B------:R-:W-:Y:S01]  /*ea10*/  SHF.R.U64 R6, R6, 0x3, RZ ;  /* 0x0000000306067819 */ /* 0x000fe200000012ff */
[----:B------:R1:W-:Y:S01]  /*ea20*/  STSM.16.M88.4 [R159], R24 ;  /* 0x000000189f007844 */ /* 0x0003e20000000200 */
[----:B------:R-:W-:Y:S01]  /*ea30*/  LOP3.LUT R108, R109, 0x380, RZ, 0xc0, !PT ;  /* 0x000003806d6c7812 */ /* 0x000fe200078ec0ff */
[----:B------:R-:W-:Y:S01]  /*ea40*/  IMAD.X R155, RZ, RZ, R19, P4 ;  /* 0x000000ffff9b7224 */ /* 0x000fe200020e0613 */
[----:B------:R-:W-:Y:S02]  /*ea50*/  IADD3 R21, P3, R18, 0x20, RZ ;  /* 0x0000002012157810 */ /* 0x000fe40007f7e0ff */
[----:B------:R-:W-:-:S02]  /*ea60*/  LOP3.LUT R142, R8, R115, RZ, 0x3c, !PT ;  /* 0x00000073088e7212 */ /* 0x000fc400078e3cff */
[C---:B------:R-:W-:Y:S01]  /*ea70*/  IADD3 R139, P5, R18.reuse, 0xc020, RZ ;  /* 0x0000c020128b7810 */ /* 0x040fe20007fbe0ff */
[--C-:B------:R-:W-:Y:S01]  /*ea80*/  IMAD.X R153, RZ, RZ, R19.reuse, P3 ;  /* 0x000000ffff997224 */ /* 0x100fe200018e0613 */
[----:B------:R-:W-:Y:S02]  /*ea90*/  IADD3 R111, P1, R18, 0x8040, RZ ;  /* 0x00008040126f7810 */ /* 0x000fe40007f3e0ff */
[----:B------:R-:W-:Y:S02]  /*eaa0*/  LOP3.LUT R150, R6, R113, RZ, 0x3c, !PT ;  /* 0x0000007106967212 */ /* 0x000fe400078e3cff */
[----:B------:R-:W-:Y:S01]  /*eab0*/  LOP3.LUT R8, R107, 0x380, RZ, 0xc0, !PT ;  /* 0x000003806b087812 */ /* 0x000fe200078ec0ff */
[----:B------:R-:W-:Y:S01]  /*eac0*/  IMAD.X R131, RZ, RZ, R19, P1 ;  /* 0x000000ffff837224 */ /* 0x000fe200008e0613 */
[----:B------:R-:W-:Y:S02]  /*ead0*/  SHF.R.U64 R108, R108, 0x3, RZ ;  /* 0x000000036c6c7819 */ /* 0x000fe400000012ff */
[----:B------:R-:W-:-:S02]  /*eae0*/  LOP3.LUT R6, R21, 0x380, RZ, 0xc0, !PT ;  /* 0x0000038015067812 */ /* 0x000fc400078ec0ff */
[----:B------:R-:W-:Y:S02]  /*eaf0*/  LOP3.LUT R138, R139, 0x380, RZ, 0xc0, !PT ;  /* 0x000003808b8a7812 */ /* 0x000fe400078ec0ff */
[----:B------:R-:W-:Y:S02]  /*eb00*/  SHF.R.U64 R8, R8, 0x3, RZ ;  /* 0x0000000308087819 */ /* 0x000fe400000012ff */
[----:B------:R-:W-:Y:S01]  /*eb10*/  LOP3.LUT R108, R108, R109, RZ, 0x3c, !PT ;  /* 0x0000006d6c6c7212 */ /* 0x000fe200078e3cff */
[----:B------:R-:W-:Y:S01]  /*eb20*/  IMAD.X R109, RZ, RZ, R157, P2 ;  /* 0x000000ffff6d7224 */ /* 0x000fe200010e069d */
[----:B------:R-:W-:Y:S02]  /*eb30*/  IADD3 R101, P0, R18, 0x4020, RZ ;  /* 0x0000402012657810 */ /* 0x000fe40007f1e0ff */
[----:B------:R-:W-:Y:S02]  /*eb40*/  SHF.R.U64 R6, R6, 0x3, RZ ;  /* 0x0000000306067819 */ /* 0x000fe400000012ff */
[----:B------:R-:W-:Y:S01]  /*eb50*/  IADD3 R23, P1, R18, 0x40, RZ ;  /* 0x0000004012177810 */ /* 0x000fe20007f3e0ff */
[----:B------:R-:W-:Y:S01]  /*eb60*/  IMAD.X R9, RZ, RZ, R19, P0 ;  /* 0x000000ffff097224 */ /* 0x000fe200000e0613 */
[----:B------:R-:W-:-:S02]  /*eb70*/  IADD3 R123, P2, R156, 0xe000, RZ ;  /* 0x0000e0009c7b7810 */ /* 0x000fc40007f5e0ff */
[----:B------:R-:W-:Y:S01]  /*eb80*/  SHF.R.U64 R138, R138, 0x3, RZ ;  /* 0x000000038a8a7819 */ /* 0x000fe200000012ff */
[----:B------:R-:W-:Y:S01]  /*eb90*/  IMAD.X R7, RZ, RZ, R19, P1 ;  /* 0x000000ffff077224 */ /* 0x000fe200008e0613 */
[----:B------:R-:W-:Y:S02]  /*eba0*/  LOP3.LUT R154, R8, R107, RZ, 0x3c, !PT ;  /* 0x0000006b089a7212 */ /* 0x000fe400078e3cff */
[----:B------:R-:W-:Y:S02]  /*ebb0*/  LOP3.LUT R152, R6, R21, RZ, 0x3c, !PT ;  /* 0x0000001506987212 */ /* 0x000fe400078e3cff */
[----:B------:R-:W-:Y:S02]  /*ebc0*/  LOP3.LUT R8, R101, 0x380, RZ, 0xc0, !PT ;  /* 0x0000038065087812 */ /* 0x000fe400078ec0ff */
[----:B------:R-:W-:Y:S02]  /*ebd0*/  LOP3.LUT R6, R23, 0x380, RZ, 0xc0, !PT ;  /* 0x0000038017067812 */ /* 0x000fe400078ec0ff */
[----:B------:R-:W-:-:S02]  /*ebe0*/  LOP3.LUT R122, R123, 0x380, RZ, 0xc0, !PT ;  /* 0x000003807b7a7812 */ /* 0x000fc400078ec0ff */
[----:B------:R-:W-:Y:S02]  /*ebf0*/  LOP3.LUT R138, R138, R139, RZ, 0x3c, !PT ;  /* 0x0000008b8a8a7212 */ /* 0x000fe400078e3cff */
[----:B------:R-:W-:Y:S02]  /*ec00*/  IADD3.X R139, RZ, R19, RZ, P5, !PT ;  /* 0x00000013ff8b7210 */ /* 0x000fe40002ffe4ff */
[----:B------:R-:W-:Y:S02]  /*ec10*/  SHF.R.U64 R8, R8, 0x3, RZ ;  /* 0x0000000308087819 */ /* 0x000fe400000012ff */
[C---:B------:R-:W-:Y:S02]  /*ec20*/  IADD3 R105, P5, R18.reuse, 0x4060, RZ ;  /* 0x0000406012697810 */ /* 0x040fe40007fbe0ff */
[C---:B------:R-:W-:Y:S02]  /*ec30*/  IADD3 R103, P6, R18.reuse, 0x4040, RZ ;  /* 0x0000404012677810 */ /* 0x040fe40007fde0ff */
[----:B------:R-:W-:Y:S01]  /*ec40*/  IADD3 R20, P3, R18, 0x60, RZ ;  /* 0x0000006012147810 */ /* 0x000fe20007f7e0ff */
[--C-:B------:R-:W-:Y:S01]  /*ec50*/  IMAD.X R13, RZ, RZ, R19.reuse, P5 ;  /* 0x000000ffff0d7224 */ /* 0x100fe200028e0613 */
[----:B------:R-:W-:Y:S01]  /*ec60*/  SHF.R.U64 R6, R6, 0x3, RZ ;  /* 0x0000000306067819 */ /* 0x000fe200000012ff */
[--C-:B------:R-:W-:Y:S01]  /*ec70*/  IMAD.X R11, RZ, RZ, R19.reuse, P6 ;  /* 0x000000ffff0b7224 */ /* 0x100fe200030e0613 */
[----:B------:R-:W-:Y:S01]  /*ec80*/  SHF.R.U64 R122, R122, 0x3, RZ ;  /* 0x000000037a7a7819 */ /* 0x000fe200000012ff */
[----:B------:R-:W-:Y:S01]  /*ec90*/  IMAD.X R5, RZ, RZ, R19, P3 ;  /* 0x000000ffff057224 */ /* 0x000fe200018e0613 */
[----:B------:R-:W-:-:S02]  /*eca0*/  LOP3.LUT R8, R8, R101, RZ, 0x3c, !PT ;  /* 0x0000006508087212 */ /* 0x000fc400078e3cff */
[----:B------:R-:W-:Y:S02]  /*ecb0*/  LOP3.LUT R6, R6, R23, RZ, 0x3c, !PT ;  /* 0x0000001706067212 */ /* 0x000fe400078e3cff */
[----:B------:R-:W-:Y:S02]  /*ecc0*/  LOP3.LUT R101, R4, 0x380, RZ, 0xc0, !PT ;  /* 0x0000038004657812 */ /* 0x000fe400078ec0ff */
[----:B------:R-:W-:Y:S01]  /*ecd0*/  LOP3.LUT R122, R122, R123, RZ, 0x3c, !PT ;  /* 0x0000007b7a7a7212 */ /* 0x000fe200078e3cff */
[----:B------:R-:W-:Y:S01]  /*ece0*/  IMAD.X R123, RZ, RZ, R157, P2 ;  /* 0x000000ffff7b7224 */ /* 0x000fe200010e069d */
[----:B------:R-:W-:Y:S02]  /*ecf0*/  LOP3.LUT R23, R20, 0x380, RZ, 0xc0, !PT ;  /* 0x0000038014177812 */ /* 0x000fe400078ec0ff */
[----:B------:R-:W-:Y:S02]  /*ed00*/  IADD3 R19, P3, R156, 0x1000, RZ ;  /* 0x000010009c137810 */ /* 0x000fe40007f7e0ff */
[----:B0-----:R-:W-:-:S02]  /*ed10*/  ISETP.NE.AND P2, PT, R158, 0x1, PT ;  /* 0x000000019e00780c */ /* 0x001fc40003f45270 */
[----:B------:R-:W-:Y:S02]  /*ed20*/  SHF.R.U64 R101, R101, 0x3, RZ ;  /* 0x0000000365657819 */ /* 0x000fe400000012ff */
[----:B------:R-:W-:Y:S02]  /*ed30*/  SHF.R.U64 R23, R23, 0x3, RZ ;  /* 0x0000000317177819 */ /* 0x000fe400000012ff */
[----:B------:R-:W-:Y:S02]  /*ed40*/  LOP3.LUT R18, R19, 0x380, RZ, 0xc0, !PT ;  /* 0x0000038013127812 */ /* 0x000fe400078ec0ff */
[----:B------:R-:W-:Y:S02]  /*ed50*/  LOP3.LUT R12, R111, 0x380, RZ, 0xc0, !PT ;  /* 0x000003806f0c7812 */ /* 0x000fe400078ec0ff */
[----:B------:R-:W-:Y:S02]  /*ed60*/  LOP3.LUT R126, R101, R4, RZ, 0x3c, !PT ;  /* 0x00000004657e7212 */ /* 0x000fe400078e3cff */
[----:B------:R-:W-:-:S02]  /*ed70*/  LOP3.LUT R4, R23, R20, RZ, 0x3c, !PT ;  /* 0x0000001417047212 */ /* 0x000fc400078e3cff */
[----:B------:R-:W-:Y:S02]  /*ed80*/  SHF.R.U64 R18, R18, 0x3, RZ ;  /* 0x0000000312127819 */ /* 0x000fe400000012ff */
[----:B------:R-:W-:Y:S02]  /*ed90*/  SHF.R.U64 R12, R12, 0x3, RZ ;  /* 0x000000030c0c7819 */ /* 0x000fe400000012ff */
[----:B------:R-:W-:Y:S02]  /*eda0*/  MOV R142, R142 ;  /* 0x0000008e008e7202 */ /* 0x000fe40000000f00 */
[----:B------:R-:W-:Y:S02]  /*edb0*/  MOV R143, R4 ;  /* 0x00000004008f7202 */ /* 0x000fe40000000f00 */
[----:B------:R-:W-:Y:S01]  /*edc0*/  LOP3.LUT R18, R18, R19, RZ, 0x3c, !PT ;  /* 0x0000001312127212 */ /* 0x000fe200078e3cff */
[----:B------:R-:W-:Y:S01]  /*edd0*/  IMAD.X R19, RZ, RZ, R157, P3 ;  /* 0x000000ffff137224 */ /* 0x000fe200018e069d */
[----:B------:R-:W-:-:S02]  /*ede0*/  F2FP.BF16.F32.PACK_AB R5, R35, R34 ;  /* 0x000000222305723e */ /* 0x000fc400000010ff */
[----:B------:R-:W-:Y:S01]  /*edf0*/  LOP3.LUT R130, R12, R111, RZ, 0x3c, !PT ;  /* 0x0000006f0c827212 */ /* 0x000fe200078e3cff */
[----:B------:R-:W0:Y:S01]  /*ee00*/  @P2 LDC R34, c[0x0][0xbec] ;  /* 0x0002fb00ff222b82 */ /* 0x000e220000000800 */
[----:B------:R-:W-:Y:S02]  /*ee10*/  IADD3 R111, P3, R156, 0x8000, RZ ;  /* 0x000080009c6f7810 */ /* 0x000fe40007f7e0ff */
[----:B------:R-:W-:Y:S02]  /*ee20*/  LOP3.LUT R12, R105, 0x380, RZ, 0xc0, !PT ;  /* 0x00000380690c7812 */ /* 0x000fe400078ec0ff */
[----:B------:R-:W-:Y:S02]  /*ee30*/  LOP3.LUT R110, R111, 0x380, RZ, 0xc0, !PT ;  /* 0x000003806f6e7812 */ /* 0x000fe400078ec0ff */
[----:B------:R-:W-:Y:S01]  /*ee40*/  SHF.R.U64 R12, R12, 0x3, RZ ;  /* 0x000000030c0c7819 */ /* 0x000fe200000012ff */
[----:B------:R-:W2:Y:S01]  /*ee50*/  @P2 LDC R35, c[0x0][0xbf0] ;  /* 0x0002fc00ff232b82 */ /* 0x000ea20000000800 */
[----:B------:R-:W-:-:S02]  /*ee60*/  SHF.R.U64 R110, R110, 0x3, RZ ;  /* 0x000000036e6e7819 */ /* 0x000fc400000012ff */
[----:B------:R-:W-:Y:S02]  /*ee70*/  LOP3.LUT R12, R12, R105, RZ, 0x3c, !PT ;  /* 0x000000690c0c7212 */ /* 0x000fe400078e3cff */
[----:B------:R-:W-:Y:S02]  /*ee80*/  IADD3 R105, P0, R156, 0x5000, RZ ;  /* 0x000050009c697810 */ /* 0x000fe40007f1e0ff */
[----:B------:R-:W-:Y:S01]  /*ee90*/  LOP3.LUT R110, R110, R111, RZ, 0x3c, !PT ;  /* 0x0000006f6e6e7212 */ /* 0x000fe200078e3cff */
[----:B------:R-:W-:Y:S01]  /*eea0*/  IMAD.X R111, RZ, RZ, R157, P3 ;  /* 0x000000ffff6f7224 */ /* 0x000fe200018e069d */
[----:B------:R-:W-:Y:S02]  /*eeb0*/  LOP3.LUT R10, R103, 0x380, RZ, 0xc0, !PT ;  /* 0x00000380670a7812 */ /* 0x000fe400078ec0ff */
[----:B------:R-:W-:Y:S02]  /*eec0*/  IADD3 R30, P3, R156, 0xf000, RZ ;  /* 0x0000f0009c1e7810 */ /* 0x000fe40007f7e0ff */
[----:B------:R-:W-:-:S02]  /*eed0*/  LOP3.LUT R104, R105, 0x380, RZ, 0xc0, !PT ;  /* 0x0000038069687812 */ /* 0x000fc400078ec0ff */
[----:B------:R-:W-:Y:S01]  /*eee0*/  MOV R146, R146 ;  /* 0x0000009200927202 */ /* 0x000fe20000000f00 */
[----:B------:R-:W-:Y:S01]  /*eef0*/  IMAD.X R31, RZ, RZ, R157, P3 ;  /* 0x000000ffff1f7224 */ /* 0x000fe200018e069d */
[----:B------:R-:W-:Y:S02]  /*ef00*/  MOV R147, R6 ;  /* 0x0000000600937202 */ /* 0x000fe40000000f00 */
[----:B------:R-:W-:Y:S02]  /*ef10*/  SHF.R.U64 R10, R10, 0x3, RZ ;  /* 0x000000030a0a7819 */ /* 0x000fe400000012ff */
[----:B------:R-:W-:Y:S02]  /*ef20*/  LOP3.LUT R23, R30, 0x380, RZ, 0xc0, !PT ;  /* 0x000003801e177812 */ /* 0x000fe400078ec0ff */
[----:B------:R-:W-:Y:S01]  /*ef30*/  F2FP.BF16.F32.PACK_AB R6, R37, R172 ;  /* 0x000000ac2506723e */ /* 0x000fe200000010ff */
[----:B------:R-:W-:Y:S01]  /*ef40*/  VIADD R37, R215, UR14 ;  /* 0x0000000ed7257c36 */ /* 0x000fe20008000000 */
[----:B------:R-:W-:-:S02]  /*ef50*/  SHF.R.U64 R104, R104, 0x3, RZ ;  /* 0x0000000368687819 */ /* 0x000fc400000012ff */
[----:B------:R-:W-:Y:S01]  /*ef60*/  LOP3.LUT R10, R10, R103, RZ, 0x3c, !PT ;  /* 0x000000670a0a7212 */ /* 0x000fe200078e3cff */
[----:B0-----:R-:W-:Y:S01]  /*ef70*/  @P2 IMAD.HI.U32 R34, R37, R34, RZ ;  /* 0x0000002225222227 */ /* 0x001fe200078e00ff */
[----:B------:R-:W-:Y:S02]  /*ef80*/  SHF.R.U64 R23, R23, 0x3, RZ ;  /* 0x0000000317177819 */ /* 0x000fe400000012ff */
[----:B------:R-:W-:Y:S01]  /*ef90*/  LOP3.LUT R104, R104, R105, RZ, 0x3c, !PT ;  /* 0x0000006968687212 */ /* 0x000fe200078e3cff */
[----:B------:R-:W-:Y:S01]  /*efa0*/  IMAD.X R105, RZ, RZ, R157, P0 ;  /* 0x000000ffff697224 */ /* 0x000fe200000e069d */
[----:B------:R-:W-:Y:S02]  /*efb0*/  MOV R134, R134 ;  /* 0x0000008600867202 */ /* 0x000fe40000000f00 */
[----:B------:R-:W-:Y:S02]  /*efc0*/  MOV R138, R138 ;  /* 0x0000008a008a7202 */ /* 0x000fe40000000f00 */
[----:B------:R-:W-:-:S02]  /*efd0*/  IADD3 R119, P0, R156, 0xc000, RZ ;  /* 0x0000c0009c777810 */ /* 0x000fc40007f1e0ff */
[----:B------:R-:W-:Y:S02]  /*efe0*/  LOP3.LUT R30, R23, R30, RZ, 0x3c, !PT ;  /* 0x0000001e171e7212 */ /* 0x000fe400078e3cff */
[----:B------:R-:W-:Y:S02]  /*eff0*/  MOV R130, R130 ;  /* 0x0000008200827202 */ /* 0x000fe40000000f00 */
[----:B------:R-:W-:Y:S02]  /*f000*/  MOV R152, R152 ;  /* 0x0000009800987202 */ /* 0x000fe40000000f00 */
[----:B------:R-:W-:Y:S02]  /*f010*/  MOV R135, R10 ;  /* 0x0000000a00877202 */ /* 0x000fe40000000f00 */
[----:B------:R-:W-:Y:S02]  /*f020*/  MOV R139, R8 ;  /* 0x00000008008b7202 */ /* 0x000fe40000000f00 */
[----:B------:R-:W-:Y:S01]  /*f030*/  F2FP.BF16.F32.PACK_AB R4, R33, R171 ;  /* 0x000000ab2104723e */ /* 0x000fe200000010ff */
[----:B------:R-:W-:Y:S01]  /*f040*/  IMAD.MOV.U32 R33, RZ, RZ, R37 ;  /* 0x000000ffff217224 */ /* 0x000fe200078e0025 */
[----:B------:R-:W-:-:S02]  /*f050*/  F2FP.BF16.F32.PACK_AB R7, R39, R38 ;  /* 0x000000262707723e */ /* 0x000fc400000010ff */
[----:B------:R-:W-:Y:S02]  /*f060*/  MOV R23, R14 ;  /* 0x0000000e00177202 */ /* 0x000fe40000000f00 */
[----:B------:R-:W-:Y:S01]  /*f070*/  MOV R131, R12 ;  /* 0x0000000c00837202 */ /* 0x000fe20000000f00 */
[----:B------:R0:W-:Y:S01]  /*f080*/  STSM.16.M88.4 [R152], R4 ;  /* 0x0000000498007844 */ /* 0x0001e20000000200 */
[----:B------:R-:W-:Y:S02]  /*f090*/  F2FP.BF16.F32.PACK_AB R8, R41, R173 ;  /* 0x000000ad2908723e */ /* 0x000fe400000010ff */
[----:B------:R-:W-:Y:S02]  /*f0a0*/  F2FP.BF16.F32.PACK_AB R9, R43, R42 ;  /* 0x0000002a2b09723e */ /* 0x000fe400000010ff */
[----:B------:R-:W-:Y:S02]  /*f0b0*/  F2FP.BF16.F32.PACK_AB R10, R45, R174 ;  /* 0x000000ae2d0a723e */ /* 0x000fe400000010ff */
[----:B------:R-:W-:-:S02]  /*f0c0*/  F2FP.BF16.F32.PACK_AB R11, R47, R46 ;  /* 0x0000002e2f0b723e */ /* 0x000fc400000010ff */
[----:B------:R-:W-:Y:S02]  /*f0d0*/  F2FP.BF16.F32.PACK_AB R12, R49, R175 ;  /* 0x000000af310c723e */ /* 0x000fe400000010ff */
[----:B------:R-:W-:Y:S01]  /*f0e0*/  F2FP.BF16.F32.PACK_AB R13, R51, R50 ;  /* 0x00000032330d723e */ /* 0x000fe200000010ff */
[----:B------:R3:W-:Y:S01]  /*f0f0*/  STSM.16.M88.4 [R147], R8 ;  /* 0x0000000893007844 */ /* 0x0007e20000000200 */
[----:B------:R-:W-:Y:S02]  /*f100*/  F2FP.BF16.F32.PACK_AB R14, R53, R176 ;  /* 0x000000b0350e723e */ /* 0x000fe400000010ff */
[----:B------:R-:W-:Y:S02]  /*f110*/  F2FP.BF16.F32.PACK_AB R15, R55, R54 ;  /* 0x00000036370f723e */ /* 0x000fe400000010ff */
[----:B--2---:R-:W-:Y:S02]  /*f120*/  @P2 SHF.R.U32.HI R33, RZ, R35, R34 ;  /* 0x00000023ff212219 */ /* 0x004fe40000011622 */
[----:B------:R-:W-:Y:S01]  /*f130*/  LOP3.LUT R118, R119, 0x380, RZ, 0xc0, !PT ;  /* 0x0000038077767812 */ /* 0x000fe200078ec0ff */
[----:B------:R2:W-:Y:S01]  /*f140*/  STSM.16.M88.4 [R143], R12 ;  /* 0x0000000c8f007844 */ /* 0x0005e20000000200 */
[----:B------:R-:W-:Y:S01]  /*f150*/  MOV R126, R126 ;  /* 0x0000007e007e7202 */ /* 0x000fe20000000f00 */
[----:B------:R-:W-:Y:S01]  /*f160*/  IMAD.MOV R35, RZ, RZ, -R33 ;  /* 0x000000ffff237224 */ /* 0x000fe200078e0a21 */
[----:B-1----:R-:W-:-:S02]  /*f170*/  F2FP.BF16.F32.PACK_AB R24, R57, R177 ;  /* 0x000000b13918723e */ /* 0x002fc400000010ff */
[----:B------:R-:W-:Y:S01]  /*f180*/  F2FP.BF16.F32.PACK_AB R25, R59, R58 ;  /* 0x0000003a3b19723e */ /* 0x000fe200000010ff */
[----:B------:R-:W-:Y:S01]  /*f190*/  IMAD R35, R158, R35, R37 ;  /* 0x000000239e237224 */ /* 0x000fe200078e0225 */
[----:B------:R-:W-:Y:S02]  /*f1a0*/  F2FP.BF16.F32.PACK_AB R26, R61, R178 ;  /* 0x000000b23d1a723e */ /* 0x000fe400000010ff */
[----:B------:R-:W-:Y:S02]  /*f1b0*/  F2FP.BF16.F32.PACK_AB R27, R63, R62 ;  /* 0x0000003e3f1b723e */ /* 0x000fe400000010ff */
[----:B0-----:R-:W-:Y:S02]  /*f1c0*/  F2FP.BF16.F32.PACK_AB R4, R65, R179 ;  /* 0x000000b34104723e */ /* 0x001fe400000010ff */
[----:B------:R-:W-:Y:S01]  /*f1d0*/  F2FP.BF16.F32.PACK_AB R5, R67, R66 ;  /* 0x000000424305723e */ /* 0x000fe200000010ff */
[----:B------:R-:W-:Y:S01]  /*f1e0*/  STSM.16.M88.4 [R126], R24 ;  /* 0x000000187e007844 */ /* 0x000fe20000000200 */
[----:B------:R-:W-:-:S02]  /*f1f0*/  F2FP.BF16.F32.PACK_AB R6, R69, R180 ;  /* 0x000000b44506723e */ /* 0x000fc400000010ff */
[----:B------:R-:W-:Y:S02]  /*f200*/  F2FP.BF16.F32.PACK_AB R7, R71, R70 ;  /* 0x000000464707723e */ /* 0x000fe400000010ff */
[----:B------:R-:W-:Y:S02]  /*f210*/  IADD3 R107, P1, R156, 0x6000, RZ ;  /* 0x000060009c6b7810 */ /* 0x000fe40007f3e0ff */
[----:B---3--:R-:W-:Y:S01]  /*f220*/  F2FP.BF16.F32.PACK_AB R8, R73, R181 ;  /* 0x000000b54908723e */ /* 0x008fe200000010ff */
[----:B------:R-:W-:Y:S01]  /*f230*/  STSM.16.M88.4 [R139], R4 ;  /* 0x000000048b007844 */ /* 0x000fe20000000200 */
[----:B------:R-:W-:Y:S02]  /*f240*/  F2FP.BF16.F32.PACK_AB R9, R75, R74 ;  /* 0x0000004a4b09723e */ /* 0x000fe400000010ff */
[----:B------:R-:W-:Y:S02]  /*f250*/  F2FP.BF16.F32.PACK_AB R10, R77, R182 ;  /* 0x000000b64d0a723e */ /* 0x000fe400000010ff */
[----:B------:R-:W-:-:S02]  /*f260*/  F2FP.BF16.F32.PACK_AB R11, R79, R78 ;  /* 0x0000004e4f0b723e */ /* 0x000fc400000010ff */
[----:B------:R-:W-:Y:S02]  /*f270*/  SHF.R.U64 R118, R118, 0x3, RZ ;  /* 0x0000000376767819 */ /* 0x000fe400000012ff */
[----:B--2---:R-:W-:Y:S01]  /*f280*/  F2FP.BF16.F32.PACK_AB R12, R81, R183 ;  /* 0x000000b7510c723e */ /* 0x004fe200000010ff */
[----:B------:R0:W-:Y:S01]  /*f290*/  STSM.16.M88.4 [R135], R8 ;  /* 0x0000000887007844 */ /* 0x0001e20000000200 */
[----:B------:R-:W-:Y:S02]  /*f2a0*/  F2FP.BF16.F32.PACK_AB R13, R83, R82 ;  /* 0x00000052530d723e */ /* 0x000fe400000010ff */
[----:B------:R-:W-:Y:S02]  /*f2b0*/  F2FP.BF16.F32.PACK_AB R14, R85, R184 ;  /* 0x000000b8550e723e */ /* 0x000fe400000010ff */
[----:B------:R-:W-:Y:S02]  /*f2c0*/  F2FP.BF16.F32.PACK_AB R15, R87, R86 ;  /* 0x00000056570f723e */ /* 0x000fe400000010ff */
[----:B------:R-:W-:-:S02]  /*f2d0*/  LOP3.LUT R106, R107, 0x380, RZ, 0xc0, !PT ;  /* 0x000003806b6a7812 */ /* 0x000fc400078ec0ff */
[----:B------:R-:W-:Y:S01]  /*f2e0*/  LOP3.LUT R118, R118, R119, RZ, 0x3c, !PT ;  /* 0x0000007776767212 */ /* 0x000fe200078e3cff */
[----:B------:R-:W-:Y:S01]  /*f2f0*/  IMAD.X R119, RZ, RZ, R157, P0 ;  /* 0x000000ffff777224 */ /* 0x000fe200000e069d */
[----:B------:R1:W-:Y:S01]  /*f300*/  STSM.16.M88.4 [R131], R12 ;  /* 0x0000000c83007844 */ /* 0x0003e20000000200 */
[----:B------:R-:W-:Y:S02]  /*f310*/  SHF.R.U64 R106, R106, 0x3, RZ ;  /* 0x000000036a6a7819 */ /* 0x000fe400000012ff */
[----:B------:R-:W-:Y:S01]  /*f320*/  MOV R154, R154 ;  /* 0x0000009a009a7202 */ /* 0x000fe20000000f00 */
[----:B0-----:R-:W-:Y:S01]  /*f330*/  IMAD.U32 R10, RZ, RZ, UR5 ;  /* 0x00000005ff0a7e24 */ /* 0x001fe2000f8e00ff */
[----:B------:R-:W-:Y:S01]  /*f340*/  SHF.R.S32.HI R9, RZ, 0x1f, R33 ;  /* 0x0000001fff097819 */ /* 0x000fe20000011421 */
[----:B------:R-:W-:Y:S01]  /*f350*/  ULDC UR5, c[0x0][0xa88] ;  /* 0x0002a20000057ab9 */ /* 0x000fe20000000800 */
[----:B------:R-:W-:Y:S02]  /*f360*/  SHF.R.S32.HI R8, RZ, 0x1f, R35 ;  /* 0x0000001fff087819 */ /* 0x000fe40000011423 */
[----:B------:R-:W-:Y:S01]  /*f370*/  LOP3.LUT R106, R106, R107, RZ, 0x3c, !PT ;  /* 0x0000006b6a6a7212 */ /* 0x000fe200078e3cff */
[----:B------:R-:W-:Y:S01]  /*f380*/  IMAD.X R107, RZ, RZ, R157, P1 ;  /* 0x000000ffff6b7224 */ /* 0x000fe200008e069d */
[----:B------:R-:W-:-:S02]  /*f390*/  IADD3 R121, P1, R156, 0xd000, RZ ;  /* 0x0000d0009c797810 */ /* 0x000fc40007f3e0ff */
[----:B------:R-:W-:Y:S02]  /*f3a0*/  F2FP.BF16.F32.PACK_AB R24, R89, R185 ;  /* 0x000000b95918723e */ /* 0x000fe400000010ff */
[----:B-1----:R-:W-:Y:S01]  /*f3b0*/  IADD3 R12, P0, R33, UR6, RZ ;  /* 0x00000006210c7c10 */ /* 0x002fe2000ff1e0ff */
[----:B------:R-:W-:Y:S01]  /*f3c0*/  VIADD R14, R226, UR14 ;  /* 0x0000000ee20e7c36 */ /* 0x000fe20008000000 */
[----:B------:R-:W-:Y:S02]  /*f3d0*/  F2FP.BF16.F32.PACK_AB R25, R91, R90 ;  /* 0x0000005a5b19723e */ /* 0x000fe400000010ff */
[----:B------:R-:W-:Y:S01]  /*f3e0*/  IADD3.X R13, R9, UR7, R10, P0, !PT ;  /* 0x00000007090d7c10 */ /* 0x000fe200087fe40a */
[----:B------:R-:W-:Y:S01]  /*f3f0*/  ULDC.64 UR6, c[0x0][0xb88] ;  /* 0x0002e20000067ab9 */ /* 0x000fe20000000a00 */
[----:B------:R-:W-:Y:S01]  /*f400*/  F2FP.BF16.F32.PACK_AB R26, R93, R186 ;  /* 0x000000ba5d1a723e */ /* 0x000fe200000010ff */
[----:B------:R-:W-:Y:S01]  /*f410*/  IMAD R8, R8, UR6, RZ ;  /* 0x0000000608087c24 */ /* 0x000fe2000f8e02ff */
[----:B------:R-:W-:Y:S01]  /*f420*/  F2FP.BF16.F32.PACK_AB R27, R95, R94 ;  /* 0x0000005e5f1b723e */ /* 0x000fe200000010ff */
[----:B------:R-:W-:Y:S01]  /*f430*/  IMAD.WIDE.U32 R12, R35, UR6, R12 ;  /* 0x00000006230c7c25 */ /* 0x000fe2000f8e000c */
[----:B------:R-:W-:-:S02]  /*f440*/  F2FP.BF16.F32.PACK_AB R4, R97, R187 ;  /* 0x000000bb6104723e */ /* 0x000fc400000010ff */
[----:B------:R-:W-:Y:S01]  /*f450*/  F2FP.BF16.F32.PACK_AB R5, R99, R98 ;  /* 0x000000626305723e */ /* 0x000fe200000010ff */
[----:B------:R-:W-:Y:S01]  /*f460*/  IMAD R35, R35, UR7, R8 ;  /* 0x0000000723237c24 */ /* 0x000fe2000f8e0208 */
[----:B------:R-:W-:Y:S01]  /*f470*/  F2FP.BF16.F32.PACK_AB R6, R164, R188 ;  /* 0x000000bca406723e */ /* 0x000fe200000010ff */
[----:B------:R-:W-:Y:S01]  /*f480*/  STSM.16.M88.4 [R154], R24 ;  /* 0x000000189a007844 */ /* 0x000fe20000000200 */
[----:B------:R-:W-:Y:S01]  /*f490*/  F2FP.BF16.F32.PACK_AB R7, R16, R3 ;  /* 0x000000031007723e */ /* 0x000fe200000010ff */
[----:B------:R-:W-:Y:S01]  /*f4a0*/  ULDC.64 UR6, c[0x0][0xb50] ;  /* 0x0002d40000067ab9 */ /* 0x000fe20000000a00 */
[----:B------:R-:W-:Y:S01]  /*f4b0*/  LOP3.LUT R120, R121, 0x380, RZ, 0xc0, !PT ;  /* 0x0000038079787812 */ /* 0x000fe200078ec0ff */
[----:B------:R-:W-:Y:S01]  /*f4c0*/  IMAD R3, R158, UR5, RZ ;  /* 0x000000059e037c24 */ /* 0x000fe2000f8e02ff */
[----:B------:R-:W-:Y:S01]  /*f4d0*/  LEA R16, P3, R12, UR6, 0x2 ;  /* 0x000000060c107c11 */ /* 0x000fe2000f8610ff */
[----:B------:R0:W-:Y:S01]  /*f4e0*/  STSM.16.M88.4 [R146], R4 ;  /* 0x0000000492007844 */ /* 0x0001e20000000200 */
[----:B------:R-:W-:-:S02]  /*f4f0*/  SHF.R.U64 R120, R120, 0x3, RZ ;  /* 0x0000000378787819 */ /* 0x000fc400000012ff */
[----:B------:R-:W-:Y:S02]  /*f500*/  LOP3.LUT P0, RZ, R224, 0x3, RZ, 0xc0, !PT ;  /* 0x00000003e0ff7812 */ /* 0x000fe4000780c0ff */
[----:B------:R-:W-:Y:S02]  /*f510*/  F2FP.BF16.F32.PACK_AB R8, R166, R189 ;  /* 0x000000bda608723e */ /* 0x000fe400000010ff */
[----:B------:R-:W-:Y:S02]  /*f520*/  F2FP.BF16.F32.PACK_AB R9, R36, R32 ;  /* 0x000000202409723e */ /* 0x000fe400000010ff */
[----:B------:R-:W-:Y:S02]  /*f530*/  F2FP.BF16.F32.PACK_AB R10, R167, R190 ;  /* 0x000000bea70a723e */ /* 0x000fe400000010ff */
[----:B------:R-:W-:Y:S02]  /*f540*/  F2FP.BF16.F32.PACK_AB R11, R44, R40 ;  /* 0x000000282c0b723e */ /* 0x000fe400000010ff */
[----:B------:R-:W-:-:S02]  /*f550*/  LOP3.LUT R120, R120, R121, RZ, 0x3c, !PT ;  /* 0x0000007978787212 */ /* 0x000fc400078e3cff */
[----:B------:R-:W-:Y:S01]  /*f560*/  IADD3.X R121, RZ, R157, RZ, P1, !PT ;  /* 0x0000009dff797210 */ /* 0x000fe20000ffe4ff */
[----:B0-----:R-:W-:Y:S01]  /*f570*/  IMAD.IADD R5, R13, 0x1, R35 ;  /* 0x000000010d057824 */ /* 0x001fe200078e0223 */
[C---:B------:R-:W-:Y:S01]  /*f580*/  ISETP.GE.OR P1, PT, R14.reuse, R3, P0 ;  /* 0x000000030e00720c */ /* 0x040fe20000726670 */
[----:B------:R-:W-:Y:S01]  /*f590*/  VIADD R4, R14, 0x8 ;  /* 0x000000080e047836 */ /* 0x000fe20000000000 */
[----:B------:R-:W-:Y:S01]  /*f5a0*/  MOV R150, R150 ;  /* 0x0000009600967202 */ /* 0x000fe20000000f00 */
[----:B------:R0:W-:Y:S01]  /*f5b0*/  STSM.16.M88.4 [R130], R8 ;  /* 0x0000000882007844 */ /* 0x0001e20000000200 */
[----:B------:R-:W-:Y:S02]  /*f5c0*/  LEA.HI.X R27, R12, UR7, R5, 0x2, P3 ;  /* 0x000000070c1b7c11 */ /* 0x000fe400098f1405 */
[----:B------:R-:W-:Y:S02]  /*f5d0*/  ISETP.GE.OR P0, PT, R4, R3, P0 ;  /* 0x000000030400720c */ /* 0x000fe40000706670 */
[----:B------:R-:W-:Y:S01]  /*f5e0*/  F2FP.BF16.F32.PACK_AB R4, R168, R191 ;  /* 0x000000bfa804723e */ /* 0x000fe200000010ff */
[----:B------:R-:W-:Y:S01]  /*f5f0*/  SHFL.IDX PT, R49, R27, RZ, 0x1c1f ;  /* 0x001c1fff1b317589 */ /* 0x000fe200000e0000 */
[----:B------:R-:W-:-:S02]  /*f600*/  F2FP.BF16.F32.PACK_AB R5, R52, R48 ;  /* 0x000000303405723e */ /* 0x000fc400000010ff */
[----:B------:R-:W-:Y:S01]  /*f610*/  F2FP.BF16.F32.PACK_AB R6, R169, R192 ;  /* 0x000000c0a906723e */ /* 0x000fe200000010ff */
[----:B------:R1:W-:Y:S01]  /*f620*/  SHFL.IDX PT, R53, R27, 0x1, 0x1c1f ;  /* 0x003c1f001b357f89 */ /* 0x0003e200000e0000 */
[----:B------:R-:W-:Y:S02]  /*f630*/  F2FP.BF16.F32.PACK_AB R7, R60, R56 ;  /* 0x000000383c07723e */ /* 0x000fe400000010ff */
[----:B------:R-:W-:Y:S01]  /*f640*/  F2FP.BF16.F32.PACK_AB R12, R129, R195 ;  /* 0x000000c3810c723e */ /* 0x000fe200000010ff */
[----:B------:R-:W2:Y:S01]  /*f650*/  SHFL.IDX PT, R48, R16, RZ, 0x1c1f ;  /* 0x001c1fff10307589 */ /* 0x000ea200000e0000 */
[----:B------:R-:W-:Y:S02]  /*f660*/  F2FP.BF16.F32.PACK_AB R13, R84, R80 ;  /* 0x00000050540d723e */ /* 0x000fe400000010ff */
[----:B0-----:R-:W-:Y:S01]  /*f670*/  F2FP.BF16.F32.PACK_AB R8, R170, R193 ;  /* 0x000000c1aa08723e */ /* 0x001fe200000010ff */
[----:B------:R-:W-:Y:S01]  /*f680*/  STSM.16.M88.4 [R150], R4 ;  /* 0x0000000496007844 */ /* 0x000fe20000000200 */
[----:B------:R-:W-:-:S02]  /*f690*/  F2FP.BF16.F32.PACK_AB R9, R68, R64 ;  /* 0x000000404409723e */ /* 0x000fc400000010ff */
[----:B------:R-:W-:Y:S01]  /*f6a0*/  F2FP.BF16.F32.PACK_AB R10, R125, R194 ;  /* 0x000000c27d0a723e */ /* 0x000fe200000010ff */
[----:B------:R-:W0:Y:S01]  /*f6b0*/  SHFL.IDX PT, R52, R16, 0x1, 0x1c1f ;  /* 0x003c1f0010347f89 */ /* 0x000e2200000e0000 */
        /* <DEDUP_REMOVED lines=8> */
[----:B-1----:R-:W-:Y:S02]  /*f740*/  F2FP.BF16.F32.PACK_AB R27, R160, R128 ;  /* 0x00000080a01b723e */ /* 0x002fe400000010ff */
[----:B------:R-:W-:Y:S02]  /*f750*/  F2FP.BF16.F32.PACK_AB R160, R145, R144 ;  /* 0x0000009091a0723e */ /* 0x000fe400000010ff */
[C---:B------:R-:W-:Y:S01]  /*f760*/  IADD3 R100, P4, R156.reuse, 0x2000, RZ ;  /* 0x000020009c647810 */ /* 0x040fe20007f9e0ff */
[----:B------:R-:W-:Y:S01]  /*f770*/  STSM.16.M88.4 [R134], R24 ;  /* 0x0000001886007844 */ /* 0x000fe20000000200 */
[----:B------:R-:W-:Y:S02]  /*f780*/  IADD3 R101, P5, R156, 0x3000, RZ ;  /* 0x000030009c657810 */ /* 0x000fe40007fbe0ff */
[----:B------:R-:W-:Y:S01]  /*f790*/  LOP3.LUT R21, R100, 0x380, RZ, 0xc0, !PT ;  /* 0x0000038064157812 */ /* 0x000fe200078ec0ff */
[----:B------:R1:W-:Y:S01]  /*f7a0*/  STSM.16.M88.4 [R23], R160 ;  /* 0x000000a017007844 */ /* 0x0003e20000000200 */
[----:B------:R-:W-:-:S02]  /*f7b0*/  IADD3 R103, P6, R156, 0x4000, RZ ;  /* 0x000040009c677810 */ /* 0x000fc40007fde0ff */
[----:B------:R-:W-:Y:S01]  /*f7c0*/  SHF.R.U64 R21, R21, 0x3, RZ ;  /* 0x0000000315157819 */ /* 0x000fe200000012ff */
[----:B------:R-:W-:Y:S01]  /*f7d0*/  BAR.SYNC.DEFER_BLOCKING 0x1, 0x100 ;  /* 0x0044000000007b1d */ /* 0x000fe20000010000 */
[----:B------:R-:W-:Y:S02]  /*f7e0*/  LOP3.LUT R102, R103, 0x380, RZ, 0xc0, !PT ;  /* 0x0000038067667812 */ /* 0x000fe400078ec0ff */
[----:B------:R-:W-:Y:S01]  /*f7f0*/  LOP3.LUT R20, R21, R100, RZ, 0x3c, !PT ;  /* 0x0000006415147212 */ /* 0x000fe200078e3cff */
[----:B------:R-:W-:Y:S01]  /*f800*/  UIMAD UR5, UR10, UR8, URZ ;  /* 0x000000080a0572a4 */ /* 0x000fe2000f8e023f */
[----:B------:R-:W-:Y:S01]  /*f810*/  LOP3.LUT R100, R101, 0x380, RZ, 0xc0, !PT ;  /* 0x0000038065647812 */ /* 0x000fe200078ec0ff */
[----:B------:R-:W-:Y:S01]  /*f820*/  IMAD.X R21, RZ, RZ, R157, P4 ;  /* 0x000000ffff157224 */ /* 0x000fe200020e069d */
[----:B------:R-:W-:Y:S02]  /*f830*/  SHF.R.U64 R102, R102, 0x3, RZ ;  /* 0x0000000366667819 */ /* 0x000fe400000012ff */
[----:B------:R-:W-:-:S02]  /*f840*/  SHF.R.U64 R100, R100, 0x3, RZ ;  /* 0x0000000364647819 */ /* 0x000fc400000012ff */
[----:B------:R-:W-:Y:S01]  /*f850*/  LOP3.LUT R29, R156, 0x380, RZ, 0xc0, !PT ;  /* 0x000003809c1d7812 */ /* 0x000fe200078ec0ff */
[----:B-1----:R-:W1:Y:S01]  /*f860*/  @P2 LDC R23, c[0x0][0xbf0] ;  /* 0x0002fc00ff172b82 */ /* 0x002e620000000800 */
[----:B------:R-:W-:Y:S01]  /*f870*/  LOP3.LUT R100, R100, R101, RZ, 0x3c, !PT ;  /* 0x0000006564647212 */ /* 0x000fe200078e3cff */
[--C-:B------:R-:W-:Y:S01]  /*f880*/  IMAD.X R101, RZ, RZ, R157.reuse, P5 ;  /* 0x000000ffff657224 */ /* 0x100fe200028e069d */
[----:B------:R-:W-:Y:S01]  /*f890*/  LOP3.LUT R102, R102, R103, RZ, 0x3c, !PT ;  /* 0x0000006766667212 */ /* 0x000fe200078e3cff */
[----:B------:R-:W-:Y:S01]  /*f8a0*/  IMAD.X R103, RZ, RZ, R157, P6 ;  /* 0x000000ffff677224 */ /* 0x000fe200030e069d */
[----:B--2---:R2:W-:Y:S01]  /*f8b0*/  @!P1 ST.E desc[UR38][R48.64], R0 ;  /* 0x0000000030009985 */ /* 0x0045e2000c101926 */
[----:B------:R-:W-:Y:S01]  /*f8c0*/  UIMAD.WIDE.U32 UR6, UR11, UR8, URZ ;  /* 0x000000080b0672a5 */ /* 0x000fe2000f8e003f */
[C---:B------:R-:W-:Y:S02]  /*f8d0*/  IADD3 R113, P4, R156.reuse, 0x9000, RZ ;  /* 0x000090009c717810 */ /* 0x040fe40007f9e0ff */
[----:B0-----:R0:W-:Y:S01]  /*f8e0*/  @!P0 ST.E desc[UR38][R52.64], R2 ;  /* 0x0000000234008985 */ /* 0x0011e2000c101926 */
[----:B------:R-:W-:Y:S01]  /*f8f0*/  UIMAD UR5, UR11, UR9, UR5 ;  /* 0x000000090b0572a4 */ /* 0x000fe2000f8e0205 */
[----:B------:R-:W-:-:S02]  /*f900*/  IADD3 R115, P5, R156, 0xa000, RZ ;  /* 0x0000a0009c737810 */ /* 0x000fc40007fbe0ff */
[----:B------:R3:W5:Y:S01]  /*f910*/  LD.E.128 R36, desc[UR38][R18.64] ;  /* 0x0000002612247980 */ /* 0x000762000c101d00 */
[----:B------:R-:W-:Y:S01]  /*f920*/  IADD3 R117, P6, R156, 0xb000, RZ ;  /* 0x0000b0009c757810 */ /* 0x000fe20007fde0ff */
[----:B------:R-:W-:Y:S01]  /*f930*/  ULDC.64 UR10, c[0x0][0xaf0] ;  /* 0x0002bc00000a7ab9 */ /* 0x000fe20000000a00 */
[----:B------:R-:W-:Y:S01]  /*f940*/  SHF.R.U64 R29, R29, 0x3, RZ ;  /* 0x000000031d1d7819 */ /* 0x000fe200000012ff */
[----:B--2---:R-:W-:Y:S01]  /*f950*/  IMAD R0, R219, 0x20, R222 ;  /* 0x00000020db007824 */ /* 0x004fe200078e02de */
[----:B------:R-:W-:Y:S01]  /*f960*/  UIADD3 UR7, UR7, UR5, URZ ;  /* 0x0000000507077290 */ /* 0x000fe2000fffe03f */
[----:B------:R-:W-:Y:S01]  /*f970*/  LOP3.LUT R112, R113, 0x380, RZ, 0xc0, !PT ;  /* 0x0000038071707812 */ /* 0x000fe200078ec0ff */
[----:B------:R2:W5:Y:S01]  /*f980*/  LD.E.128 R40, desc[UR38][R20.64] ;  /* 0x0000002614287980 */ /* 0x000562000c101d00 */
[----:B------:R-:W-:Y:S01]  /*f990*/  LOP3.LUT R114, R115, 0x380, RZ, 0xc0, !PT ;  /* 0x0000038073727812 */ /* 0x000fe200078ec0ff */
[----:B---3--:R-:W3:Y:S01]  /*f9a0*/  @P2 LDC R19, c[0x0][0xbec] ;  /* 0x0002fb00ff132b82 */ /* 0x008ee20000000800 */
[----:B0-----:R-:W-:Y:S01]  /*f9b0*/  VIADD R2, R0, UR14 ;  /* 0x0000000e00027c36 */ /* 0x001fe20008000000 */
[----:B------:R-:W-:Y:S01]  /*f9c0*/  UIMAD UR8, UR12, UR10, URZ ;  /* 0x0000000a0c0872a4 */ /* 0x000fe2000f8e023f */
[----:B------:R-:W-:Y:S01]  /*f9d0*/  LOP3.LUT R116, R117, 0x380, RZ, 0xc0, !PT ;  /* 0x0000038075747812 */ /* 0x000fe200078ec0ff */
[----:B------:R-:W-:Y:S01]  /*f9e0*/  UIMAD.WIDE.U32 UR6, UR15, UR10, UR6 ;  /* 0x0000000a0f0672a5 */ /* 0x000fe2000f8e0006 */
[----:B------:R-:W-:Y:S01]  /*f9f0*/  SHF.R.U64 R112, R112, 0x3, RZ ;  /* 0x0000000370707819 */ /* 0x000fe200000012ff */
[----:B------:R0:W5:Y:S01]  /*fa00*/  LD.E.128 R4, desc[UR38][R100.64] ;  /* 0x0000002664047980 */ /* 0x000162000c101d00 */
[----:B--2---:R-:W-:Y:S01]  /*fa10*/  IMAD.MOV.U32 R21, RZ, RZ, R2 ;  /* 0x000000ffff157224 */ /* 0x004fe200078e0002 */
[----:B------:R-:W-:Y:S01]  /*fa20*/  UIMAD UR5, UR15, UR11, UR8 ;  /* 0x0000000b0f0572a4 */ /* 0x000fe2000f8e0208 */
[----:B------:R-:W-:Y:S01]  /*fa30*/  SHF.R.U64 R114, R114, 0x3, RZ ;  /* 0x0000000372727819 */ /* 0x000fe200000012ff */
[----:B------:R0:W5:Y:S01]  /*fa40*/  LD.E.128 R8, desc[UR38][R102.64] ;  /* 0x0000002666087980 */ /* 0x000162000c101d00 */
[----:B------:R-:W-:Y:S01]  /*fa50*/  SHF.R.U64 R116, R116, 0x3, RZ ;  /* 0x0000000374747819 */ /* 0x000fe200000012ff */
[----:B------:R-:W-:Y:S01]  /*fa60*/  UIADD3 UR5, UR7, UR5, URZ ;  /* 0x0000000507057290 */ /* 0x000fe2000fffe03f */
[----:B------:R-:W-:Y:S01]  /*fa70*/  LOP3.LUT R28, R29, R156, RZ, 0x3c, !PT ;  /* 0x0000009c1d1c7212 */ /* 0x000fe200078e3cff */
[--C-:B------:R-:W-:Y:S01]  /*fa80*/  IMAD.MOV.U32 R29, RZ, RZ, R157.reuse ;  /* 0x000000ffff1d7224 */ /* 0x100fe200078e009d */
[----:B------:R-:W-:Y:S01]  /*fa90*/  LOP3.LUT R112, R112, R113, RZ, 0x3c, !PT ;  /* 0x0000007170707212 */ /* 0x000fe200078e3cff */
[--C-:B------:R-:W-:Y:S01]  /*faa0*/  IMAD.X R113, RZ, RZ, R157.reuse, P4 ;  /* 0x000000ffff717224 */ /* 0x100fe200020e069d */
[----:B------:R-:W-:Y:S01]  /*fab0*/  LOP3.LUT R114, R114, R115, RZ, 0x3c, !PT ;  /* 0x0000007372727212 */ /* 0x000fe200078e3cff */
[--C-:B------:R-:W-:Y:S01]  /*fac0*/  IMAD.X R115, RZ, RZ, R157.reuse, P5 ;  /* 0x000000ffff737224 */ /* 0x100fe200028e069d */
[----:B------:R-:W-:Y:S01]  /*fad0*/  LOP3.LUT R116, R116, R117, RZ, 0x3c, !PT ;  /* 0x0000007574747212 */ /* 0x000fe200078e3cff */
[----:B------:R-:W-:Y:S01]  /*fae0*/  IMAD.X R117, RZ, RZ, R157, P6 ;  /* 0x000000ffff757224 */ /* 0x000fe200030e069d */
[----:B------:R-:W-:Y:S01]  /*faf0*/  ULDC.64 UR8, c[0x0][0xae0] ;  /* 0x0002b80000087ab9 */ /* 0x000fe20000000a00 */
[----:B------:R0:W5:Y:S01]  /*fb00*/  LD.E.128 R32, desc[UR38][R28.64] ;  /* 0x000000261c207980 */ /* 0x000162000c101d00 */
[----:B---3--:R-:W-:-:S03]  /*fb10*/  @P2 IMAD.HI.U32 R0, R2, R19, RZ ;  /* 0x0000001302002227 */ /* 0x008fc600078e00ff */
[----:B------:R0:W5:Y:S02]  /*fb20*/  LD.E.128 R12, desc[UR38][R104.64] ;  /* 0x00000026680c7980 */ /* 0x000164000c101d00 */
[----:B-1----:R-:W-:Y:S01]  /*fb30*/  @P2 SHF.R.U32.HI R21, RZ, R23, R0 ;  /* 0x00000017ff152219 */ /* 0x002fe20000011600 */
[----:B------:R-:W-:Y:S01]  /*fb40*/  IMAD.U32 R18, RZ, RZ, UR6 ;  /* 0x00000006ff127e24 */ /* 0x000fe2000f8e00ff */
[----:B------:R0:W5:Y:S02]  /*fb50*/  LD.E.128 R24, desc[UR38][R106.64] ;  /* 0x000000266a187980 */ /* 0x000164000c101d00 */
[----:B------:R-:W-:Y:S02]  /*fb60*/  SHF.R.S32.HI R0, RZ, 0x1f, R21 ;  /* 0x0000001fff007819 */ /* 0x000fe40000011415 */
[----:B------:R-:W-:Y:S01]  /*fb70*/  IADD3 R23, -R21, RZ, RZ ;  /* 0x000000ff15177210 */ /* 0x000fe20007ffe1ff */
[----:B------:R-:W-:Y:S01]  /*fb80*/  IMAD.U32 R19, RZ, RZ, UR7 ;  /* 0x00000007ff137e24 */ /* 0x000fe2000f8e00ff */
[----:B------:R0:W5:Y:S01]  /*fb90*/  LD.E.128 R44, desc[UR38][R108.64] ;  /* 0x000000266c2c7980 */ /* 0x000162000c101d00 */
[----:B------:R-:W-:Y:S01]  /*fba0*/  IMAD R0, R0, UR8, RZ ;  /* 0x0000000800007c24 */ /* 0x000fe2000f8e02ff */
[----:B------:R-:W-:Y:S01]  /*fbb0*/  ULDC.64 UR6, c[0x0][0xad8] ;  /* 0x0002b60000067ab9 */ /* 0x000fe20000000a00 */
[----:B------:R-:W-:Y:S01]  /*fbc0*/  IMAD R23, R158, R23, R2 ;  /* 0x000000179e177224 */ /* 0x000fe200078e0202 */
[----:B------:R0:W5:Y:S01]  /*fbd0*/  LD.E.128 R64, desc[UR38][R110.64] ;  /* 0x000000266e407980 */ /* 0x000162000c101d00 */
[----:B------:R-:W-:-:S02]  /*fbe0*/  IMAD.U32 R19, RZ, RZ, UR5 ;  /* 0x00000005ff137e24 */ /* 0x000fc4000f8e00ff */
[----:B------:R-:W-:Y:S01]  /*fbf0*/  IMAD R77, R21, UR9, R0 ;  /* 0x00000009154d7c24 */ /* 0x000fe2000f8e0200 */
[----:B------:R0:W5:Y:S01]  /*fc00*/  LD.E.128 R48, desc[UR38][R112.64] ;  /* 0x0000002670307980 */ /* 0x000162000c101d00 */
[----:B------:R-:W-:-:S03]  /*fc10*/  SHF.R.S32.HI R0, RZ, 0x1f, R23 ;  /* 0x0000001fff007819 */ /* 0x000fc60000011417 */
[----:B------:R0:W5:Y:S01]  /*fc20*/  LD.E.128 R52, desc[UR38][R114.64] ;  /* 0x0000002672347980 */ /* 0x000162000c101d00 */
[----:B------:R-:W-:-:S03]  /*fc30*/  IMAD.WIDE.U32 R18, R21, UR8, R18 ;  /* 0x0000000815127c25 */ /* 0x000fc6000f8e0012 */
[----:B------:R0:W5:Y:S04]  /*fc40*/  LD.E.128 R56, desc[UR38][R116.64] ;  /* 0x0000002674387980 */ /* 0x000168000c101d00 */
[----:B------:R0:W5:Y:S04]  /*fc50*/  LD.E.128 R72, desc[UR38][R118.64] ;  /* 0x0000002676487980 */ /* 0x000168000c101d00 */
[----:B------:R0:W5:Y:S04]  /*fc60*/  LD.E.128 R68, desc[UR38][R120.64] ;  /* 0x0000002678447980 */ /* 0x000168000c101d00 */
[----:B------:R0:W5:Y:S04]  /*fc70*/  LD.E.128 R60, desc[UR38][R122.64] ;  /* 0x000000267a3c7980 */ /* 0x000168000c101d00 */
[----:B------:R-:W5:Y:S01]  /*fc80*/  LD.E.128 R28, desc[UR38][R30.64] ;  /* 0x000000261e1c7980 */ /* 0x000f62000c101d00 */
[----:B------:R-:W-:Y:S01]  /*fc90*/  @!PT LDS RZ, [RZ] ;  /* 0x00000000fffff984 */ /* 0x000fe20000000800 */
[----:B------:R-:W-:Y:S01]  /*fca0*/  @!PT LDS RZ, [RZ] ;  /* 0x00000000fffff984 */ /* 0x000fe20000000800 */
[----:B------:R-:W-:Y:S01]  /*fcb0*/  @!PT LDS RZ, [RZ] ;  /* 0x00000000fffff984 */ /* 0x000fe20000000800 */
[----:B------:R-:W-:Y:S01]  /*fcc0*/  @!PT LDS RZ, [RZ] ;  /* 0x00000000fffff984 */ /* 0x000fe20000000800 */
[----:B------:R1:W-:Y:S06]  /*fcd0*/  MEMBAR.ALL.CTA ;  /* 0x0000000000007992 */ /* 0x0003ec0000008000 */
[----:B-1----:R-:W1:Y:S01]  /*fce0*/  FENCE.VIEW.ASYNC.S ;  /* 0x00000000000073c6 */ /* 0x002e620000000000 */
[----:B------:R-:W-:-:S02]  /*fcf0*/  IMAD.IADD R19, R19, 0x1, R77 ;  /* 0x0000000113137824 */ /* 0x000fc400078e024d */
[----:B------:R-:W-:Y:S02]  /*fd00*/  IMAD R2, R0, UR6, RZ ;  /* 0x0000000600027c24 */ /* 0x000fe4000f8e02ff */
[----:B------:R-:W-:Y:S01]  /*fd10*/  VIADD R80, R222, UR14 ;  /* 0x0000000ede507c36 */ /* 0x000fe20008000000 */
[----:B------:R-:W-:Y:S01]  /*fd20*/  UIADD3 UR5, UR13, 0x38820, URZ ;  /* 0x000388200d057890 */ /* 0x000fe2000fffe03f */
[C---:B------:R-:W-:Y:S02]  /*fd30*/  IMAD R21, R23.reuse, UR7, R2 ;  /* 0x0000000717157c24 */ /* 0x040fe4000f8e0202 */
[----:B------:R-:W-:Y:S01]  /*fd40*/  IMAD.WIDE.U32 R18, R23, UR6, R18 ;  /* 0x0000000617127c25 */ /* 0x000fe2000f8e0012 */
[----:B------:R-:W-:Y:S01]  /*fd50*/  ISETP.GE.AND P2, PT, R80, R3, PT ;  /* 0x000000035000720c */ /* 0x000fe20003f46270 */
[----:B------:R-:W-:Y:S01]  /*fd60*/  ULDC.64 UR6, c[0x0][0xa80] ;  /* 0x0002a00000067ab9 */ /* 0x000fe20000000a00 */
[----:B------:R-:W-:Y:S01]  /*fd70*/  UPRMT UR5, URZ, 0x654, UR5 ;  /* 0x000006543f057896 */ /* 0x000fe20008000005 */
[----:B------:R-:W-:Y:S01]  /*fd80*/  IMAD.IADD R19, R19, 0x1, R21 ;  /* 0x0000000113137824 */ /* 0x000fe200078e0215 */
[----:B------:R-:W-:Y:S01]  /*fd90*/  LEA R2, P3, R18, UR6, 0x1 ;  /* 0x0000000612027c11 */ /* 0x000fe2000f8608ff */
[----:B------:R-:W-:-:S03]  /*fda0*/  VIADD R0, R80, 0x20 ;  /* 0x0000002050007836 */ /* 0x000fc60000000000 */
[----:B------:R-:W-:Y:S02]  /*fdb0*/  LEA.HI.X R16, R18, UR7, R19, 0x1, P3 ;  /* 0x0000000712107c11 */ /* 0x000fe400098f0c13 */
[-C--:B------:R-:W-:Y:S01]  /*fdc0*/  ISETP.GE.AND P1, PT, R0, R3.reuse, PT ;  /* 0x000000030000720c */ /* 0x080fe20003f26270 */
[----:B------:R-:W-:Y:S01]  /*fdd0*/  VIADD R0, R80, 0x40 ;  /* 0x0000004050007836 */ /* 0x000fe20000000000 */
[----:B-1----:R0:W1:Y:S01]  /*fde0*/  SHFL.IDX PT, R79, R2, RZ, 0x181f ;  /* 0x00181fff024f7589 */ /* 0x00206200000e0000 */
[----:B------:R-:W-:Y:S01]  /*fdf0*/  BSSY B1, `(.L_x_2241) ;  /* 0x000001a000017945 */ /* 0x000fe20003800000 */
[----:B------:R-:W-:Y:S02]  /*fe00*/  SYNCS.ARRIVE.TRANS64.RED.A1T0 RZ, [UR5], RZ ;  /* 0x000000ffffff79a7 */ /* 0x000fe40008100405 */
[----:B------:R0:W2:Y:S01]  /*fe10*/  SHFL.IDX PT, R23, R16, RZ, 0x181f ;  /* 0x00181fff10177589 */ /* 0x0000a200000e0000 */
[----:B------:R-:W-:Y:S02]  /*fe20*/  ISETP.GE.AND P0, PT, R0, R3, PT ;  /* 0x000000030000720c */ /* 0x000fe40003f06270 */
[----:B------:R-:W-:-:S02]  /*fe30*/  SHF.R.S32.HI R196, RZ, 0x1f, R218 ;  /* 0x0000001fffc47819 */ /* 0x000fc400000114da */
[----:B------:R-:W-:Y:S02]  /*fe40*/  SHF.R.S32.HI R197, RZ, 0x1f, R216 ;  /* 0x0000001fffc57819 */ /* 0x000fe400000114d8 */
[----:B------:R-:W-:Y:S02]  /*fe50*/  SHF.R.S32.HI R198, RZ, 0x1f, R217 ;  /* 0x0000001fffc67819 */ /* 0x000fe400000114d9 */
[----:B------:R-:W-:Y:S01]  /*fe60*/  SHF.R.S32.HI R199, RZ, 0x1f, R22 ;  /* 0x0000001fffc77819 */ /* 0x000fe20000011416 */
[----:B0-----:R-:W-:Y:S06]  /*fe70*/  @P2 BRA `(.L_x_2242) ;  /* 0x0000000000442947 */ /* 0x001fec0003800000 */
        /* <DEDUP_REMOVED lines=17> */
.L_x_2242:
[----:B------:R-:W-:Y:S05]  /*ff90*/  BSYNC B1 ;  /* 0x0000000000017941 */ /* 0x000fea0003800000 */
.L_x_2241:
[----:B0-----:R0:W3:Y:S01]  /*ffa0*/  SHFL.IDX PT, R21, R16, 0x1, 0x181f ;  /* 0x00381f0010157f89 */ /* 0x0010e200000e0000 */
[----:B------:R-:W-:Y:S03]  /*ffb0*/  BSSY B1, `(.L_x_2243) ;  /* 0x0000014000017945 */ /* 0x000fe60003800000 */
[----:B------:R0:W4:Y:S01]  /*ffc0*/  SHFL.IDX PT, R19, R2, 0x1, 0x181f ;  /* 0x00381f0002137f89 */ /* 0x00012200000e0000 */
[----:B------:R-:W-:Y:S05]  /*ffd0*/  @P1 BRA `(.L_x_2244) ;  /* 0x0000000000441947 */ /* 0x000fea0003800000 */
[----:B------:R-:W-:Y:S02]  /*ffe0*/  ULDC UR5, c[0x0][0xac8] ;  /* 0x0002b20000057ab9 */ /* 0x000fe40000000800 */
[----:B------:R-:W-:Y:S02]  /*fff0*/  ISETP.GE.AND P4, PT, R22, UR5, PT ;  /* 0x0000000516007c0c */ /* 0x000fe4000bf86270 */
[----:B------:R-:W-:Y:S02]  /*10000*/  ISETP.GE.AND P3, PT, R217, UR5, PT ;  /* 0x00000005d9007c0c */ /* 0x000fe4000bf66270 */
[----:B------:R-:W-:Y:S02]  /*10010*/  ISETP.GE.AND P2, PT, R216, UR5, PT ;  /* 0x00000005d8007c0c */ /* 0x000fe4000bf46270 */
[----:B------:R-:W-:-:S07]  /*10020*/  ISETP.GE.AND P1, PT, R218, UR5, PT ;  /* 0x00000005da007c0c */ /* 0x000fce000bf26270 */
[CC--:B----45:R-:W-:Y:S02]  /*10030*/  @!P4 LEA R8, P6, R22.reuse, R19.reuse, 0x1 ;  /* 0x000000131608c211 */ /* 0x0f0fe400078c08ff */
[C---:B------:R-:W-:Y:S02]  /*10040*/  @!P3 LEA R10, P5, R217.reuse, R19, 0x1 ;  /* 0x00000013d90ab211 */ /* 0x040fe400078a08ff */
[----:B---3--:R-:W-:Y:S02]  /*10050*/  @!P4 LEA.HI.X R9, R22, R21, R199, 0x1, P6 ;  /* 0x000000151609c211 */ /* 0x008fe400030f0cc7 */
        /* <DEDUP_REMOVED lines=9> */
.L_x_2244:
[----:B------:R-:W-:Y:S05]  /*100f0*/  BSYNC B1 ;  /* 0x0000000000017941 */ /* 0x000fea0003800000 */
.L_x_2243:
[----:B---3-5:R3:W0:Y:S01]  /*10100*/  SHFL.IDX PT, R15, R16, 0x2, 0x181f ;  /* 0x00581f00100f7f89 */ /* 0x02862200000e0000 */
        /* <DEDUP_REMOVED lines=8> */
[-C--:B0-----:R-:W-:Y:S02]  /*10190*/  @!P3 LEA R8, P6, R22, R11.reuse, 0x1 ;  /* 0x0000000b1608b211 */ /* 0x081fe400078c08ff */
[CC--:B------:R-:W-:Y:S02]  /*101a0*/  @!P2 LEA R10, P5, R217.reuse, R11.reuse, 0x1 ;  /* 0x0000000bd90aa211 */ /* 0x0c0fe400078a08ff */
[----:B------:R-:W-:Y:S02]  /*101b0*/  @!P1 LEA R12, P4, R216, R11, 0x1 ;  /* 0x0000000bd80c9211 */ /* 0x000fe400078808ff */
[----:B------:R-:W-:Y:S02]  /*101c0*/  @!P3 LEA.HI.X R9, R22, R15, R199, 0x1, P6 ;  /* 0x0000000f1609b211 */ /* 0x000fe400030f0cc7 */
        /* <DEDUP_REMOVED lines=8> */
.L_x_2246:
[----:B------:R-:W-:Y:S05]  /*10250*/  BSYNC B1 ;  /* 0x0000000000017941 */ /* 0x000fea0003800000 */
.L_x_2245:
[----:B------:R-:W-:Y:S01]  /*10260*/  VIADD R0, R80, 0x60 ;  /* 0x0000006050007836 */ /* 0x000fe20000000000 */
[----:B0-----:R0:W0:Y:S04]  /*10270*/  SHFL.IDX PT, R13, R16, 0x3, 0x181f ;  /* 0x00781f00100d7f89 */ /* 0x00102800000e0000 */
[----:B------:R-:W-:Y:S01]  /*10280*/  ISETP.GE.AND P0, PT, R0, R3, PT ;  /* 0x000000030000720c */ /* 0x000fe20003f06270 */
[----:B------:R0:W0:-:S12]  /*10290*/  SHFL.IDX PT, R15, R2, 0x3, 0x181f ;  /* 0x00781f00020f7f89 */ /* 0x00001800000e0000 */
[----:B------:R-:W-:Y:S05]  /*102a0*/  @P0 BRA `(.L_x_2247) ;  /* 0x0000000c00580947 */ /* 0x000fea0003800000 */
[----:B------:R-:W-:Y:S02]  /*102b0*/  ULDC UR5, c[0x0][0xac8] ;  /* 0x0002b20000057ab9 */ /* 0x000fe40000000800 */
[----:B------:R-:W-:Y:S02]  /*102c0*/  ISETP.GE.AND P3, PT, R22, UR5, PT ;  /* 0x0000000516007c0c */ /* 0x000fe4000bf66270 */
[----:B------:R-:W-:Y:S02]  /*102d0*/  ISETP.GE.AND P4, PT, R217, UR5, PT ;  /* 0x00000005d9007c0c */ /* 0x000fe4000bf86270 */
[----:B------:R-:W-:-:S09]  /*102e0*/  ISETP.GE.AND P5, PT, R216, UR5, PT ;  /* 0x00000005d8007c0c */ /* 0x000fd2000bfa6270 */
[-C--:B0--3--:R-:W-:Y:S02]  /*102f0*/  @!P3 LEA R2, P0, R22, R15.reuse, 0x1 ;  /* 0x0000000f1602b211 */ /* 0x089fe400078008ff */
[CC--:B------:R-:W-:Y:S02]  /*10300*/  @!P4 LEA R8, P1, R217.reuse, R15.reuse, 0x1 ;  /* 0x0000000fd908c211 */ /* 0x0c0fe400078208ff */
[----:B------:R-:W-:Y:S02]  /*10310*/  @!P5 LEA R10, P2, R216, R15, 0x1 ;  /* 0x0000000fd80ad211 */ /* 0x000fe400078408ff */
[-C--:B------:R-:W-:Y:S02]  /*10320*/  @!P3 LEA.HI.X R3, R22, R13.reuse, R199, 0x1, P0 ;  /* 0x0000000d1603b211 */ /* 0x080fe400000f0cc7 */
        /* <DEDUP_REMOVED lines=11> */
.L_x_2240:
[----:B------:R-:W0:Y:S01]  /*103e0*/  LDC R8, c[0x0][0xbe8] ;  /* 0x0002fa00ff087b82 */ /* 0x000e220000000800 */
[----:B------:R-:W1:Y:S01]  /*103f0*/  S2R R0, SR_TID.X ;  /* 0x0000000000007919 */ /* 0x000e620000002100 */
[----:B------:R-:W-:Y:S01]  /*10400*/  R2UR UR6, R220 ;  /* 0x00000000dc0672ca */ /* 0x000fe200000e0000 */
[----:B------:R-:W-:Y:S01]  /*10410*/  BSSY B1, `(.L_x_2248) ;  /* 0x0000036000017945 */ /* 0x000fe20003800000 */
[----:B------:R-:W-:Y:S01]  /*10420*/  R2UR UR5, R221 ;  /* 0x00000000dd0572ca */ /* 0x000fe200000e0000 */
[----:B------:R-:W-:-:S10]  /*10430*/  IMAD R6, R219, 0x20, R222 ;  /* 0x00000020db067824 */ /* 0x000fd400078e02de */
[----:B------:R-:W-:Y:S02]  /*10440*/  USHF.R.S32.HI UR8, URZ, 0x1f, UR6 ;  /* 0x0000001f3f087899 */ /* 0x000fe40008011406 */
[----:B------:R-:W-:Y:S01]  /*10450*/  USHF.R.S32.HI UR9, URZ, 0x1f, UR5 ;  /* 0x0000001f3f097899 */ /* 0x000fe20008011405 */
[----:B0-----:R-:W-:Y:S01]  /*10460*/  ISETP.NE.AND P1, PT, R8, 0x1, PT ;  /* 0x000000010800780c */ /* 0x001fe20003f25270 */
[----:B-1----:R-:W-:-:S12]  /*10470*/  VIADD R0, R0, 0xffffff80 ;  /* 0xffffff8000007836 */ /* 0x002fd80000000000 */
[----:B------:R-:W0:Y:S01]  /*10480*/  @P1 LDC R9, c[0x0][0xbec] ;  /* 0x0002fb00ff091b82 */ /* 0x000e220000000800 */
[----:B------:R-:W-:-:S07]  /*10490*/  ISETP.GE.AND P0, PT, R0, 0x80, PT ;  /* 0x000000800000780c */ /* 0x000fce0003f06270 */
[----:B------:R-:W1:Y:S06]  /*104a0*/  @P1 LDC R11, c[0x0][0xbf0] ;  /* 0x0002fc00ff0b1b82 */ /* 0x000e6c0000000800 */
[----:B------:R-:W-:Y:S05]  /*104b0*/  @P0 BRA `(.L_x_2249) ;  /* 0x0000000000ac0947 */ /* 0x000fea0003800000 */
[----:B------:R-:W2:Y:S01]  /*104c0*/  S2R R0, SR_TID.X ;  /* 0x0000000000007919 */ /* 0x000ea20000002100 */
[----:B------:R-:W3:Y:S01]  /*104d0*/  LDC R3, c[0x0][0xbe8] ;  /* 0x0002fa00ff037b82 */ /* 0x000ee20000000800 */
[----:B------:R-:W-:-:S13]  /*104e0*/  R2UR UR5, R213 ;  /* 0x00000000d50572ca */ /* 0x000fda00000e0000 */
        /* <DEDUP_REMOVED lines=23> */
[----:B---3--:R-:W-:-:S04]  /*10660*/  @P0 SHF.R.U32.HI R2, RZ, R7, R0 ;  /* 0x00000007ff020219 */ /* 0x008fc80000011600 */
[----:B------:R-:W-:-:S05]  /*10670*/  IADD3 R5, -R2, RZ, RZ ;  /* 0x000000ff02057210 */ /* 0x000fca0007ffe1ff */
        /* <DEDUP_REMOVED lines=15> */
.L_x_2249:
[----:B------:R-:W-:Y:S05]  /*10770*/  BSYNC B1 ;  /* 0x0000000000017941 */ /* 0x000fea0003800000 */
.L_x_2248:
[----:B------:R-:W-:Y:S01]  /*10780*/  R2UR UR12, R213 ;  /* 0x00000000d50c72ca */ /* 0x000fe200000e0000 */
[----:B------:R-:W-:Y:S01]  /*10790*/  ULDC.64 UR10, c[0x0][0xae8] ;  /* 0x0002ba00000a7ab9 */ /* 0x000fe20000000a00 */
[----:B------:R-:W-:Y:S01]  /*107a0*/  R2UR UR14, R220 ;  /* 0x00000000dc0e72ca */ /* 0x000fe200000e0000 */
[----:B------:R-:W-:Y:S01]  /*107b0*/  UIMAD UR5, UR8, UR10, URZ ;  /* 0x0000000a080572a4 */ /* 0x000fe2000f8e023f */
[----:B------:R-:W-:Y:S01]  /*107c0*/  R2UR UR13, R221 ;  /* 0x00000000dd0d72ca */ /* 0x000fe200000e0000 */
[----:B------:R-:W-:Y:S01]  /*107d0*/  BSSY B1, `(.L_x_2250) ;  /* 0x0000041000017945 */ /* 0x000fe20003800000 */
[----:B------:R-:W-:Y:S02]  /*107e0*/  SHF.R.S32.HI R16, RZ, 0x1f, R218 ;  /* 0x0000001fff107819 */ /* 0x000fe400000114da */
[----:B------:R-:W-:Y:S02]  /*107f0*/  SHF.R.S32.HI R18, RZ, 0x1f, R216 ;  /* 0x0000001fff127819 */ /* 0x000fe400000114d8 */
[----:B------:R-:W-:-:S02]  /*10800*/  SHF.R.S32.HI R19, RZ, 0x1f, R217 ;  /* 0x0000001fff137819 */ /* 0x000fc400000114d9 */
[----:B------:R-:W-:Y:S01]  /*10810*/  SHF.R.S32.HI R20, RZ, 0x1f, R22 ;  /* 0x0000001fff147819 */ /* 0x000fe20000011416 */
[----:B------:R-:W-:Y:S02]  /*10820*/  VIADD R6, R6, UR12 ;  /* 0x0000000c06067c36 */ /* 0x000fe40008000000 */
[----:B------:R-:W-:Y:S02]  /*10830*/  UIMAD.WIDE.U32 UR6, UR14, UR10, URZ ;  /* 0x0000000a0e0672a5 */ /* 0x000fe4000f8e003f */
[----:B------:R-:W-:Y:S01]  /*10840*/  UIMAD UR5, UR14, UR11, UR5 ;  /* 0x0000000b0e0572a4 */ /* 0x000fe2000f8e0205 */
[----:B0-----:R-:W-:Y:S02]  /*10850*/  @P1 IMAD.HI.U32 R0, R6, R9, RZ ;  /* 0x0000000906001227 */ /* 0x001fe400078e00ff */
[----:B------:R-:W-:Y:S01]  /*10860*/  ULDC.64 UR10, c[0x0][0xaf0] ;  /* 0x0002bc00000a7ab9 */ /* 0x000fe20000000a00 */
[----:B------:R-:W-:Y:S01]  /*10870*/  UIADD3 UR7, UR7, UR5, URZ ;  /* 0x0000000507077290 */ /* 0x000fe2000fffe03f */
[----:B--2---:R-:W-:Y:S01]  /*10880*/  IMAD.MOV.U32 R5, RZ, RZ, R6 ;  /* 0x000000ffff057224 */ /* 0x004fe200078e0006 */
[----:B------:R-:W-:Y:S01]  /*10890*/  UIMAD UR5, UR9, UR10, URZ ;  /* 0x0000000a090572a4 */ /* 0x000fe2000f8e023f */
[----:B-1----:R-:W-:Y:S01]  /*108a0*/  @P1 SHF.R.U32.HI R5, RZ, R11, R0 ;  /* 0x0000000bff051219 */ /* 0x002fe20000011600 */
        /* <DEDUP_REMOVED lines=18> */
[----:B------:R-:W-:Y:S02]  /*109d0*/  VIADD R6, R222, UR12 ;  /* 0x0000000cde067c36 */ /* 0x000fe40008000000 */
        /* <DEDUP_REMOVED lines=10> */
[----:B------:R-:W-:Y:S01]  /*10a80*/  LEA.HI.X R5, R2, UR7, R3, 0x1, P3 ;  /* 0x0000000702057c11 */ /* 0x000fe200098f0c03 */
[----:B------:R0:W1:Y:S03]  /*10a90*/  SHFL.IDX PT, R7, R4, RZ, 0x181f ;  /* 0x00181fff04077589 */ /* 0x00006600000e0000 */
[----:B------:R-:W-:Y:S01]  /*10aa0*/  ISETP.GE.AND P0, PT, R0, R9, PT ;  /* 0x000000090000720c */ /* 0x000fe20003f06270 */
[----:B------:R0:W2:Y:S01]  /*10ab0*/  SHFL.IDX PT, R3, R5, RZ, 0x181f ;  /* 0x00181fff05037589 */ /* 0x0000a200000e0000 */
[----:B------:R-:W-:Y:S11]  /*10ac0*/  @P2 BRA `(.L_x_2251) ;  /* 0x0000000000442947 */ /* 0x000ff60003800000 */
        /* <DEDUP_REMOVED lines=17> */
.L_x_2251:
[----:B------:R-:W-:Y:S05]  /*10be0*/  BSYNC B1 ;  /* 0x0000000000017941 */ /* 0x000fea0003800000 */
.L_x_2250:
[----:B--23--:R2:W3:Y:S01]  /*10bf0*/  SHFL.IDX PT, R3, R5, 0x1, 0x181f ;  /* 0x00381f0005037f89 */ /* 0x00c4e200000e0000 */
[----:B------:R-:W-:Y:S03]  /*10c00*/  BSSY B1, `(.L_x_2252) ;  /* 0x0000014000017945 */ /* 0x000fe60003800000 */
[----:B-1----:R2:W1:Y:S01]  /*10c10*/  SHFL.IDX PT, R7, R4, 0x1, 0x181f ;  /* 0x00381f0004077f89 */ /* 0x00246200000e0000 */
[----:B------:R-:W-:Y:S05]  /*10c20*/  @P1 BRA `(.L_x_2253) ;  /* 0x0000000000441947 */ /* 0x000fea0003800000 */
[----:B------:R-:W-:Y:S02]  /*10c30*/  ULDC UR5, c[0x0][0xac8] ;  /* 0x0002b20000057ab9 */ /* 0x000fe40000000800 */
[----:B------:R-:W-:Y:S02]  /*10c40*/  ISETP.GE.AND P4, PT, R22, UR5, PT ;  /* 0x0000000516007c0c */ /* 0x000fe4000bf86270 */
[----:B------:R-:W-:Y:S02]  /*10c50*/  ISETP.GE.AND P3, PT, R217, UR5, PT ;  /* 0x00000005d9007c0c */ /* 0x000fe4000bf66270 */
[----:B------:R-:W-:Y:S02]  /*10c60*/  ISETP.GE.AND P2, PT, R216, UR5, PT ;  /* 0x00000005d8007c0c */ /* 0x000fe4000bf46270 */
[----:B------:R-:W-:-:S07]  /*10c70*/  ISETP.GE.AND P1, PT, R218, UR5, PT ;  /* 0x00000005da007c0c */ /* 0x000fce000bf26270 */
[CC--:B-1----:R-:W-:Y:S02]  /*10c80*/  @!P4 LEA R10, P6, R22.reuse, R7.reuse, 0x1 ;  /* 0x00000007160ac211 */ /* 0x0c2fe400078c08ff */
[C---:B------:R-:W-:Y:S02]  /*10c90*/  @!P3 LEA R12, P5, R217.reuse, R7, 0x1 ;  /* 0x00000007d90cb211 */ /* 0x040fe400078a08ff */
[----:B---3--:R-:W-:Y:S02]  /*10ca0*/  @!P4 LEA.HI.X R11, R22, R3, R20, 0x1, P6 ;  /* 0x00000003160bc211 */ /* 0x008fe400030f0c14 */
        /* <DEDUP_REMOVED lines=9> */
.L_x_2253:
[----:B------:R-:W-:Y:S05]  /*10d40*/  BSYNC B1 ;  /* 0x0000000000017941 */ /* 0x000fea0003800000 */
.L_x_2252:
[----:B---34-:R3:W4:Y:S01]  /*10d50*/  SHFL.IDX PT, R3, R5, 0x2, 0x181f ;  /* 0x00581f0005037f89 */ /* 0x01872200000e0000 */
        /* <DEDUP_REMOVED lines=8> */
[-C--:B-1----:R-:W-:Y:S02]  /*10de0*/  @!P3 LEA R10, P6, R22, R7.reuse, 0x1 ;  /* 0x00000007160ab211 */ /* 0x082fe400078c08ff */
[CC--:B------:R-:W-:Y:S02]  /*10df0*/  @!P2 LEA R12, P5, R217.reuse, R7.reuse, 0x1 ;  /* 0x00000007d90ca211 */ /* 0x0c0fe400078a08ff */
[----:B------:R-:W-:Y:S02]  /*10e00*/  @!P1 LEA R14, P4, R216, R7, 0x1 ;  /* 0x00000007d80e9211 */ /* 0x000fe400078808ff */
[----:B----4-:R-:W-:Y:S02]  /*10e10*/  @!P3 LEA.HI.X R11, R22, R3, R20, 0x1, P6 ;  /* 0x00000003160bb211 */ /* 0x010fe400030f0c14 */
        /* <DEDUP_REMOVED lines=8> */
.L_x_2255:
[----:B------:R-:W-:Y:S05]  /*10ea0*/  BSYNC B1 ;  /* 0x0000000000017941 */ /* 0x000fea0003800000 */
.L_x_2254:
[----:B------:R-:W-:Y:S01]  /*10eb0*/  VIADD R0, R6, 0x60 ;  /* 0x0000006006007836 */ /* 0x000fe20000000000 */
[----:B0-23--:R-:W0:Y:S04]  /*10ec0*/  SHFL.IDX PT, R5, R5, 0x3, 0x181f ;  /* 0x00781f0005057f89 */ /* 0x00de2800000e0000 */
[----:B------:R-:W-:Y:S01]  /*10ed0*/  ISETP.GE.AND P0, PT, R0, R9, PT ;  /* 0x000000090000720c */ /* 0x000fe20003f06270 */
[----:B-1--4-:R1:W2:-:S12]  /*10ee0*/  SHFL.IDX PT, R3, R4, 0x3, 0x181f ;  /* 0x00781f0004037f89 */ /* 0x01229800000e0000 */
[----:B-1----:R-:W-:Y:S05]  /*10ef0*/  @P0 BRA `(.L_x_2247) ;  /* 0x0000000000440947 */ /* 0x002fea0003800000 */
[----:B------:R-:W-:Y:S02]  /*10f00*/  ULDC UR5, c[0x0][0xac8] ;  /* 0x0002b20000057ab9 */ /* 0x000fe40000000800 */
[----:B------:R-:W-:Y:S02]  /*10f10*/  ISETP.GE.AND P3, PT, R22, UR5, PT ;  /* 0x0000000516007c0c */ /* 0x000fe4000bf66270 */
[----:B------:R-:W-:Y:S02]  /*10f20*/  ISETP.GE.AND P2, PT, R217, UR5, PT ;  /* 0x00000005d9007c0c */ /* 0x000fe4000bf46270 */
[----:B------:R-:W-:Y:S02]  /*10f30*/  ISETP.GE.AND P1, PT, R216, UR5, PT ;  /* 0x00000005d8007c0c */ /* 0x000fe4000bf26270 */
[----:B------:R-:W-:-:S07]  /*10f40*/  ISETP.GE.AND P0, PT, R218, UR5, PT ;  /* 0x00000005da007c0c */ /* 0x000fce000bf06270 */
[-C--:B--2---:R-:W-:Y:S02]  /*10f50*/  @!P3 LEA R6, P6, R22, R3.reuse, 0x1 ;  /* 0x000000031606b211 */ /* 0x084fe400078c08ff */
[CC--:B------:R-:W-:Y:S02]  /*10f60*/  @!P2 LEA R8, P5, R217.reuse, R3.reuse, 0x1 ;  /* 0x00000003d908a211 */ /* 0x0c0fe400078a08ff */
        /* <DEDUP_REMOVED lines=10> */
.L_x_2247:
[----:B------:R-:W-:Y:S05]  /*11010*/  BSYNC B0 ;  /* 0x0000000000007941 */ /* 0x000fea0003800000 */
.L_x_2239:
[----:B------:R-:W-:Y:S02]  /*11020*/  ULDC UR5, c[0x0][0xc38] ;  /* 0x00030e0000057ab9 */ /* 0x000fe40000000800 */
[----:B------:R-:W-:-:S06]  /*11030*/  UISETP.GE.AND UP0, UPT, UR4, UR5, UPT ;  /* 0x000000050400728c */ /* 0x000fcc000bf06270 */
[----:B------:R-:W-:-:S13]  /*11040*/  PLOP3.LUT P0, PT, PT, PT, UP0, 0x80, 0x0 ;  /* 0x000000000000781c */ /* 0x000fda0003f0f008 */
[----:B------:R-:W-:Y:S05]  /*11050*/  @!P0 BRA `(.L_x_2256) ;  /* 0xfffffefc003c8947 */ /* 0x000fea000383ffff */
[----:B------:R-:W-:Y:S05]  /*11060*/  EXIT ;  /* 0x000000000000794d */ /* 0x000fea0003800000 */
.L_x_2198:
[----:B------:R-:W-:-:S08]  /*11070*/  NOP ;  /* 0x0000000000007918 */ /* 0x000fd00000000000 */
[----:B0-----:R-:W0:-:S00]  /*11080*/  USETMAXREG.DEALLOC.CTAPOOL 0x28 ;  /* 0x00000028000079c8 */ /* 0x001e0000080e0500 */
[----:B0-----:R-:W-:-:S06]  /*11090*/  LOP3.LUT R0, R0, 0x3, RZ, 0xc0, !PT ;  /* 0x0000000300007812 */ /* 0x001fcc00078ec0ff */
[----:B------:R-:W0:Y:S01]  /*110a0*/  S2UR UR10, SR_CTAID.X ;  /* 0x00000000000a79c3 */ /* 0x000e220000002500 */
[----:B------:R-:W-:Y:S01]  /*110b0*/  LOP3.LUT R16, R16, 0xffff7fff, RZ, 0xc0, !PT ;  /* 0xffff7fff10107812 */ /* 0x000fe200078ec0ff */
[----:B------:R-:W-:Y:S01]  /*110c0*/  STL [R1], RZ ;  /* 0x000000ff01007387 */ /* 0x000fe20000100800 */
[----:B------:R-:W-:Y:S02]  /*110d0*/  IMAD.MOV.U32 R26, RZ, RZ, 0x1 ;  /* 0x00000001ff1a7424 */ /* 0x000fe400078e00ff */
[----:B------:R-:W-:Y:S01]  /*110e0*/  IMAD.MOV.U32 R23, RZ, RZ, RZ ;  /* 0x000000ffff177224 */ /* 0x000fe200078e00ff */
        /* <DEDUP_REMOVED lines=8> */
[----:B------:R-:W-:Y:S01]  /*11170*/  ULDC UR9, c[0x0][0x2b8] ;  /* 0x0000ae0000097ab9 */ /* 0x000fe20000000800 */
[----:B------:R-:W-:Y:S01]  /*11180*/  LOP3.LUT R16, R16, 0xfffffff7, RZ, 0xc0, !PT ;  /* 0xfffffff710107812 */ /* 0x000fe200078ec0ff */
[----:B------:R-:W0:Y:S01]  /*11190*/  S2UR UR8, SR_CgaCtaId ;  /* 0x00000000000879c3 */ /* 0x000e220000008800 */
[----:B------:R-:W1:Y:S01]  /*111a0*/  S2R R3, SR_TID.X ;  /* 0x0000000000037919 */ /* 0x000e620000002100 */
[----:B------:R-:W-:Y:S01]  /*111b0*/  ULDC.64 UR4, c[0x0][0x418] ;  /* 0x0001060000047ab9 */ /* 0x000fe20000000a00 */
[----:B------:R-:W-:Y:S01]  /*111c0*/  ULDC UR40, c[0x0][0x288] ;  /* 0x0000a20000287ab9 */ /* 0x000fe20000000800 */
[----:B------:R-:W-:Y:S01]  /*111d0*/  UISETP.NE.U32.AND UP0, UPT, UR4, URZ, UPT ;  /* 0x0000003f0400728c */ /* 0x000fe2000bf05070 */
[----:B------:R3:W-:Y:S01]  /*111e0*/  STL [R1], RZ ;  /* 0x000000ff01007387 */ /* 0x0007e20000100800 */
[----:B------:R-:W-:Y:S01]  /*111f0*/  ULDC UR37, c[0x0][0x448] ;  /* 0x0001120000257ab9 */ /* 0x000fe20000000800 */
[----:B------:R-:W-:Y:S01]  /*11200*/  ULDC UR4, c[0x0][0x424] ;  /* 0x0001090000047ab9 */ /* 0x000fe20000000800 */
[----:B------:R-:W-:Y:S01]  /*11210*/  UISETP.NE.AND.EX UP0, UPT, UR5, URZ, UPT, UP0 ;  /* 0x0000003f0500728c */ /* 0x000fe2000bf05300 */
[----:B------:R-:W-:Y:S01]  /*11220*/  IMAD.U32 R34, RZ, RZ, UR10 ;  /* 0x0000000aff227e24 */ /* 0x000fe2000f8e00ff */
[----:B------:R-:W-:Y:S01]  /*11230*/  UIMAD UR37, UR37, UR40, URZ ;  /* 0x00000028252572a4 */ /* 0x000fe2000f8e023f */
[----:B------:R-:W-:Y:S01]  /*11240*/  IMAD.MOV.U32 R26, RZ, RZ, 0x1 ;  /* 0x00000001ff1a7424 */ /* 0x000fe200078e00ff */
[----:B------:R-:W-:Y:S01]  /*11250*/  USEL UR4, UR4, 0x1, UP0 ;  /* 0x0000000104047887 */ /* 0x000fe20008000000 */
[----:B------:R-:W-:Y:S01]  /*11260*/  IMAD.MOV.U32 R23, RZ, RZ, RZ ;  /* 0x000000ffff177224 */ /* 0x000fe200078e00ff */
[----:B------:R-:W-:Y:S01]  /*11270*/  UMOV UR5, 0x400 ;  /* 0x0000040000057882 */ /* 0x000fe20000000000 */
[----:B------:R-:W-:Y:S01]  /*11280*/  ULDC UR46, c[0x0][0xc] ;  /* 0x00000300002e7ab9 */ /* 0x000fe20000000800 */
[----:B0-----:R-:W-:-:S06]  /*11290*/  ULEA UR8, UR8, UR5, 0x18 ;  /* 0x0000000508087291 */ /* 0x001fcc000f8ec03f */
[----:B------:R-:W-:Y:S02]  /*112a0*/  IMAD.U32 R17, RZ, RZ, UR8 ;  /* 0x00000008ff117e24 */ /* 0x000fe4000f8e00ff */
[----:B-1----:R-:W-:-:S05]  /*112b0*/  IMAD.SHL.U32 R37, R3, 0x8, RZ ;  /* 0x0000000803257824 */ /* 0x002fca00078e00ff */
[----:B------:R-:W-:-:S04]  /*112c0*/  LOP3.LUT R0, R37, 0x1f8, RZ, 0xc0, !PT ;  /* 0x000001f825007812 */ /* 0x000fc800078ec0ff */
[----:B------:R-:W-:-:S04]  /*112d0*/  LOP3.LUT R0, R0, 0x38, R3, 0x78, !PT ;  /* 0x0000003800007812 */ /* 0x000fc800078e7803 */
[----:B------:R-:W-:Y:S02]  /*112e0*/  LOP3.LUT R30, R0, 0x200, R37, 0xf8, !PT ;  /* 0x00000200001e7812 */ /* 0x000fe400078ef825 */
[----:B------:R-:W-:-:S03]  /*112f0*/  LOP3.LUT R37, R37, 0x38, RZ, 0xc0, !PT ;  /* 0x0000003825257812 */ /* 0x000fc600078ec0ff */
[----:B------:R-:W-:Y:S01]  /*11300*/  IMAD R31, R30, 0x2, R17 ;  /* 0x000000021e1f7824 */ /* 0x000fe200078e0211 */
[C---:B------:R-:W-:Y:S02]  /*11310*/  LOP3.LUT R0, R37.reuse, 0x40, RZ, 0xfc, !PT ;  /* 0x0000004025007812 */ /* 0x040fe400078efcff */
[----:B------:R-:W-:Y:S02]  /*11320*/  LOP3.LUT R2, R37, 0x80, RZ, 0xfc, !PT ;  /* 0x0000008025027812 */ /* 0x000fe400078efcff */
[----:B------:R-:W-:Y:S02]  /*11330*/  ISETP.GE.AND P1, PT, R0, UR9, PT ;  /* 0x0000000900007c0c */ /* 0x000fe4000bf26270 */
[----:B--2---:R-:W-:Y:S02]  /*11340*/  R2UR UR6, R4 ;  /* 0x00000000040672ca */ /* 0x004fe400000e0000 */
[C---:B------:R-:W-:Y:S01]  /*11350*/  LOP3.LUT R4, R3.reuse, 0x7f, RZ, 0xc0, !PT ;  /* 0x0000007f03047812 */ /* 0x040fe200078ec0ff */
[----:B------:R-:W-:-:S03]  /*11360*/  IMAD.SHL.U32 R3, R3, 0x10, RZ ;  /* 0x0000001003037824 */ /* 0x000fc600078e00ff */
[----:B------:R-:W-:-:S07]  /*11370*/  SHF.R.U32.HI R36, RZ, 0x3, R4 ;  /* 0x00000003ff247819 */ /* 0x000fce0000011604 */
[----:B------:R-:W-:-:S03]  /*11380*/  ULOP3.LUT UR47, UR6, 0x2, URZ, 0xfc, !UPT ;  /* 0x00000002062f7892 */ /* 0x000fc6000f8efc3f */
[----:B------:R-:W-:Y:S02]  /*11390*/  ULDC.64 UR6, c[0x0][0x2f0] ;  /* 0x0000bc0000067ab9 */ /* 0x000fe40000000a00 */
[C---:B------:R-:W-:Y:S01]  /*113a0*/  ISETP.GE.AND P2, PT, R0.reuse, UR7, PT ;  /* 0x0000000700007c0c */ /* 0x040fe2000bf46270 */
[----:B------:R-:W-:Y:S01]  /*113b0*/  UIMAD UR36, UR4, UR6, URZ ;  /* 0x00000006042472a4 */ /* 0x000fe2000f8e023f */
[----:B------:R-:W-:Y:S02]  /*113c0*/  ISETP.GE.AND P0, PT, R0, UR7, PT ;  /* 0x0000000700007c0c */ /* 0x000fe4000bf06270 */
[----:B------:R-:W-:Y:S01]  /*113d0*/  LOP3.LUT R0, R36, 0x70, R3, 0xf8, !PT ;  /* 0x0000007024007812 */ /* 0x000fe200078ef803 */
[----:B------:R-:W-:Y:S01]  /*113e0*/  UIADD3 UR4, UR36, 0x4f, URZ ;  /* 0x0000004f24047890 */ /* 0x000fe2000fffe03f */
[----:B------:R-:W-:Y:S01]  /*113f0*/  LOP3.LUT R0, R37, 0xc0, RZ, 0xfc, !PT ;  /* 0x000000c025007812 */ /* 0x000fe200078efcff */
[----:B------:R-:W-:Y:S02]  /*11400*/  UIADD3 UR40, UR36, 0x50, -UR40 ;  /* 0x0000005024287890 */ /* 0x000fe4000fffe828 */
[----:B------:R-:W-:-:S04]  /*11410*/  UIMAD.WIDE UR4, UR4, 0x66666667, URZ ;  /* 0x66666667040478a5 */ /* 0x000fc8000f8e023f */
[----:B------:R-:W-:Y:S01]  /*11420*/  @P2 LOP3.LUT R16, R16, 0x8, RZ, 0xfc, !PT ;  /* 0x0000000810102812 */ /* 0x000fe200078efcff */
[----:B------:R-:W-:Y:S01]  /*11430*/  USHF.R.U32.HI UR41, URZ, 0x1f, UR5 ;  /* 0x0000001f3f297899 */ /* 0x000fe20008011605 */
[----:B------:R-:W-:Y:S02]  /*11440*/  ISETP.GE.AND P2, PT, R2, UR7, PT ;  /* 0x0000000702007c0c */ /* 0x000fe4000bf46270 */
[----:B------:R-:W-:Y:S01]  /*11450*/  LOP3.LUT R16, R16, 0xffffdfff, RZ, 0xc0, !PT ;  /* 0xffffdfff10107812 */ /* 0x000fe200078ec0ff */
[----:B------:R-:W-:-:S03]  /*11460*/  ULEA.HI.SX32 UR41, UR5, UR41, 0x1b ;  /* 0x0000002905297291 */ /* 0x000fc6000f8fda3f */
        /* <DEDUP_REMOVED lines=28> */
[----:B---3--:R-:W-:-:S07]  /*11630*/  @P0 LOP3.LUT R16, R16, 0x4000, RZ, 0xfc, !PT ;  /* 0x0000400010100812 */ /* 0x008fce00078efcff */
.L_x_2308:
        /* <DEDUP_REMOVED lines=22> */
.L_x_2258:
[----:B------:R-:W-:Y:S01]  /*117a0*/  ULDC UR8, c[0x0][0xc54] ;  /* 0x0003150000087ab9 */ /* 0x000fe20000000800 */
[----:B------:R-:W-:Y:S01]  /*117b0*/  UMOV UR6, UR7 ;  /* 0x0000000700067c82 */ /* 0x000fe20008000000 */
[----:B------:R-:W-:-:S11]  /*117c0*/  UISETP.NE.AND UP0, UPT, UR8, 0x1, UPT ;  /* 0x000000010800788c */ /* 0x000fd6000bf05270 */
[----:B------:R-:W-:Y:S02]  /*117d0*/  @UP0 ULDC.64 UR10, c[0x0][0xc58] ;  /* 0x00031600000a0ab9 */ /* 0x000fe40000000a00 */
[----:B------:R-:W-:-:S04]  /*117e0*/  UIMAD.WIDE.U32 UR4, UR7, UR10, URZ ;  /* 0x0000000a070472a5 */ /* 0x000fc8000f8e003f */
[----:B------:R-:W-:-:S04]  /*117f0*/  @UP0 USHF.R.U32.HI UR6, URZ, UR11, UR5 ;  /* 0x0000000b3f060299 */ /* 0x000fc80008011605 */
[----:B------:R-:W-:-:S12]  /*11800*/  UIMAD UR4, UR6, UR8, URZ ;  /* 0x00000008060472a4 */ /* 0x000fd8000f8e023f */
.L_x_2259:
        /* <DEDUP_REMOVED lines=25> */
[----:B------:R-:W-:Y:S01]  /*119a0*/  UP2UR UR48, UPR, URZ, 0x4 ;  /* 0x000000043f307883 */ /* 0x000fe20008000000 */
[----:B------:R-:W-:Y:S01]  /*119b0*/  BSSY B7, `(.L_x_2260) ;  /* 0x0000356000077945 */ /* 0x000fe20003800000 */
[----:B------:R-:W-:-:S04]  /*119c0*/  USHF.L.U32 UR6, UR44, 0x7, URZ ;  /* 0x000000072c067899 */ /* 0x000fc8000800063f */
[----:B------:R-:W-:Y:S01]  /*119d0*/  UIADD3 UR6, UR6, 0x7f, URZ ;  /* 0x0000007f06067890 */ /* 0x000fe2000fffe03f */
[----:B------:R-:W-:Y:S01]  /*119e0*/  @UP2 ULDC UR4, c[0x0][0x44c] ;  /* 0x0001130000042ab9 */ /* 0x000fe20000000800 */
[----:B------:R-:W-:Y:S02]  /*119f0*/  @UP2 ULDC UR7, c[0x0][0x450] ;  /* 0x0001140000072ab9 */ /* 0x000fe40000000800 */
[----:B------:R-:W-:-:S04]  /*11a00*/  UIMAD.WIDE.U32 UR4, UR6, UR4, URZ ;  /* 0x00000004060472a5 */ /* 0x000fc8000f8e003f */
[----:B------:R-:W-:-:S04]  /*11a10*/  @UP2 USHF.R.U32.HI UR6, URZ, UR7, UR5 ;  /* 0x000000073f062299 */ /* 0x000fc80008011605 */
[----:B------:R-:W-:-:S04]  /*11a20*/  UIADD3 UR4, UR40, UR6, URZ ;  /* 0x0000000628047290 */ /* 0x000fc8000fffe03f */
[----:B------:R-:W-:-:S04]  /*11a30*/  UIMAD.WIDE UR4, UR4, 0x66666667, URZ ;  /* 0x66666667040478a5 */ /* 0x000fc8000f8e023f */
[----:B------:R-:W-:-:S04]  /*11a40*/  USHF.R.U32.HI UR4, URZ, 0x1f, UR5 ;  /* 0x0000001f3f047899 */ /* 0x000fc80008011605 */
[----:B------:R-:W-:-:S04]  /*11a50*/  ULEA.HI.SX32 UR4, UR5, UR4, 0x1b ;  /* 0x0000000405047291 */ /* 0x000fc8000f8fda3f */
[----:B------:R-:W-:-:S04]  /*11a60*/  UISETP.LT.AND UP0, UPT, UR41, UR4, UPT ;  /* 0x000000042900728c */ /* 0x000fc8000bf01270 */
[----:B------:R-:W-:-:S06]  /*11a70*/  USEL UR45, UR41, UR4, UP0 ;  /* 0x00000004292d7287 */ /* 0x000fcc0008000000 */
[----:B------:R-:W-:-:S13]  /*11a80*/  ISETP.LT.AND P0, PT, RZ, UR45, PT ;  /* 0x0000002dff007c0c */ /* 0x000fda000bf01270 */
[----:B0-----:R-:W-:Y:S05]  /*11a90*/  @P0 BRA `(.L_x_2261) ;  /* 0x0000000000440947 */ /* 0x001fea0003800000 */
        /* <DEDUP_REMOVED lines=17> */
.L_x_2261:
[----:B------:R-:W-:Y:S01]  /*11bb0*/  IADD3 R0, R17, 0x24400, RZ ;  /* 0x0002440011007810 */ /* 0x000fe20007ffe0ff */
[----:B------:R-:W-:Y:S03]  /*11bc0*/  BSSY B6, `(.L_x_2263) ;  /* 0x0000013000067945 */ /* 0x000fe60003800000 */
        /* <DEDUP_REMOVED lines=17> */
[----:B0----5:R-:W-:Y:S05]  /*11ce0*/  CALL.ABS.NOINC R2 ;  /* 0x0000000002007343 */ /* 0x021fea0003c00000 */
.L_x_2264:
[----:B------:R-:W-:Y:S05]  /*11cf0*/  BSYNC B6 ;  /* 0x0000000000067941 */ /* 0x000fea0003800000 */
.L_x_2263:
        /* <DEDUP_REMOVED lines=20> */
.L_x_2267:
[----:B------:R0:W1:Y:S01]  /*11e40*/  LDC.64 R2, c[0x4][R18] ;  /* 0x0100000012027b82 */ /* 0x0000620000000a00 */
[----:B------:R-:W-:Y:S01]  /*11e50*/  ULDC.64 UR4, c[0x4][0xa8] ;  /* 0x01002a0000047ab9 */ /* 0x000fe20000000a00 */
[----:B------:R-:W-:Y:S01]  /*11e60*/  ULDC.64 UR6, c[0x4][0xb0] ;  /* 0x01002c0000067ab9 */ /* 0x000fe20000000a00 */
[----:B------:R-:W-:Y:S01]  /*11e70*/  IMAD.U32 R4, RZ, RZ, UR4 ;  /* 0x00000004ff047e24 */ /* 0x000fe2000f8e00ff */
[----:B------:R-:W-:Y:S01]  /*11e80*/  MOV R13, RZ ;  /* 0x000000ff000d7202 */ /* 0x000fe20000000f00 */
[----:B------:R-:W-:Y:S01]  /*11e90*/  IMAD.U32 R5, RZ, RZ, UR5 ;  /* 0x00000005ff057e24 */ /* 0x000fe2000f8e00ff */
[----:B------:R-:W-:Y:S01]  /*11ea0*/  ULDC.64 UR4, c[0x4][0x18] ;  /* 0x0100060000047ab9 */ /* 0x000fe20000000a00 */
[----:B------:R-:W-:Y:S02]  /*11eb0*/  IMAD.U32 R6, RZ, RZ, UR6 ;  /* 0x00000006ff067e24 */ /* 0x000fe4000f8e00ff */
[----:B------:R-:W-:Y:S02]  /*11ec0*/  IMAD.U32 R7, RZ, RZ, UR7 ;  /* 0x00000007ff077e24 */ /* 0x000fe4000f8e00ff */
[----:B------:R-:W-:-:S02]  /*11ed0*/  IMAD.U32 R10, RZ, RZ, UR4 ;  /* 0x00000004ff0a7e24 */ /* 0x000fc4000f8e00ff */
[----:B------:R-:W-:Y:S02]  /*11ee0*/  IMAD.U32 R11, RZ, RZ, UR5 ;  /* 0x00000005ff0b7e24 */ /* 0x000fe4000f8e00ff */
[----:B------:R-:W-:Y:S02]  /*11ef0*/  IMAD.MOV.U32 R8, RZ, RZ, 0x70 ;  /* 0x00000070ff087424 */ /* 0x000fe400078e00ff */
[----:B0-----:R-:W-:-:S07]  /*11f00*/  IMAD.MOV.U32 R12, RZ, RZ, 0x1 ;  /* 0x00000001ff0c7424 */ /* 0x001fce00078e00ff */
[----:B------:R-:W-:-:S07]  /*11f10*/  LEPC R20, `(.L_x_2266) ;  /* 0x000000001014794e */ /* 0x000fce0000000000 */
[----:B-1----:R-:W-:Y:S05]  /*11f20*/  CALL.ABS.NOINC R2 ;  /* 0x0000000002007343 */ /* 0x002fea0003c00000 */
.L_x_2266:
[----:B------:R-:W-:Y:S05]  /*11f30*/  BSYNC B6 ;  /* 0x0000000000067941 */ /* 0x000fea0003800000 */
.L_x_2265:
        /* <DEDUP_REMOVED lines=9> */
[----:B------:R-:W-:Y:S01]  /*11fd0*/  ULDC UR4, c[0x0][0xc48] ;  /* 0x0003120000047ab9 */ /* 0x000fe20000000800 */
[----:B------:R-:W-:-:S05]  /*11fe0*/  IMAD.U32 R3, RZ, RZ, UR5 ;  /* 0x00000005ff037e24 */ /* 0x000fca000f8e00ff */
[----:B------:R1:W5:Y:S01]  /*11ff0*/  @P0 LDG.E R29, desc[UR38][R2.64] ;  /* 0x00000026021d0981 */ /* 0x000362000c1e1900 */
[----:B------:R-:W-:Y:S01]  /*12000*/  UMOV UR5, 0xffffffff ;  /* 0xffffffff00057882 */ /* 0x000fe20000000000 */
[----:B------:R-:W-:Y:S02]  /*12010*/  IMAD.U32 R22, RZ, RZ, UR4 ;  /* 0x00000004ff167e24 */ /* 0x000fe4000f8e00ff */
[----:B------:R-:W-:Y:S05]  /*12020*/  BRA.DIV UR5, `(.L_x_2268) ;  /* 0x0000003605b87947 */ /* 0x000fea000b800000 */
.L_x_2324:
[----:B------:R-:W2:Y:S01]  /*12030*/  S2R R0, SR_TID.X ;  /* 0x0000000000007919 */ /* 0x000ea20000002100 */
[----:B------:R-:W-:Y:S01]  /*12040*/  UIADD3 UR4, UR45, -0x1, URZ ;  /* 0xffffffff2d047890 */ /* 0x000fe2000fffe03f */
[----:B0-----:R-:W-:Y:S02]  /*12050*/  ISETP.NE.AND P1, PT, R10, 0x1, PT ;  /* 0x000000010a00780c */ /* 0x001fe40003f25270 */
[----:B-----5:R-:W-:Y:S02]  /*12060*/  SHF.R.S32.HI R33, RZ, 0x1f, R29 ;  /* 0x0000001fff217819 */ /* 0x020fe4000001141d */
[----:B------:R-:W-:Y:S01]  /*12070*/  LOP3.LUT R16, R16, 0xfffffbff, RZ, 0xc0, !PT ;  /* 0xfffffbff10107812 */ /* 0x000fe200078ec0ff */
[----:B------:R-:W-:-:S08]  /*12080*/  IMAD.U32 R7, RZ, RZ, UR4 ;  /* 0x00000004ff077e24 */ /* 0x000fd0000f8e00ff */
[----:B-1----:R-:W0:Y:S01]  /*12090*/  @P1 LDC R3, c[0x0][0x434] ;  /* 0x00010d00ff031b82 */ /* 0x002e220000000800 */
[----:B------:R-:W-:-:S07]  /*120a0*/  @P1 LOP3.LUT R16, R16, 0x400, RZ, 0xfc, !PT ;  /* 0x0000040010101812 */ /* 0x000fce00078efcff */
[----:B------:R-:W1:Y:S01]  /*120b0*/  @P1 LDC R5, c[0x0][0x438] ;  /* 0x00010e00ff051b82 */ /* 0x000e620000000800 */
[----:B--2---:R-:W-:-:S05]  /*120c0*/  IMAD.SHL.U32 R8, R0, 0x10, RZ ;  /* 0x0000001000087824 */ /* 0x004fca00078e00ff */
[----:B------:R-:W-:-:S05]  /*120d0*/  LOP3.LUT R8, R36, 0x70, R8, 0xf8, !PT ;  /* 0x0000007024087812 */ /* 0x000fca00078ef808 */
[----:B------:R-:W-:-:S04]  /*120e0*/  IMAD R7, R7, 0x50, R8 ;  /* 0x0000005007077824 */ /* 0x000fc800078e0208 */
[C---:B------:R-:W-:Y:S01]  /*120f0*/  IMAD.IADD R0, R7.reuse, 0x1, R32 ;  /* 0x0000000107007824 */ /* 0x040fe200078e0220 */
[----:B------:R-:W-:-:S03]  /*12100*/  ISETP.GE.AND P0, PT, R7, UR36, PT ;  /* 0x0000002407007c0c */ /* 0x000fc6000bf06270 */
[----:B0-----:R-:W-:Y:S01]  /*12110*/  @P1 IMAD.HI.U32 R2, R0, R3, RZ ;  /* 0x0000000300021227 */ /* 0x001fe200078e00ff */
[----:B------:R-:W-:-:S03]  /*12120*/  ISETP.GT.U32.OR P0, PT, R8, 0x4f, P0 ;  /* 0x0000004f0800780c */ /* 0x000fc60000704470 */
[----:B------:R-:W-:Y:S01]  /*12130*/  IMAD.MOV.U32 R9, RZ, RZ, R0 ;  /* 0x000000ffff097224 */ /* 0x000fe200078e0000 */
[----:B-1----:R-:W-:-:S09]  /*12140*/  @P1 SHF.R.U32.HI R9, RZ, R5, R2 ;  /* 0x00000005ff091219 */ /* 0x002fd20000011602 */
[----:B------:R-:W0:Y:S01]  /*12150*/  @!P0 LDC.64 R6, c[0x0][0x428] ;  /* 0x00010a00ff068b82 */ /* 0x000e220000000a00 */
[----:B------:R-:W-:-:S07]  /*12160*/  @!P0 SHF.R.S32.HI R3, RZ, 0x1f, R9 ;  /* 0x0000001fff038819 */ /* 0x000fce0000011409 */
[----:B------:R-:W1:Y:S01]  /*12170*/  @!P0 LDC.64 R4, c[0x0][0x418] ;  /* 0x00010600ff048b82 */ /* 0x000e620000000a00 */
[----:B0-----:R-:W-:-:S04]  /*12180*/  @!P0 IMAD R2, R33, R6, RZ ;  /* 0x0000000621028224 */ /* 0x001fc800078e02ff */
[----:B------:R-:W-:Y:S02]  /*12190*/  @!P0 IMAD R7, R29, R7, R2 ;  /* 0x000000071d078224 */ /* 0x000fe400078e0202 */
[----:B------:R-:W-:-:S04]  /*121a0*/  @!P0 IMAD.MOV.U32 R2, RZ, RZ, R9 ;  /* 0x000000ffff028224 */ /* 0x000fc800078e0009 */
[----:B------:R-:W-:-:S04]  /*121b0*/  @!P0 IMAD.WIDE.U32 R2, R29, R6, R2 ;  /* 0x000000061d028225 */ /* 0x000fc800078e0002 */
[----:B------:R-:W-:Y:S01]  /*121c0*/  @!P0 IMAD.IADD R3, R3, 0x1, R7 ;  /* 0x0000000103038824 */ /* 0x000fe200078e0207 */
[----:B-1----:R-:W-:Y:S01]  /*121d0*/  @!P0 LEA R4, P1, R2, R4, 0x2 ;  /* 0x0000000402048211 */ /* 0x002fe200078210ff */
[----:B------:R-:W-:-:S03]  /*121e0*/  IMAD.MOV.U32 R6, RZ, RZ, RZ ;  /* 0x000000ffff067224 */ /* 0x000fc600078e00ff */
[----:B------:R-:W-:Y:S01]  /*121f0*/  @!P0 LEA.HI.X R5, R2, R5, R3, 0x2, P1 ;  /* 0x0000000502058211 */ /* 0x000fe200008f1403 */
[----:B------:R-:W-:-:S04]  /*12200*/  IMAD.MOV R7, RZ, RZ, -R9 ;  /* 0x000000ffff077224 */ /* 0x000fc800078e0a09 */
[----:B------:R0:W5:Y:S01]  /*12210*/  @!P0 LDG.E R6, desc[UR38][R4.64] ;  /* 0x0000002604068981 */ /* 0x000162000c1e1900 */
[----:B------:R-:W-:Y:S01]  /*12220*/  ISETP.GT.U32.AND P0, PT, R8, 0x4f, PT ;  /* 0x0000004f0800780c */ /* 0x000fe20003f04070 */
[----:B------:R-:W-:Y:S01]  /*12230*/  IMAD R3, RZ, RZ, -UR43 ;  /* 0x8000002bff037e24 */ /* 0x000fe2000f8e02ff */
[----:B------:R-:W-:Y:S01]  /*12240*/  LOP3.LUT R16, R16, 0xfffffdff, RZ, 0xc0, !PT ;  /* 0xfffffdff10107812 */ /* 0x000fe200078ec0ff */
[----:B------:R-:W-:Y:S02]  /*12250*/  IMAD.U32 R24, RZ, RZ, UR4 ;  /* 0x00000004ff187e24 */ /* 0x000fe4000f8e00ff */
[----:B------:R-:W-:Y:S02]  /*12260*/  IMAD R22, R22, R3, UR42 ;  /* 0x0000002a16167e24 */ /* 0x000fe4000f8e0203 */
[----:B0-----:R-:W-:Y:S01]  /*12270*/  IMAD R5, R10, R7, R0 ;  /* 0x000000070a057224 */ /* 0x001fe200078e0200 */
[----:B------:R-:W-:Y:S02]  /*12280*/  MOV R0, UR47 ;  /* 0x0000002f00007c02 */ /* 0x000fe40008000f00 */
[----:B------:R-:W-:-:S02]  /*12290*/  SHF.R.S32.HI R28, RZ, 0x1f, R22 ;  /* 0x0000001fff1c7819 */ /* 0x000fc40000011416 */
[----:B------:R-:W-:-:S13]  /*122a0*/  ISETP.NE.AND P2, PT, R0, 0x3, PT ;  /* 0x000000030000780c */ /* 0x000fda0003f45270 */
[----:B------:R-:W-:-:S04]  /*122b0*/  @P2 LOP3.LUT R16, R16, 0x200, RZ, 0xfc, !PT ;  /* 0x0000020010102812 */ /* 0x000fc800078efcff */
[----:B------:R-:W-:-:S04]  /*122c0*/  LOP3.LUT R16, R16, 0xfffffffe, RZ, 0xc0, !PT ;  /* 0xfffffffe10107812 */ /* 0x000fc800078ec0ff */
[----:B------:R-:W-:Y:S01]  /*122d0*/  @P0 LOP3.LUT R16, R16, 0x1, RZ, 0xfc, !PT ;  /* 0x0000000110100812 */ /* 0x000fe200078efcff */
[----:B------:R-:W-:Y:S06]  /*122e0*/  @!P2 BRA `(.L_x_2269) ;  /* 0x000000000004a947 */ /* 0x000fec0003800000 */
[----:B------:R-:W-:Y:S01]  /*122f0*/  BPT.TRAP 0x1 ;  /* 0x000000040000795c */ /* 0x000fe20000300000 */
.L_x_2269:
[----:B------:R-:W-:Y:S01]  /*12300*/  SHF.R.S32.HI R7, RZ, 0x1f, R5 ;  /* 0x0000001fff077819 */ /* 0x000fe20000011405 */
[----:B------:R-:W-:Y:S01]  /*12310*/  ULDC.64 UR4, c[0x0][0x328] ;  /* 0x0000ca0000047ab9 */ /* 0x000fe20000000a00 */
[----:B-----5:R-:W-:Y:S01]  /*12320*/  SHF.R.S32.HI R4, RZ, 0x1f, R6 ;  /* 0x0000001fff047819 */ /* 0x020fe20000011406 */
[----:B------:R-:W-:Y:S01]  /*12330*/  IMAD.WIDE.U32 R2, R5, UR4, RZ ;  /* 0x0000000405027c25 */ /* 0x000fe2000f8e00ff */
[----:B------:R-:W-:Y:S03]  /*12340*/  BSSY B0, `(.L_x_2270) ;  /* 0x0000015000007945 */ /* 0x000fe60003800000 */
[----:B------:R-:W-:-:S04]  /*12350*/  IMAD R0, R7, UR4, RZ ;  /* 0x0000000407007c24 */ /* 0x000fc8000f8e02ff */
[----:B------:R-:W-:Y:S01]  /*12360*/  IMAD R9, R5, UR5, R0 ;  /* 0x0000000505097c24 */ /* 0x000fe2000f8e0200 */
[----:B------:R-:W-:Y:S01]  /*12370*/  ULDC.64 UR4, c[0x0][0x338] ;  /* 0x0000ce0000047ab9 */ /* 0x000fe20000000a00 */
[----:B------:R-:W-:Y:S02]  /*12380*/  IMAD R0, R23, 0x8, R17 ;  /* 0x0000000817007824 */ /* 0x000fe400078e0211 */
        /* <DEDUP_REMOVED lines=16> */
.L_x_2325:
[----:B------:R-:W-:Y:S05]  /*12490*/  BSYNC B0 ;  /* 0x0000000000007941 */ /* 0x000fea0003800000 */
.L_x_2270:
        /* <DEDUP_REMOVED lines=9> */
[----:B------:R-:W-:Y:S01]  /*12530*/  ULDC.64 UR4, c[0x0][0x308] ;  /* 0x0000c20000047ab9 */ /* 0x000fe20000000a00 */
[----:B------:R-:W-:Y:S02]  /*12540*/  IMAD.MOV.U32 R7, RZ, RZ, -0x50 ;  /* 0xffffffb0ff077424 */ /* 0x000fe400078e00ff */
[----:B------:R-:W-:Y:S02]  /*12550*/  IMAD.IADD R3, R3, 0x1, R5 ;  /* 0x0000000103037824 */ /* 0x000fe400078e0205 */
[----:B------:R-:W-:Y:S02]  /*12560*/  IMAD R5, R28, UR4, RZ ;  /* 0x000000041c057c24 */ /* 0x000fe4000f8e02ff */
[----:B------:R-:W-:-:S04]  /*12570*/  IMAD.WIDE.U32 R2, R22, UR4, R2 ;  /* 0x0000000416027c25 */ /* 0x000fc8000f8e0002 */
[----:B------:R-:W-:Y:S01]  /*12580*/  IMAD R5, R22, UR5, R5 ;  /* 0x0000000516057c24 */ /* 0x000fe2000f8e0205 */
[----:B------:R-:W-:Y:S01]  /*12590*/  ULDC.64 UR4, c[0x0][0x2e8] ;  /* 0x0000ba0000047ab9 */ /* 0x000fe20000000a00 */
[----:B------:R-:W-:Y:S01]  /*125a0*/  IMAD R7, R24, R7, UR36 ;  /* 0x0000002418077e24 */ /* 0x000fe2000f8e0207 */
[C---:B------:R-:W-:Y:S01]  /*125b0*/  LEA R4, P0, R2.reuse, UR4, 0x1 ;  /* 0x0000000402047c11 */ /* 0x040fe2000f8008ff */
[----:B------:R-:W-:Y:S01]  /*125c0*/  IMAD.IADD R3, R3, 0x1, R5 ;  /* 0x0000000103037824 */ /* 0x000fe200078e0205 */
[----:B------:R-:W-:Y:S01]  /*125d0*/  UMOV UR4, 0xffffffff ;  /* 0xffffffff00047882 */ /* 0x000fe20000000000 */
[----:B------:R-:W-:Y:S02]  /*125e0*/  IMAD.IADD R7, R7, 0x1, -R36 ;  /* 0x0000000107077824 */ /* 0x000fe400078e0a24 */
[----:B------:R-:W-:Y:S01]  /*125f0*/  IMAD R5, R23, 0x5000, R30 ;  /* 0x0000500017057824 */ /* 0x000fe200078e021e */
[----:B------:R-:W-:Y:S02]  /*12600*/  LEA.HI.X R6, R2, UR5, R3, 0x1, P0 ;  /* 0x0000000502067c11 */ /* 0x000fe400080f0c03 */
[----:B------:R-:W-:Y:S01]  /*12610*/  ISETP.GE.AND P0, PT, R7, 0x1, PT ;  /* 0x000000010700780c */ /* 0x000fe20003f06270 */
[----:B------:R-:W-:-:S12]  /*12620*/  BRA.DIV UR4, `(.L_x_2272) ;  /* 0x0000003204787947 */ /* 0x000fd8000b800000 */
[----:B------:R-:W0:Y:S01]  /*12630*/  SHFL.IDX PT, R14, R4, RZ, 0x181f ;  /* 0x00181fff040e7589 */ /* 0x000e2200000e0000 */
[C---:B------:R-:W-:Y:S01]  /*12640*/  LOP3.LUT P5, RZ, R16.reuse, 0x10, RZ, 0xc0, !PT ;  /* 0x0000001010ff7812 */ /* 0x040fe200078ac0ff */
[----:B------:R-:W-:Y:S01]  /*12650*/  @P0 IMAD R9, R5, 0x2, R17 ;  /* 0x0000000205090824 */ /* 0x000fe200078e0211 */
[C---:B------:R-:W-:Y:S01]  /*12660*/  LOP3.LUT P4, RZ, R16.reuse, 0x8, RZ, 0xc0, !PT ;  /* 0x0000000810ff7812 */ /* 0x040fe2000788c0ff */
[----:B------:R-:W1:Y:S01]  /*12670*/  SHFL.IDX PT, R2, R6, RZ, 0x181f ;  /* 0x00181fff06027589 */ /* 0x000e6200000e0000 */
[C---:B------:R-:W-:Y:S02]  /*12680*/  LOP3.LUT P3, RZ, R16.reuse, 0x4, RZ, 0xc0, !PT ;  /* 0x0000000410ff7812 */ /* 0x040fe4000786c0ff */
[----:B------:R-:W-:Y:S01]  /*12690*/  LOP3.LUT P2, RZ, R16, 0x2, RZ, 0xc0, !PT ;  /* 0x0000000210ff7812 */ /* 0x000fe2000784c0ff */
        /* <DEDUP_REMOVED lines=11> */
[----:B------:R-:W-:-:S03]  /*12750*/  @P0 IMAD R25, R5, 0x2, R17 ;  /* 0x0000000205190824 */ /* 0x000fc600078e0211 */
[----:B------:R-:W-:Y:S01]  /*12760*/  @P0 IADD3.X R21, RZ, R8, RZ, P1, !PT ;  /* 0x00000008ff150210 */ /* 0x000fe20000ffe4ff */
[----:B-1----:R-:W-:Y:S01]  /*12770*/  @P0 IMAD.MOV.U32 R2, RZ, RZ, R14 ;  /* 0x000000ffff020224 */ /* 0x002fe200078e000e */
[----:B------:R-:W-:Y:S03]  /*12780*/  SHFL.IDX PT, R8, R6, 0x2, 0x181f ;  /* 0x00581f0006087f89 */ /* 0x000fe600000e0000 */
[----:B------:R-:W-:Y:S01]  /*12790*/  @P0 IMAD.MOV.U32 R3, RZ, RZ, R21 ;  /* 0x000000ffff030224 */ /* 0x000fe200078e0015 */
        /* <DEDUP_REMOVED lines=10> */
[----:B------:R-:W-:Y:S01]  /*12840*/  SHFL.IDX PT, R8, R6, 0x3, 0x181f ;  /* 0x00781f0006087f89 */ /* 0x000fe200000e0000 */
[----:B------:R-:W-:-:S03]  /*12850*/  @P0 IMAD.MOV.U32 R3, RZ, RZ, R9 ;  /* 0x000000ffff030224 */ /* 0x000fc600078e0009 */
        /* <DEDUP_REMOVED lines=17> */
.L_x_2337:
[----:B------:R-:W-:Y:S01]  /*12970*/  ISETP.GE.AND P0, PT, R7, 0x41, PT ;  /* 0x000000410700780c */ /* 0x000fe20003f06270 */
[----:B------:R-:W-:-:S12]  /*12980*/  BSSY B0, `(.L_x_2273) ;  /* 0x0000010000007945 */ /* 0x000fd80003800000 */
[----:B------:R-:W-:Y:S05]  /*12990*/  @!P0 BRA `(.L_x_2274) ;  /* 0x0000000000388947 */ /* 0x000fea0003800000 */
[C---:B------:R-:W-:Y:S01]  /*129a0*/  LOP3.LUT P4, RZ, R16.reuse, 0x10, RZ, 0xc0, !PT ;  /* 0x0000001010ff7812 */ /* 0x040fe2000788c0ff */
[----:B------:R-:W-:Y:S01]  /*129b0*/  IMAD R5, R5, 0x2, R17 ;  /* 0x0000000205057824 */ /* 0x000fe200078e0211 */
[C---:B------:R-:W-:Y:S02]  /*129c0*/  LOP3.LUT P3, RZ, R16.reuse, 0x8, RZ, 0xc0, !PT ;  /* 0x0000000810ff7812 */ /* 0x040fe4000786c0ff */
[C---:B------:R-:W-:Y:S02]  /*129d0*/  LOP3.LUT P2, RZ, R16.reuse, 0x4, RZ, 0xc0, !PT ;  /* 0x0000000410ff7812 */ /* 0x040fe4000784c0ff */
[----:B------:R-:W-:Y:S02]  /*129e0*/  LOP3.LUT P1, RZ, R16, 0x2, RZ, 0xc0, !PT ;  /* 0x0000000210ff7812 */ /* 0x000fe4000782c0ff */
[----:B0-2---:R-:W-:-:S05]  /*129f0*/  LEA R2, P0, R37, R14, 0x1 ;  /* 0x0000000e25027211 */ /* 0x005fca00078008ff */
        /* <DEDUP_REMOVED lines=8> */
.L_x_2274:
[----:B------:R-:W-:Y:S05]  /*12a80*/  BSYNC B0 ;  /* 0x0000000000007941 */ /* 0x000fea0003800000 */
.L_x_2273:
[----:B------:R-:W-:Y:S01]  /*12a90*/  NOP ;  /* 0x0000000000007918 */ /* 0x000fe20000000000 */
[----:B------:R-:W-:-:S13]  /*12aa0*/  PLOP3.LUT P0, PT, PT, PT, PT, 0x80, 0x0 ;  /* 0x000000000000781c */ /* 0x000fda0003f0f070 */
.L_x_2275:
        /* <DEDUP_REMOVED lines=10> */
.L_x_2276:
[----:B------:R4:W-:Y:S02]  /*12b50*/  SYNCS.ARRIVE.TRANS64.A1T0 RZ, [R0+URZ+0x38830], RZ ;  /* 0x038830ff00ff79a7 */ /* 0x0009e4000810003f */
[----:B------:R-:W-:Y:S05]  /*12b60*/  WARPSYNC.ALL ;  /* 0x0000000000007948 */ /* 0x000fea0003800000 */
[----:B------:R-:W-:Y:S01]  /*12b70*/  BSSY B6, `(.L_x_2277) ;  /* 0x0000015000067945 */ /* 0x000fe20003800000 */
[----:B----4-:R-:W-:Y:S01]  /*12b80*/  IADD3 R0, R17, 0x14400, RZ ;  /* 0x0001440011007810 */ /* 0x010fe20007ffe0ff */
[----:B------:R-:W-:Y:S03]  /*12b90*/  BAR.SYNC.DEFER_BLOCKING 0x8, 0x180 ;  /* 0x0206000000007b1d */ /* 0x000fe60000010000 */
[----:B------:R-:W-:-:S13]  /*12ba0*/  LOP3.LUT P0, RZ, R0, 0x3ff, RZ, 0xc0, !PT ;  /* 0x000003ff00ff7812 */ /* 0x000fda000780c0ff */
[----:B------:R-:W-:Y:S05]  /*12bb0*/  @!P0 BRA `(.L_x_2278) ;  /* 0x0000000000408947 */ /* 0x000fea0003800000 */
[----:B0--3--:R-:W-:Y:S01]  /*12bc0*/  MOV R2, 0x0 ;  /* 0x0000000000027802 */ /* 0x009fe20000000f00 */
[----:B------:R-:W-:Y:S01]  /*12bd0*/  ULDC.64 UR6, c[0x4][0xa8] ;  /* 0x01002a0000067ab9 */ /* 0x000fe20000000a00 */
[----:B------:R-:W-:Y:S01]  /*12be0*/  ULDC.64 UR8, c[0x4][0xb0] ;  /* 0x01002c0000087ab9 */ /* 0x000fe20000000a00 */
[----:B------:R-:W-:Y:S01]  /*12bf0*/  ULDC.64 UR4, c[0x4][0x20] ;  /* 0x0100080000047ab9 */ /* 0x000fe20000000a00 */
[----:B------:R-:W-:Y:S02]  /*12c00*/  IMAD.U32 R4, RZ, RZ, UR6 ;  /* 0x00000006ff047e24 */ /* 0x000fe4000f8e00ff */
[----:B------:R-:W0:Y:S01]  /*12c10*/  LDC.64 R2, c[0x4][R2] ;  /* 0x0100000002027b82 */ /* 0x000e220000000a00 */
[----:B------:R-:W-:Y:S02]  /*12c20*/  IMAD.U32 R5, RZ, RZ, UR7 ;  /* 0x00000007ff057e24 */ /* 0x000fe4000f8e00ff */
[----:B------:R-:W-:Y:S02]  /*12c30*/  IMAD.U32 R6, RZ, RZ, UR8 ;  /* 0x00000008ff067e24 */ /* 0x000fe4000f8e00ff */
[----:B------:R-:W-:-:S02]  /*12c40*/  IMAD.U32 R7, RZ, RZ, UR9 ;  /* 0x00000009ff077e24 */ /* 0x000fc4000f8e00ff */
[----:B------:R-:W-:Y:S02]  /*12c50*/  IMAD.U32 R10, RZ, RZ, UR4 ;  /* 0x00000004ff0a7e24 */ /* 0x000fe4000f8e00ff */
[----:B------:R-:W-:Y:S02]  /*12c60*/  IMAD.U32 R11, RZ, RZ, UR5 ;  /* 0x00000005ff0b7e24 */ /* 0x000fe4000f8e00ff */
[----:B-1----:R-:W-:Y:S02]  /*12c70*/  IMAD.MOV.U32 R8, RZ, RZ, 0x70 ;  /* 0x00000070ff087424 */ /* 0x002fe400078e00ff */
[----:B------:R-:W-:Y:S02]  /*12c80*/  IMAD.MOV.U32 R12, RZ, RZ, 0x1 ;  /* 0x00000001ff0c7424 */ /* 0x000fe400078e00ff */
[----:B------:R-:W-:-:S07]  /*12c90*/  IMAD.MOV.U32 R13, RZ, RZ, RZ ;  /* 0x000000ffff0d7224 */ /* 0x000fce00078e00ff */
[----:B------:R-:W-:-:S07]  /*12ca0*/  LEPC R20, `(.L_x_2278) ;  /* 0x000000001014794e */ /* 0x000fce0000000000 */
[----:B0-2---:R-:W-:Y:S05]  /*12cb0*/  CALL.ABS.NOINC R2 ;  /* 0x0000000002007343 */ /* 0x005fea0003c00000 */
.L_x_2278:
[----:B------:R-:W-:Y:S05]  /*12cc0*/  BSYNC B6 ;  /* 0x0000000000067941 */ /* 0x000fea0003800000 */
.L_x_2277:
[----:B0--3--:R-:W0:Y:S01]  /*12cd0*/  S2R R2, SR_TID.X ;  /* 0x0000000000027919 */ /* 0x009e220000002100 */
[----:B------:R-:W-:Y:S01]  /*12ce0*/  UISETP.NE.AND UP0, UPT, UR48, URZ, UPT ;  /* 0x0000003f3000728c */ /* 0x000fe2000bf05270 */
[----:B------:R-:W-:Y:S01]  /*12cf0*/  IMAD.U32 R0, RZ, RZ, UR44 ;  /* 0x0000002cff007e24 */ /* 0x000fe2000f8e00ff */
[----:B------:R-:W-:Y:S01]  /*12d00*/  R2UR UR6, R28 ;  /* 0x000000001c0672ca */ /* 0x000fe200000e0000 */
[----:B------:R-:W-:Y:S01]  /*12d10*/  ULDC.64 UR8, c[0x0][0x2d8] ;  /* 0x0000b60000087ab9 */ /* 0x000fe20000000a00 */
[----:B------:R-:W-:Y:S02]  /*12d20*/  R2UR UR7, R22 ;  /* 0x00000000160772ca */ /* 0x000fe400000e0000 */
[----:B------:R-:W-:Y:S02]  /*12d30*/  PLOP3.LUT P0, PT, PT, PT, UP0, 0x80, 0x0 ;  /* 0x000000000000781c */ /* 0x000fe40003f0f008 */
[C---:B------:R-:W-:Y:S02]  /*12d40*/  LOP3.LUT P2, RZ, R16.reuse, 0x4000, RZ, 0xc0, !PT ;  /* 0x0000400010ff7812 */ /* 0x040fe4000784c0ff */
[C---:B------:R-:W-:Y:S01]  /*12d50*/  LOP3.LUT P3, RZ, R16.reuse, 0x2000, RZ, 0xc0, !PT ;  /* 0x0000200010ff7812 */ /* 0x040fe2000786c0ff */
[----:B------:R-:W-:Y:S01]  /*12d60*/  @UP0 ULDC UR4, c[0x0][0x44c] ;  /* 0x0001130000040ab9 */ /* 0x000fe20000000800 */
[----:B------:R-:W-:-:S02]  /*12d70*/  LOP3.LUT P4, RZ, R16, 0x1000, RZ, 0xc0, !PT ;  /* 0x0000100010ff7812 */ /* 0x000fc4000788c0ff */
[----:B------:R-:W-:Y:S01]  /*12d80*/  LOP3.LUT P5, RZ, R16, 0x800, RZ, 0xc0, !PT ;  /* 0x0000080010ff7812 */ /* 0x000fe200078ac0ff */
[----:B------:R-:W-:-:S04]  /*12d90*/  UIMAD UR6, UR6, UR8, URZ ;  /* 0x00000008060672a4 */ /* 0x000fc8000f8e023f */
[----:B------:R-:W-:Y:S02]  /*12da0*/  UIMAD UR7, UR7, UR9, UR6 ;  /* 0x00000009070772a4 */ /* 0x000fe4000f8e0206 */
[----:B------:R-:W-:Y:S01]  /*12db0*/  USHF.R.S32.HI UR6, URZ, 0x1f, UR43 ;  /* 0x0000001f3f067899 */ /* 0x000fe2000801142b */
[----:B0-----:R-:W-:-:S05]  /*12dc0*/  IMAD.SHL.U32 R2, R2, 0x10, RZ ;  /* 0x0000001002027824 */ /* 0x001fca00078e00ff */
[----:B------:R-:W-:-:S05]  /*12dd0*/  LOP3.LUT R2, R36, 0x70, R2, 0xf8, !PT ;  /* 0x0000007024027812 */ /* 0x000fca00078ef802 */
[----:B------:R-:W-:-:S04]  /*12de0*/  IMAD R0, R0, 0x80, R2 ;  /* 0x0000008000007824 */ /* 0x000fc800078e0202 */
[----:B------:R-:W-:Y:S01]  /*12df0*/  @P0 IMAD.HI.U32 R3, R0, UR4, RZ ;  /* 0x0000000400030c27 */ /* 0x000fe2000f8e00ff */
[----:B------:R-:W-:Y:S01]  /*12e00*/  PLOP3.LUT P0, PT, PT, PT, UP0, 0x80, 0x0 ;  /* 0x000000000000781c */ /* 0x000fe20003f0f008 */
[----:B------:R-:W-:Y:S02]  /*12e10*/  @UP0 ULDC UR4, c[0x0][0x450] ;  /* 0x0001140000040ab9 */ /* 0x000fe40000000800 */
[----:B------:R-:W-:-:S10]  /*12e20*/  IMAD.MOV.U32 R2, RZ, RZ, R0 ;  /* 0x000000ffff027224 */ /* 0x000fd400078e0000 */
[----:B------:R-:W-:Y:S02]  /*12e30*/  @P0 SHF.R.U32.HI R2, RZ, UR4, R3 ;  /* 0x00000004ff020c19 */ /* 0x000fe40008011603 */
[----:B------:R-:W-:Y:S02]  /*12e40*/  R2UR UR4, R22 ;  /* 0x00000000160472ca */ /* 0x000fe400000e0000 */
[----:B------:R-:W-:-:S11]  /*12e50*/  IADD3 R5, -R2, RZ, RZ ;  /* 0x000000ff02057210 */ /* 0x000fd60007ffe1ff */
        /* <DEDUP_REMOVED lines=27> */
[----:B--2---:R-:W0:Y:S01]  /*13010*/  SHFL.IDX PT, R14, R5, RZ, 0x181f ;  /* 0x00181fff050e7589 */ /* 0x004e2200000e0000 */
[----:B------:R-:W-:-:S03]  /*13020*/  IMAD.U32 R3, RZ, RZ, UR44 ;  /* 0x0000002cff037e24 */ /* 0x000fc6000f8e00ff */
[----:B------:R-:W2:Y:S01]  /*13030*/  SHFL.IDX PT, R2, R4, RZ, 0x181f ;  /* 0x00181fff04027589 */ /* 0x000ea200000e0000 */
[----:B------:R-:W-:-:S03]  /*13040*/  IMAD R0, R3, 0x80, R36 ;  /* 0x0000008003007824 */ /* 0x000fc600078e0224 */
[----:B------:R-:W-:Y:S01]  /*13050*/  SHFL.IDX PT, R6, R4, 0x1, 0x181f ;  /* 0x00381f0004067f89 */ /* 0x000fe200000e0000 */
[C---:B------:R-:W-:Y:S01]  /*13060*/  VIADD R7, R0.reuse, 0x10 ;  /* 0x0000001000077836 */ /* 0x040fe20000000000 */
[----:B------:R-:W-:-:S13]  /*13070*/  ISETP.GE.AND P0, PT, R0, UR37, PT ;  /* 0x0000002500007c0c */ /* 0x000fda000bf06270 */
[----:B0-----:R-:W-:-:S05]  /*13080*/  @!P0 LEA R14, P1, R37, R14, 0x1 ;  /* 0x0000000e250e8211 */ /* 0x001fca00078208ff */
[----:B--2---:R-:W-:Y:S02]  /*13090*/  @!P0 IMAD.X R3, RZ, RZ, R2, P1 ;  /* 0x000000ffff038224 */ /* 0x004fe400008e0602 */
        /* <DEDUP_REMOVED lines=20> */
[----:B--2---:R-:W-:Y:S01]  /*131e0*/  @!P0 MOV R2, R14 ;  /* 0x0000000e00028202 */ /* 0x004fe20000000f00 */
[----:B------:R-:W-:Y:S01]  /*131f0*/  @!P0 IMAD.X R7, RZ, RZ, R6, P1 ;  /* 0x000000ffff078224 */ /* 0x000fe200008e0606 */
[----:B------:R-:W0:Y:S03]  /*13200*/  SHFL.IDX PT, R14, R5, 0x3, 0x181f ;  /* 0x00781f00050e7f89 */ /* 0x000e2600000e0000 */
[----:B------:R-:W-:Y:S01]  /*13210*/  @!P0 IMAD.MOV.U32 R3, RZ, RZ, R7 ;  /* 0x000000ffff038224 */ /* 0x000fe200078e0007 */
[----:B------:R-:W2:Y:S01]  /*13220*/  SHFL.IDX PT, R6, R4, 0x3, 0x181f ;  /* 0x00781f0004067f89 */ /* 0x000ea200000e0000 */
[----:B------:R-:W-:-:S03]  /*13230*/  VIADD R7, R0, 0x30 ;  /* 0x0000003000077836 */ /* 0x000fc60000000000 */
[----:B------:R-:W-:Y:S04]  /*13240*/  @!P0 LDGSTS.E.BYPASS.LTC128B.128 [R31+0x15400], desc[UR38][R2.64], !P2 ;  /* 0x15400000021f8fae */ /* 0x000fe8000d101d66 */
[----:B------:R-:W-:Y:S04]  /*13250*/  @!P0 LDGSTS.E.BYPASS.LTC128B.128 [R31+0x19400], desc[UR38][R2.64+0x80], !P3 ;  /* 0x19400080021f8fae */ /* 0x000fe8000d901d66 */
[----:B------:R-:W-:Y:S04]  /*13260*/  @!P0 LDGSTS.E.BYPASS.LTC128B.128 [R31+0x1d400], desc[UR38][R2.64+0x100], !P4 ;  /* 0x1d400100021f8fae */ /* 0x000fe8000e101d66 */
[----:B------:R3:W-:Y:S01]  /*13270*/  @!P0 LDGSTS.E.BYPASS.LTC128B.128 [R31+0x21400], desc[UR38][R2.64+0x180], !P5 ;  /* 0x21400180021f8fae */ /* 0x0007e2000e901d66 */
[----:B------:R-:W-:-:S13]  /*13280*/  ISETP.GE.AND P0, PT, R7, UR37, PT ;  /* 0x0000002507007c0c */ /* 0x000fda000bf06270 */
[----:B0-----:R-:W-:-:S05]  /*13290*/  @!P0 LEA R14, P1, R37, R14, 0x1 ;  /* 0x0000000e250e8211 */ /* 0x001fca00078208ff */
[----:B--2---:R-:W-:Y:S02]  /*132a0*/  @!P0 IMAD.X R7, RZ, RZ, R6, P1 ;  /* 0x000000ffff078224 */ /* 0x004fe400008e0606 */
[----:B---3--:R-:W-:Y:S01]  /*132b0*/  @!P0 IMAD.MOV.U32 R2, RZ, RZ, R14 ;  /* 0x000000ffff028224 */ /* 0x008fe200078e000e */
        /* <DEDUP_REMOVED lines=25> */
[----:B------:R-:W-:Y:S01]  /*13450*/  @!P0 IMAD.MOV.U32 R3, RZ, RZ, R7 ;  /* 0x000000ffff038224 */ /* 0x000fe200078e0007 */
[----:B------:R-:W-:Y:S02]  /*13460*/  IADD3 R7, R0, 0x60, RZ ;  /* 0x0000006000077810 */ /* 0x000fe40007ffe0ff */
        /* <DEDUP_REMOVED lines=9> */
[----:B------:R0:W2:Y:S01]  /*13500*/  SHFL.IDX PT, R6, R4, 0x7, 0x181f ;  /* 0x00f81f0004067f89 */ /* 0x0000a200000e0000 */
[----:B------:R-:W-:-:S03]  /*13510*/  @!P0 IMAD.MOV.U32 R3, RZ, RZ, R7 ;  /* 0x000000ffff038224 */ /* 0x000fc600078e0007 */
[----:B------:R0:W3:Y:S04]  /*13520*/  SHFL.IDX PT, R14, R5, 0x7, 0x181f ;  /* 0x00f81f00050e7f89 */ /* 0x0000e800000e0000 */
[----:B------:R0:W-:Y:S04]  /*13530*/  @!P0 LDGSTS.E.BYPASS.LTC128B.128 [R31+0x17400], desc[UR38][R2.64], !P2 ;  /* 0x17400000021f8fae */ /* 0x0001e8000d101d66 */
[----:B------:R0:W-:Y:S04]  /*13540*/  @!P0 LDGSTS.E.BYPASS.LTC128B.128 [R31+0x1b400], desc[UR38][R2.64+0x80], !P3 ;  /* 0x1b400080021f8fae */ /* 0x0001e8000d901d66 */
[----:B------:R0:W-:Y:S04]  /*13550*/  @!P0 LDGSTS.E.BYPASS.LTC128B.128 [R31+0x1f400], desc[UR38][R2.64+0x100], !P4 ;  /* 0x1f400100021f8fae */ /* 0x0001e8000e101d66 */
[----:B------:R0:W-:Y:S02]  /*13560*/  @!P0 LDGSTS.E.BYPASS.LTC128B.128 [R31+0x23400], desc[UR38][R2.64+0x180], !P5 ;  /* 0x23400180021f8fae */ /* 0x0001e4000e901d66 */
.L_x_2354:
[----:B------:R-:W-:-:S05]  /*13570*/  VIADD R0, R0, 0x70 ;  /* 0x0000007000007836 */ /* 0x000fca0000000000 */
[----:B------:R-:W-:-:S13]  /*13580*/  ISETP.GE.AND P0, PT, R0, UR37, PT ;  /* 0x0000002500007c0c */ /* 0x000fda000bf06270 */
[----:B0--3--:R-:W-:-:S05]  /*13590*/  @!P0 LEA R2, P1, R37, R14, 0x1 ;  /* 0x0000000e25028211 */ /* 0x009fca00078208ff */
        /* <DEDUP_REMOVED lines=10> */
.L_x_2280:
        /* <DEDUP_REMOVED lines=18> */
.L_x_2355:
[----:B------:R-:W-:Y:S05]  /*13760*/  BSYNC B0 ;  /* 0x0000000000007941 */ /* 0x000fea0003800000 */
.L_x_2281:
[----:B------:R-:W-:-:S06]  /*13770*/  UISETP.GE.AND UP0, UPT, UR45, 0x2, UPT ;  /* 0x000000022d00788c */ /* 0x000fcc000bf06270 */
[----:B------:R-:W-:-:S13]  /*13780*/  PLOP3.LUT P0, PT, PT, PT, UP0, 0x40, 0x0 ;  /* 0x000000000000781c */ /* 0x000fda0003f0e808 */
[----:B------:R-:W-:Y:S05]  /*13790*/  @P0 BRA `(.L_x_2283) ;  /* 0x0000000c00fc0947 */ /* 0x000fea0003800000 */
[----:B------:R-:W-:Y:S01]  /*137a0*/  UIADD3 UR4, UR45, -0x2, URZ ;  /* 0xfffffffe2d047890 */ /* 0x000fe2000fffe03f */
[----:B------:R-:W-:Y:S01]  /*137b0*/  BSSY B0, `(.L_x_2283) ;  /* 0x00000fd000007945 */ /* 0x000fe20003800000 */
[----:B------:R-:W-:Y:S02]  /*137c0*/  IMAD.MOV.U32 R10, RZ, RZ, R26 ;  /* 0x000000ffff0a7224 */ /* 0x000fe400078e001a */
[----:B------:R-:W-:Y:S02]  /*137d0*/  IMAD.MOV.U32 R7, RZ, RZ, R23 ;  /* 0x000000ffff077224 */ /* 0x000fe400078e0017 */
[----:B------:R-:W-:Y:S02]  /*137e0*/  IMAD.MOV.U32 R27, RZ, RZ, R24 ;  /* 0x000000ffff1b7224 */ /* 0x000fe400078e0018 */
[----:B0-----:R-:W-:-:S07]  /*137f0*/  IMAD.U32 R0, RZ, RZ, UR4 ;  /* 0x00000004ff007e24 */ /* 0x001fce000f8e00ff */
.L_x_2296:
[----:B------:R-:W0:Y:S01]  /*13800*/  S2R R2, SR_TID.X ;  /* 0x0000000000027919 */ /* 0x000e220000002100 */
[----:B------:R-:W2:Y:S01]  /*13810*/  LDC R3, c[0x0][0x430] ;  /* 0x00010c00ff037b82 */ /* 0x000ea20000000800 */
[----:B------:R-:W-:Y:S01]  /*13820*/  IMAD R6, R0, 0x50, R32 ;  /* 0x0000005000067824 */ /* 0x000fe200078e0220 */
[----:B------:R-:W-:Y:S01]  /*13830*/  LOP3.LUT P1, RZ, R16, 0x200, RZ, 0xc0, !PT ;  /* 0x0000020010ff7812 */ /* 0x000fe2000782c0ff */
[----:B------:R-:W-:Y:S01]  /*13840*/  VIADD R23, R7, 0x1 ;  /* 0x0000000107177836 */ /* 0x000fe20000000000 */
[----:B--2---:R-:W-:Y:S01]  /*13850*/  ISETP.NE.AND P0, PT, R3, 0x1, PT ;  /* 0x000000010300780c */ /* 0x004fe20003f05270 */
[----:B0-----:R-:W-:-:S05]  /*13860*/  IMAD.SHL.U32 R2, R2, 0x10, RZ ;  /* 0x0000001002027824 */ /* 0x001fca00078e00ff */
[----:B------:R-:W-:-:S07]  /*13870*/  LOP3.LUT R2, R36, 0x70, R2, 0xf8, !PT ;  /* 0x0000007024027812 */ /* 0x000fce00078ef802 */
[----:B------:R-:W0:Y:S01]  /*13880*/  @P0 LDC R3, c[0x0][0x434] ;  /* 0x00010d00ff030b82 */ /* 0x000e220000000800 */
[C---:B------:R-:W-:Y:S01]  /*13890*/  ISETP.GT.U32.AND P2, PT, R2.reuse, 0x4f, PT ;  /* 0x0000004f0200780c */ /* 0x040fe20003f44070 */
[----:B------:R-:W-:-:S06]  /*138a0*/  IMAD.IADD R6, R2, 0x1, R6 ;  /* 0x0000000102067824 */ /* 0x000fcc00078e0206 */
[----:B------:R-:W2:Y:S01]  /*138b0*/  @P0 LDC R9, c[0x0][0x438] ;  /* 0x00010e00ff090b82 */ /* 0x000ea20000000800 */
[----:B------:R-:W-:-:S07]  /*138c0*/  MOV R11, R6 ;  /* 0x00000006000b7202 */ /* 0x000fce0000000f00 */
[----:B------:R-:W3:Y:S01]  /*138d0*/  @!P2 LDC.64 R4, c[0x0][0x428] ;  /* 0x00010a00ff04ab82 */ /* 0x000ee20000000a00 */
[----:B0-----:R-:W-:-:S05]  /*138e0*/  @P0 IMAD.HI.U32 R2, R6, R3, RZ ;  /* 0x0000000306020227 */ /* 0x001fca00078e00ff */
[----:B--2---:R-:W-:Y:S02]  /*138f0*/  @P0 SHF.R.U32.HI R11, RZ, R9, R2 ;  /* 0x00000009ff0b0219 */ /* 0x004fe40000011602 */
[----:B-1----:R-:W0:Y:S02]  /*13900*/  @!P2 LDC.64 R8, c[0x0][0x418] ;  /* 0x00010600ff08ab82 */ /* 0x002e240000000a00 */
[----:B------:R-:W-:Y:S01]  /*13910*/  @!P2 SHF.R.S32.HI R3, RZ, 0x1f, R11 ;  /* 0x0000001fff03a819 */ /* 0x000fe2000001140b */
[----:B---3--:R-:W-:-:S04]  /*13920*/  @!P2 IMAD R2, R33, R4, RZ ;  /* 0x000000042102a224 */ /* 0x008fc800078e02ff */
[----:B------:R-:W-:Y:S02]  /*13930*/  @!P2 IMAD R5, R29, R5, R2 ;  /* 0x000000051d05a224 */ /* 0x000fe400078e0202 */
[----:B------:R-:W-:-:S04]  /*13940*/  @!P2 IMAD.MOV.U32 R2, RZ, RZ, R11 ;  /* 0x000000ffff02a224 */ /* 0x000fc800078e000b */
[----:B------:R-:W-:-:S04]  /*13950*/  @!P2 IMAD.WIDE.U32 R2, R29, R4, R2 ;  /* 0x000000041d02a225 */ /* 0x000fc800078e0002 */
[----:B------:R-:W-:Y:S02]  /*13960*/  @!P2 IMAD.IADD R3, R5, 0x1, R3 ;  /* 0x000000010503a824 */ /* 0x000fe400078e0203 */
[----:B------:R-:W-:Y:S01]  /*13970*/  IMAD.MOV.U32 R4, RZ, RZ, RZ ;  /* 0x000000ffff047224 */ /* 0x000fe200078e00ff */
[----:B0-----:R-:W-:-:S04]  /*13980*/  @!P2 LEA R8, P0, R2, R8, 0x2 ;  /* 0x000000080208a211 */ /* 0x001fc800078010ff */
[----:B------:R-:W-:Y:S01]  /*13990*/  @!P2 LEA.HI.X R9, R2, R9, R3, 0x2, P0 ;  /* 0x000000090209a211 */ /* 0x000fe200000f1403 */
[----:B------:R-:W-:Y:S01]  /*139a0*/  IMAD.MOV R5, RZ, RZ, -R11 ;  /* 0x000000ffff057224 */ /* 0x000fe200078e0a0b */
[----:B------:R-:W-:-:S03]  /*139b0*/  ISETP.NE.AND P0, PT, R23, 0x2, PT ;  /* 0x000000021700780c */ /* 0x000fc60003f05270 */
[----:B------:R0:W5:Y:S01]  /*139c0*/  @!P2 LDG.E R4, desc[UR38][R8.64] ;  /* 0x000000260804a981 */ /* 0x000162000c1e1900 */
[----:B------:R-:W-:Y:S05]  /*139d0*/  YIELD ;  /* 0x0000000000007946 */ /* 0x000fea0003800000 */
[----:B------:R-:W-:Y:S01]  /*139e0*/  ULDC UR4, c[0x0][0x430] ;  /* 0x00010c0000047ab9 */ /* 0x000fe20000000800 */
[----:B------:R-:W-:Y:S01]  /*139f0*/  SEL R3, RZ, 0x1, P0 ;  /* 0x00000001ff037807 */ /* 0x000fe20000000000 */
[----:B------:R-:W-:Y:S01]  /*13a00*/  IMAD R5, R5, UR4, R6 ;  /* 0x0000000405057c24 */ /* 0x000fe2000f8e0206 */
[----:B------:R-:W-:Y:S01]  /*13a10*/  SEL R23, R23, RZ, P0 ;  /* 0x000000ff17177207 */ /* 0x000fe20000000000 */
[----:B------:R-:W-:Y:S01]  /*13a20*/  IMAD.MOV.U32 R24, RZ, RZ, R0 ;  /* 0x000000ffff187224 */ /* 0x000fe200078e0000 */
[----:B------:R-:W-:Y:S01]  /*13a30*/  LOP3.LUT R26, R10, R3, RZ, 0x3c, !PT ;  /* 0x000000030a1a7212 */ /* 0x000fe200078e3cff */
[----:B------:R-:W-:Y:S06]  /*13a40*/  @!P1 BRA `(.L_x_2284) ;  /* 0x0000000000049947 */ /* 0x000fec0003800000 */
[----:B------:R-:W-:Y:S01]  /*13a50*/  BPT.TRAP 0x1 ;  /* 0x000000040000795c */ /* 0x000fe20000300000 */
.L_x_2284:
[----:B------:R-:W-:Y:S01]  /*13a60*/  IMAD R6, R23, 0x8, R17 ;  /* 0x0000000817067824 */ /* 0x000fe200078e0211 */
[----:B------:R-:W-:Y:S01]  /*13a70*/  SHF.L.U32 R3, R26, 0x1f, RZ ;  /* 0x0000001f1a037819 */ /* 0x000fe200000006ff */
[----:B------:R-:W-:Y:S03]  /*13a80*/  BSSY B1, `(.L_x_2285) ;  /* 0x0000003000017945 */ /* 0x000fe60003800000 */
[----:B------:R-:W1:Y:S02]  /*13a90*/  SYNCS.PHASECHK.TRANS64.TRYWAIT P0, [R6+URZ+0x38840], R3 ;  /* 0x03884003060075a7 */ /* 0x000e64000800017f */
[----:B-1----:R-:W-:Y:S05]  /*13aa0*/  @!P0 BRA `(.L_x_2286) ;  /* 0x0000002c00e48947 */ /* 0x002fea0003800000 */
.L_x_2356:
[----:B------:R-:W-:Y:S05]  /*13ab0*/  BSYNC B1 ;  /* 0x0000000000017941 */ /* 0x000fea0003800000 */
.L_x_2285:
[----:B------:R-:W-:Y:S01]  /*13ac0*/  SHF.R.S32.HI R21, RZ, 0x1f, R5 ;  /* 0x0000001fff157819 */ /* 0x000fe20000011405 */
[----:B------:R-:W-:Y:S01]  /*13ad0*/  ULDC.64 UR4, c[0x0][0x300] ;  /* 0x0000c00000047ab9 */ /* 0x000fe20000000a00 */
[----:B-----5:R-:W-:Y:S01]  /*13ae0*/  SHF.R.S32.HI R25, RZ, 0x1f, R4 ;  /* 0x0000001fff197819 */ /* 0x020fe20000011404 */
[----:B-1----:R-:W-:Y:S01]  /*13af0*/  IMAD.WIDE.U32 R2, R5, UR4, RZ ;  /* 0x0000000405027c25 */ /* 0x002fe2000f8e00ff */
[C---:B------:R-:W-:Y:S02]  /*13b00*/  LOP3.LUT P4, RZ, R16.reuse, 0x10, RZ, 0xc0, !PT ;  /* 0x0000001010ff7812 */ /* 0x040fe4000788c0ff */
[C---:B------:R-:W-:Y:S01]  /*13b10*/  LOP3.LUT P3, RZ, R16.reuse, 0x8, RZ, 0xc0, !PT ;  /* 0x0000000810ff7812 */ /* 0x040fe2000786c0ff */
[----:B------:R-:W-:Y:S01]  /*13b20*/  IMAD R0, R21, UR4, RZ ;  /* 0x0000000415007c24 */ /* 0x000fe2000f8e02ff */
[C---:B------:R-:W-:Y:S02]  /*13b30*/  LOP3.LUT P2, RZ, R16.reuse, 0x4, RZ, 0xc0, !PT ;  /* 0x0000000410ff7812 */ /* 0x040fe4000784c0ff */
[----:B------:R-:W-:Y:S01]  /*13b40*/  LOP3.LUT P1, RZ, R16, 0x2, RZ, 0xc0, !PT ;  /* 0x0000000210ff7812 */ /* 0x000fe2000782c0ff */
[----:B0-----:R-:W-:Y:S01]  /*13b50*/  IMAD R9, R5, UR5, R0 ;  /* 0x0000000505097c24 */ /* 0x001fe2000f8e0200 */
        /* <DEDUP_REMOVED lines=14> */
[----:B------:R-:W-:-:S03]  /*13c40*/  IMAD R9, R23, 0x5000, R30 ;  /* 0x0000500017097824 */ /* 0x000fc600078e021e */
        /* <DEDUP_REMOVED lines=15> */
[----:B------:R-:W0:Y:S02]  /*13d40*/  SHFL.IDX PT, R14, R8, 0x2, 0x181f ;  /* 0x00581f00080e7f89 */ /* 0x000e2400000e0000 */
[----:B------:R-:W-:Y:S02]  /*13d50*/  IADD3.X R3, RZ, R35, RZ, P0, !PT ;  /* 0x00000023ff037210 */ /* 0x000fe400007fe4ff */
        /* <DEDUP_REMOVED lines=21> */
.L_x_2368:
        /* <DEDUP_REMOVED lines=11> */
.L_x_2288:
        /* <DEDUP_REMOVED lines=10> */
.L_x_2289:
[----:B------:R1:W-:Y:S01]  /*14000*/  SYNCS.ARRIVE.TRANS64.A1T0 RZ, [R6+URZ+0x38830], RZ ;  /* 0x038830ff06ff79a7 */ /* 0x0003e2000810003f */
[----:B------:R-:W-:Y:S05]  /*14010*/  @!P2 BRA `(.L_x_2290) ;  /* 0x000000000004a947 */ /* 0x000fea0003800000 */
[----:B------:R-:W-:Y:S01]  /*14020*/  BPT.TRAP 0x1 ;  /* 0x000000040000795c */ /* 0x000fe20000300000 */
.L_x_2290:
[----:B0-----:R-:W-:Y:S01]  /*14030*/  SHF.L.U32 R3, R10, 0x1f, RZ ;  /* 0x0000001f0a037819 */ /* 0x001fe200000006ff */
[----:B-1----:R-:W-:Y:S01]  /*14040*/  IMAD R6, R7, 0x8, R17 ;  /* 0x0000000807067824 */ /* 0x002fe200078e0211 */
[----:B------:R-:W-:Y:S03]  /*14050*/  BSSY B1, `(.L_x_2291) ;  /* 0x0000003000017945 */ /* 0x000fe60003800000 */
[----:B------:R-:W0:Y:S02]  /*14060*/  SYNCS.PHASECHK.TRANS64.TRYWAIT P0, [R6+URZ+0x38860], R3 ;  /* 0x03886003060075a7 */ /* 0x000e24000800017f */
[----:B0-----:R-:W-:Y:S05]  /*14070*/  @!P0 BRA `(.L_x_2292) ;  /* 0x0000003000048947 */ /* 0x001fea0003800000 */
.L_x_2369:
[----:B------:R-:W-:Y:S05]  /*14080*/  BSYNC B1 ;  /* 0x0000000000017941 */ /* 0x000fea0003800000 */
.L_x_2291:
[----:B------:R-:W-:Y:S01]  /*14090*/  IMAD.MOV.U32 R2, RZ, RZ, -0x50 ;  /* 0xffffffb0ff027424 */ /* 0x000fe200078e00ff */
[----:B------:R-:W-:Y:S01]  /*140a0*/  UMOV UR4, 0xffffffff ;  /* 0xffffffff00047882 */ /* 0x000fe20000000000 */
[C---:B------:R-:W-:Y:S01]  /*140b0*/  LOP3.LUT P4, RZ, R16.reuse, 0x100, RZ, 0xc0, !PT ;  /* 0x0000010010ff7812 */ /* 0x040fe2000788c0ff */
[----:B------:R-:W-:Y:S01]  /*140c0*/  IMAD R7, R7, 0x5000, R30 ;  /* 0x0000500007077824 */ /* 0x000fe200078e021e */
[C---:B------:R-:W-:Y:S01]  /*140d0*/  LOP3.LUT P3, RZ, R16.reuse, 0x80, RZ, 0xc0, !PT ;  /* 0x0000008010ff7812 */ /* 0x040fe2000786c0ff */
[----:B0-----:R-:W-:Y:S01]  /*140e0*/  IMAD R3, R27, R2, UR36 ;  /* 0x000000241b037e24 */ /* 0x001fe2000f8e0202 */
        /* <DEDUP_REMOVED lines=55> */
.L_x_2381:
        /* <DEDUP_REMOVED lines=30> */
[----:B------:R-:W-:-:S04]  /*14640*/  LEA R18, P0, R2, UR4, 0x1 ;  /* 0x0000000402127c11 */ /* 0x000fc8000f8008ff */
[----:B------:R-:W-:Y:S02]  /*14650*/  LEA.HI.X R19, R2, UR5, R3, 0x1, P0 ;  /* 0x0000000502137c11 */ /* 0x000fe400080f0c03 */
[----:B------:R-:W-:-:S13]  /*14660*/  PLOP3.LUT P0, PT, PT, PT, PT, 0x80, 0x0 ;  /* 0x000000000000781c */ /* 0x000fda0003f0f070 */
.L_x_2294:
        /* <DEDUP_REMOVED lines=10> */
.L_x_2295:
[C---:B------:R-:W-:Y:S01]  /*14710*/  ISETP.GT.AND P0, PT, R24.reuse, RZ, PT ;  /* 0x000000ff1800720c */ /* 0x040fe20003f04270 */
[----:B------:R0:W-:Y:S01]  /*14720*/  SYNCS.ARRIVE.TRANS64.A1T0 RZ, [R6+URZ+0x38850], RZ ;  /* 0x038850ff06ff79a7 */ /* 0x0001e2000810003f */
[----:B------:R-:W-:Y:S02]  /*14730*/  VIADD R0, R24, 0xffffffff ;  /* 0xffffffff18007836 */ /* 0x000fe40000000000 */
[----:B------:R-:W-:Y:S02]  /*14740*/  IMAD.MOV.U32 R10, RZ, RZ, R26 ;  /* 0x000000ffff0a7224 */ /* 0x000fe400078e001a */
[----:B------:R-:W-:Y:S02]  /*14750*/  IMAD.MOV.U32 R7, RZ, RZ, R23 ;  /* 0x000000ffff077224 */ /* 0x000fe400078e0017 */
[----:B------:R-:W-:-:S05]  /*14760*/  IMAD.MOV.U32 R27, RZ, RZ, R24 ;  /* 0x000000ffff1b7224 */ /* 0x000fca00078e0018 */
[----:B0-----:R-:W-:Y:S05]  /*14770*/  @P0 BRA `(.L_x_2296) ;  /* 0xfffffff000200947 */ /* 0x001fea000383ffff */
[----:B------:R-:W-:Y:S05]  /*14780*/  BSYNC B0 ;  /* 0x0000000000007941 */ /* 0x000fea0003800000 */
.L_x_2283:
[----:B0-----:R-:W0:Y:S01]  /*14790*/  S2R R0, SR_TID.X ;  /* 0x0000000000007919 */ /* 0x001e220000002100 */
[----:B------:R-:W-:Y:S01]  /*147a0*/  BSSY B0, `(.L_x_2297) ;  /* 0x0000010000007945 */ /* 0x000fe20003800000 */
[----:B0-----:R-:W-:-:S04]  /*147b0*/  LOP3.LUT R0, R0, 0x7f, RZ, 0xc0, !PT ;  /* 0x0000007f00007812 */ /* 0x001fc800078ec0ff */
[----:B------:R-:W-:-:S13]  /*147c0*/  ISETP.NE.AND P2, PT, R0, RZ, PT ;  /* 0x000000ff0000720c */ /* 0x000fda0003f45270 */
[----:B------:R-:W-:Y:S05]  /*147d0*/  @P2 BRA `(.L_x_2298) ;  /* 0x0000000000302947 */ /* 0x000fea0003800000 */
[----:B------:R-:W0:Y:S01]  /*147e0*/  S2R R7, SR_LANEID ;  /* 0x0000000000077919 */ /* 0x000e220000000000 */
[----:B------:R-:W-:Y:S01]  /*147f0*/  VOTEU.ANY UR4, UPT, PT ;  /* 0x0000000000047886 */ /* 0x000fe200038e0100 */
[----:B------:R-:W2:Y:S01]  /*14800*/  LDC.64 R2, c[0x0][0xc80] ;  /* 0x00032000ff027b82 */ /* 0x000ea20000000a00 */
[----:B------:R-:W0:Y:S08]  /*14810*/  FLO.U32 R0, UR4 ;  /* 0x0000000400007d00 */ /* 0x000e3000080e0000 */
[----:B------:R-:W2:Y:S01]  /*14820*/  POPC R5, UR4 ;  /* 0x0000000400057d09 */ /* 0x000ea20008000000 */
[----:B0-----:R-:W-:-:S13]  /*14830*/  ISETP.EQ.U32.AND P0, PT, R0, R7, PT ;  /* 0x000000070000720c */ /* 0x001fda0003f02070 */
[----:B--2---:R-:W2:Y:S01]  /*14840*/  @P0 ATOMG.E.ADD.STRONG.GPU PT, R3, desc[UR38][R2.64], R5 ;  /* 0x00000005020309a8 */ /* 0x004ea200081ee1e6 */
[----:B------:R-:W0:Y:S02]  /*14850*/  S2R R4, SR_LTMASK ;  /* 0x0000000000047919 */ /* 0x000e240000003900 */
[----:B0-----:R-:W-:-:S04]  /*14860*/  LOP3.LUT R4, R4, UR4, RZ, 0xc0, !PT ;  /* 0x0000000404047c12 */ /* 0x001fc8000f8ec0ff */
[----:B------:R-:W0:Y:S01]  /*14870*/  POPC R7, R4 ;  /* 0x0000000400077309 */ /* 0x000e220000000000 */
[----:B--2---:R-:W0:Y:S02]  /*14880*/  SHFL.IDX PT, R0, R3, R0, 0x1f ;  /* 0x00001f0003007589 */ /* 0x004e2400000e0000 */
[----:B0-----:R-:W-:-:S07]  /*14890*/  IADD3 R34, R0, UR46, R7 ;  /* 0x0000002e00227c10 */ /* 0x001fce000fffe007 */
.L_x_2298:
[----:B------:R-:W-:Y:S05]  /*148a0*/  BSYNC B0 ;  /* 0x0000000000007941 */ /* 0x000fea0003800000 */
.L_x_2297:
[----:B------:R-:W-:-:S13]  /*148b0*/  LOP3.LUT P0, RZ, R16, 0x200, RZ, 0xc0, !PT ;  /* 0x0000020010ff7812 */ /* 0x000fda000780c0ff */
[----:B------:R-:W-:Y:S05]  /*148c0*/  @!P0 BRA `(.L_x_2299) ;  /* 0x0000000000048947 */ /* 0x000fea0003800000 */
[----:B------:R-:W-:Y:S01]  /*148d0*/  BPT.TRAP 0x1 ;  /* 0x000000040000795c */ /* 0x000fe20000300000 */
.L_x_2299:
[----:B------:R-:W-:Y:S01]  /*148e0*/  IMAD R4, R23, 0x8, R17 ;  /* 0x0000000817047824 */ /* 0x000fe200078e0211 */
[----:B------:R-:W-:Y:S01]  /*148f0*/  SHF.L.U32 R3, R26, 0x1f, RZ ;  /* 0x0000001f1a037819 */ /* 0x000fe200000006ff */
[----:B------:R-:W-:Y:S01]  /*14900*/  IMAD.MOV.U32 R5, RZ, RZ, -0x50 ;  /* 0xffffffb0ff057424 */ /* 0x000fe200078e00ff */
[----:B------:R-:W-:Y:S02]  /*14910*/  BSSY B0, `(.L_x_2300) ;  /* 0x0000004000007945 */ /* 0x000fe40003800000 */
[----:B------:R-:W0:Y:S01]  /*14920*/  SYNCS.PHASECHK.TRANS64.TRYWAIT P0, [R4+URZ+0x38860], R3 ;  /* 0x03886003040075a7 */ /* 0x000e22000800017f */
[----:B------:R-:W-:Y:S01]  /*14930*/  IMAD R5, R24, R5, UR36 ;  /* 0x0000002418057e24 */ /* 0x000fe2000f8e0205 */
[----:B0-----:R-:W-:Y:S06]  /*14940*/  @!P0 BRA `(.L_x_2301) ;  /* 0x0000002c00ac8947 */ /* 0x001fec0003800000 */
.L_x_2382:
[----:B------:R-:W-:Y:S05]  /*14950*/  BSYNC B0 ;  /* 0x0000000000007941 */ /* 0x000fea0003800000 */
.L_x_2300:
[----:B------:R-:W-:Y:S01]  /*14960*/  UMOV UR4, 0xffffffff ;  /* 0xffffffff00047882 */ /* 0x000fe20000000000 */
[C---:B------:R-:W-:Y:S01]  /*14970*/  LOP3.LUT P5, RZ, R16.reuse, 0x100, RZ, 0xc0, !PT ;  /* 0x0000010010ff7812 */ /* 0x040fe200078ac0ff */
[----:B-1----:R-:W-:Y:S01]  /*14980*/  IMAD R8, R23, 0x5000, R30 ;  /* 0x0000500017087824 */ /* 0x002fe200078e021e */
        /* <DEDUP_REMOVED lines=24> */
[----:B------:R-:W-:Y:S01]  /*14b10*/  ISETP.LT.OR P0, PT, R5, 0x11, P5 ;  /* 0x000000110500780c */ /* 0x000fe20002f01670 */
[----:B------:R-:W1:-:S12]  /*14b20*/  SHFL.IDX PT, R7, R19, 0x2, 0x181f ;  /* 0x00581f0013077f89 */ /* 0x000e5800000e0000 */
        /* <DEDUP_REMOVED lines=8> */
[----:B------:R-:W0:Y:S03]  /*14bb0*/  SHFL.IDX PT, R14, R18, 0x3, 0x181f ;  /* 0x00781f00120e7f89 */ /* 0x000e2600000e0000 */
[----:B-1----:R-:W-:Y:S01]  /*14bc0*/  IMAD.X R3, RZ, RZ, R7, P0 ;  /* 0x000000ffff037224 */ /* 0x002fe200000e0607 */
        /* <DEDUP_REMOVED lines=11> */
[----:B------:R3:W4:Y:S02]  /*14c80*/  SHFL.IDX PT, R14, R18, 0x4, 0x181f ;  /* 0x00981f00120e7f89 */ /* 0x00072400000e0000 */
[----:B-1----:R-:W-:Y:S02]  /*14c90*/  IADD3.X R3, RZ, R7, RZ, P0, !PT ;  /* 0x00000007ff037210 */ /* 0x002fe400007fe4ff */
        /* <DEDUP_REMOVED lines=8> */
.L_x_2394:
        /* <DEDUP_REMOVED lines=15> */
.L_x_2303:
        /* <DEDUP_REMOVED lines=10> */
.L_x_2304:
[----:B------:R1:W-:Y:S01]  /*14eb0*/  SYNCS.ARRIVE.TRANS64.A1T0 RZ, [R4+URZ+0x38850], RZ ;  /* 0x038850ff04ff79a7 */ /* 0x0003e2000810003f */
[----:B------:R-:W-:-:S05]  /*14ec0*/  VIADD R23, R23, 0x1 ;  /* 0x0000000117177836 */ /* 0x000fca0000000000 */
[----:B------:R-:W-:-:S04]  /*14ed0*/  ISETP.NE.AND P0, PT, R23, 0x2, PT ;  /* 0x000000021700780c */ /* 0x000fc80003f05270 */
[----:B0-----:R-:W-:Y:S02]  /*14ee0*/  SEL R3, RZ, 0x1, P0 ;  /* 0x00000001ff037807 */ /* 0x001fe40000000000 */
[----:B------:R-:W-:Y:S02]  /*14ef0*/  SEL R23, R23, RZ, P0 ;  /* 0x000000ff17177207 */ /* 0x000fe40000000000 */
[----:B-1----:R-:W-:-:S07]  /*14f00*/  LOP3.LUT R26, R26, R3, RZ, 0x3c, !PT ;  /* 0x000000031a1a7212 */ /* 0x002fce00078e3cff */
.L_x_2262:
[----:B------:R-:W-:Y:S05]  /*14f10*/  BSYNC B7 ;  /* 0x0000000000077941 */ /* 0x000fea0003800000 */
.L_x_2260:
        /* <DEDUP_REMOVED lines=11> */
.L_x_2305:
[----:B------:R-:W-:-:S03]  /*14fd0*/  UMOV UR4, 0xffffffff ;  /* 0xffffffff00047882 */ /* 0x000fc60000000000 */
[----:B------:R-:W-:Y:S05]  /*14fe0*/  BRA.DIV UR4, `(.L_x_2307) ;  /* 0x0000003204087947 */ /* 0x000fea000b800000 */
[----:B------:R0:W1:Y:S02]  /*14ff0*/  SHFL.IDX PT, R14, R34, RZ, 0x1f ;  /* 0x00001fff220e7589 */ /* 0x00006400000e0000 */
.L_x_2397:
        /* <DEDUP_REMOVED lines=8> */
.L_x_2306:
[----:B------:R-:W-:Y:S02]  /*15080*/  ULDC UR4, c[0x0][0xc38] ;  /* 0x00030e0000047ab9 */ /* 0x000fe40000000800 */
[----:B-1----:R-:W-:-:S13]  /*15090*/  ISETP.GE.AND P0, PT, R34, UR4, PT ;  /* 0x0000000422007c0c */ /* 0x002fda000bf06270 */
[----:B------:R-:W-:Y:S05]  /*150a0*/  @!P0 BRA `(.L_x_2308) ;  /* 0xffffffc400648947 */ /* 0x000fea000383ffff */
.L_x_2257:
[----:B------:R-:W2:Y:S01]  /*150b0*/  LDL.LU R0, [R1] ;  /* 0x0000000001007983 */ /* 0x000ea20000300800 */
[----:B------:R-:W-:Y:S01]  /*150c0*/  BSSY B0, `(.L_x_2309) ;  /* 0x000000b000007945 */ /* 0x000fe20003800000 */
[----:B------:R-:W1:Y:S01]  /*150d0*/  S2R R5, SR_CgaCtaId ;  /* 0x0000000000057919 */ /* 0x000e620000008800 */
[----:B--2---:R-:W-:-:S05]  /*150e0*/  VIADD R0, R0, 0x1 ;  /* 0x0000000100007836 */ /* 0x004fca0000000000 */
        /* <DEDUP_REMOVED lines=8> */
.L_x_2398:
[----:B------:R-:W-:Y:S05]  /*15170*/  BSYNC B0 ;  /* 0x0000000000007941 */ /* 0x000fea0003800000 */
.L_x_2309:
[----:B------:R-:W-:-:S03]  /*15180*/  UMOV UR4, 0xffffffff ;  /* 0xffffffff00047882 */ /* 0x000fc60000000000 */
[----:B------:R-:W-:Y:S05]  /*15190*/  BRA.DIV UR4, `(.L_x_2311) ;  /* 0x0000002e04d87947 */ /* 0x000fea000b800000 */
[----:B-1----:R-:W1:Y:S02]  /*151a0*/  S2R R0, SR_TID.X ;  /* 0x0000000000007919 */ /* 0x002e640000002100 */
[----:B-1----:R-:W-:-:S04]  /*151b0*/  SHF.R.U32.HI R0, RZ, 0x5, R0 ;  /* 0x00000005ff007819 */ /* 0x002fc80000011600 */
[----:B------:R-:W-:-:S05]  /*151c0*/  LOP3.LUT R0, R0, 0x3, RZ, 0xc0, !PT ;  /* 0x0000000300007812 */ /* 0x000fca00078ec0ff */
[----:B------:R1:W2:Y:S02]  /*151d0*/  SHFL.IDX PT, R14, R0, RZ, 0x1f ;  /* 0x00001fff000e7589 */ /* 0x0002a400000e0000 */
.L_x_2401:
[----:B--2---:R-:W-:Y:S01]  /*151e0*/  ISETP.NE.AND P0, PT, R14, RZ, PT ;  /* 0x000000ff0e00720c */ /* 0x004fe20003f05270 */
[----:B------:R-:W-:-:S12]  /*151f0*/  BSSY B0, `(.L_x_2312) ;  /* 0x0000026000007945 */ /* 0x000fd80003800000 */
[----:B------:R-:W-:Y:S05]  /*15200*/  @P0 BRA `(.L_x_2313) ;  /* 0x0000000000900947 */ /* 0x000fea0003800000 */
[----:B------:R-:W-:-:S03]  /*15210*/  UMOV UR4, 0xffffffff ;  /* 0xffffffff00047882 */ /* 0x000fc60000000000 */
[----:B------:R-:W-:Y:S05]  /*15220*/  BRA.DIV UR4, `(.L_x_2314) ;  /* 0x0000002e04e87947 */ /* 0x000fea000b800000 */
[----:B------:R-:W-:-:S13]  /*15230*/  ELECT P6, URZ, PT ;  /* 0x00000000003f782f */ /* 0x000fda00038c0000 */
.L_x_2404:
        /* <DEDUP_REMOVED lines=8> */
.L_x_2315:
[C---:B------:R-:W-:Y:S01]  /*152c0*/  IMAD R5, R23.reuse, 0x8, R4 ;  /* 0x0000000817057824 */ /* 0x040fe200078e0204 */
[----:B------:R-:W-:Y:S01]  /*152d0*/  SHF.L.U32 R0, R26, 0x1f, RZ ;  /* 0x0000001f1a007819 */ /* 0x000fe200000006ff */
[----:B------:R-:W-:-:S03]  /*152e0*/  VIADD R23, R23, 0x1 ;  /* 0x0000000117177836 */ /* 0x000fc60000000000 */
[----:B------:R-:W1:Y:S02]  /*152f0*/  SYNCS.PHASECHK.TRANS64.TRYWAIT P1, [R5+URZ+0x38840], R0 ;  /* 0x03884000050075a7 */ /* 0x000e64000802017f */
[----:B------:R-:W-:-:S04]  /*15300*/  ISETP.NE.AND P2, PT, R23, 0x2, PT ;  /* 0x000000021700780c */ /* 0x000fc80003f45270 */
[----:B------:R-:W-:Y:S01]  /*15310*/  SEL R3, RZ, 0x1, P2 ;  /* 0x00000001ff037807 */ /* 0x000fe20001000000 */
[----:B-1----:R-:W-:Y:S08]  /*15320*/  @!P1 BRA `(.L_x_2316) ;  /* 0x0000002c00c89947 */ /* 0x002ff00003800000 */
.L_x_2405:
[----:B------:R-:W-:Y:S02]  /*15330*/  SEL R23, R23, RZ, P2 ;  /* 0x000000ff17177207 */ /* 0x000fe40001000000 */
[----:B------:R-:W-:Y:S01]  /*15340*/  LOP3.LUT R2, R26, R3, RZ, 0x3c, !PT ;  /* 0x000000031a027212 */ /* 0x000fe200078e3cff */
[----:B------:R-:W-:Y:S06]  /*15350*/  @!P0 BRA `(.L_x_2317) ;  /* 0x0000000000048947 */ /* 0x000fec0003800000 */
[----:B------:R-:W-:Y:S01]  /*15360*/  BPT.TRAP 0x1 ;  /* 0x000000040000795c */ /* 0x000fe20000300000 */
.L_x_2317:
[----:B------:R-:W-:Y:S01]  /*15370*/  IMAD R23, R23, 0x8, R4 ;  /* 0x0000000817177824 */ /* 0x000fe200078e0204 */
[----:B------:R-:W-:-:S04]  /*15380*/  SHF.L.U32 R2, R2, 0x1f, RZ ;  /* 0x0000001f02027819 */ /* 0x000fc800000006ff */
[----:B------:R-:W2:Y:S02]  /*15390*/  SYNCS.PHASECHK.TRANS64.TRYWAIT P1, [R23+URZ+0x38840], R2 ;  /* 0x03884002170075a7 */ /* 0x000ea4000802017f */
[----:B--2---:R-:W-:Y:S05]  /*153a0*/  @!P1 BRA `(.L_x_2318) ;  /* 0x0000002c00bc9947 */ /* 0x004fea0003800000 */
.L_x_2406:
[----:B------:R-:W-:Y:S05]  /*153b0*/  @!P0 BRA `(.L_x_2319) ;  /* 0x0000000000048947 */ /* 0x000fea0003800000 */
[----:B------:R-:W-:Y:S01]  /*153c0*/  BPT.TRAP 0x1 ;  /* 0x000000040000795c */ /* 0x000fe20000300000 */
.L_x_2319:
[----:B------:R-:W3:Y:S02]  /*153d0*/  SYNCS.PHASECHK.TRANS64.TRYWAIT P1, [R5+URZ+0x38860], R0 ;  /* 0x03886000050075a7 */ /* 0x000ee4000802017f */
[----:B---3--:R-:W-:Y:S05]  /*153e0*/  @!P1 BRA `(.L_x_2320) ;  /* 0x0000002c00c09947 */ /* 0x008fea0003800000 */
.L_x_2407:
[----:B------:R-:W-:Y:S05]  /*153f0*/  @!P0 BRA `(.L_x_2321) ;  /* 0x0000000000048947 */ /* 0x000fea0003800000 */
[----:B------:R-:W-:Y:S01]  /*15400*/  BPT.TRAP 0x1 ;  /* 0x000000040000795c */ /* 0x000fe20000300000 */
.L_x_2321:
[----:B----4-:R4:W0:Y:S02]  /*15410*/  SYNCS.PHASECHK.TRANS64.TRYWAIT P0, [R23+URZ+0x38860], R2 ;  /* 0x03886002170075a7 */ /* 0x010824000800017f */
[----:B0-----:R-:W-:Y:S05]  /*15420*/  @!P0 NANOSLEEP.SYNCS 0x989680 ;  /* 0x009896800000895d */ /* 0x001fea0003900000 */
[----:B------:R-:W0:Y:S02]  /*15430*/  @!P0 SYNCS.PHASECHK.TRANS64 P0, [R23+URZ+0x38860], R2 ;  /* 0x03886002170085a7 */ /* 0x000e24000800007f */
[----:B0-----:R-:W-:Y:S05]  /*15440*/  @!P0 BRA `(.L_x_2321) ;  /* 0xfffffffc00f08947 */ /* 0x001fea000383ffff */
.L_x_2313:
[----:B------:R-:W-:Y:S05]  /*15450*/  BSYNC B0 ;  /* 0x0000000000007941 */ /* 0x000fea0003800000 */
.L_x_2312:
[----:B------:R-:W-:Y:S05]  /*15460*/  EXIT ;  /* 0x000000000000794d */ /* 0x000fea0003800000 */
.L_x_2204:
[----:B------:R-:W-:-:S13]  /*15470*/  R2UR UR4, R16 ;  /* 0x00000000100472ca */ /* 0x000fda00000e0000 */
[----:B0-----:R-:W-:-:S04]  /*15480*/  IMAD.U32 R3, RZ, RZ, UR4 ;  /* 0x00000004ff037e24 */ /* 0x001fc8000f8e00ff */
[----:B------:R0:W1:Y:S03]  /*15490*/  SYNCS.PHASECHK.TRANS64.TRYWAIT P1, [R3+URZ+0x38800], R0 ;  /* 0x03880000030075a7 */ /* 0x000066000802017f */
[----:B-1----:R-:W-:Y:S05]  /*154a0*/  @!P1 NANOSLEEP.SYNCS 0x989680 ;  /* 0x009896800000995d */ /* 0x002fea0003900000 */
[----:B------:R-:W1:Y:S02]  /*154b0*/  @!P1 SYNCS.PHASECHK.TRANS64 P1, [R3+URZ+0x38800], R0 ;  /* 0x03880000030095a7 */ /* 0x000e64000802007f */
[----:B-1----:R-:W-:Y:S05]  /*154c0*/  @!P1 BRA `(.L_x_2204) ;  /* 0xfffffffc00e89947 */ /* 0x002fea000383ffff */
[----:B------:R-:W-:Y:S05]  /*154d0*/  BRA `(.L_x_2322) ;  /* 0xfffffec400187947 */ /* 0x000fea000383ffff */
.L_x_2208:
[----:B-1----:R1:W2:Y:S02]  /*154e0*/  SYNCS.PHASECHK.TRANS64.TRYWAIT P1, [R0+URZ+0x38830], R3 ;  /* 0x03883003000075a7 */ /* 0x0022a4000802017f */
[----:B--2---:R-:W-:Y:S05]  /*154f0*/  @!P1 NANOSLEEP.SYNCS 0x989680 ;  /* 0x009896800000995d */ /* 0x004fea0003900000 */
[----:B------:R-:W2:Y:S02]  /*15500*/  @!P1 SYNCS.PHASECHK.TRANS64 P1, [R0+URZ+0x38830], R3 ;  /* 0x03883003000095a7 */ /* 0x000ea4000802007f */
[----:B--2---:R-:W-:Y:S05]  /*15510*/  @!P1 BRA `(.L_x_2208) ;  /* 0xfffffffc00f09947 */ /* 0x004fea000383ffff */
[----:B------:R-:W-:Y:S05]  /*15520*/  BRA `(.L_x_2207) ;  /* 0xfffffec4003c7947 */ /* 0x000fea000383ffff */
.L_x_2214:
[----:B-1----:R-:W-:-:S04]  /*15530*/  IMAD.U32 R4, RZ, RZ, UR61 ;  /* 0x0000003dff047e24 */ /* 0x002fc8000f8e00ff */
[----:B------:R1:W2:Y:S03]  /*15540*/  SYNCS.PHASECHK.TRANS64.TRYWAIT P1, [R4+URZ+0x38830], R3 ;  /* 0x03883003040075a7 */ /* 0x0002a6000802017f */
[----:B--2---:R-:W-:Y:S05]  /*15550*/  @!P1 NANOSLEEP.SYNCS 0x989680 ;  /* 0x009896800000995d */ /* 0x004fea0003900000 */
[----:B------:R-:W2:Y:S02]  /*15560*/  @!P1 SYNCS.PHASECHK.TRANS64 P1, [R4+URZ+0x38830], R3 ;  /* 0x03883003040095a7 */ /* 0x000ea4000802007f */
[----:B--2---:R-:W-:Y:S05]  /*15570*/  @!P1 BRA `(.L_x_2214) ;  /* 0xfffffffc00ec9947 */ /* 0x004fea000383ffff */
[----:B------:R-:W-:Y:S05]  /*15580*/  BRA `(.L_x_2213) ;  /* 0xffffff0000ac7947 */ /* 0x000fea000383ffff */
.L_x_2218:
[----:B---3--:R-:W-:-:S04]  /*15590*/  IMAD.U32 R2, RZ, RZ, UR4 ;  /* 0x00000004ff027e24 */ /* 0x008fc8000f8e00ff */
[----:B------:R3:W4:Y:S03]  /*155a0*/  SYNCS.PHASECHK.TRANS64.TRYWAIT P1, [R2+URZ+0x38850], R0 ;  /* 0x03885000020075a7 */ /* 0x000726000802017f */
[----:B----4-:R-:W-:Y:S05]  /*155b0*/  @!P1 NANOSLEEP.SYNCS 0x989680 ;  /* 0x009896800000995d */ /* 0x010fea0003900000 */
[----:B------:R-:W4:Y:S02]  /*155c0*/  @!P1 SYNCS.PHASECHK.TRANS64 P1, [R2+URZ+0x38850], R0 ;  /* 0x03885000020095a7 */ /* 0x000f24000802007f */
[----:B----4-:R-:W-:Y:S05]  /*155d0*/  @!P1 BRA `(.L_x_2218) ;  /* 0xfffffffc00ec9947 */ /* 0x010fea000383ffff */
[----:B------:R-:W-:Y:S05]  /*155e0*/  BRA `(.L_x_2217) ;  /* 0xffffff2800047947 */ /* 0x000fea000383ffff */
.L_x_2226:
[----:B-1----:R-:W-:-:S04]  /*155f0*/  MOV R4, UR4 ;  /* 0x0000000400047c02 */ /* 0x002fc80008000f00 */
[----:B------:R1:W2:Y:S03]  /*15600*/  SYNCS.PHASECHK.TRANS64.TRYWAIT P1, [R4+URZ+0x38830], R3 ;  /* 0x03883003040075a7 */ /* 0x0002a6000802017f */
[----:B--2---:R-:W-:Y:S05]  /*15610*/  @!P1 NANOSLEEP.SYNCS 0x989680 ;  /* 0x009896800000995d */ /* 0x004fea0003900000 */
[----:B------:R-:W2:Y:S02]  /*15620*/  @!P1 SYNCS.PHASECHK.TRANS64 P1, [R4+URZ+0x38830], R3 ;  /* 0x03883003040095a7 */ /* 0x000ea4000802007f */
[----:B--2---:R-:W-:Y:S05]  /*15630*/  @!P1 BRA `(.L_x_2226) ;  /* 0xfffffffc00ec9947 */ /* 0x004fea000383ffff */
[----:B------:R-:W-:Y:S05]  /*15640*/  BRA `(.L_x_2225) ;  /* 0xffffff3c00f87947 */ /* 0x000fea000383ffff */
.L_x_2230:
[----:B---3--:R-:W-:-:S04]  /*15650*/  IMAD.U32 R2, RZ, RZ, UR4 ;  /* 0x00000004ff027e24 */ /* 0x008fc8000f8e00ff */
[----:B------:R3:W4:Y:S03]  /*15660*/  SYNCS.PHASECHK.TRANS64.TRYWAIT P1, [R2+URZ+0x38850], R0 ;  /* 0x03885000020075a7 */ /* 0x000726000802017f */
[----:B----4-:R-:W-:Y:S05]  /*15670*/  @!P1 NANOSLEEP.SYNCS 0x989680 ;  /* 0x009896800000995d */ /* 0x010fea0003900000 */
[----:B------:R-:W4:Y:S02]  /*15680*/  @!P1 SYNCS.PHASECHK.TRANS64 P1, [R2+URZ+0x38850], R0 ;  /* 0x03885000020095a7 */ /* 0x000f24000802007f */
[----:B----4-:R-:W-:Y:S05]  /*15690*/  @!P1 BRA `(.L_x_2230) ;  /* 0xfffffffc00ec9947 */ /* 0x010fea000383ffff */
[----:B------:R-:W-:Y:S05]  /*156a0*/  BRA `(.L_x_2229) ;  /* 0xffffff6800487947 */ /* 0x000fea000383ffff */
.L_x_2237:
[----:B-1----:R-:W-:-:S04]  /*156b0*/  IMAD.U32 R7, RZ, RZ, UR7 ;  /* 0x00000007ff077e24 */ /* 0x002fc8000f8e00ff */
[----:B------:R1:W2:Y:S03]  /*156c0*/  SYNCS.PHASECHK.TRANS64.TRYWAIT P1, [R7+URZ+0x38850], R0 ;  /* 0x03885000070075a7 */ /* 0x0002a6000802017f */
[----:B--2---:R-:W-:Y:S05]  /*156d0*/  @!P1 NANOSLEEP.SYNCS 0x989680 ;  /* 0x009896800000995d */ /* 0x004fea0003900000 */
[----:B------:R-:W2:Y:S02]  /*156e0*/  @!P1 SYNCS.PHASECHK.TRANS64 P1, [R7+URZ+0x38850], R0 ;  /* 0x03885000070095a7 */ /* 0x000ea4000802007f */
[----:B--2---:R-:W-:Y:S05]  /*156f0*/  @!P1 BRA `(.L_x_2237) ;  /* 0xfffffffc00ec9947 */ /* 0x004fea000383ffff */
[----:B------:R-:W-:Y:S05]  /*15700*/  BRA `(.L_x_2236) ;  /* 0xffffff80005c7947 */ /* 0x000fea000383ffff */
.L_x_2268:
[----:B------:R-:W2:Y:S01]  /*15710*/  S2R R18, SR_TID.X ;  /* 0x0000000000127919 */ /* 0x000ea20000002100 */
        /* <DEDUP_REMOVED lines=9> */
.L_x_2323:
[----:B------:R-:W-:Y:S05]  /*157b0*/  BRA `(.L_x_2324) ;  /* 0xffffffc8001c7947 */ /* 0x000fea000383ffff */
.L_x_2271:
[----:B0-----:R0:W1:Y:S02]  /*157c0*/  SYNCS.PHASECHK.TRANS64.TRYWAIT P0, [R0+URZ+0x38840], R3 ;  /* 0x03884003000075a7 */ /* 0x001064000800017f */
[----:B-1----:R-:W-:Y:S05]  /*157d0*/  @!P0 NANOSLEEP.SYNCS 0x989680 ;  /* 0x009896800000895d */ /* 0x002fea0003900000 */
[----:B------:R-:W1:Y:S02]  /*157e0*/  @!P0 SYNCS.PHASECHK.TRANS64 P0, [R0+URZ+0x38840], R3 ;  /* 0x03884003000085a7 */ /* 0x000e64000800007f */
[----:B-1----:R-:W-:Y:S05]  /*157f0*/  @!P0 BRA `(.L_x_2271) ;  /* 0xfffffffc00f08947 */ /* 0x002fea000383ffff */
[----:B------:R-:W-:Y:S05]  /*15800*/  BRA `(.L_x_2325) ;  /* 0xffffffcc00207947 */ /* 0x000fea000383ffff */
.L_x_2272:
        /* <DEDUP_REMOVED lines=8> */
.L_x_2327:
[----:B------:R-:W-:Y:S05]  /*15890*/  BSYNC B0 ;  /* 0x0000000000007941 */ /* 0x000fea0003800000 */
.L_x_2326:
[----:B------:R-:W-:Y:S01]  /*158a0*/  IMAD.MOV.U32 R13, RZ, RZ, R4 ;  /* 0x000000ffff0d7224 */ /* 0x000fe200078e0004 */
[----:B------:R-:W-:Y:S01]  /*158b0*/  MOV R11, 0x181f ;  /* 0x0000181f000b7802 */ /* 0x000fe20000000f00 */
[----:B------:R-:W-:Y:S01]  /*158c0*/  IMAD.MOV.U32 R12, RZ, RZ, RZ ;  /* 0x000000ffff0c7224 */ /* 0x000fe200078e00ff */
[C---:B------:R-:W-:Y:S01]  /*158d0*/  LOP3.LUT P5, RZ, R16.reuse, 0x10, RZ, 0xc0, !PT ;  /* 0x0000001010ff7812 */ /* 0x040fe200078ac0ff */
[----:B------:R-:W-:Y:S01]  /*158e0*/  IMAD.MOV.U32 R15, RZ, RZ, -0x1 ;  /* 0xffffffffff0f7424 */ /* 0x000fe200078e00ff */
[C---:B------:R-:W-:Y:S01]  /*158f0*/  LOP3.LUT P4, RZ, R16.reuse, 0x8, RZ, 0xc0, !PT ;  /* 0x0000000810ff7812 */ /* 0x040fe2000788c0ff */
[----:B------:R-:W-:Y:S01]  /*15900*/  IMAD.MOV.U32 R2, RZ, RZ, R14 ;  /* 0x000000ffff027224 */ /* 0x000fe200078e000e */
[----:B------:R-:W-:Y:S01]  /*15910*/  LOP3.LUT P3, RZ, R16, 0x4, RZ, 0xc0, !PT ;  /* 0x0000000410ff7812 */ /* 0x000fe2000786c0ff */
[----:B------:R-:W-:-:S12]  /*15920*/  @P0 IMAD R9, R5, 0x2, R17 ;  /* 0x0000000205090824 */ /* 0x000fd800078e0211 */
[----:B------:R-:W-:Y:S05]  /*15930*/  WARPSYNC.COLLECTIVE R15, `(.L_x_2328) ;  /* 0x000000000f087348 */ /* 0x000fea0003c00000 */
[----:B------:R0:W1:Y:S02]  /*15940*/  SHFL.IDX P6, R14, R13, R12, R11 ;  /* 0x0000000c0d0e7389 */ /* 0x00006400000c000b */
[----:B01----:R-:W-:Y:S01]  /*15950*/  ENDCOLLECTIVE ;  /* 0x000000000000791b */ /* 0x003fe20003800000 */
.L_x_2328:
[----:B------:R-:W-:Y:S01]  /*15960*/  LOP3.LUT P2, RZ, R16, 0x2, RZ, 0xc0, !PT ;  /* 0x0000000210ff7812 */ /* 0x000fe2000784c0ff */
        /* <DEDUP_REMOVED lines=8> */
.L_x_2329:
        /* <DEDUP_REMOVED lines=13> */
.L_x_2330:
[----:B------:R-:W-:Y:S02]  /*15ac0*/  @P0 IMAD R25, R5, 0x2, R17 ;  /* 0x0000000205190824 */ /* 0x000fe400078e0211 */
[----:B------:R-:W-:Y:S01]  /*15ad0*/  IMAD.MOV.U32 R13, RZ, RZ, R6 ;  /* 0x000000ffff0d7224 */ /* 0x000fe200078e0006 */
[----:B------:R-:W-:Y:S02]  /*15ae0*/  MOV R12, 0x2 ;  /* 0x00000002000c7802 */ /* 0x000fe40000000f00 */
[----:B------:R-:W-:-:S05]  /*15af0*/  @P0 LEA R14, P1, R37, R14, 0x1 ;  /* 0x0000000e250e0211 */ /* 0x000fca00078208ff */
[----:B------:R-:W-:-:S08]  /*15b00*/  @P0 IMAD.MOV.U32 R2, RZ, RZ, R14 ;  /* 0x000000ffff020224 */ /* 0x000fd000078e000e */
[----:B------:R-:W-:Y:S05]  /*15b10*/  WARPSYNC.COLLECTIVE R15, `(.L_x_2331) ;  /* 0x000000000f087348 */ /* 0x000fea0003c00000 */
[----:B------:R0:W1:Y:S02]  /*15b20*/  SHFL.IDX P6, R14, R13, R12, R11 ;  /* 0x0000000c0d0e7389 */ /* 0x00006400000c000b */
[----:B01----:R-:W-:Y:S01]  /*15b30*/  ENDCOLLECTIVE ;  /* 0x000000000000791b */ /* 0x003fe20003800000 */
.L_x_2331:
        /* <DEDUP_REMOVED lines=15> */
.L_x_2332:
        /* <DEDUP_REMOVED lines=8> */
.L_x_2333:
        /* <DEDUP_REMOVED lines=15> */
.L_x_2334:
        /* <DEDUP_REMOVED lines=8> */
.L_x_2335:
[----:B------:R-:W-:-:S05]  /*15e20*/  @P0 IMAD.X R9, RZ, RZ, R8, P1 ;  /* 0x000000ffff090224 */ /* 0x000fca00008e0608 */
[----:B------:R-:W-:-:S05]  /*15e30*/  @P0 MOV R3, R9 ;  /* 0x0000000900030202 */ /* 0x000fca0000000f00 */
        /* <DEDUP_REMOVED lines=12> */
.L_x_2336:
[----:B------:R-:W-:Y:S05]  /*15f00*/  BRA `(.L_x_2337) ;  /* 0xffffffc800987947 */ /* 0x000fea000383ffff */
.L_x_2279:
[----:B------:R-:W-:Y:S02]  /*15f10*/  IMAD.MOV.U32 R13, RZ, RZ, R4 ;  /* 0x000000ffff0d7224 */ /* 0x000fe400078e0004 */
[----:B------:R-:W-:Y:S02]  /*15f20*/  IMAD.MOV.U32 R12, RZ, RZ, RZ ;  /* 0x000000ffff0c7224 */ /* 0x000fe400078e00ff */
[----:B------:R-:W-:Y:S02]  /*15f30*/  IMAD.MOV.U32 R11, RZ, RZ, 0x181f ;  /* 0x0000181fff0b7424 */ /* 0x000fe400078e00ff */
[----:B------:R-:W-:Y:S02]  /*15f40*/  IMAD.MOV.U32 R15, RZ, RZ, -0x1 ;  /* 0xffffffffff0f7424 */ /* 0x000fe400078e00ff */
[----:B------:R-:W-:-:S07]  /*15f50*/  IMAD.U32 R3, RZ, RZ, UR44 ;  /* 0x0000002cff037e24 */ /* 0x000fce000f8e00ff */
[----:B-12---:R-:W-:Y:S05]  /*15f60*/  WARPSYNC.COLLECTIVE R15, `(.L_x_2338) ;  /* 0x000000000f087348 */ /* 0x006fea0003c00000 */
[----:B--2---:R0:W2:Y:S02]  /*15f70*/  SHFL.IDX P6, R14, R13, R12, R11 ;  /* 0x0000000c0d0e7389 */ /* 0x0040a400000c000b */
[----:B012---:R-:W-:Y:S01]  /*15f80*/  ENDCOLLECTIVE ;  /* 0x000000000000791b */ /* 0x007fe20003800000 */
.L_x_2338:
[----:B------:R-:W-:-:S04]  /*15f90*/  IMAD R0, R3, 0x80, R36 ;  /* 0x0000008003007824 */ /* 0x000fc800078e0224 */
[C---:B------:R-:W-:Y:S01]  /*15fa0*/  VIADD R6, R0.reuse, 0x10 ;  /* 0x0000001000067836 */ /* 0x040fe20000000000 */
[----:B------:R-:W-:Y:S01]  /*15fb0*/  ISETP.GE.AND P0, PT, R0, UR37, PT ;  /* 0x0000002500007c0c */ /* 0x000fe2000bf06270 */
[----:B------:R-:W-:Y:S02]  /*15fc0*/  IMAD.MOV.U32 R13, RZ, RZ, R5 ;  /* 0x000000ffff0d7224 */ /* 0x000fe400078e0005 */
[----:B------:R-:W-:-:S10]  /*15fd0*/  IMAD.MOV.U32 R2, RZ, RZ, R14 ;  /* 0x000000ffff027224 */ /* 0x000fd400078e000e */
[----:B------:R-:W-:Y:S05]  /*15fe0*/  WARPSYNC.COLLECTIVE R15, `(.L_x_2339) ;  /* 0x000000000f087348 */ /* 0x000fea0003c00000 */
[----:B------:R0:W1:Y:S02]  /*15ff0*/  SHFL.IDX P6, R14, R13, R12, R11 ;  /* 0x0000000c0d0e7389 */ /* 0x00006400000c000b */
[----:B01----:R-:W-:Y:S01]  /*16000*/  ENDCOLLECTIVE ;  /* 0x000000000000791b */ /* 0x003fe20003800000 */
.L_x_2339:
        /* <DEDUP_REMOVED lines=8> */
.L_x_2340:
        /* <DEDUP_REMOVED lines=13> */
.L_x_2341:
[----:B------:R-:W-:Y:S02]  /*16160*/  IMAD.MOV.U32 R13, RZ, RZ, R4 ;  /* 0x000000ffff0d7224 */ /* 0x000fe400078e0004 */
[----:B------:R-:W-:Y:S01]  /*16170*/  IMAD.MOV.U32 R12, RZ, RZ, 0x2 ;  /* 0x00000002ff0c7424 */ /* 0x000fe200078e00ff */
[----:B------:R-:W-:-:S05]  /*16180*/  @!P0 LEA R14, P1, R37, R14, 0x1 ;  /* 0x0000000e250e8211 */ /* 0x000fca00078208ff */
[----:B------:R-:W-:-:S08]  /*16190*/  @!P0 IMAD.MOV.U32 R2, RZ, RZ, R14 ;  /* 0x000000ffff028224 */ /* 0x000fd000078e000e */
[----:B------:R-:W-:Y:S05]  /*161a0*/  WARPSYNC.COLLECTIVE R15, `(.L_x_2342) ;  /* 0x000000000f087348 */ /* 0x000fea0003c00000 */
[----:B------:R0:W1:Y:S02]  /*161b0*/  SHFL.IDX P6, R14, R13, R12, R11 ;  /* 0x0000000c0d0e7389 */ /* 0x00006400000c000b */
[----:B01----:R-:W-:Y:S01]  /*161c0*/  ENDCOLLECTIVE ;  /* 0x000000000000791b */ /* 0x003fe20003800000 */
.L_x_2342:
        /* <DEDUP_REMOVED lines=11> */
[----:B------:R-:W-:Y:S02]  /*16280*/  ISETP.GE.AND P0, PT, R6, UR37, PT ;  /* 0x0000002506007c0c */ /* 0x000fe4000bf06270 */
[----:B------:R-:W-:-:S11]  /*16290*/  MOV R6, R14 ;  /* 0x0000000e00067202 */ /* 0x000fd60000000f00 */
[----:B0-----:R-:W-:Y:S05]  /*162a0*/  WARPSYNC.COLLECTIVE R15, `(.L_x_2343) ;  /* 0x000000000f087348 */ /* 0x001fea0003c00000 */
[----:B------:R1:W2:Y:S02]  /*162b0*/  SHFL.IDX P6, R14, R13, R12, R11 ;  /* 0x0000000c0d0e7389 */ /* 0x0002a400000c000b */
[----:B012---:R-:W-:Y:S01]  /*162c0*/  ENDCOLLECTIVE ;  /* 0x000000000000791b */ /* 0x007fe20003800000 */
.L_x_2343:
[----:B------:R-:W-:Y:S02]  /*162d0*/  IMAD.MOV.U32 R13, RZ, RZ, R4 ;  /* 0x000000ffff0d7224 */ /* 0x000fe400078e0004 */
[----:B------:R-:W-:Y:S01]  /*162e0*/  IMAD.MOV.U32 R12, RZ, RZ, 0x3 ;  /* 0x00000003ff0c7424 */ /* 0x000fe200078e00ff */
[----:B------:R-:W-:-:S05]  /*162f0*/  @!P0 LEA R14, P1, R37, R14, 0x1 ;  /* 0x0000000e250e8211 */ /* 0x000fca00078208ff */
[----:B------:R-:W-:-:S08]  /*16300*/  @!P0 IMAD.MOV.U32 R2, RZ, RZ, R14 ;  /* 0x000000ffff028224 */ /* 0x000fd000078e000e */
[----:B------:R-:W-:Y:S05]  /*16310*/  WARPSYNC.COLLECTIVE R15, `(.L_x_2344) ;  /* 0x000000000f087348 */ /* 0x000fea0003c00000 */
[----:B------:R0:W1:Y:S02]  /*16320*/  SHFL.IDX P6, R14, R13, R12, R11 ;  /* 0x0000000c0d0e7389 */ /* 0x00006400000c000b */
[----:B01----:R-:W-:Y:S01]  /*16330*/  ENDCOLLECTIVE ;  /* 0x000000000000791b */ /* 0x003fe20003800000 */
.L_x_2344:
        /* <DEDUP_REMOVED lines=16> */
.L_x_2345:
[----:B------:R-:W-:Y:S02]  /*16440*/  IMAD.MOV.U32 R13, RZ, RZ, R4 ;  /* 0x000000ffff0d7224 */ /* 0x000fe400078e0004 */
[----:B------:R-:W-:Y:S01]  /*16450*/  IMAD.MOV.U32 R12, RZ, RZ, 0x4 ;  /* 0x00000004ff0c7424 */ /* 0x000fe200078e00ff */
[----:B------:R-:W-:-:S05]  /*16460*/  @!P0 LEA R14, P1, R37, R14, 0x1 ;  /* 0x0000000e250e8211 */ /* 0x000fca00078208ff */
[----:B------:R-:W-:-:S08]  /*16470*/  @!P0 IMAD.MOV.U32 R2, RZ, RZ, R14 ;  /* 0x000000ffff028224 */ /* 0x000fd000078e000e */
[----:B------:R-:W-:Y:S05]  /*16480*/  WARPSYNC.COLLECTIVE R15, `(.L_x_2346) ;  /* 0x000000000f087348 */ /* 0x000fea0003c00000 */
[----:B------:R0:W1:Y:S02]  /*16490*/  SHFL.IDX P6, R14, R13, R12, R11 ;  /* 0x0000000c0d0e7389 */ /* 0x00006400000c000b */
[----:B01----:R-:W-:Y:S01]  /*164a0*/  ENDCOLLECTIVE ;  /* 0x000000000000791b */ /* 0x003fe20003800000 */
.L_x_2346:
        /* <DEDUP_REMOVED lines=16> */
.L_x_2347:
[----:B------:R-:W-:Y:S02]  /*165b0*/  IMAD.MOV.U32 R13, RZ, RZ, R4 ;  /* 0x000000ffff0d7224 */ /* 0x000fe400078e0004 */
[----:B------:R-:W-:Y:S01]  /*165c0*/  IMAD.MOV.U32 R12, RZ, RZ, 0x5 ;  /* 0x00000005ff0c7424 */ /* 0x000fe200078e00ff */
[----:B------:R-:W-:-:S05]  /*165d0*/  @!P0 LEA R14, P1, R37, R14, 0x1 ;  /* 0x0000000e250e8211 */ /* 0x000fca00078208ff */
[----:B------:R-:W-:-:S08]  /*165e0*/  @!P0 IMAD.MOV.U32 R2, RZ, RZ, R14 ;  /* 0x000000ffff028224 */ /* 0x000fd000078e000e */
[----:B------:R-:W-:Y:S05]  /*165f0*/  WARPSYNC.COLLECTIVE R15, `(.L_x_2348) ;  /* 0x000000000f087348 */ /* 0x000fea0003c00000 */
[----:B------:R0:W1:Y:S02]  /*16600*/  SHFL.IDX P6, R14, R13, R12, R11 ;  /* 0x0000000c0d0e7389 */ /* 0x00006400000c000b */
[----:B01----:R-:W-:Y:S01]  /*16610*/  ENDCOLLECTIVE ;  /* 0x000000000000791b */ /* 0x003fe20003800000 */
.L_x_2348:
        /* <DEDUP_REMOVED lines=16> */
.L_x_2349:
        /* <DEDUP_REMOVED lines=8> */
.L_x_2350:
        /* <DEDUP_REMOVED lines=15> */
.L_x_2351:
[----:B------:R-:W-:Y:S02]  /*16890*/  IMAD.MOV.U32 R13, RZ, RZ, R4 ;  /* 0x000000ffff0d7224 */ /* 0x000fe400078e0004 */
[----:B------:R-:W-:Y:S01]  /*168a0*/  IMAD.MOV.U32 R12, RZ, RZ, 0x7 ;  /* 0x00000007ff0c7424 */ /* 0x000fe200078e00ff */
[----:B------:R-:W-:-:S05]  /*168b0*/  @!P0 LEA R14, P1, R37, R14, 0x1 ;  /* 0x0000000e250e8211 */ /* 0x000fca00078208ff */
[----:B------:R-:W-:-:S08]  /*168c0*/  @!P0 IMAD.MOV.U32 R2, RZ, RZ, R14 ;  /* 0x000000ffff028224 */ /* 0x000fd000078e000e */
[----:B------:R-:W-:Y:S05]  /*168d0*/  WARPSYNC.COLLECTIVE R15, `(.L_x_2352) ;  /* 0x000000000f087348 */ /* 0x000fea0003c00000 */
[----:B------:R0:W1:Y:S02]  /*168e0*/  SHFL.IDX P6, R14, R13, R12, R11 ;  /* 0x0000000c0d0e7389 */ /* 0x00006400000c000b */
[----:B01----:R-:W-:Y:S01]  /*168f0*/  ENDCOLLECTIVE ;  /* 0x000000000000791b */ /* 0x003fe20003800000 */
.L_x_2352:
        /* <DEDUP_REMOVED lines=10> */
[----:B------:R-:W-:-:S07]  /*169a0*/  MOV R6, R14 ;  /* 0x0000000e00067202 */ /* 0x000fce0000000f00 */
[----:B0-----:R-:W-:Y:S05]  /*169b0*/  WARPSYNC.COLLECTIVE R15, `(.L_x_2353) ;  /* 0x000000000f087348 */ /* 0x001fea0003c00000 */
[----:B------:R1:W2:Y:S02]  /*169c0*/  SHFL.IDX P6, R14, R13, R12, R11 ;  /* 0x0000000c0d0e7389 */ /* 0x0002a400000c000b */
[----:B012---:R-:W-:Y:S01]  /*169d0*/  ENDCOLLECTIVE ;  /* 0x000000000000791b */ /* 0x007fe20003800000 */
.L_x_2353:
[----:B------:R-:W-:Y:S05]  /*169e0*/  BRA `(.L_x_2354) ;  /* 0xffffffc800e07947 */ /* 0x000fea000383ffff */
.L_x_2282:
[----:B0-----:R0:W2:Y:S02]  /*169f0*/  SYNCS.PHASECHK.TRANS64.TRYWAIT P0, [R17+URZ+0x38820], R0 ;  /* 0x03882000110075a7 */ /* 0x0010a4000800017f */
[----:B--2---:R-:W-:Y:S05]  /*16a00*/  @!P0 NANOSLEEP.SYNCS 0x989680 ;  /* 0x009896800000895d */ /* 0x004fea0003900000 */
[----:B------:R-:W2:Y:S02]  /*16a10*/  @!P0 SYNCS.PHASECHK.TRANS64 P0, [R17+URZ+0x38820], R0 ;  /* 0x03882000110085a7 */ /* 0x000ea4000800007f */
[----:B--2---:R-:W-:Y:S05]  /*16a20*/  @!P0 BRA `(.L_x_2282) ;  /* 0xfffffffc00f08947 */ /* 0x004fea000383ffff */
[----:B------:R-:W-:Y:S05]  /*16a30*/  BRA `(.L_x_2355) ;  /* 0xffffffcc00487947 */ /* 0x000fea000383ffff */
.L_x_2286:
[----:B-1----:R1:W2:Y:S02]  /*16a40*/  SYNCS.PHASECHK.TRANS64.TRYWAIT P0, [R6+URZ+0x38840], R3 ;  /* 0x03884003060075a7 */ /* 0x0022a4000800017f */
[----:B--2---:R-:W-:Y:S05]  /*16a50*/  @!P0 NANOSLEEP.SYNCS 0x989680 ;  /* 0x009896800000895d */ /* 0x004fea0003900000 */
[----:B------:R-:W2:Y:S02]  /*16a60*/  @!P0 SYNCS.PHASECHK.TRANS64 P0, [R6+URZ+0x38840], R3 ;  /* 0x03884003060085a7 */ /* 0x000ea4000800007f */
[----:B--2---:R-:W-:Y:S05]  /*16a70*/  @!P0 BRA `(.L_x_2286) ;  /* 0xfffffffc00f08947 */ /* 0x004fea000383ffff */
[----:B------:R-:W-:Y:S05]  /*16a80*/  BRA `(.L_x_2356) ;  /* 0xffffffd000087947 */ /* 0x000fea000383ffff */
.L_x_2287:
        /* <DEDUP_REMOVED lines=8> */
.L_x_2358:
[----:B------:R-:W-:Y:S05]  /*16b10*/  BSYNC B1 ;  /* 0x0000000000017941 */ /* 0x000fea0003800000 */
.L_x_2357:
[----:B------:R-:W-:Y:S01]  /*16b20*/  IMAD.MOV.U32 R13, RZ, RZ, R8 ;  /* 0x000000ffff0d7224 */ /* 0x000fe200078e0008 */
[----:B------:R-:W-:Y:S01]  /*16b30*/  LEA R9, R9, R17, 0x1 ;  /* 0x0000001109097211 */ /* 0x000fe200078e08ff */
        /* <DEDUP_REMOVED lines=8> */
.L_x_2359:
[----:B------:R-:W-:Y:S02]  /*16bc0*/  IMAD.MOV.U32 R13, RZ, RZ, R20 ;  /* 0x000000ffff0d7224 */ /* 0x000fe400078e0014 */
[----:B------:R-:W-:Y:S01]  /*16bd0*/  IMAD.MOV.U32 R12, RZ, RZ, 0x1 ;  /* 0x00000001ff0c7424 */ /* 0x000fe200078e00ff */
[----:B------:R-:W-:-:S13]  /*16be0*/  IADD3 R2, P0, R14, R0, RZ ;  /* 0x000000000e027210 */ /* 0x000fda0007f1e0ff */
[----:B------:R-:W-:Y:S05]  /*16bf0*/  WARPSYNC.COLLECTIVE R15, `(.L_x_2360) ;  /* 0x000000000f087348 */ /* 0x000fea0003c00000 */
[----:B------:R0:W1:Y:S02]  /*16c00*/  SHFL.IDX P6, R14, R13, R12, R11 ;  /* 0x0000000c0d0e7389 */ /* 0x00006400000c000b */
[----:B01----:R-:W-:Y:S01]  /*16c10*/  ENDCOLLECTIVE ;  /* 0x000000000000791b */ /* 0x003fe20003800000 */
.L_x_2360:
        /* <DEDUP_REMOVED lines=13> */
.L_x_2361:
[----:B------:R-:W-:Y:S02]  /*16cf0*/  IMAD.MOV.U32 R13, RZ, RZ, R20 ;  /* 0x000000ffff0d7224 */ /* 0x000fe400078e0014 */
[----:B------:R-:W-:Y:S01]  /*16d00*/  IMAD.MOV.U32 R12, RZ, RZ, 0x2 ;  /* 0x00000002ff0c7424 */ /* 0x000fe200078e00ff */
[----:B------:R-:W-:-:S13]  /*16d10*/  IADD3 R2, P0, R14, R0, RZ ;  /* 0x000000000e027210 */ /* 0x000fda0007f1e0ff */
[----:B------:R-:W-:Y:S05]  /*16d20*/  WARPSYNC.COLLECTIVE R15, `(.L_x_2362) ;  /* 0x000000000f087348 */ /* 0x000fea0003c00000 */
[----:B------:R0:W1:Y:S02]  /*16d30*/  SHFL.IDX P6, R14, R13, R12, R11 ;  /* 0x0000000c0d0e7389 */ /* 0x00006400000c000b */
[----:B01----:R-:W-:Y:S01]  /*16d40*/  ENDCOLLECTIVE ;  /* 0x000000000000791b */ /* 0x003fe20003800000 */
.L_x_2362:
        /* <DEDUP_REMOVED lines=13> */
.L_x_2363:
[----:B------:R-:W-:Y:S02]  /*16e20*/  IMAD.MOV.U32 R13, RZ, RZ, R20 ;  /* 0x000000ffff0d7224 */ /* 0x000fe400078e0014 */
[----:B------:R-:W-:Y:S01]  /*16e30*/  IMAD.MOV.U32 R12, RZ, RZ, 0x3 ;  /* 0x00000003ff0c7424 */ /* 0x000fe200078e00ff */
[----:B------:R-:W-:-:S13]  /*16e40*/  IADD3 R2, P0, R14, R0, RZ ;  /* 0x000000000e027210 */ /* 0x000fda0007f1e0ff */
[----:B------:R-:W-:Y:S05]  /*16e50*/  WARPSYNC.COLLECTIVE R15, `(.L_x_2364) ;  /* 0x000000000f087348 */ /* 0x000fea0003c00000 */
[----:B------:R0:W1:Y:S02]  /*16e60*/  SHFL.IDX P6, R14, R13, R12, R11 ;  /* 0x0000000c0d0e7389 */ /* 0x00006400000c000b */
[----:B01----:R-:W-:Y:S01]  /*16e70*/  ENDCOLLECTIVE ;  /* 0x000000000000791b */ /* 0x003fe20003800000 */
.L_x_2364:
        /* <DEDUP_REMOVED lines=13> */
.L_x_2365:
[----:B------:R-:W-:Y:S02]  /*16f50*/  IMAD.MOV.U32 R13, RZ, RZ, R20 ;  /* 0x000000ffff0d7224 */ /* 0x000fe400078e0014 */
[----:B------:R-:W-:Y:S01]  /*16f60*/  IMAD.MOV.U32 R12, RZ, RZ, 0x4 ;  /* 0x00000004ff0c7424 */ /* 0x000fe200078e00ff */
[----:B------:R-:W-:-:S13]  /*16f70*/  IADD3 R2, P0, R14, R0, RZ ;  /* 0x000000000e027210 */ /* 0x000fda0007f1e0ff */
[----:B------:R-:W-:Y:S05]  /*16f80*/  WARPSYNC.COLLECTIVE R15, `(.L_x_2366) ;  /* 0x000000000f087348 */ /* 0x000fea0003c00000 */
[----:B------:R0:W1:Y:S02]  /*16f90*/  SHFL.IDX P6, R14, R13, R12, R11 ;  /* 0x0000000c0d0e7389 */ /* 0x00006400000c000b */
[----:B01----:R-:W-:Y:S01]  /*16fa0*/  ENDCOLLECTIVE ;  /* 0x000000000000791b */ /* 0x003fe20003800000 */
.L_x_2366:
        /* <DEDUP_REMOVED lines=13> */
.L_x_2367:
[----:B------:R-:W-:Y:S05]  /*17080*/  BRA `(.L_x_2368) ;  /* 0xffffffcc00887947 */ /* 0x000fea000383ffff */
.L_x_2292:
[----:B0-----:R0:W1:Y:S02]  /*17090*/  SYNCS.PHASECHK.TRANS64.TRYWAIT P0, [R6+URZ+0x38860], R3 ;  /* 0x03886003060075a7 */ /* 0x001064000800017f */
[----:B-1----:R-:W-:Y:S05]  /*170a0*/  @!P0 NANOSLEEP.SYNCS 0x989680 ;  /* 0x009896800000895d */ /* 0x002fea0003900000 */
[----:B------:R-:W1:Y:S02]  /*170b0*/  @!P0 SYNCS.PHASECHK.TRANS64 P0, [R6+URZ+0x38860], R3 ;  /* 0x03886003060085a7 */ /* 0x000e64000800007f */
[----:B-1----:R-:W-:Y:S05]  /*170c0*/  @!P0 BRA `(.L_x_2292) ;  /* 0xfffffffc00f08947 */ /* 0x002fea000383ffff */
[----:B------:R-:W-:Y:S05]  /*170d0*/  BRA `(.L_x_2369) ;  /* 0xffffffcc00e87947 */ /* 0x000fea000383ffff */
.L_x_2293:
        /* <DEDUP_REMOVED lines=8> */
.L_x_2371:
[----:B------:R-:W-:Y:S05]  /*17160*/  BSYNC B1 ;  /* 0x0000000000017941 */ /* 0x000fea0003800000 */
.L_x_2370:
        /* <DEDUP_REMOVED lines=9> */
.L_x_2372:
[----:B------:R-:W-:Y:S02]  /*17200*/  IMAD.MOV.U32 R13, RZ, RZ, R19 ;  /* 0x000000ffff0d7224 */ /* 0x000fe400078e0013 */
[----:B------:R-:W-:Y:S01]  /*17210*/  IMAD.MOV.U32 R12, RZ, RZ, 0x1 ;  /* 0x00000001ff0c7424 */ /* 0x000fe200078e00ff */
[----:B------:R-:W-:-:S13]  /*17220*/  IADD3 R2, P0, R14, R0, RZ ;  /* 0x000000000e027210 */ /* 0x000fda0007f1e0ff */
[----:B------:R-:W-:Y:S05]  /*17230*/  WARPSYNC.COLLECTIVE R15, `(.L_x_2373) ;  /* 0x000000000f087348 */ /* 0x000fea0003c00000 */
[----:B------:R0:W1:Y:S02]  /*17240*/  SHFL.IDX P6, R14, R13, R12, R11 ;  /* 0x0000000c0d0e7389 */ /* 0x00006400000c000b */
[----:B01----:R-:W-:Y:S01]  /*17250*/  ENDCOLLECTIVE ;  /* 0x000000000000791b */ /* 0x003fe20003800000 */
.L_x_2373:
        /* <DEDUP_REMOVED lines=17> */
.L_x_2374:
[----:B------:R-:W-:Y:S02]  /*17370*/  IMAD.MOV.U32 R13, RZ, RZ, R19 ;  /* 0x000000ffff0d7224 */ /* 0x000fe400078e0013 */
[----:B------:R-:W-:Y:S01]  /*17380*/  IMAD.MOV.U32 R12, RZ, RZ, 0x2 ;  /* 0x00000002ff0c7424 */ /* 0x000fe200078e00ff */
[----:B------:R-:W-:-:S13]  /*17390*/  IADD3 R2, P0, R14, R0, RZ ;  /* 0x000000000e027210 */ /* 0x000fda0007f1e0ff */
[----:B------:R-:W-:Y:S05]  /*173a0*/  WARPSYNC.COLLECTIVE R15, `(.L_x_2375) ;  /* 0x000000000f087348 */ /* 0x000fea0003c00000 */
[----:B------:R0:W1:Y:S02]  /*173b0*/  SHFL.IDX P6, R14, R13, R12, R11 ;  /* 0x0000000c0d0e7389 */ /* 0x00006400000c000b */
[----:B01----:R-:W-:Y:S01]  /*173c0*/  ENDCOLLECTIVE ;  /* 0x000000000000791b */ /* 0x003fe20003800000 */
.L_x_2375:
        /* <DEDUP_REMOVED lines=17> */
.L_x_2376:
[----:B------:R-:W-:Y:S02]  /*174e0*/  IMAD.MOV.U32 R13, RZ, RZ, R19 ;  /* 0x000000ffff0d7224 */ /* 0x000fe400078e0013 */
[----:B------:R-:W-:Y:S01]  /*174f0*/  IMAD.MOV.U32 R12, RZ, RZ, 0x3 ;  /* 0x00000003ff0c7424 */ /* 0x000fe200078e00ff */
[----:B------:R-:W-:-:S13]  /*17500*/  IADD3 R2, P0, R14, R0, RZ ;  /* 0x000000000e027210 */ /* 0x000fda0007f1e0ff */
[----:B------:R-:W-:Y:S05]  /*17510*/  WARPSYNC.COLLECTIVE R15, `(.L_x_2377) ;  /* 0x000000000f087348 */ /* 0x000fea0003c00000 */
[----:B------:R0:W1:Y:S02]  /*17520*/  SHFL.IDX P6, R14, R13, R12, R11 ;  /* 0x0000000c0d0e7389 */ /* 0x00006400000c000b */
[----:B01----:R-:W-:Y:S01]  /*17530*/  ENDCOLLECTIVE ;  /* 0x000000000000791b */ /* 0x003fe20003800000 */
.L_x_2377:
        /* <DEDUP_REMOVED lines=17> */
.L_x_2378:
[----:B------:R-:W-:Y:S02]  /*17650*/  IMAD.MOV.U32 R13, RZ, RZ, R19 ;  /* 0x000000ffff0d7224 */ /* 0x000fe400078e0013 */
[----:B------:R-:W-:Y:S01]  /*17660*/  IMAD.MOV.U32 R12, RZ, RZ, 0x4 ;  /* 0x00000004ff0c7424 */ /* 0x000fe200078e00ff */
[----:B------:R-:W-:-:S13]  /*17670*/  IADD3 R2, P0, R14, R0, RZ ;  /* 0x000000000e027210 */ /* 0x000fda0007f1e0ff */
[----:B------:R-:W-:Y:S05]  /*17680*/  WARPSYNC.COLLECTIVE R15, `(.L_x_2379) ;  /* 0x000000000f087348 */ /* 0x000fea0003c00000 */
[----:B------:R0:W1:Y:S02]  /*17690*/  SHFL.IDX P6, R14, R13, R12, R11 ;  /* 0x0000000c0d0e7389 */ /* 0x00006400000c000b */
[----:B01----:R-:W-:Y:S01]  /*176a0*/  ENDCOLLECTIVE ;  /* 0x000000000000791b */ /* 0x003fe20003800000 */
.L_x_2379:
        /* <DEDUP_REMOVED lines=12> */
.L_x_2380:
        /* <DEDUP_REMOVED lines=9> */
.L_x_2301:
[----:B0-----:R0:W2:Y:S02]  /*17800*/  SYNCS.PHASECHK.TRANS64.TRYWAIT P0, [R4+URZ+0x38860], R3 ;  /* 0x03886003040075a7 */ /* 0x0010a4000800017f */
[----:B--2---:R-:W-:Y:S05]  /*17810*/  @!P0 NANOSLEEP.SYNCS 0x989680 ;  /* 0x009896800000895d */ /* 0x004fea0003900000 */
[----:B------:R-:W2:Y:S02]  /*17820*/  @!P0 SYNCS.PHASECHK.TRANS64 P0, [R4+URZ+0x38860], R3 ;  /* 0x03886003040085a7 */ /* 0x000ea4000800007f */
[----:B--2---:R-:W-:Y:S05]  /*17830*/  @!P0 BRA `(.L_x_2301) ;  /* 0xfffffffc00f08947 */ /* 0x004fea000383ffff */
[----:B------:R-:W-:Y:S05]  /*17840*/  BRA `(.L_x_2382) ;  /* 0xffffffd000407947 */ /* 0x000fea000383ffff */
.L_x_2302:
        /* <DEDUP_REMOVED lines=8> */
.L_x_2384:
[----:B------:R-:W-:Y:S05]  /*178d0*/  BSYNC B0 ;  /* 0x0000000000007941 */ /* 0x000fea0003800000 */
.L_x_2383:
        /* <DEDUP_REMOVED lines=9> */
.L_x_2385:
[----:B------:R-:W-:Y:S02]  /*17970*/  IMAD.MOV.U32 R13, RZ, RZ, R19 ;  /* 0x000000ffff0d7224 */ /* 0x000fe400078e0013 */
[----:B------:R-:W-:Y:S01]  /*17980*/  IMAD.MOV.U32 R12, RZ, RZ, 0x1 ;  /* 0x00000001ff0c7424 */ /* 0x000fe200078e00ff */
[----:B------:R-:W-:-:S13]  /*17990*/  IADD3 R2, P0, R14, R6, RZ ;  /* 0x000000060e027210 */ /* 0x000fda0007f1e0ff */
[----:B------:R-:W-:Y:S05]  /*179a0*/  WARPSYNC.COLLECTIVE R15, `(.L_x_2386) ;  /* 0x000000000f087348 */ /* 0x000fea0003c00000 */
[----:B------:R0:W1:Y:S02]  /*179b0*/  SHFL.IDX P6, R14, R13, R12, R11 ;  /* 0x0000000c0d0e7389 */ /* 0x00006400000c000b */
[----:B01----:R-:W-:Y:S01]  /*179c0*/  ENDCOLLECTIVE ;  /* 0x000000000000791b */ /* 0x003fe20003800000 */
.L_x_2386:
[----:B------:R-:W-:Y:S01]  /*179d0*/  IMAD.X R3, RZ, RZ, R0, P0 ;  /* 0x000000ffff037224 */ /* 0x000fe200000e0600 */
[----:B------:R-:W-:Y:S01]  /*179e0*/  ISETP.LT.OR P0, PT, R5, 0x1, P5 ;  /* 0x000000010500780c */ /* 0x000fe20002f01670 */
[----:B------:R-:W-:Y:S01]  /*179f0*/  IMAD R0, R8, 0x2, R17 ;  /* 0x0000000208007824 */ /* 0x000fe200078e0211 */
        /* <DEDUP_REMOVED lines=10> */
.L_x_2387:
        /* <DEDUP_REMOVED lines=14> */
.L_x_2388:
        /* <DEDUP_REMOVED lines=12> */
.L_x_2389:
        /* <DEDUP_REMOVED lines=14> */
.L_x_2390:
        /* <DEDUP_REMOVED lines=12> */
.L_x_2391:
        /* <DEDUP_REMOVED lines=14> */
.L_x_2392:
        /* <DEDUP_REMOVED lines=12> */
.L_x_2393:
        /* <DEDUP_REMOVED lines=9> */
.L_x_2307:
        /* <DEDUP_REMOVED lines=8> */
.L_x_2396:
[----:B------:R-:W-:Y:S05]  /*18090*/  BSYNC B0 ;  /* 0x0000000000007941 */ /* 0x000fea0003800000 */
.L_x_2395:
[----:B------:R-:W-:Y:S05]  /*180a0*/  BRA `(.L_x_2397) ;  /* 0xffffffcc00d47947 */ /* 0x000fea000383ffff */
.L_x_2310:
[----:B-1----:R1:W2:Y:S02]  /*180b0*/  SYNCS.PHASECHK.TRANS64.TRYWAIT P0, [R4+URZ+0x38820], R0 ;  /* 0x03882000040075a7 */ /* 0x0022a4000800017f */
[----:B--2---:R-:W-:Y:S05]  /*180c0*/  @!P0 NANOSLEEP.SYNCS 0x989680 ;  /* 0x009896800000895d */ /* 0x004fea0003900000 */
[----:B------:R-:W2:Y:S02]  /*180d0*/  @!P0 SYNCS.PHASECHK.TRANS64 P0, [R4+URZ+0x38820], R0 ;  /* 0x03882000040085a7 */ /* 0x000ea4000800007f */
[----:B--2---:R-:W-:Y:S05]  /*180e0*/  @!P0 BRA `(.L_x_2310) ;  /* 0xfffffffc00f08947 */ /* 0x004fea000383ffff */
[----:B------:R-:W-:Y:S05]  /*180f0*/  BRA `(.L_x_2398) ;  /* 0xffffffd0001c7947 */ /* 0x000fea000383ffff */
.L_x_2311:
        /* <DEDUP_REMOVED lines=11> */
.L_x_2400:
[----:B------:R-:W-:Y:S05]  /*181b0*/  BSYNC B0 ;  /* 0x0000000000007941 */ /* 0x000fea0003800000 */
.L_x_2399:
[----:B------:R-:W-:Y:S05]  /*181c0*/  BRA `(.L_x_2401) ;  /* 0xffffffd000047947 */ /* 0x000fea000383ffff */
.L_x_2314:
[----:B------:R-:W-:Y:S01]  /*181d0*/  BSSY B1, `(.L_x_2402) ;  /* 0x0000006000017945 */ /* 0x000fe20003800000 */
[----:B------:R-:W-:-:S07]  /*181e0*/  IMAD.MOV.U32 R15, RZ, RZ, -0x1 ;  /* 0xffffffffff0f7424 */ /* 0x000fce00078e00ff */
[----:B01---5:R-:W-:Y:S05]  /*181f0*/  WARPSYNC.COLLECTIVE R15, `(.L_x_2403) ;  /* 0x000000000f0c7348 */ /* 0x023fea0003c00000 */
[----:B------:R-:W-:Y:S02]  /*18200*/  ELECT P6, UR62, PT ;  /* 0x00000000003e782f */ /* 0x000fe400038c0000 */
[----:B------:R-:W-:Y:S01]  /*18210*/  MOV R14, UR62 ;  /* 0x0000003e000e7c02 */ /* 0x000fe20008000f00 */
[----:B01---5:R-:W-:Y:S10]  /*18220*/  ENDCOLLECTIVE ;  /* 0x000000000000791b */ /* 0x023ff40003800000 */
.L_x_2403:
[----:B------:R-:W-:Y:S05]  /*18230*/  BSYNC B1 ;  /* 0x0000000000017941 */ /* 0x000fea0003800000 */
.L_x_2402:
[----:B------:R-:W-:Y:S05]  /*18240*/  BRA `(.L_x_2404) ;  /* 0xffffffcc00fc7947 */ /* 0x000fea000383ffff */
.L_x_2316:
[----:B-1----:R1:W2:Y:S02]  /*18250*/  SYNCS.PHASECHK.TRANS64.TRYWAIT P1, [R5+URZ+0x38840], R0 ;  /* 0x03884000050075a7 */ /* 0x0022a4000802017f */
[----:B--2---:R-:W-:Y:S05]  /*18260*/  @!P1 NANOSLEEP.SYNCS 0x989680 ;  /* 0x009896800000995d */ /* 0x004fea0003900000 */
[----:B------:R-:W2:Y:S02]  /*18270*/  @!P1 SYNCS.PHASECHK.TRANS64 P1, [R5+URZ+0x38840], R0 ;  /* 0x03884000050095a7 */ /* 0x000ea4000802007f */
[----:B--2---:R-:W-:Y:S05]  /*18280*/  @!P1 BRA `(.L_x_2316) ;  /* 0xfffffffc00f09947 */ /* 0x004fea000383ffff */
[----:B------:R-:W-:Y:S05]  /*18290*/  BRA `(.L_x_2405) ;  /* 0xffffffd000247947 */ /* 0x000fea000383ffff */
.L_x_2318:
[----:B--2---:R2:W3:Y:S02]  /*182a0*/  SYNCS.PHASECHK.TRANS64.TRYWAIT P1, [R23+URZ+0x38840], R2 ;  /* 0x03884002170075a7 */ /* 0x0044e4000802017f */
[----:B---3--:R-:W-:Y:S05]  /*182b0*/  @!P1 NANOSLEEP.SYNCS 0x989680 ;  /* 0x009896800000995d */ /* 0x008fea0003900000 */
[----:B------:R-:W3:Y:S02]  /*182c0*/  @!P1 SYNCS.PHASECHK.TRANS64 P1, [R23+URZ+0x38840], R2 ;  /* 0x03884002170095a7 */ /* 0x000ee4000802007f */
[----:B---3--:R-:W-:Y:S05]  /*182d0*/  @!P1 BRA `(.L_x_2318) ;  /* 0xfffffffc00f09947 */ /* 0x008fea000383ffff */
[----:B------:R-:W-:Y:S05]  /*182e0*/  BRA `(.L_x_2406) ;  /* 0xffffffd000307947 */ /* 0x000fea000383ffff */
.L_x_2320:
[----:B---3--:R3:W4:Y:S02]  /*182f0*/  SYNCS.PHASECHK.TRANS64.TRYWAIT P1, [R5+URZ+0x38860], R0 ;  /* 0x03886000050075a7 */ /* 0x008724000802017f */
[----:B----4-:R-:W-:Y:S05]  /*18300*/  @!P1 NANOSLEEP.SYNCS 0x989680 ;  /* 0x009896800000995d */ /* 0x010fea0003900000 */
[----:B------:R-:W4:Y:S02]  /*18310*/  @!P1 SYNCS.PHASECHK.TRANS64 P1, [R5+URZ+0x38860], R0 ;  /* 0x03886000050095a7 */ /* 0x000f24000802007f */
[----:B----4-:R-:W-:Y:S05]  /*18320*/  @!P1 BRA `(.L_x_2320) ;  /* 0xfffffffc00f09947 */ /* 0x010fea000383ffff */
[----:B------:R-:W-:Y:S05]  /*18330*/  BRA `(.L_x_2407) ;  /* 0xffffffd0002c7947 */ /* 0x000fea000383ffff */
.L_x_2408:
        /* <DEDUP_REMOVED lines=12> */
.L_x_3299:


//--------------------- .text._ZN7cutlass13device_kernelIN5flash11enable_sm90INS1_16FlashAttnFwdSm90INS1_25CollectiveMainloopFwdSm90ILi2EN4cute5tupleIJNS5_1CILi1EEES8_S8_EEENS6_IJNS7_ILi128EEENS7_ILi80EEENS7_ILi256EEEEEELi256ENS_10bfloat16_tEfNS_4arch4Sm90ELb1ELb0ELb0ELb1ELb1ELb0ELb0ELb1ELb1ELb1ELb0ELb0EEENS1_21CollectiveEpilogueFwdINS6_IJSA_SC_SB_EEES9_SE_SG_Li256ELb1ELb1ELb0ELb0EEENS1_36VarlenDynamicPersistentTileSchedulerILi128ELi80ELi256ELi128ELb0ELb1ELb1ELb1ELb1ELb1EEEEEEEEEvNT_6ParamsE --------------------------
	.section	.text._ZN7cutlass13device_kernelIN5flash11enable_sm90INS1_16FlashAttnFwdSm90INS1_25CollectiveMainloopFwdSm90ILi2EN4cute5tupleIJNS5_1CILi1EEES8_S8_EEENS6_IJNS7_ILi128EEENS7_ILi80EEENS7_ILi256EEEEEELi256ENS_10bfloat16_tEfNS_4arch4Sm90ELb1ELb0ELb0ELb1ELb1ELb0ELb0ELb1ELb1ELb1ELb0ELb0EEENS1_21CollectiveEpilogueFwdINS6_IJSA_SC_SB_EEES9_SE_SG_Li256ELb1ELb1ELb0ELb0EEENS1_36VarlenDynamicPersistentTileSchedulerILi128ELi80ELi256ELi128ELb0ELb1ELb1ELb1ELb1ELb1EEEEEEEEEvNT_6ParamsE,"ax",@progbits
	.align	128
.text._ZN7cutlass13device_kernelIN5flash11enable_sm90INS1_16FlashAttnFwdSm90INS1_25CollectiveMainloopFwdSm90ILi2EN4cute5tupleIJNS5_1CILi1EEES8_S8_EEENS6_IJNS7_ILi128EEENS7_ILi80EEENS7_ILi256EEEEEELi256ENS_10bfloat16_tEfNS_4arch4Sm90ELb1ELb0ELb0ELb1ELb1ELb0ELb0ELb1ELb1ELb1ELb0ELb0EEENS1_21CollectiveEpilogueFwdINS6_IJSA_SC_SB_EEES9_SE_SG_Li256ELb1ELb1ELb0ELb0EEENS1_36VarlenDynamicPersistentTileSchedulerILi128ELi80ELi256ELi128ELb0ELb1ELb1ELb1ELb1ELb1EEEEEEEEEvNT_6ParamsE:
        .type           _ZN7cutlass13device_kernelIN5flash11enable_sm90INS1_16FlashAttnFwdSm90INS1_25CollectiveMainloopFwdSm90ILi2EN4cute5tupleIJNS5_1CILi1EEES8_S8_EEENS6_IJNS7_ILi128EEENS7_ILi80EEENS7_ILi256EEEEEELi256ENS_10bfloat16_tEfNS_4arch4Sm90ELb1ELb0ELb0ELb1ELb1ELb0ELb0ELb1ELb1ELb1ELb0ELb0EEENS1_21CollectiveEpilogueFwdINS6_IJSA_SC_SB_EEES9_SE_SG_Li256ELb1ELb1ELb0ELb0EEENS1_36VarlenDynamicPersistentTileSchedulerILi128ELi80ELi256ELi128ELb0ELb1ELb1ELb1ELb1ELb1EEEEEEEEEvNT_6ParamsE,@function
        .size           _ZN7cutlass13device_kernelIN5flash11enable_sm90INS1_16FlashAttnFwdSm90INS1_25CollectiveMainloopFwdSm90ILi2EN4cute5tupleIJNS5_1CILi1EEES8_S8_EEENS6_IJNS7_ILi128EEENS7_ILi80EEENS7_ILi256EEEEEELi256ENS_10bfloat16_tEfNS_4arch4Sm90ELb1ELb0ELb0ELb1ELb1ELb0ELb0ELb1ELb1ELb1ELb0ELb0EEENS1_21CollectiveEpilogueFwdINS6_IJSA_SC_SB_EEES9_SE_SG_Li256ELb1ELb1ELb0ELb0EEENS1_36VarlenDynamicPersistentTileSchedulerILi128ELi80ELi256ELi128ELb0ELb1ELb1ELb1ELb1ELb1EEEEEEEEEvNT_6ParamsE,(.L_x_3300 - _ZN7cutlass13device_kernelIN5flash11enable_sm90INS1_16FlashAttnFwdSm90INS1_25CollectiveMainloopFwdSm90ILi2EN4cute5tupleIJNS5_1CILi1EEES8_S8_EEENS6_IJNS7_ILi128EEENS7_ILi80EEENS7_ILi256EEEEEELi256ENS_10bfloat16_tEfNS_4arch4Sm90ELb1ELb0ELb0ELb1ELb1ELb0ELb0ELb1ELb1ELb1ELb0ELb0EEENS1_21CollectiveEpilogueFwdINS6_IJSA_SC_SB_EEES9_SE_SG_Li256ELb1ELb1ELb0ELb0EEENS1_36VarlenDynamicPersistentTileSchedulerILi128ELi80ELi256ELi128ELb0ELb1ELb1ELb1ELb1ELb1EEEEEEEEEvNT_6ParamsE)
        .other          _ZN7cutlass13device_kernelIN5flash11enable_sm90INS1_16FlashAttnFwdSm90INS1_25CollectiveMainloopFwdSm90ILi2EN4cute5tupleIJNS5_1CILi1EEES8_S8_EEENS6_IJNS7_ILi128EEENS7_ILi80EEENS7_ILi256EEEEEELi256ENS_10bfloat16_tEfNS_4arch4Sm90ELb1ELb0ELb0ELb1ELb1ELb0ELb0ELb1ELb1ELb1ELb0ELb0EEENS1_21CollectiveEpilogueFwdINS6_IJSA_SC_SB_EEES9_SE_SG_Li256ELb1ELb1ELb0ELb0EEENS1_36VarlenDynamicPersistentTileSchedulerILi128ELi80ELi256ELi128ELb0ELb1ELb1ELb1ELb1ELb1EEEEEEEEEvNT_6ParamsE,@"STO_CUDA_ENTRY STV_DEFAULT"
_ZN7cutlass13device_kernelIN5flash11enable_sm90INS1_16FlashAttnFwdSm90INS1_25CollectiveMainloopFwdSm90ILi2EN4cute5tupleIJNS5_1CILi1EEES8_S8_EEENS6_IJNS7_ILi128EEENS7_ILi80EEENS7_ILi256EEEEEELi256ENS_10bfloat16_tEfNS_4arch4Sm90ELb1ELb0ELb0ELb1ELb1ELb0ELb0ELb1ELb1ELb1ELb0ELb0EEENS1_21CollectiveEpilogueFwdINS6_IJSA_SC_SB_EEES9_SE_SG_Li256ELb1ELb1ELb0ELb0EEENS1_36VarlenDynamicPersistentTileSchedulerILi128ELi80ELi256ELi128ELb0ELb1ELb1ELb1ELb1ELb1EEEEEEEEEvNT_6ParamsE:
        /* <DEDUP_REMOVED lines=45> */
.L_x_2409:
        /* <DEDUP_REMOVED lines=22> */
.L_x_2410:
        /* <DEDUP_REMOVED lines=18> */
.L_x_2411:
        /* <DEDUP_REMOVED lines=22> */
.L_x_2412:
        /* <DEDUP_REMOVED lines=23> */
.L_x_2413:
        /* <DEDUP_REMOVED lines=10> */
.L_x_2415:
        /* <DEDUP_REMOVED lines=18> */
[----:B------:R-:W0:Y:S02]  /*09e0*/  S2R R0, SR_TID.X ;  /* 0x0000000000007919 */ /* 0x000e240000002100 */
[----:B0-----:R-:W-:-:S05]  /*09f0*/  VIADD R12, R0, 0xffffff80 ;  /* 0xffffff80000c7836 */ /* 0x001fca0000000000 */
[----:B------:R-:W-:-:S04]  /*0a00*/  SHF.R.S32.HI R0, RZ, 0x1f, R12 ;  /* 0x0000001fff007819 */ /* 0x000fc8000001140c */
[CC--:B------:R-:W-:Y:S02]  /*0a10*/  LEA.HI R3, R0.reuse, R12.reuse, RZ, 0x4 ;  /* 0x0000000c00037211 */ /* 0x0c0fe400078f20ff */
[CC--:B------:R-:W-:Y:S02]  /*0a20*/  LEA.HI R4, R0.reuse, R12.reuse, RZ, 0x5 ;  /* 0x0000000c00047211 */ /* 0x0c0fe400078f28ff */
[----:B------:R-:W-:Y:S02]  /*0a30*/  SHF.R.S32.HI R6, RZ, 0x4, R3 ;  /* 0x00000004ff067819 */ /* 0x000fe40000011403 */
[----:B------:R-:W-:Y:S01]  /*0a40*/  LEA.HI R11, R0, R12, RZ, 0x2 ;  /* 0x0000000c000b7211 */ /* 0x000fe200078f10ff */
[----:B------:R-:W-:Y:S01]  /*0a50*/  IMAD.SHL.U32 R5, R4, 0x20, RZ ;  /* 0x0000002004057824 */ /* 0x000fe200078e00ff */
[C---:B------:R-:W-:Y:S02]  /*0a60*/  LOP3.LUT R4, R3.reuse, 0x3fffff0, RZ, 0xc0, !PT ;  /* 0x03fffff003047812 */ /* 0x040fe400078ec0ff */
[----:B------:R-:W-:-:S02]  /*0a70*/  LEA.HI R3, R3, R6, RZ, 0x1 ;  /* 0x0000000603037211 */ /* 0x000fc400078f08ff */
[----:B------:R-:W-:Y:S01]  /*0a80*/  LOP3.LUT R11, R11, 0xfffffffc, RZ, 0xc0, !PT ;  /* 0xfffffffc0b0b7812 */ /* 0x000fe200078ec0ff */
[C---:B------:R-:W-:Y:S01]  /*0a90*/  IMAD.IADD R4, R12.reuse, 0x1, -R4 ;  /* 0x000000010c047824 */ /* 0x040fe200078e0a04 */
[----:B------:R-:W-:Y:S02]  /*0aa0*/  LOP3.LUT R5, R5, 0xfffffc00, RZ, 0xc0, !PT ;  /* 0xfffffc0005057812 */ /* 0x000fe400078ec0ff */
[----:B------:R-:W-:Y:S01]  /*0ab0*/  LOP3.LUT R3, R3, 0x1ffffffe, RZ, 0xc0, !PT ;  /* 0x1ffffffe03037812 */ /* 0x000fe200078ec0ff */
[----:B------:R-:W-:Y:S02]  /*0ac0*/  IMAD.IADD R11, R12, 0x1, -R11 ;  /* 0x000000010c0b7824 */ /* 0x000fe400078e0a0b */
[----:B------:R-:W-:Y:S02]  /*0ad0*/  IMAD R4, R4, 0x40, R5 ;  /* 0x0000004004047824 */ /* 0x000fe400078e0205 */
[----:B------:R-:W-:Y:S01]  /*0ae0*/  IMAD.IADD R3, R6, 0x1, -R3 ;  /* 0x0000000106037824 */ /* 0x000fe200078e0a03 */
[----:B------:R-:W-:-:S03]  /*0af0*/  LEA.HI R5, R11, R11, RZ, 0x1 ;  /* 0x0000000b0b057211 */ /* 0x000fc600078f08ff */
[----:B------:R-:W-:Y:S01]  /*0b00*/  IMAD R3, R3, 0x8, R4 ;  /* 0x0000000803037824 */ /* 0x000fe200078e0204 */
[----:B------:R-:W-:-:S04]  /*0b10*/  LOP3.LUT R6, R5, 0x1ffffffe, RZ, 0xc0, !PT ;  /* 0x1ffffffe05067812 */ /* 0x000fc800078ec0ff */
[----:B------:R0:W-:Y:S01]  /*0b20*/  STL [R1+0x4], R3 ;  /* 0x0000040301007387 */ /* 0x0001e20000100800 */
[----:B------:R-:W-:Y:S01]  /*0b30*/  IMAD.IADD R6, R11, 0x1, -R6 ;  /* 0x000000010b067824 */ /* 0x000fe200078e0a06 */
[----:B--2---:R-:W-:Y:S02]  /*0b40*/  R2UR UR4, R2 ;  /* 0x00000000020472ca */ /* 0x004fe400000e0000 */
[CC--:B------:R-:W-:Y:S02]  /*0b50*/  LEA.HI R2, R0.reuse, R12.reuse, RZ, 0x7 ;  /* 0x0000000c00027211 */ /* 0x0c0fe400078f38ff */
[----:B------:R-:W-:Y:S02]  /*0b60*/  LEA.HI R0, R0, R12, RZ, 0x3 ;  /* 0x0000000c00007211 */ /* 0x000fe400078f18ff */
[----:B------:R-:W-:Y:S02]  /*0b70*/  LOP3.LUT R226, R2, 0xffffff80, RZ, 0xc0, !PT ;  /* 0xffffff8002e27812 */ /* 0x000fe400078ec0ff */
[----:B------:R-:W-:-:S02]  /*0b80*/  SHF.R.S32.HI R227, RZ, 0x7, R2 ;  /* 0x00000007ffe37819 */ /* 0x000fc40000011402 */
[----:B------:R-:W-:Y:S01]  /*0b90*/  LOP3.LUT R220, R0, 0xfffffff8, RZ, 0xc0, !PT ;  /* 0xfffffff800dc7812 */ /* 0x000fe200078ec0ff */
[----:B------:R-:W-:Y:S01]  /*0ba0*/  IMAD.IADD R226, R12, 0x1, -R226 ;  /* 0x000000010ce27824 */ /* 0x000fe200078e0ae2 */
[----:B------:R-:W-:Y:S01]  /*0bb0*/  LEA.HI R2, R2, R227, RZ, 0x1 ;  /* 0x000000e302027211 */ /* 0x000fe200078f08ff */
[----:B------:R-:W-:Y:S01]  /*0bc0*/  ULOP3.LUT UR7, UR4, 0x1, URZ, 0xfc, !UPT ;  /* 0x0000000104077892 */ /* 0x000fe2000f8efc3f */
[----:B------:R-:W-:Y:S02]  /*0bd0*/  IADD3 R220, R12, -R220, RZ ;  /* 0x800000dc0cdc7210 */ /* 0x000fe40007ffe0ff */
[----:B------:R-:W-:Y:S01]  /*0be0*/  SHF.R.S32.HI R7, RZ, 0x1f, R226 ;  /* 0x0000001fff077819 */ /* 0x000fe200000114e2 */
[----:B------:R-:W-:Y:S01]  /*0bf0*/  UMOV UR4, URZ ;  /* 0x0000003f00047c82 */ /* 0x000fe20008000000 */
[----:B------:R-:W-:Y:S01]  /*0c00*/  LOP3.LUT R2, R2, 0x3fffffe, RZ, 0xc0, !PT ;  /* 0x03fffffe02027812 */ /* 0x000fe200078ec0ff */
[----:B------:R-:W-:Y:S01]  /*0c10*/  IMAD.SHL.U32 R22, R220, 0x8, RZ ;  /* 0x00000008dc167824 */ /* 0x000fe200078e00ff */
[CC--:B------:R-:W-:Y:S01]  /*0c20*/  LEA.HI R8, R7.reuse, R226.reuse, RZ, 0x2 ;  /* 0x000000e207087211 */ /* 0x0c0fe200078f10ff */
[----:B0-----:R-:W-:Y:S01]  /*0c30*/  IMAD.U32 R3, RZ, RZ, UR7 ;  /* 0x00000007ff037e24 */ /* 0x001fe2000f8e00ff */
[----:B------:R-:W-:Y:S01]  /*0c40*/  LEA.HI R7, R7, R226, RZ, 0x5 ;  /* 0x000000e207077211 */ /* 0x000fe200078f28ff */
[----:B------:R-:W-:Y:S01]  /*0c50*/  IMAD.IADD R2, R227, 0x1, -R2 ;  /* 0x00000001e3027824 */ /* 0x000fe200078e0a02 */
[--C-:B------:R-:W-:Y:S01]  /*0c60*/  SHF.R.S32.HI R9, RZ, 0x2, R8.reuse ;  /* 0x00000002ff097819 */ /* 0x100fe20000011408 */
[C---:B------:R-:W-:Y:S01]  /*0c70*/  VIADD R218, R22.reuse, 0x40 ;  /* 0x0000004016da7836 */ /* 0x040fe20000000000 */
[----:B------:R-:W-:Y:S01]  /*0c80*/  SHF.R.S32.HI R10, RZ, 0x1f, R8 ;  /* 0x0000001fff0a7819 */ /* 0x000fe20000011408 */
[C---:B------:R-:W-:Y:S01]  /*0c90*/  VIADD R217, R22.reuse, 0x80 ;  /* 0x0000008016d97836 */ /* 0x040fe20000000000 */
[----:B------:R-:W-:Y:S01]  /*0ca0*/  SHF.R.S32.HI R7, RZ, 0x5, R7 ;  /* 0x00000005ff077819 */ /* 0x000fe20000011407 */
[----:B------:R-:W-:Y:S01]  /*0cb0*/  VIADD R219, R22, 0xc0 ;  /* 0x000000c016db7836 */ /* 0x000fe20000000000 */
[----:B------:R-:W-:Y:S01]  /*0cc0*/  LEA.HI R10, R10, R9, RZ, 0x3 ;  /* 0x000000090a0a7211 */ /* 0x000fe200078f18ff */
[----:B------:R-:W-:Y:S01]  /*0cd0*/  IMAD.U32 R225, RZ, RZ, UR4 ;  /* 0x00000004ffe17e24 */ /* 0x000fe2000f8e00ff */
[----:B------:R-:W-:Y:S01]  /*0ce0*/  LOP3.LUT R215, R8, 0x7ffffffc, RZ, 0xc0, !PT ;  /* 0x7ffffffc08d77812 */ /* 0x000fe200078ec0ff */
[----:B------:R-:W-:Y:S01]  /*0cf0*/  IMAD.U32 R17, RZ, RZ, UR4 ;  /* 0x00000004ff117e24 */ /* 0x000fe2000f8e00ff */
[----:B------:R-:W-:-:S02]  /*0d00*/  LOP3.LUT R10, R10, 0xfffffff8, RZ, 0xc0, !PT ;  /* 0xfffffff80a0a7812 */ /* 0x000fc400078ec0ff */
[----:B------:R-:W-:Y:S01]  /*0d10*/  SHF.R.S32.HI R224, RZ, 0x3, R0 ;  /* 0x00000003ffe07819 */ /* 0x000fe20000011400 */
[----:B------:R-:W-:Y:S01]  /*0d20*/  IMAD.IADD R215, R226, 0x1, -R215 ;  /* 0x00000001e2d77824 */ /* 0x000fe200078e0ad7 */
[----:B------:R-:W-:Y:S01]  /*0d30*/  SHF.R.S32.HI R0, RZ, 0x1f, R22 ;  /* 0x0000001fff007819 */ /* 0x000fe20000011416 */
[----:B------:R-:W-:Y:S01]  /*0d40*/  IMAD.IADD R10, R9, 0x1, -R10 ;  /* 0x00000001090a7824 */ /* 0x000fe200078e0a0a */
[----:B------:R-:W-:Y:S02]  /*0d50*/  SHF.R.S32.HI R4, RZ, 0x1f, R218 ;  /* 0x0000001fff047819 */ /* 0x000fe400000114da */
[----:B------:R-:W-:Y:S01]  /*0d60*/  SHF.R.S32.HI R0, RZ, 0x1f, R219 ;  /* 0x0000001fff007819 */ /* 0x000fe200000114db */
[----:B------:R-:W-:-:S04]  /*0d70*/  IMAD R7, R7, 0x10, R10 ;  /* 0x0000001007077824 */ /* 0x000fc800078e020a */
[----:B------:R-:W-:Y:S02]  /*0d80*/  IMAD R2, R2, 0x40, R7 ;  /* 0x0000004002027824 */ /* 0x000fe400078e0207 */
[----:B------:R-:W-:Y:S02]  /*0d90*/  IMAD.MOV.U32 R7, RZ, RZ, R15 ;  /* 0x000000ffff077224 */ /* 0x000fe400078e000f */
[----:B------:R-:W-:Y:S01]  /*0da0*/  IMAD R216, R6, 0x8, R2 ;  /* 0x0000000806d87824 */ /* 0x000fe200078e0202 */
[----:B------:R-:W-:Y:S04]  /*0db0*/  STL [R1], R2 ;  /* 0x0000000201007387 */ /* 0x000fe80000100800 */
[----:B------:R0:W-:Y:S02]  /*0dc0*/  STL [R1+0x8], R3 ;  /* 0x0000080301007387 */ /* 0x0001e40000100800 */
[----:B0-----:R-:W-:-:S07]  /*0dd0*/  SHF.R.S32.HI R3, RZ, 0x1f, R217 ;  /* 0x0000001fff037819 */ /* 0x001fce00000114d9 */
.L_x_2475:
[----:B012---:R-:W0:Y:S01]  /*0de0*/  LDC.64 R2, c[0x0][0xc88] ;  /* 0x00032200ff027b82 */ /* 0x007e220000000a00 */
[----:B------:R-:W-:Y:S01]  /*0df0*/  ULDC.64 UR8, c[0x0][0xa28] ;  /* 0x00028a0000087ab9 */ /* 0x000fe20000000a00 */
[----:B------:R-:W-:Y:S01]  /*0e00*/  ULDC.64 UR10, c[0x0][0xa18] ;  /* 0x00028600000a7ab9 */ /* 0x000fe20000000a00 */
[----:B0-----:R-:W-:-:S06]  /*0e10*/  IMAD.WIDE R2, R7, 0x4, R2 ;  /* 0x0000000407027825 */ /* 0x001fcc00078e0202 */
[----:B------:R-:W2:Y:S01]  /*0e20*/  LDG.E R2, desc[UR38][R2.64] ;  /* 0x0000002602027981 */ /* 0x000ea2000c1e1900 */
        /* <DEDUP_REMOVED lines=9> */
[----:B------:R-:W-:-:S04]  /*0ec0*/  @UP0 ULEA UR8, UP2, UR4, UR8, 0x2 ;  /* 0x0000000804080291 */ /* 0x000fc8000f84103f */
[----:B------:R-:W-:Y:S02]  /*0ed0*/  @UP0 ULEA.HI.X UR9, UR4, UR9, UR7, 0x2, UP2 ;  /* 0x0000000904090291 */ /* 0x000fe400090f1407 */
[----:B------:R-:W-:Y:S01]  /*0ee0*/  MOV R223, UR7 ;  /* 0x0000000700df7c02 */ /* 0x000fe20008000f00 */
[----:B------:R-:W-:Y:S01]  /*0ef0*/  @UP1 ULEA UR10, UP0, UR4, UR10, 0x2 ;  /* 0x0000000a040a1291 */ /* 0x000fe2000f80103f */
[----:B------:R-:W-:-:S03]  /*0f00*/  IMAD.U32 R2, RZ, RZ, UR8 ;  /* 0x00000008ff027e24 */ /* 0x000fc6000f8e00ff */
[----:B------:R-:W-:Y:S01]  /*0f10*/  @UP1 ULEA.HI.X UR11, UR4, UR11, UR7, 0x2, UP0 ;  /* 0x0000000b040b1291 */ /* 0x000fe200080f1407 */
[----:B------:R-:W-:Y:S01]  /*0f20*/  IMAD.U32 R3, RZ, RZ, UR9 ;  /* 0x00000009ff037e24 */ /* 0x000fe2000f8e00ff */
[----:B------:R-:W-:Y:S01]  /*0f30*/  ULDC.64 UR8, c[0x0][0x418] ;  /* 0x0001060000087ab9 */ /* 0x000fe20000000a00 */
[----:B------:R-:W-:Y:S01]  /*0f40*/  IMAD.U32 R4, RZ, RZ, UR10 ;  /* 0x0000000aff047e24 */ /* 0x000fe2000f8e00ff */
[----:B------:R-:W-:Y:S02]  /*0f50*/  ULDC UR7, c[0x0][0x424] ;  /* 0x0001090000077ab9 */ /* 0x000fe40000000800 */
[----:B------:R-:W-:Y:S01]  /*0f60*/  IMAD.U32 R5, RZ, RZ, UR11 ;  /* 0x0000000bff057e24 */ /* 0x000fe2000f8e00ff */
[----:B------:R-:W2:Y:S01]  /*0f70*/  @P0 LDG.E R2, desc[UR38][R2.64] ;  /* 0x0000002602020981 */ /* 0x000ea2000c1e1900 */
[----:B------:R-:W-:Y:S01]  /*0f80*/  UISETP.NE.U32.AND UP0, UPT, UR8, URZ, UPT ;  /* 0x0000003f0800728c */ /* 0x000fe2000bf05070 */
[----:B------:R-:W-:Y:S02]  /*0f90*/  ULDC.64 UR10, c[0x0][0xa20] ;  /* 0x00028800000a7ab9 */ /* 0x000fe40000000a00 */
[----:B---3--:R-:W3:Y:S01]  /*0fa0*/  @P2 LDG.E R4, desc[UR38][R4.64] ;  /* 0x0000002604042981 */ /* 0x008ee2000c1e1900 */
[----:B------:R-:W-:Y:S01]  /*0fb0*/  UISETP.NE.AND.EX UP0, UPT, UR9, URZ, UPT, UP0 ;  /* 0x0000003f0900728c */ /* 0x000fe2000bf05300 */
[----:B------:R-:W-:Y:S01]  /*0fc0*/  ISETP.NE.U32.AND P1, PT, RZ, UR10, PT ;  /* 0x0000000aff007c0c */ /* 0x000fe2000bf25070 */
[----:B------:R-:W-:Y:S01]  /*0fd0*/  ULDC UR8, c[0x0][0x2f0] ;  /* 0x0000bc0000087ab9 */ /* 0x000fe20000000800 */
[----:B------:R-:W-:Y:S01]  /*0fe0*/  UMOV UR4, URZ ;  /* 0x0000003f00047c82 */ /* 0x000fe20008000000 */
[----:B------:R-:W-:Y:S01]  /*0ff0*/  USEL UR7, UR7, 0x1, UP0 ;  /* 0x0000000107077887 */ /* 0x000fe20008000000 */
[----:B------:R-:W-:Y:S01]  /*1000*/  ISETP.NE.AND.EX P1, PT, RZ, UR11, PT, P1 ;  /* 0x0000000bff007c0c */ /* 0x000fe2000bf25310 */
[----:B------:R-:W-:-:S02]  /*1010*/  IMAD.U32 R222, RZ, RZ, UR6 ;  /* 0x00000006ffde7e24 */ /* 0x000fc4000f8e00ff */
[----:B------:R-:W-:Y:S01]  /*1020*/  UIMAD UR8, UR7, UR8, URZ ;  /* 0x00000008070872a4 */ /* 0x000fe2000f8e023f */
[----:B--2---:R-:W-:Y:S02]  /*1030*/  @P0 R2UR UR4, R2 ;  /* 0x00000000020402ca */ /* 0x004fe400000e0000 */
[----:B---3--:R-:W-:-:S13]  /*1040*/  @P2 R2UR UR7, R4 ;  /* 0x00000000040722ca */ /* 0x008fda00000e0000 */
[----:B------:R-:W-:Y:S01]  /*1050*/  IMAD.U32 R23, RZ, RZ, UR7 ;  /* 0x00000007ff177e24 */ /* 0x000fe2000f8e00ff */
[----:B----4-:R-:W-:Y:S06]  /*1060*/  @P2 BRA `(.L_x_2416) ;  /* 0x0000000000442947 */ /* 0x010fec0003800000 */
[----:B------:R-:W-:Y:S02]  /*1070*/  ULDC.64 UR6, c[0x0][0xa00] ;  /* 0x0002800000067ab9 */ /* 0x000fe40000000a00 */
[----:B------:R-:W-:Y:S01]  /*1080*/  ISETP.NE.U32.AND P0, PT, RZ, UR6, PT ;  /* 0x00000006ff007c0c */ /* 0x000fe2000bf05070 */
[----:B------:R-:W-:Y:S02]  /*1090*/  ULDC UR6, c[0x0][0x288] ;  /* 0x0000a20000067ab9 */ /* 0x000fe40000000800 */
[----:B------:R-:W-:Y:S01]  /*10a0*/  IMAD.U32 R23, RZ, RZ, UR6 ;  /* 0x00000006ff177e24 */ /* 0x000fe2000f8e00ff */
[----:B------:R-:W-:-:S13]  /*10b0*/  ISETP.NE.AND.EX P0, PT, RZ, UR7, PT, P0 ;  /* 0x00000007ff007c0c */ /* 0x000fda000bf05300 */
[----:B------:R-:W-:Y:S05]  /*10c0*/  @!P0 BRA `(.L_x_2416) ;  /* 0x00000000002c8947 */ /* 0x000fea0003800000 */
[----:B------:R-:W-:Y:S01]  /*10d0*/  R2UR UR9, R221 ;  /* 0x00000000dd0972ca */ /* 0x000fe200000e0000 */
[----:B------:R-:W-:-:S12]  /*10e0*/  ULDC.64 UR6, c[0x0][0xa00] ;  /* 0x0002800000067ab9 */ /* 0x000fd80000000a00 */
[----:B------:R-:W-:-:S06]  /*10f0*/  UIMAD.WIDE UR6, UR9, 0x4, UR6 ;  /* 0x00000004090678a5 */ /* 0x000fcc000f8e0206 */
[----:B------:R-:W-:Y:S02]  /*1100*/  IMAD.U32 R2, RZ, RZ, UR6 ;  /* 0x00000006ff027e24 */ /* 0x000fe4000f8e00ff */
[----:B------:R-:W-:-:S05]  /*1110*/  IMAD.U32 R3, RZ, RZ, UR7 ;  /* 0x00000007ff037e24 */ /* 0x000fca000f8e00ff */
[----:B------:R-:W2:Y:S04]  /*1120*/  LDG.E R4, desc[UR38][R2.64] ;  /* 0x0000002602047981 */ /* 0x000ea8000c1e1900 */
[----:B------:R-:W3:Y:S01]  /*1130*/  LDG.E R0, desc[UR38][R2.64+0x4] ;  /* 0x0000042602007981 */ /* 0x000ee2000c1e1900 */
[----:B--2---:R-:W-:Y:S02]  /*1140*/  R2UR UR6, R4 ;  /* 0x00000000040672ca */ /* 0x004fe400000e0000 */
[----:B---3--:R-:W-:-:S13]  /*1150*/  R2UR UR7, R0 ;  /* 0x00000000000772ca */ /* 0x008fda00000e0000 */
[----:B------:R-:W-:-:S06]  /*1160*/  UIADD3 UR6, -UR6, UR7, URZ ;  /* 0x0000000706067290 */ /* 0x000fcc000fffe13f */
[----:B------:R-:W-:-:S07]  /*1170*/  IMAD.U32 R23, RZ, RZ, UR6 ;  /* 0x00000006ff177e24 */ /* 0x000fce000f8e00ff */
.L_x_2416:
[----:B------:R-:W-:Y:S05]  /*1180*/  @!P1 BRA `(.L_x_2417) ;  /* 0x0000000000249947 */ /* 0x000fea0003800000 */
[----:B------:R-:W-:Y:S02]  /*1190*/  R2UR UR7, R221 ;  /* 0x00000000dd0772ca */ /* 0x000fe400000e0000 */
[----:B------:R-:W-:-:S11]  /*11a0*/  R2UR UR8, R223 ;  /* 0x00000000df0872ca */ /* 0x000fd600000e0000 */
[----:B------:R-:W-:-:S04]  /*11b0*/  ULEA UR6, UP0, UR7, UR10, 0x2 ;  /* 0x0000000a07067291 */ /* 0x000fc8000f80103f */
[----:B------:R-:W-:Y:S02]  /*11c0*/  ULEA.HI.X UR7, UR7, UR11, UR8, 0x2, UP0 ;  /* 0x0000000b07077291 */ /* 0x000fe400080f1408 */
[----:B------:R-:W-:-:S04]  /*11d0*/  IMAD.U32 R2, RZ, RZ, UR6 ;  /* 0x00000006ff027e24 */ /* 0x000fc8000f8e00ff */
[----:B------:R-:W-:-:S05]  /*11e0*/  IMAD.U32 R3, RZ, RZ, UR7 ;  /* 0x00000007ff037e24 */ /* 0x000fca000f8e00ff */
[----:B------:R-:W2:Y:S02]  /*11f0*/  LDG.E R2, desc[UR38][R2.64] ;  /* 0x0000002602027981 */ /* 0x000ea4000c1e1900 */
[----:B--2---:R-:W-:Y:S01]  /*1200*/  R2UR UR8, R2 ;  /* 0x00000000020872ca */ /* 0x004fe200000e0000 */
[----:B------:R-:W-:-:S14]  /*1210*/  BRA `(.L_x_2418) ;  /* 0x0000000000387947 */ /* 0x000fdc0003800000 */
.L_x_2417:
[----:B------:R-:W-:Y:S02]  /*1220*/  ULDC.64 UR6, c[0x0][0xa08] ;  /* 0x0002820000067ab9 */ /* 0x000fe40000000a00 */
[----:B------:R-:W-:-:S04]  /*1230*/  ISETP.NE.U32.AND P0, PT, RZ, UR6, PT ;  /* 0x00000006ff007c0c */ /* 0x000fc8000bf05070 */
[----:B------:R-:W-:-:S13]  /*1240*/  ISETP.NE.AND.EX P0, PT, RZ, UR7, PT, P0 ;  /* 0x00000007ff007c0c */ /* 0x000fda000bf05300 */
[----:B------:R-:W-:Y:S05]  /*1250*/  @!P0 BRA `(.L_x_2418) ;  /* 0x0000000000288947 */ /* 0x000fea0003800000 */
[----:B------:R-:W-:Y:S01]  /*1260*/  R2UR UR8, R221 ;  /* 0x00000000dd0872ca */ /* 0x000fe200000e0000 */
[----:B------:R-:W-:-:S12]  /*1270*/  ULDC.64 UR6, c[0x0][0xa08] ;  /* 0x0002820000067ab9 */ /* 0x000fd80000000a00 */
[----:B------:R-:W-:-:S06]  /*1280*/  UIMAD.WIDE UR6, UR8, 0x4, UR6 ;  /* 0x00000004080678a5 */ /* 0x000fcc000f8e0206 */
[----:B------:R-:W-:Y:S01]  /*1290*/  IMAD.U32 R2, RZ, RZ, UR6 ;  /* 0x00000006ff027e24 */ /* 0x000fe2000f8e00ff */
[----:B------:R-:W-:-:S05]  /*12a0*/  MOV R3, UR7 ;  /* 0x0000000700037c02 */ /* 0x000fca0008000f00 */
[----:B------:R-:W2:Y:S04]  /*12b0*/  LDG.E R4, desc[UR38][R2.64] ;  /* 0x0000002602047981 */ /* 0x000ea8000c1e1900 */
[----:B------:R-:W3:Y:S01]  /*12c0*/  LDG.E R0, desc[UR38][R2.64+0x4] ;  /* 0x0000042602007981 */ /* 0x000ee2000c1e1900 */
[----:B--2---:R-:W-:Y:S02]  /*12d0*/  R2UR UR8, R4 ;  /* 0x00000000040872ca */ /* 0x004fe400000e0000 */
[----:B---3--:R-:W-:-:S13]  /*12e0*/  R2UR UR6, R0 ;  /* 0x00000000000672ca */ /* 0x008fda00000e0000 */
[----:B------:R-:W-:-:S12]  /*12f0*/  UIADD3 UR8, -UR8, UR6, URZ ;  /* 0x0000000608087290 */ /* 0x000fd8000fffe13f */
.L_x_2418:
[----:B------:R-:W-:Y:S01]  /*1300*/  UIADD3 UR9, -UR4, UR8, URZ ;  /* 0x0000000804097290 */ /* 0x000fe2000fffe13f */
[----:B------:R-:W-:Y:S01]  /*1310*/  R2UR UR7, R23 ;  /* 0x00000000170772ca */ /* 0x000fe200000e0000 */
[----:B------:R-:W-:Y:S01]  /*1320*/  USHF.L.U32 UR5, UR5, 0x7, URZ ;  /* 0x0000000705057899 */ /* 0x000fe2000800063f */
[----:B------:R-:W-:Y:S01]  /*1330*/  PLOP3.LUT P0, PT, PT, PT, PT, 0x80, 0x0 ;  /* 0x000000000000781c */ /* 0x000fe20003f0f070 */
[----:B------:R-:W-:Y:S01]  /*1340*/  ULDC UR4, c[0x0][0x448] ;  /* 0x0001120000047ab9 */ /* 0x000fe20000000800 */
[----:B------:R-:W-:Y:S01]  /*1350*/  IMAD.MOV.U32 R0, RZ, RZ, RZ ;  /* 0x000000ffff007224 */ /* 0x000fe200078e00ff */
[----:B------:R-:W-:Y:S01]  /*1360*/  UISETP.NE.AND UP0, UPT, UR4, 0x1, UPT ;  /* 0x000000010400788c */ /* 0x000fe2000bf05270 */
[----:B------:R-:W-:Y:S01]  /*1370*/  IMAD.U32 R212, RZ, RZ, UR9 ;  /* 0x00000009ffd47e24 */ /* 0x000fe2000f8e00ff */
[----:B------:R-:W-:Y:S02]  /*1380*/  UIADD3 UR6, UR5, 0x7f, URZ ;  /* 0x0000007f05067890 */ /* 0x000fe4000fffe03f */
[----:B------:R-:W-:Y:S01]  /*1390*/  IMAD.U32 R214, RZ, RZ, UR5 ;  /* 0x00000005ffd67e24 */ /* 0x000fe2000f8e00ff */
[----:B------:R-:W-:Y:S01]  /*13a0*/  UP2UR UR4, UPR, URZ, 0x1 ;  /* 0x000000013f047883 */ /* 0x000fe20008000000 */
[----:B------:R-:W-:-:S02]  /*13b0*/  CS2R R2, SRZ ;  /* 0x0000000000027805 */ /* 0x000fc4000001ff00 */
[----:B------:R-:W-:Y:S02]  /*13c0*/  CS2R R150, SRZ ;  /* 0x0000000000967805 */ /* 0x000fe4000001ff00 */
[----:B------:R-:W-:Y:S01]  /*13d0*/  CS2R R148, SRZ ;  /* 0x0000000000947805 */ /* 0x000fe2000001ff00 */
[----:B------:R-:W-:Y:S01]  /*13e0*/  UIADD3 UR7, UR9, 0x50, -UR7 ;  /* 0x0000005009077890 */ /* 0x000fe2000fffe807 */
[----:B------:R-:W-:Y:S01]  /*13f0*/  CS2R R146, SRZ ;  /* 0x0000000000927805 */ /* 0x000fe2000001ff00 */
[----:B------:R-:W-:Y:S01]  /*1400*/  IMAD.U32 R213, RZ, RZ, UR4 ;  /* 0x00000004ffd57e24 */ /* 0x000fe2000f8e00ff */
[----:B------:R-:W-:Y:S01]  /*1410*/  @UP0 ULDC UR4, c[0x0][0x44c] ;  /* 0x0001130000040ab9 */ /* 0x000fe20000000800 */
[----:B------:R-:W-:Y:S01]  /*1420*/  @UP0 ULDC UR8, c[0x0][0x450] ;  /* 0x0001140000080ab9 */ /* 0x000fe20000000800 */
[----:B------:R-:W-:Y:S01]  /*1430*/  UIMAD.WIDE.U32 UR4, UR6, UR4, URZ ;  /* 0x00000004060472a5 */ /* 0x000fe2000f8e003f */
[----:B------:R-:W-:Y:S01]  /*1440*/  CS2R R144, SRZ ;  /* 0x0000000000907805 */ /* 0x000fe2000001ff00 */
[----:B------:R-:W-:Y:S01]  /*1450*/  UIADD3 UR4, UR9, 0x4f, URZ ;  /* 0x0000004f09047890 */ /* 0x000fe2000fffe03f */
[----:B------:R-:W-:Y:S01]  /*1460*/  CS2R R142, SRZ ;  /* 0x00000000008e7805 */ /* 0x000fe2000001ff00 */
[----:B------:R-:W-:Y:S01]  /*1470*/  @UP0 USHF.R.U32.HI UR6, URZ, UR8, UR5 ;  /* 0x000000083f060299 */ /* 0x000fe20008011605 */
[----:B------:R-:W-:Y:S01]  /*1480*/  CS2R R140, SRZ ;  /* 0x00000000008c7805 */ /* 0x000fe2000001ff00 */
[----:B------:R-:W-:Y:S01]  /*1490*/  UIMAD.WIDE UR4, UR4, 0x66666667, URZ ;  /* 0x66666667040478a5 */ /* 0x000fe2000f8e023f */
[----:B------:R-:W-:Y:S01]  /*14a0*/  CS2R R138, SRZ ;  /* 0x00000000008a7805 */ /* 0x000fe2000001ff00 */
[----:B------:R-:W-:Y:S01]  /*14b0*/  UIADD3 UR6, UR7, UR6, URZ ;  /* 0x0000000607067290 */ /* 0x000fe2000fffe03f */
[----:B------:R-:W-:Y:S01]  /*14c0*/  CS2R R136, SRZ ;  /* 0x0000000000887805 */ /* 0x000fe2000001ff00 */
[----:B------:R-:W-:Y:S01]  /*14d0*/  USHF.R.U32.HI UR4, URZ, 0x1f, UR5 ;  /* 0x0000001f3f047899 */ /* 0x000fe20008011605 */
[----:B------:R-:W-:Y:S01]  /*14e0*/  CS2R R134, SRZ ;  /* 0x0000000000867805 */ /* 0x000fe2000001ff00 */
[----:B------:R-:W-:Y:S01]  /*14f0*/  UIMAD.WIDE UR6, UR6, 0x66666667, URZ ;  /* 0x66666667060678a5 */ /* 0x000fe2000f8e023f */
[----:B------:R-:W-:Y:S01]  /*1500*/  CS2R R132, SRZ ;  /* 0x0000000000847805 */ /* 0x000fe2000001ff00 */
[----:B------:R-:W-:Y:S01]  /*1510*/  ULEA.HI.SX32 UR4, UR5, UR4, 0x1b ;  /* 0x0000000405047291 */ /* 0x000fe2000f8fda3f */
[----:B------:R-:W-:Y:S01]  /*1520*/  CS2R R130, SRZ ;  /* 0x0000000000827805 */ /* 0x000fe2000001ff00 */
[----:B------:R-:W-:Y:S01]  /*1530*/  USHF.R.U32.HI UR6, URZ, 0x1f, UR7 ;  /* 0x0000001f3f067899 */ /* 0x000fe20008011607 */
[----:B------:R-:W-:-:S02]  /*1540*/  CS2R R128, SRZ ;  /* 0x0000000000807805 */ /* 0x000fc4000001ff00 */
[----:B------:R-:W-:Y:S02]  /*1550*/  CS2R R126, SRZ ;  /* 0x00000000007e7805 */ /* 0x000fe4000001ff00 */
[----:B------:R-:W-:Y:S01]  /*1560*/  CS2R R124, SRZ ;  /* 0x00000000007c7805 */ /* 0x000fe2000001ff00 */
[----:B------:R-:W-:Y:S01]  /*1570*/  ULEA.HI.SX32 UR6, UR7, UR6, 0x1b ;  /* 0x0000000607067291 */ /* 0x000fe2000f8fda3f */
[----:B------:R-:W-:Y:S02]  /*1580*/  CS2R R122, SRZ ;  /* 0x00000000007a7805 */ /* 0x000fe4000001ff00 */
[----:B------:R-:W-:Y:S02]  /*1590*/  CS2R R120, SRZ ;  /* 0x0000000000787805 */ /* 0x000fe4000001ff00 */
[----:B------:R-:W-:Y:S01]  /*15a0*/  CS2R R118, SRZ ;  /* 0x0000000000767805 */ /* 0x000fe2000001ff00 */
[----:B------:R-:W-:Y:S01]  /*15b0*/  UISETP.LT.AND UP0, UPT, UR4, UR6, UPT ;  /* 0x000000060400728c */ /* 0x000fe2000bf01270 */
[----:B------:R-:W-:-:S02]  /*15c0*/  CS2R R116, SRZ ;  /* 0x0000000000747805 */ /* 0x000fc4000001ff00 */
[----:B------:R-:W-:Y:S02]  /*15d0*/  CS2R R114, SRZ ;  /* 0x0000000000727805 */ /* 0x000fe4000001ff00 */
[----:B------:R-:W-:Y:S01]  /*15e0*/  CS2R R112, SRZ ;  /* 0x0000000000707805 */ /* 0x000fe2000001ff00 */
[----:B------:R-:W-:Y:S01]  /*15f0*/  USEL UR60, UR4, UR6, UP0 ;  /* 0x00000006043c7287 */ /* 0x000fe20008000000 */
[----:B------:R-:W-:Y:S02]  /*1600*/  CS2R R110, SRZ ;  /* 0x00000000006e7805 */ /* 0x000fe4000001ff00 */
[----:B------:R-:W-:Y:S02]  /*1610*/  CS2R R108, SRZ ;  /* 0x00000000006c7805 */ /* 0x000fe4000001ff00 */
[----:B------:R-:W-:Y:S01]  /*1620*/  CS2R R106, SRZ ;  /* 0x00000000006a7805 */ /* 0x000fe2000001ff00 */
[----:B------:R-:W-:Y:S01]  /*1630*/  UISETP.GE.AND UP0, UPT, UR60, 0x1, UPT ;  /* 0x000000013c00788c */ /* 0x000fe2000bf06270 */
[----:B------:R-:W-:-:S02]  /*1640*/  CS2R R104, SRZ ;  /* 0x0000000000687805 */ /* 0x000fc4000001ff00 */
[----:B------:R-:W-:Y:S02]  /*1650*/  CS2R R102, SRZ ;  /* 0x0000000000667805 */ /* 0x000fe4000001ff00 */
[----:B------:R-:W-:Y:S02]  /*1660*/  CS2R R100, SRZ ;  /* 0x0000000000647805 */ /* 0x000fe4000001ff00 */
[----:B------:R-:W-:Y:S02]  /*1670*/  CS2R R166, SRZ ;  /* 0x0000000000a67805 */ /* 0x000fe4000001ff00 */
[----:B------:R-:W-:Y:S02]  /*1680*/  CS2R R96, SRZ ;  /* 0x0000000000607805 */ /* 0x000fe4000001ff00 */
[----:B------:R-:W-:Y:S02]  /*1690*/  PLOP3.LUT P1, PT, PT, PT, UP0, 0x80, 0x0 ;  /* 0x000000000000781c */ /* 0x000fe40003f2f008 */
        /* <DEDUP_REMOVED lines=69> */
.L_x_2420:
[----:B------:R-:W2:Y:S01]  /*1af0*/  LDL R2, [R1+0x8] ;  /* 0x0000080001027983 */ /* 0x000ea20000100800 */
        /* <DEDUP_REMOVED lines=12> */
.L_x_2564:
[----:B------:R-:W-:Y:S05]  /*1bc0*/  @!P0 BRA `(.L_x_2422) ;  /* 0x0000000000048947 */ /* 0x000fea0003800000 */
[----:B------:R-:W-:Y:S01]  /*1bd0*/  BPT.TRAP 0x1 ;  /* 0x000000040000795c */ /* 0x000fe20000300000 */
.L_x_2422:
        /* <DEDUP_REMOVED lines=9> */
.L_x_2423:
[----:B-1----:R-:W-:Y:S05]  /*1c70*/  @P1 BRA `(.L_x_2424) ;  /* 0x0000000000081947 */ /* 0x002fea0003800000 */
[----:B------:R-:W1:Y:S02]  /*1c80*/  SYNCS.PHASECHK.TRANS64.TRYWAIT P1, [R0+URZ+0x38830], R3 ;  /* 0x03883003000075a7 */ /* 0x000e64000802017f */
[----:B-1----:R-:W-:Y:S05]  /*1c90*/  @!P1 BRA `(.L_x_2425) ;  /* 0x0000015400749947 */ /* 0x002fea0003800000 */
.L_x_2424:
        /* <DEDUP_REMOVED lines=159> */
[----:B------:R-:W-:Y:S01]  /*2690*/  MOV R9, UR17 ;  /* 0x0000001100097c02 */ /* 0x000fe20008000f00 */
        /* <DEDUP_REMOVED lines=418> */
.L_x_2426:
[----:B------:R-:W-:Y:S01]  /*40c0*/  R2UR UR4, R213 ;  /* 0x00000000d50472ca */ /* 0x000fe200000e0000 */
[----:B------:R-:W-:Y:S01]  /*40d0*/  UMOV UR5, 0xffffffb0 ;  /* 0xffffffb000057882 */ /* 0x000fe20000000000 */
[----:B------:R-:W-:Y:S01]  /*40e0*/  R2UR UR7, R214 ;  /* 0x00000000d60772ca */ /* 0x000fe200000e0000 */
[----:B------:R-:W-:Y:S01]  /*40f0*/  UIMAD UR5, UR60, UR5, 0x51 ;  /* 0x000000513c0574a4 */ /* 0x000fe2000f8e0205 */
[----:B------:R-:W-:Y:S02]  /*4100*/  R2UR UR14, R212 ;  /* 0x00000000d40e72ca */ /* 0x000fe400000e0000 */
[----:B------:R-:W-:Y:S02]  /*4110*/  CS2R R150, SRZ ;  /* 0x0000000000967805 */ /* 0x000fe4000001ff00 */
[----:B------:R-:W-:Y:S02]  /*4120*/  R2UR UR15, R23 ;  /* 0x00000000170f72ca */ /* 0x000fe400000e0000 */
[----:B------:R-:W-:-:S02]  /*4130*/  CS2R R148, SRZ ;  /* 0x0000000000947805 */ /* 0x000fc4000001ff00 */
[----:B------:R-:W-:Y:S01]  /*4140*/  CS2R R146, SRZ ;  /* 0x0000000000927805 */ /* 0x000fe2000001ff00 */
[----:B------:R-:W-:Y:S01]  /*4150*/  IMAD.U32 R4, RZ, RZ, UR5 ;  /* 0x00000005ff047e24 */ /* 0x000fe2000f8e00ff */
[----:B------:R-:W-:Y:S01]  /*4160*/  ULDC UR5, c[0x0][0x988] ;  /* 0x0002620000057ab9 */ /* 0x000fe20000000800 */
[----:B------:R-:W-:Y:S02]  /*4170*/  CS2R R144, SRZ ;  /* 0x0000000000907805 */ /* 0x000fe4000001ff00 */
[----:B------:R-:W-:Y:S01]  /*4180*/  CS2R R142, SRZ ;  /* 0x00000000008e7805 */ /* 0x000fe2000001ff00 */
[----:B------:R-:W-:Y:S01]  /*4190*/  UISETP.NE.AND UP0, UPT, UR4, URZ, UPT ;  /* 0x0000003f0400728c */ /* 0x000fe2000bf05270 */
[----:B------:R-:W-:Y:S01]  /*41a0*/  IMAD R4, R215, -0x2, R4 ;  /* 0xfffffffed7047824 */ /* 0x000fe200078e0204 */
[----:B------:R-:W-:Y:S01]  /*41b0*/  UMOV UR10, UR7 ;  /* 0x00000007000a7c82 */ /* 0x000fe20008000000 */
[----:B------:R-:W-:Y:S01]  /*41c0*/  VIADD R2, R216, UR7 ;  /* 0x00000007d8027c36 */ /* 0x000fe20008000000 */
[----:B------:R-:W-:-:S02]  /*41d0*/  CS2R R140, SRZ ;  /* 0x00000000008c7805 */ /* 0x000fc4000001ff00 */
[----:B------:R-:W-:Y:S02]  /*41e0*/  CS2R R138, SRZ ;  /* 0x00000000008a7805 */ /* 0x000fe4000001ff00 */
[----:B------:R-:W-:Y:S01]  /*41f0*/  PLOP3.LUT P1, PT, PT, PT, UP0, 0x80, 0x0 ;  /* 0x000000000000781c */ /* 0x000fe20003f2f008 */
[----:B------:R-:W-:Y:S01]  /*4200*/  IMAD.U32 R21, RZ, RZ, UR15 ;  /* 0x0000000fff157e24 */ /* 0x000fe2000f8e00ff */
[----:B------:R-:W-:Y:S02]  /*4210*/  PLOP3.LUT P2, PT, PT, PT, UP0, 0x80, 0x0 ;  /* 0x000000000000781c */ /* 0x000fe40003f4f008 */
[----:B------:R-:W-:Y:S02]  /*4220*/  CS2R R136, SRZ ;  /* 0x0000000000887805 */ /* 0x000fe4000001ff00 */
[----:B------:R-:W-:Y:S01]  /*4230*/  CS2R R134, SRZ ;  /* 0x0000000000867805 */ /* 0x000fe2000001ff00 */
[----:B------:R-:W-:Y:S01]  /*4240*/  @UP0 ULDC UR4, c[0x0][0x44c] ;  /* 0x0001130000040ab9 */ /* 0x000fe20000000800 */
[----:B------:R-:W-:Y:S01]  /*4250*/  IADD3 R4, -R21, UR14, R4 ;  /* 0x0000000e15047c10 */ /* 0x000fe2000fffe104 */
[----:B------:R-:W-:Y:S01]  /*4260*/  @UP0 ULDC UR6, c[0x0][0x44c] ;  /* 0x0001130000060ab9 */ /* 0x000fe20000000800 */
[----:B------:R-:W-:Y:S01]  /*4270*/  @UP0 ULDC UR11, c[0x0][0x450] ;  /* 0x00011400000b0ab9 */ /* 0x000fe20000000800 */
[----:B------:R-:W-:Y:S01]  /*4280*/  UIMAD.WIDE.U32 UR6, UR7, UR6, URZ ;  /* 0x00000006070672a5 */ /* 0x000fe2000f8e003f */
[----:B------:R-:W-:-:S02]  /*4290*/  CS2R R132, SRZ ;  /* 0x0000000000847805 */ /* 0x000fc4000001ff00 */
[----:B------:R-:W-:Y:S02]  /*42a0*/  CS2R R130, SRZ ;  /* 0x0000000000827805 */ /* 0x000fe4000001ff00 */
[----:B------:R-:W-:Y:S01]  /*42b0*/  CS2R R128, SRZ ;  /* 0x0000000000807805 */ /* 0x000fe2000001ff00 */
[----:B------:R-:W-:Y:S01]  /*42c0*/  @P1 IMAD.HI.U32 R3, R2, UR4, RZ ;  /* 0x0000000402031c27 */ /* 0x000fe2000f8e00ff */
[----:B------:R-:W-:Y:S01]  /*42d0*/  @UP0 ULDC UR4, c[0x0][0x450] ;  /* 0x0001140000040ab9 */ /* 0x000fe20000000800 */
[----:B------:R-:W-:Y:S01]  /*42e0*/  @UP0 USHF.R.U32.HI UR10, URZ, UR11, UR7 ;  /* 0x0000000b3f0a0299 */ /* 0x000fe20008011607 */
[----:B------:R-:W-:Y:S02]  /*42f0*/  CS2R R126, SRZ ;  /* 0x00000000007e7805 */ /* 0x000fe4000001ff00 */
[----:B------:R-:W-:Y:S02]  /*4300*/  CS2R R124, SRZ ;  /* 0x00000000007c7805 */ /* 0x000fe4000001ff00 */
[----:B------:R-:W-:Y:S01]  /*4310*/  @P2 SHF.R.U32.HI R2, RZ, UR4, R3 ;  /* 0x00000004ff022c19 */ /* 0x000fe20008011603 */
[----:B------:R-:W-:Y:S01]  /*4320*/  UIMAD UR4, UR60, -0x50, UR14 ;  /* 0xffffffb03c0478a4 */ /* 0x000fe2000f8e020e */
[----:B------:R-:W-:Y:S01]  /*4330*/  CS2R R122, SRZ ;  /* 0x00000000007a7805 */ /* 0x000fe2000001ff00 */
[----:B------:R-:W-:Y:S01]  /*4340*/  UIADD3 UR6, UR10, UR14, -UR15 ;  /* 0x0000000e0a067290 */ /* 0x000fe2000fffe80f */
[----:B------:R-:W0:Y:S01]  /*4350*/  S2UR UR14, SR_CgaCtaId ;  /* 0x00000000000e79c3 */ /* 0x000e220000008800 */
[----:B------:R-:W1:Y:S01]  /*4360*/  SHFL.IDX PT, R5, R2, 0x1, 0x1c1f ;  /* 0x003c1f0002057f89 */ /* 0x000e6200000e0000 */
[----:B------:R-:W-:Y:S01]  /*4370*/  UIADD3 UR4, UR4, 0x50, URZ ;  /* 0x0000005004047890 */ /* 0x000fe2000fffe03f */
[----:B------:R-:W-:Y:S01]  /*4380*/  CS2R R120, SRZ ;  /* 0x0000000000787805 */ /* 0x000fe2000001ff00 */
[----:B------:R-:W-:Y:S01]  /*4390*/  UIMAD.WIDE UR6, UR6, 0x66666667, URZ ;  /* 0x66666667060678a5 */ /* 0x000fe2000f8e023f */
[----:B------:R-:W2:Y:S01]  /*43a0*/  SHFL.IDX PT, R2, R2, RZ, 0x1c1f ;  /* 0x001c1fff02027589 */ /* 0x000ea200000e0000 */
[----:B------:R-:W-:Y:S01]  /*43b0*/  UIADD3 UR60, UR60, -0x2, URZ ;  /* 0xfffffffe3c3c7890 */ /* 0x000fe2000fffe03f */
[----:B------:R-:W-:Y:S01]  /*43c0*/  CS2R R118, SRZ ;  /* 0x0000000000767805 */ /* 0x000fe2000001ff00 */
[----:B------:R-:W-:Y:S01]  /*43d0*/  IMAD.U32 R18, RZ, RZ, UR4 ;  /* 0x00000004ff127e24 */ /* 0x000fe2000f8e00ff */
[----:B------:R-:W-:Y:S01]  /*43e0*/  R2UR UR4, R0 ;  /* 0x00000000000472ca */ /* 0x000fe200000e0000 */
[----:B------:R-:W-:Y:S01]  /*43f0*/  USHF.R.U32.HI UR6, URZ, 0x1f, UR7 ;  /* 0x0000001f3f067899 */ /* 0x000fe20008011607 */
[----:B------:R-:W-:Y:S01]  /*4400*/  CS2R R116, SRZ ;  /* 0x0000000000747805 */ /* 0x000fe2000001ff00 */
[----:B------:R-:W-:Y:S01]  /*4410*/  IMAD R3, R215, -0x2, R18 ;  /* 0xfffffffed7037824 */ /* 0x000fe200078e0212 */
[----:B------:R-:W-:Y:S01]  /*4420*/  CS2R R114, SRZ ;  /* 0x0000000000727805 */ /* 0x000fe2000001ff00 */
[----:B------:R-:W-:Y:S01]  /*4430*/  ULEA.HI.SX32 UR6, UR7, UR6, 0x1b ;  /* 0x0000000607067291 */ /* 0x000fe2000f8fda3f */
        /* <DEDUP_REMOVED lines=8> */
[----:B------:R-:W-:Y:S01]  /*44c0*/  CS2R R100, SRZ ;  /* 0x0000000000647805 */ /* 0x000fe2000001ff00 */
[----:B------:R-:W-:Y:S01]  /*44d0*/  UIADD3 UR4, UR4, 0x38840, URZ ;  /* 0x0003884004047890 */ /* 0x000fe2000fffe03f */
[----:B-1----:R-:W-:Y:S01]  /*44e0*/  VIADDMNMX R5, R5, R4, R3, PT ;  /* 0x0000000405057246 */ /* 0x002fe20003800103 */
[----:B------:R-:W-:Y:S01]  /*44f0*/  UISETP.GE.AND UP0, UPT, UR60, UR10, UPT ;  /* 0x0000000a3c00728c */ /* 0x000fe2000bf06270 */
[----:B------:R-:W-:Y:S01]  /*4500*/  CS2R R98, SRZ ;  /* 0x0000000000627805 */ /* 0x000fe2000001ff00 */
[----:B0-----:R-:W-:Y:S01]  /*4510*/  UPRMT UR4, UR14, 0x654, UR4 ;  /* 0x000006540e047896 */ /* 0x001fe20008000004 */
[----:B------:R-:W-:-:S02]  /*4520*/  ISETP.GT.AND P1, PT, R5, RZ, PT ;  /* 0x000000ff0500720c */ /* 0x000fc40003f24270 */
[----:B------:R-:W-:Y:S02]  /*4530*/  CS2R R96, SRZ ;  /* 0x0000000000607805 */ /* 0x000fe4000001ff00 */
[C---:B------:R-:W-:Y:S02]  /*4540*/  ISETP.GT.AND P2, PT, R5.reuse, 0x1, PT ;  /* 0x000000010500780c */ /* 0x040fe40003f44270 */
[----:B------:R-:W-:Y:S02]  /*4550*/  CS2R R94, SRZ ;  /* 0x00000000005e7805 */ /* 0x000fe4000001ff00 */
[----:B------:R-:W-:Y:S02]  /*4560*/  ISETP.GT.AND P3, PT, R5, 0x8, PT ;  /* 0x000000080500780c */ /* 0x000fe40003f64270 */
[----:B------:R-:W-:Y:S02]  /*4570*/  CS2R R92, SRZ ;  /* 0x00000000005c7805 */ /* 0x000fe4000001ff00 */
[----:B------:R-:W-:-:S02]  /*4580*/  FSEL R58, R58, -INF , P1 ;  /* 0xff8000003a3a7808 */ /* 0x000fc40000800000 */
[----:B------:R-:W-:Y:S02]  /*4590*/  CS2R R90, SRZ ;  /* 0x00000000005a7805 */ /* 0x000fe4000001ff00 */
[----:B------:R-:W-:Y:S01]  /*45a0*/  FSEL R59, R59, -INF , P2 ;  /* 0xff8000003b3b7808 */ /* 0x000fe20001000000 */
[----:B------:R-:W-:Y:S01]  /*45b0*/  SYNCS.ARRIVE.TRANS64.RED.A1T0 RZ, [UR4], RZ ;  /* 0x000000ffffff79a7 */ /* 0x000fe20008100404 */
[----:B------:R-:W-:Y:S02]  /*45c0*/  ISETP.GT.AND P1, PT, R5, 0x9, PT ;  /* 0x000000090500780c */ /* 0x000fe40003f24270 */
[----:B------:R-:W-:Y:S02]  /*45d0*/  CS2R R88, SRZ ;  /* 0x0000000000587805 */ /* 0x000fe4000001ff00 */
[----:B------:R-:W-:Y:S02]  /*45e0*/  FSEL R62, R62, -INF , P3 ;  /* 0xff8000003e3e7808 */ /* 0x000fe40001800000 */
[----:B------:R-:W-:-:S02]  /*45f0*/  CS2R R86, SRZ ;  /* 0x0000000000567805 */ /* 0x000fc4000001ff00 */
[----:B------:R-:W-:Y:S02]  /*4600*/  FMNMX.FTZ R21, R58, R59, !PT ;  /* 0x0000003b3a157209 */ /* 0x000fe40007810000 */
[----:B------:R-:W-:Y:S02]  /*4610*/  CS2R R84, SRZ ;  /* 0x0000000000547805 */ /* 0x000fe4000001ff00 */
        /* <DEDUP_REMOVED lines=19> */
[----:B------:R-:W-:Y:S02]  /*4750*/  FSEL R54, R54, -INF , P2 ;  /* 0xff80000036367808 */ /* 0x000fe40001000000 */
[----:B------:R-:W-:Y:S02]  /*4760*/  FMNMX.FTZ R21, R51, R18, !PT ;  /* 0x0000001233157209 */ /* 0x000fe40007810000 */
[----:B------:R-:W-:-:S02]  /*4770*/  ISETP.GT.AND P2, PT, R5, 0x20, PT ;  /* 0x000000200500780c */ /* 0x000fc40003f44270 */
[----:B------:R-:W-:Y:S02]  /*4780*/  FSEL R55, R55, -INF , P1 ;  /* 0xff80000037377808 */ /* 0x000fe40000800000 */
[----:B------:R-:W-:Y:S02]  /*4790*/  FMNMX.FTZ R18, R54, R21, !PT ;  /* 0x0000001536127209 */ /* 0x000fe40007810000 */
        /* <DEDUP_REMOVED lines=33> */
[----:B------:R-:W-:-:S02]  /*49b0*/  FSEL R31, R31, -INF , P1 ;  /* 0xff8000001f1f7808 */ /* 0x000fc40000800000 */
[----:B------:R-:W-:Y:S02]  /*49c0*/  FMNMX.FTZ R18, R30, R5, !PT ;  /* 0x000000051e127209 */ /* 0x000fe40007810000 */
[----:B--2---:R-:W-:Y:S02]  /*49d0*/  VIADDMNMX R4, R2, R4, R3, PT ;  /* 0x0000000402047246 */ /* 0x004fe40003800103 */
[----:B------:R-:W-:Y:S02]  /*49e0*/  FMNMX.FTZ R18, R31, R18, !PT ;  /* 0x000000121f127209 */ /* 0x000fe40007810000 */
[C---:B------:R-:W-:Y:S02]  /*49f0*/  ISETP.GT.AND P1, PT, R4.reuse, RZ, PT ;  /* 0x000000ff0400720c */ /* 0x040fe40003f24270 */
[C---:B------:R-:W-:Y:S01]  /*4a00*/  ISETP.GT.AND P2, PT, R4.reuse, 0x1, PT ;  /* 0x000000010400780c */ /* 0x040fe20003f44270 */
[----:B------:R-:W0:Y:S01]  /*4a10*/  SHFL.BFLY PT, R5, R18, 0x2, 0x1f ;  /* 0x0c401f0012057f89 */ /* 0x000e2200000e0000 */
[----:B------:R-:W-:-:S02]  /*4a20*/  ISETP.GT.AND P3, PT, R4, 0x8, PT ;  /* 0x000000080400780c */ /* 0x000fc40003f64270 */
[----:B------:R-:W-:Y:S02]  /*4a30*/  FSEL R56, R56, -INF , P1 ;  /* 0xff80000038387808 */ /* 0x000fe40000800000 */
[----:B------:R-:W-:Y:S02]  /*4a40*/  FSEL R57, R57, -INF , P2 ;  /* 0xff80000039397808 */ /* 0x000fe40001000000 */
[----:B------:R-:W-:Y:S02]  /*4a50*/  ISETP.GT.AND P1, PT, R4, 0x9, PT ;  /* 0x000000090400780c */ /* 0x000fe40003f24270 */
[----:B------:R-:W-:Y:S02]  /*4a60*/  FSEL R60, R60, -INF , P3 ;  /* 0xff8000003c3c7808 */ /* 0x000fe40001800000 */
[----:B------:R-:W-:Y:S02]  /*4a70*/  FMNMX.FTZ R3, R56, R57, !PT ;  /* 0x0000003938037209 */ /* 0x000fe40007810000 */
[----:B------:R-:W-:-:S02]  /*4a80*/  FSEL R61, R61, -INF , P1 ;  /* 0xff8000003d3d7808 */ /* 0x000fc40000800000 */
[----:B------:R-:W-:Y:S02]  /*4a90*/  ISETP.GT.AND P1, PT, R4, 0x10, PT ;  /* 0x000000100400780c */ /* 0x000fe40003f24270 */
[----:B------:R-:W-:Y:S02]  /*4aa0*/  FMNMX.FTZ R2, R60, R3, !PT ;  /* 0x000000033c027209 */ /* 0x000fe40007810000 */
[----:B------:R-:W-:Y:S02]  /*4ab0*/  ISETP.GT.AND P2, PT, R4, 0x11, PT ;  /* 0x000000110400780c */ /* 0x000fe40003f44270 */
[----:B------:R-:W-:Y:S02]  /*4ac0*/  FSEL R48, R48, -INF , P1 ;  /* 0xff80000030307808 */ /* 0x000fe40000800000 */
[----:B------:R-:W-:Y:S02]  /*4ad0*/  FMNMX.FTZ R3, R61, R2, !PT ;  /* 0x000000023d037209 */ /* 0x000fe40007810000 */
[----:B------:R-:W-:-:S02]  /*4ae0*/  ISETP.GT.AND P1, PT, R4, 0x18, PT ;  /* 0x000000180400780c */ /* 0x000fc40003f24270 */
[----:B------:R-:W-:Y:S02]  /*4af0*/  FSEL R49, R49, -INF , P2 ;  /* 0xff80000031317808 */ /* 0x000fe40001000000 */
[----:B------:R-:W-:Y:S02]  /*4b00*/  FMNMX.FTZ R2, R48, R3, !PT ;  /* 0x0000000330027209 */ /* 0x000fe40007810000 */
[----:B0-----:R-:W-:Y:S02]  /*4b10*/  FMNMX.FTZ R20, R18, R5, !PT ;  /* 0x0000000512147209 */ /* 0x001fe40007810000 */
[----:B------:R-:W-:Y:S02]  /*4b20*/  ISETP.GT.AND P3, PT, R4, 0x19, PT ;  /* 0x000000190400780c */ /* 0x000fe40003f64270 */
[----:B------:R-:W-:Y:S01]  /*4b30*/  FSEL R52, R52, -INF , P1 ;  /* 0xff80000034347808 */ /* 0x000fe20000800000 */
[----:B------:R-:W0:Y:S01]  /*4b40*/  SHFL.BFLY PT, R21, R20, 0x1, 0x1f ;  /* 0x0c201f0014157f89 */ /* 0x000e2200000e0000 */
[----:B------:R-:W-:-:S02]  /*4b50*/  FMNMX.FTZ R5, R49, R2, !PT ;  /* 0x0000000231057209 */ /* 0x000fc40007810000 */
[----:B------:R-:W-:Y:S02]  /*4b60*/  FSEL R53, R53, -INF , P3 ;  /* 0xff80000035357808 */ /* 0x000fe40001800000 */
[----:B------:R-:W-:Y:S02]  /*4b70*/  ISETP.GT.AND P1, PT, R4, 0x20, PT ;  /* 0x000000200400780c */ /* 0x000fe40003f24270 */
        /* <DEDUP_REMOVED lines=35> */
[----:B------:R-:W-:Y:S02]  /*4db0*/  FMNMX.FTZ R2, R28, R5, !PT ;  /* 0x000000051c027209 */ /* 0x000fe40007810000 */
[----:B0-----:R-:W-:Y:S02]  /*4dc0*/  FMNMX.FTZ R3, R20, R21, !PT ;  /* 0x0000001514037209 */ /* 0x001fe40007810000 */
        /* <DEDUP_REMOVED lines=177> */
[----:B------:R-:W-:Y:S01]  /*58e0*/  UMOV UR37, UR36 ;  /* 0x0000002400257c82 */ /* 0x000fe20008000000 */
[----:B------:R-:W-:Y:S02]  /*58f0*/  IMAD.MOV.U32 R228, RZ, RZ, R4 ;  /* 0x000000ffffe47224 */ /* 0x000fe400078e0004 */
[----:B------:R-:W-:Y:S02]  /*5900*/  IMAD.MOV.U32 R2, RZ, RZ, 0x3f800000 ;  /* 0x3f800000ff027424 */ /* 0x000fe400078e00ff */
[----:B------:R-:W-:-:S06]  /*5910*/  IMAD.MOV.U32 R151, RZ, RZ, RZ ;  /* 0x000000ffff977224 */ /* 0x000fcc00078e00ff */
[----:B------:R-:W-:-:S07]  /*5920*/  MOV R229, UR4 ;  /* 0x0000000400e57c02 */ /* 0x000fce0008000f00 */
.L_x_2438:
[----:B------:R-:W-:Y:S01]  /*5930*/  R2UR UR5, R229 ;  /* 0x00000000e50572ca */ /* 0x000fe200000e0000 */
[----:B------:R-:W-:-:S04]  /*5940*/  UISETP.NE.AND UP0, UPT, UR37, 0x1, UPT ;  /* 0x000000012500788c */ /* 0x000fc8000bf05270 */
[----:B------:R-:W-:-:S08]  /*5950*/  USEL UR4, URZ, 0x1, UP0 ;  /* 0x000000013f047887 */ /* 0x000fd00008000000 */
[----:B------:R-:W-:-:S06]  /*5960*/  ULOP3.LUT UR4, UR5, UR4, URZ, 0x3c, !UPT ;  /* 0x0000000405047292 */ /* 0x000fcc000f8e3c3f */
[----:B------:R-:W-:Y:S01]  /*5970*/  IMAD.U32 R17, RZ, RZ, UR4 ;  /* 0x00000004ff117e24 */ /* 0x000fe2000f8e00ff */
[----:B------:R-:W-:Y:S06]  /*5980*/  @!P0 BRA `(.L_x_2428) ;  /* 0x0000000000048947 */ /* 0x000fec0003800000 */
[----:B------:R-:W-:Y:S01]  /*5990*/  BPT.TRAP 0x1 ;  /* 0x000000040000795c */ /* 0x000fe20000300000 */
.L_x_2428:
        /* <DEDUP_REMOVED lines=11> */
.L_x_2429:
[----:B-1----:R-:W-:Y:S05]  /*5a50*/  @P1 BRA `(.L_x_2430) ;  /* 0x0000000000081947 */ /* 0x002fea0003800000 */
[----:B------:R-:W1:Y:S02]  /*5a60*/  SYNCS.PHASECHK.TRANS64.TRYWAIT P1, [UR61+0x38830], R3 ;  /* 0x03883003ff0075a7 */ /* 0x000e64000802017d */
[----:B-1----:R-:W-:Y:S05]  /*5a70*/  @!P1 BRA `(.L_x_2431) ;  /* 0x0000011800109947 */ /* 0x002fea0003800000 */
.L_x_2430:
        /* <DEDUP_REMOVED lines=590> */
[----:B------:R-:W-:Y:S05]  /*7f60*/  @!P0 BRA `(.L_x_2432) ;  /* 0x0000000000048947 */ /* 0x000fea0003800000 */
[----:B------:R-:W-:Y:S01]  /*7f70*/  BPT.TRAP 0x1 ;  /* 0x000000040000795c */ /* 0x000fe20000300000 */
.L_x_2432:
        /* <DEDUP_REMOVED lines=8> */
.L_x_2433:
[----:B---3--:R-:W-:Y:S05]  /*8000*/  @P1 BRA `(.L_x_2434) ;  /* 0x0000000000081947 */ /* 0x008fea0003800000 */
[----:B------:R-:W3:Y:S02]  /*8010*/  SYNCS.PHASECHK.TRANS64.TRYWAIT P1, [UR4+0x38850], R0 ;  /* 0x03885000ff0075a7 */ /* 0x000ee40008020144 */
[----:B---3--:R-:W-:Y:S05]  /*8020*/  @!P1 BRA `(.L_x_2435) ;  /* 0x000000f000bc9947 */ /* 0x008fea0003800000 */
.L_x_2434:
        /* <DEDUP_REMOVED lines=37> */
.L_x_2436:
[----:B------:R-:W-:Y:S01]  /*8280*/  R2UR UR10, R213 ;  /* 0x00000000d50a72ca */ /* 0x000fe200000e0000 */
[----:B------:R-:W-:Y:S01]  /*8290*/  UIADD3 UR61, UR61, 0x38840, URZ ;  /* 0x000388403d3d7890 */ /* 0x000fe2000fffe03f */
[----:B------:R-:W-:Y:S02]  /*82a0*/  R2UR UR5, R214 ;  /* 0x00000000d60572ca */ /* 0x000fe400000e0000 */
[----:B------:R-:W-:Y:S02]  /*82b0*/  R2UR UR7, R23 ;  /* 0x00000000170772ca */ /* 0x000fe400000e0000 */
[----:B------:R-:W-:-:S07]  /*82c0*/  R2UR UR6, R212 ;  /* 0x00000000d40672ca */ /* 0x000fce00000e0000 */
[----:B------:R-:W-:Y:S02]  /*82d0*/  UISETP.NE.AND UP0, UPT, UR10, URZ, UPT ;  /* 0x0000003f0a00728c */ /* 0x000fe4000bf05270 */
[----:B---3--:R-:W-:Y:S02]  /*82e0*/  VIADD R2, R216, UR5 ;  /* 0x00000005d8027c36 */ /* 0x008fe40008000000 */
[----:B------:R-:W-:Y:S02]  /*82f0*/  IMAD.U32 R193, RZ, RZ, UR7 ;  /* 0x00000007ffc17e24 */ /* 0x000fe4000f8e00ff */
[----:B------:R-:W-:Y:S02]  /*8300*/  PLOP3.LUT P1, PT, PT, PT, UP0, 0x80, 0x0 ;  /* 0x000000000000781c */ /* 0x000fe40003f2f008 */
[----:B------:R-:W-:-:S03]  /*8310*/  PLOP3.LUT P2, PT, PT, PT, UP0, 0x80, 0x0 ;  /* 0x000000000000781c */ /* 0x000fc60003f4f008 */
[----:B------:R-:W-:-:S08]  /*8320*/  @UP0 ULDC UR5, c[0x0][0x44c] ;  /* 0x0001130000050ab9 */ /* 0x000fd00000000800 */
[----:B--2---:R-:W-:Y:S01]  /*8330*/  @P1 IMAD.HI.U32 R0, R2, UR5, RZ ;  /* 0x0000000502001c27 */ /* 0x004fe2000f8e00ff */
[----:B------:R-:W-:-:S04]  /*8340*/  @UP0 ULDC UR5, c[0x0][0x450] ;  /* 0x0001140000050ab9 */ /* 0x000fc80000000800 */
[----:B------:R-:W-:Y:S01]  /*8350*/  @P2 SHF.R.U32.HI R2, RZ, UR5, R0 ;  /* 0x00000005ff022c19 */ /* 0x000fe20008011600 */
[----:B------:R-:W-:Y:S01]  /*8360*/  UMOV UR5, 0x1 ;  /* 0x0000000100057882 */ /* 0x000fe20000000000 */
[----:B------:R-:W-:Y:S01]  /*8370*/  IMAD.MOV.U32 R0, RZ, RZ, -0x2 ;  /* 0xfffffffeff007424 */ /* 0x000fe200078e00ff */
[----:B------:R-:W-:Y:S02]  /*8380*/  UIMAD UR5, UR60, -0x50, UR5 ;  /* 0xffffffb03c0578a4 */ /* 0x000fe4000f8e0205 */
[----:B01----:R-:W0:Y:S04]  /*8390*/  SHFL.IDX PT, R3, R2, RZ, 0x1c1f ;  /* 0x001c1fff02037589 */ /* 0x003e2800000e0000 */
[----:B------:R-:W-:Y:S01]  /*83a0*/  IMAD R0, R215, R0, UR5 ;  /* 0x00000005d7007e24 */ /* 0x000fe2000f8e0200 */
[----:B------:R-:W-:-:S04]  /*83b0*/  ULDC UR5, c[0x0][0x988] ;  /* 0x0002620000057ab9 */ /* 0x000fc80000000800 */
[----:B------:R-:W-:Y:S01]  /*83c0*/  IADD3 R0, -R193, UR6, R0 ;  /* 0x00000006c1007c10 */ /* 0x000fe2000fffe100 */
[----:B------:R-:W1:Y:S04]  /*83d0*/  S2UR UR6, SR_CgaCtaId ;  /* 0x00000000000679c3 */ /* 0x000e680000008800 */
[----:B0-----:R-:W-:-:S05]  /*83e0*/  IMAD.IADD R3, R0, 0x1, R3 ;  /* 0x0000000100037824 */ /* 0x001fca00078e0203 */
[C---:B------:R-:W-:Y:S02]  /*83f0*/  ISETP.GT.AND P1, PT, R3.reuse, RZ, PT ;  /* 0x000000ff0300720c */ /* 0x040fe40003f24270 */
[C---:B------:R-:W-:Y:S02]  /*8400*/  ISETP.GT.AND P2, PT, R3.reuse, 0x1, PT ;  /* 0x000000010300780c */ /* 0x040fe40003f44270 */
[----:B------:R-:W-:Y:S01]  /*8410*/  FSEL R184, R184, -INF , P1 ;  /* 0xff800000b8b87808 */ /* 0x000fe20000800000 */
[----:B-1----:R-:W-:Y:S01]  /*8420*/  UPRMT UR61, UR6, 0x654, UR61 ;  /* 0x00000654063d7896 */ /* 0x002fe2000800003d */
[----:B------:R-:W-:Y:S02]  /*8430*/  ISETP.GT.AND P1, PT, R3, 0x8, PT ;  /* 0x000000080300780c */ /* 0x000fe40003f24270 */
[----:B------:R-:W-:Y:S02]  /*8440*/  FSEL R185, R185, -INF , P2 ;  /* 0xff800000b9b97808 */ /* 0x000fe40001000000 */
[----:B------:R-:W-:-:S02]  /*8450*/  FMNMX.FTZ R4, R184, R228, !PT ;  /* 0x000000e4b8047209 */ /* 0x000fc40007810000 */
[----:B------:R-:W-:Y:S02]  /*8460*/  ISETP.GT.AND P2, PT, R3, 0x9, PT ;  /* 0x000000090300780c */ /* 0x000fe40003f44270 */
[----:B------:R-:W-:Y:S01]  /*8470*/  FSEL R188, R188, -INF , P1 ;  /* 0xff800000bcbc7808 */ /* 0x000fe20000800000 */
[----:B------:R-:W-:Y:S01]  /*8480*/  SYNCS.ARRIVE.TRANS64.RED.A1T0 RZ, [UR61], RZ ;  /* 0x000000ffffff79a7 */ /* 0x000fe2000810043d */
        /* <DEDUP_REMOVED lines=54> */
[----:B0-----:R-:W-:-:S05]  /*87f0*/  IMAD.IADD R0, R0, 0x1, R3 ;  /* 0x0000000100007824 */ /* 0x001fca00078e0203 */
[----:B------:R-:W-:Y:S02]  /*8800*/  ISETP.GT.AND P1, PT, R0, RZ, PT ;  /* 0x000000ff0000720c */ /* 0x000fe40003f24270 */
[----:B-1----:R-:W-:Y:S02]  /*8810*/  FMNMX.FTZ R193, R192, R193, !PT ;  /* 0x000000c1c0c17209 */ /* 0x002fe40007810000 */
[----:B------:R-:W-:Y:S02]  /*8820*/  ISETP.GT.AND P2, PT, R0, 0x1, PT ;  /* 0x000000010000780c */ /* 0x000fe40003f44270 */
[----:B------:R-:W-:Y:S01]  /*8830*/  FSEL R186, R186, -INF , P1 ;  /* 0xff800000baba7808 */ /* 0x000fe20000800000 */
[----:B------:R-:W0:Y:S01]  /*8840*/  SHFL.BFLY PT, R194, R193, 0x1, 0x1f ;  /* 0x0c201f00c1c27f89 */ /* 0x000e2200000e0000 */
[----:B------:R-:W-:Y:S02]  /*8850*/  ISETP.GT.AND P1, PT, R0, 0x8, PT ;  /* 0x000000080000780c */ /* 0x000fe40003f24270 */
[----:B------:R-:W-:-:S02]  /*8860*/  FSEL R187, R187, -INF , P2 ;  /* 0xff800000bbbb7808 */ /* 0x000fc40001000000 */
[----:B------:R-:W-:Y:S02]  /*8870*/  FMNMX.FTZ R4, R186, R21, !PT ;  /* 0x00000015ba047209 */ /* 0x000fe40007810000 */
[----:B------:R-:W-:Y:S02]  /*8880*/  ISETP.GT.AND P2, PT, R0, 0x9, PT ;  /* 0x000000090000780c */ /* 0x000fe40003f44270 */
[----:B------:R-:W-:Y:S02]  /*8890*/  FSEL R190, R190, -INF , P1 ;  /* 0xff800000bebe7808 */ /* 0x000fe40000800000 */
[----:B------:R-:W-:Y:S02]  /*88a0*/  FMNMX.FTZ R3, R187, R4, !PT ;  /* 0x00000004bb037209 */ /* 0x000fe40007810000 */
[----:B------:R-:W-:Y:S02]  /*88b0*/  FSEL R191, R191, -INF , P2 ;  /* 0xff800000bfbf7808 */ /* 0x000fe40001000000 */
[----:B------:R-:W-:-:S02]  /*88c0*/  ISETP.GT.AND P1, PT, R0, 0x10, PT ;  /* 0x000000100000780c */ /* 0x000fc40003f24270 */
[----:B------:R-:W-:Y:S02]  /*88d0*/  FMNMX.FTZ R2, R190, R3, !PT ;  /* 0x00000003be027209 */ /* 0x000fe40007810000 */
[----:B------:R-:W-:Y:S02]  /*88e0*/  ISETP.GT.AND P2, PT, R0, 0x11, PT ;  /* 0x000000110000780c */ /* 0x000fe40003f44270 */
[----:B------:R-:W-:Y:S02]  /*88f0*/  FSEL R178, R178, -INF , P1 ;  /* 0xff800000b2b27808 */ /* 0x000fe40000800000 */
[----:B------:R-:W-:Y:S02]  /*8900*/  FMNMX.FTZ R3, R191, R2, !PT ;  /* 0x00000002bf037209 */ /* 0x000fe40007810000 */
[----:B0-----:R-:W-:Y:S02]  /*8910*/  FMNMX.FTZ R4, R193, R194, !PT ;  /* 0x000000c2c1047209 */ /* 0x001fe40007810000 */
[----:B------:R-:W-:-:S02]  /*8920*/  ISETP.GT.AND P3, PT, R0, 0x18, PT ;  /* 0x000000180000780c */ /* 0x000fc40003f64270 */
[----:B------:R-:W-:Y:S01]  /*8930*/  FSEL R179, R179, -INF , P2 ;  /* 0xff800000b3b37808 */ /* 0x000fe20001000000 */
[----:B------:R-:W-:Y:S01]  /*8940*/  FMUL.FTZ R192, R4, UR5 ;  /* 0x0000000504c07c20 */ /* 0x000fe20008410000 */
[----:B------:R-:W-:Y:S02]  /*8950*/  FMNMX.FTZ R2, R178, R3, !PT ;  /* 0x00000003b2027209 */ /* 0x000fe40007810000 */
[----:B------:R-:W-:Y:S02]  /*8960*/  FSETP.NEU.FTZ.AND P1, PT, R4, -INF , PT ;  /* 0xff8000000400780b */ /* 0x000fe40003f3d000 */
[----:B------:R-:W-:Y:S02]  /*8970*/  ISETP.GT.AND P4, PT, R0, 0x19, PT ;  /* 0x000000190000780c */ /* 0x000fe40003f84270 */
[----:B------:R-:W-:Y:S02]  /*8980*/  FSEL R182, R182, -INF , P3 ;  /* 0xff800000b6b67808 */ /* 0x000fe40001800000 */
[----:B------:R-:W-:-:S02]  /*8990*/  FMNMX.FTZ R3, R179, R2, !PT ;  /* 0x00000002b3037209 */ /* 0x000fc40007810000 */
        /* <DEDUP_REMOVED lines=81> */
[C---:B------:R-:W-:Y:S02]  /*8eb0*/  FMUL.FTZ R156, R3.reuse, UR5 ;  /* 0x00000005039c7c20 */ /* 0x040fe40008410000 */
[----:B------:R-:W-:Y:S01]  /*8ec0*/  MUFU.EX2 R158, R158 ;  /* 0x0000009e009e7308 */ /* 0x000fe20000000800 */
[----:B------:R-:W-:Y:S02]  /*8ed0*/  FSEL R2, R3, RZ, P2 ;  /* 0x000000ff03027208 */ /* 0x000fe40001000000 */
[----:B------:R-:W-:-:S03]  /*8ee0*/  FSEL R156, R156, RZ, P2 ;  /* 0x000000ff9c9c7208 */ /* 0x000fc60001000000 */
[----:B------:R-:W-:Y:S02]  /*8ef0*/  FADD.FTZ R2, -R2, R21 ;  /* 0x0000001502027221 */ /* 0x000fe40000010100 */
[----:B------:R-:W0:Y:S01]  /*8f00*/  MUFU.EX2 R0, R0 ;  /* 0x0000000000007308 */ /* 0x000e220000000800 */
[--C-:B------:R-:W-:Y:S01]  /*8f10*/  FFMA.FTZ R209, R186, UR5, -R156.reuse ;  /* 0x00000005bad17c23 */ /* 0x100fe2000801089c */
[--C-:B------:R-:W-:Y:S01]  /*8f20*/  FFMA.FTZ R164, R187, UR5, -R156.reuse ;  /* 0x00000005bba47c23 */ /* 0x100fe2000801089c */
[----:B------:R-:W-:Y:S01]  /*8f30*/  FMUL.FTZ R2, R2, UR5 ;  /* 0x0000000502027c20 */ /* 0x000fe20008410000 */
        /* <DEDUP_REMOVED lines=11> */
[----:B------:R-:W-:Y:S01]  /*8ff0*/  FFMA.FTZ R165, R184, UR5, -R156 ;  /* 0x00000005b8a57c23 */ /* 0x000fe2000801089c */
[----:B------:R-:W1:Y:S01]  /*9000*/  MUFU.EX2 R2, R2 ;  /* 0x0000000200027308 */ /* 0x000e620000000800 */
        /* <DEDUP_REMOVED lines=24> */
[----:B------:R-:W-:Y:S01]  /*9190*/  FADD.FTZ R5, R176, R21 ;  /* 0x00000015b0057221 */ /* 0x000fe20000010000 */
[--C-:B------:R-:W-:Y:S01]  /*91a0*/  FFMA.FTZ R21, R154, UR5, -R156.reuse ;  /* 0x000000059a157c23 */ /* 0x100fe2000801089c */
[--C-:B------:R-:W-:Y:S01]  /*91b0*/  FFMA.FTZ R154, R188, UR5, -R156.reuse ;  /* 0x00000005bc9a7c23 */ /* 0x100fe2000801089c */
[----:B------:R-:W-:Y:S01]  /*91c0*/  FFMA.FTZ R156, R193, UR5, -R156 ;  /* 0x00000005c19c7c23 */ /* 0x000fe2000801089c */
        /* <DEDUP_REMOVED lines=42> */
[----:B-1----:R-:W-:-:S03]  /*9470*/  FADD.FTZ R18, R153, R170 ;  /* 0x000000aa99127221 */ /* 0x002fc60000010000 */
[----:B0-----:R-:W-:Y:S01]  /*9480*/  FADD.FTZ R5, R156, R5 ;  /* 0x000000059c057221 */ /* 0x001fe20000010000 */
[----:B------:R-:W-:Y:S06]  /*9490*/  @!P0 BRA `(.L_x_2437) ;  /* 0x0000000000048947 */ /* 0x000fec0003800000 */
[----:B------:R-:W-:Y:S01]  /*94a0*/  BPT.TRAP 0x1 ;  /* 0x000000040000795c */ /* 0x000fe20000300000 */
.L_x_2437:
        /* <DEDUP_REMOVED lines=34> */
.L_x_2427:
[----:B------:R-:W-:-:S13]  /*96d0*/  ISETP.LE.AND P1, PT, RZ, UR60, PT ;  /* 0x0000003cff007c0c */ /* 0x000fda000bf23270 */
[----:B------:R-:W-:Y:S05]  /*96e0*/  @!P1 BRA `(.L_x_2439) ;  /* 0x0000003800b49947 */ /* 0x000fea0003800000 */
[----:B------:R-:W-:Y:S01]  /*96f0*/  R2UR UR61, R17 ;  /* 0x00000000113d72ca */ /* 0x000fe200000e0000 */
[----:B------:R-:W-:Y:S01]  /*9700*/  IMAD.MOV.U32 R20, RZ, RZ, R3 ;  /* 0x000000ffff147224 */ /* 0x000fe200078e0003 */
[----:B------:R-:W-:Y:S01]  /*9710*/  UMOV UR37, UR36 ;  /* 0x0000002400257c82 */ /* 0x000fe20008000000 */
[----:B------:R-:W-:-:S12]  /*9720*/  IMAD.MOV.U32 R21, RZ, RZ, R4 ;  /* 0x000000ffff157224 */ /* 0x000fd800078e0004 */
.L_x_2450:
[----:B------:R-:W-:-:S04]  /*9730*/  UIADD3 UR36, UR37, 0x1, URZ ;  /* 0x0000000125247890 */ /* 0x000fc8000fffe03f */
[----:B------:R-:W-:-:S04]  /*9740*/  UISETP.NE.AND UP0, UPT, UR36, 0x2, UPT ;  /* 0x000000022400788c */ /* 0x000fc8000bf05270 */
[----:B------:R-:W-:Y:S02]  /*9750*/  USEL UR4, URZ, 0x1, UP0 ;  /* 0x000000013f047887 */ /* 0x000fe40008000000 */
[----:B------:R-:W-:Y:S02]  /*9760*/  USEL UR36, UR36, URZ, UP0 ;  /* 0x0000003f24247287 */ /* 0x000fe40008000000 */
[----:B------:R-:W-:-:S06]  /*9770*/  ULOP3.LUT UR4, UR61, UR4, URZ, 0x3c, !UPT ;  /* 0x000000043d047292 */ /* 0x000fcc000f8e3c3f */
[----:B------:R-:W-:Y:S01]  /*9780*/  MOV R17, UR4 ;  /* 0x0000000400117c02 */ /* 0x000fe20008000f00 */
[----:B------:R-:W-:Y:S06]  /*9790*/  @!P0 BRA `(.L_x_2440) ;  /* 0x0000000000048947 */ /* 0x000fec0003800000 */
[----:B------:R-:W-:Y:S01]  /*97a0*/  BPT.TRAP 0x1 ;  /* 0x000000040000795c */ /* 0x000fe20000300000 */
.L_x_2440:
        /* <DEDUP_REMOVED lines=8> */
.L_x_2441:
[----:B-1----:R-:W-:Y:S05]  /*9830*/  @P1 BRA `(.L_x_2442) ;  /* 0x0000000000081947 */ /* 0x002fea0003800000 */
[----:B------:R-:W1:Y:S02]  /*9840*/  SYNCS.PHASECHK.TRANS64.TRYWAIT P1, [UR4+0x38830], R3 ;  /* 0x03883003ff0075a7 */ /* 0x000e640008020144 */
[----:B-1----:R-:W-:Y:S05]  /*9850*/  @!P1 BRA `(.L_x_2443) ;  /* 0x000000d800c89947 */ /* 0x002fea0003800000 */
.L_x_2442:
        /* <DEDUP_REMOVED lines=655> */
.L_x_2444:
[----:B------:R-:W-:Y:S01]  /*c150*/  R2UR UR4, R16 ;  /* 0x00000000100472ca */ /* 0x000fe200000e0000 */
[----:B------:R-:W-:-:S05]  /*c160*/  IMAD.U32 R0, RZ, RZ, UR61 ;  /* 0x0000003dff007e24 */ /* 0x000fca000f8e00ff */
[----:B------:R-:W-:-:S07]  /*c170*/  SHF.L.U32 R0, R0, 0x1f, RZ ;  /* 0x0000001f00007819 */ /* 0x000fce00000006ff */
[----:B------:R-:W-:-:S09]  /*c180*/  ULEA UR4, UR37, UR4, 0x3 ;  /* 0x0000000425047291 */ /* 0x000fd2000f8e183f */
[----:B------:R2:W3:Y:S01]  /*c190*/  SYNCS.PHASECHK.TRANS64.TRYWAIT P1, [UR4+0x38850], R0 ;  /* 0x03885000ff0075a7 */ /* 0x0004e20008020144 */
[----:B------:R-:W-:Y:S05]  /*c1a0*/  @!P0 BRA `(.L_x_2445) ;  /* 0x0000000000048947 */ /* 0x000fea0003800000 */
[----:B------:R-:W-:Y:S01]  /*c1b0*/  BPT.TRAP 0x1 ;  /* 0x000000040000795c */ /* 0x000fe20000300000 */
.L_x_2445:
[----:B---3--:R-:W-:Y:S05]  /*c1c0*/  @P1 BRA `(.L_x_2446) ;  /* 0x0000000000081947 */ /* 0x008fea0003800000 */
[----:B------:R-:W3:Y:S02]  /*c1d0*/  SYNCS.PHASECHK.TRANS64.TRYWAIT P1, [UR4+0x38850], R0 ;  /* 0x03885000ff0075a7 */ /* 0x000ee40008020144 */
[----:B---3--:R-:W-:Y:S05]  /*c1e0*/  @!P1 BRA `(.L_x_2447) ;  /* 0x000000b0007c9947 */ /* 0x008fea0003800000 */
.L_x_2446:
        /* <DEDUP_REMOVED lines=37> */
.L_x_2448:
        /* <DEDUP_REMOVED lines=185> */
.L_x_2449:
        /* <DEDUP_REMOVED lines=29> */
[----:B------:R-:W-:Y:S01]  /*d1a0*/  F2FP.BF16.F32.PACK_AB R195, R152, R195 ;  /* 0x000000c398c3723e */ /* 0x000fe200000010ff */
[----:B------:R-:W-:Y:S06]  /*d1b0*/  @P1 BRA `(.L_x_2450) ;  /* 0xffffffc4005c1947 */ /* 0x000fec000383ffff */
.L_x_2439:
        /* <DEDUP_REMOVED lines=131> */
.L_x_2451:
        /* <DEDUP_REMOVED lines=8> */
.L_x_2452:
[----:B-1----:R-:W-:Y:S05]  /*da70*/  @P1 BRA `(.L_x_2453) ;  /* 0x0000000000081947 */ /* 0x002fea0003800000 */
[----:B------:R-:W1:Y:S02]  /*da80*/  SYNCS.PHASECHK.TRANS64.TRYWAIT P1, [UR8+0x38850], R0 ;  /* 0x03885000ff0075a7 */ /* 0x000e640008020148 */
[----:B-1----:R-:W-:Y:S05]  /*da90*/  @!P1 BRA `(.L_x_2454) ;  /* 0x0000009800689947 */ /* 0x002fea0003800000 */
.L_x_2453:
        /* <DEDUP_REMOVED lines=14> */
[----:B------:R-:W-:Y:S01]  /*db80*/  IMAD.MOV.U32 R5, RZ, RZ, RZ ;  /* 0x000000ffff057224 */ /* 0x000fe200078e00ff */
[----:B------:R-:W0:Y:S04]  /*db90*/  SHFL.BFLY PT, R0, R7, 0x1, 0x1f ;  /* 0x0c201f0007007f89 */ /* 0x000e2800000e0000 */
[----:B------:R-:W-:Y:S01]  /*dba0*/  UMOV UR6, UR4 ;  /* 0x0000000400067c82 */ /* 0x000fe20008000000 */
[----:B------:R-:W1:Y:S01]  /*dbb0*/  SHFL.BFLY PT, R9, R2, 0x1, 0x1f ;  /* 0x0c201f0002097f89 */ /* 0x000e6200000e0000 */
[----:B------:R-:W-:Y:S01]  /*dbc0*/  HGMMA.64x256x16.F32.BF16 R24, R208, gdesc[UR4].tnspB, R24, gsb0 ;  /* 0x43e00004d0187df0 */ /* 0x000fe20008001818 */
[----:B------:R-:W-:Y:S01]  /*dbd0*/  UIADD3 UR6, UR4, 0x80, URZ ;  /* 0x0000008004067890 */ /* 0x000fe2000fffe03f */
[----:B------:R-:W-:Y:S01]  /*dbe0*/  UMOV UR7, 0x40000040 ;  /* 0x4000004000077882 */ /* 0x000fe20000000000 */
        /* <DEDUP_REMOVED lines=42> */
.L_x_2455:
        /* <DEDUP_REMOVED lines=143> */
.L_x_2419:
[----:B------:R-:W0:Y:S08]  /*e780*/  S2UR UR4, SR_CgaCtaId ;  /* 0x00000000000479c3 */ /* 0x000e300000008800 */
[----:B------:R-:W-:Y:S06]  /*e790*/  BAR.SYNC.DEFER_BLOCKING 0x5, 0x180 ;  /* 0x0146000000007b1d */ /* 0x000fec0000010000 */
[----:B------:R-:W-:Y:S01]  /*e7a0*/  UMOV UR7, 0x400 ;  /* 0x0000040000077882 */ /* 0x000fe20000000000 */
[----:B------:R-:W-:Y:S01]  /*e7b0*/  BSSY B0, `(.L_x_2456) ;  /* 0x00002f0000007945 */ /* 0x000fe20003800000 */
[----:B0-----:R-:W-:-:S09]  /*e7c0*/  ULEA UR7, UR4, UR7, 0x18 ;  /* 0x0000000704077291 */ /* 0x001fd2000f8ec03f */
[----:B------:R-:W0:Y:S02]  /*e7d0*/  LDS.128 R4, [UR7+0x388d0] ;  /* 0x0388d007ff047984 */ /* 0x000e240008000c00 */
[----:B0-----:R-:W-:Y:S02]  /*e7e0*/  R2UR UR5, R5 ;  /* 0x00000000050572ca */ /* 0x001fe400000e0000 */
[----:B------:R-:W-:Y:S01]  /*e7f0*/  R2UR UR6, R6 ;  /* 0x00000000060672ca */ /* 0x000fe200000e0000 */
[----:B------:R-:W-:Y:S06]  /*e800*/  BAR.ARV 0x4, 0x180 ;  /* 0x0106000000007b1d */ /* 0x000fec0000002000 */
[----:B------:R-:W-:Y:S08]  /*e810*/  @P0 BRA `(.L_x_2457) ;  /* 0x0000002000100947 */ /* 0x000ff00003800000 */
[----:B------:R-:W2:Y:S01]  /*e820*/  LDL R8, [R1+0x4] ;  /* 0x0000040001087983 */ /* 0x000ea20000100800 */
[----:B------:R-:W0:Y:S01]  /*e830*/  S2UR UR4, SR_SWINHI ;  /* 0x00000000000479c3 */ /* 0x000e220000002f00 */
[----:B------:R-:W-:Y:S02]  /*e840*/  MOV R98, 0x2 ;  /* 0x0000000200627802 */ /* 0x000fe40000000f00 */
        /* <DEDUP_REMOVED lines=11> */
[----:B------:R-:W-:Y:S01]  /*e900*/  UMOV UR8, UR7 ;  /* 0x0000000700087c82 */ /* 0x000fe20008000000 */
[----:B0-----:R-:W-:Y:S01]  /*e910*/  UMOV UR9, UR4 ;  /* 0x0000000400097c82 */ /* 0x001fe20008000000 */
        /* <DEDUP_REMOVED lines=16> */
[----:B------:R-:W-:-:S02]  /*ea20*/  R2UR UR11, R223 ;  /* 0x00000000df0b72ca */ /* 0x000fc400000e0000 */
[----:B------:R-:W-:Y:S02]  /*ea30*/  R2UR UR10, R221 ;  /* 0x00000000dd0a72ca */ /* 0x000fe400000e0000 */
[----:B------:R-:W-:Y:S02]  /*ea40*/  F2FP.BF16.F32.PACK_AB R74, R77, R76 ;  /* 0x0000004c4d4a723e */ /* 0x000fe400000010ff */
[----:B------:R-:W-:Y:S02]  /*ea50*/  F2FP.BF16.F32.PACK_AB R75, R16, R75 ;  /* 0x0000004b104b723e */ /* 0x000fe400000010ff */
[----:B------:R-:W-:Y:S01]  /*ea60*/  F2FP.BF16.F32.PACK_AB R81, R3, R82 ;  /* 0x000000520351723e */ /* 0x000fe200000010ff */
[----:B------:R-:W0:Y:S01]  /*ea70*/  LDC R16, c[0x0][0xbe8] ;  /* 0x0002fa00ff107b82 */ /* 0x000e220000000800 */
[----:B------:R-:W-:Y:S02]  /*ea80*/  F2FP.BF16.F32.PACK_AB R82, R85, R84 ;  /* 0x000000545552723e */ /* 0x000fe400000010ff */
[----:B------:R-:W-:-:S02]  /*ea90*/  F2FP.BF16.F32.PACK_AB R83, R83, R86 ;  /* 0x000000565353723e */ /* 0x000fc400000010ff */
[----:B------:R-:W-:Y:S01]  /*eaa0*/  F2FP.BF16.F32.PACK_AB R84, R89, R88 ;  /* 0x000000585954723e */ /* 0x000fe200000010ff */
[----:B------:R-:W-:Y:S01]  /*eab0*/  USHF.L.U64.HI UR13, UR10, 0x2, UR11 ;  /* 0x000000020a0d7899 */ /* 0x000fe2000801020b */
[----:B------:R-:W-:Y:S01]  /*eac0*/  F2FP.BF16.F32.PACK_AB R85, R91, R90 ;  /* 0x0000005a5b55723e */ /* 0x000fe200000010ff */
[----:B------:R-:W-:Y:S01]  /*ead0*/  USHF.L.U32 UR12, UR10, 0x2, URZ ;  /* 0x000000020a0c7899 */ /* 0x000fe2000800063f */
[----:B------:R-:W-:Y:S02]  /*eae0*/  F2FP.BF16.F32.PACK_AB R86, R93, R92 ;  /* 0x0000005c5d56723e */ /* 0x000fe400000010ff */
[----:B------:R-:W-:Y:S01]  /*eaf0*/  F2FP.BF16.F32.PACK_AB R87, R165, R87 ;  /* 0x00000057a557723e */ /* 0x000fe200000010ff */
[----:B------:R-:W-:Y:S01]  /*eb00*/  ULDC.64 UR10, c[0x0][0xc00] ;  /* 0x00030000000a7ab9 */ /* 0x000fe20000000a00 */
[----:B------:R-:W-:Y:S01]  /*eb10*/  F2FP.BF16.F32.PACK_AB R96, R97, R96 ;  /* 0x000000606160723e */ /* 0x000fe200000010ff */
[----:B------:R-:W-:Y:S01]  /*eb20*/  UISETP.NE.U32.AND UP0, UPT, UR10, URZ, UPT ;  /* 0x0000003f0a00728c */ /* 0x000fe2000bf05070 */
[----:B------:R-:W-:Y:S01]  /*eb30*/  F2FP.BF16.F32.PACK_AB R104, R105, R104 ;  /* 0x000000686968723e */ /* 0x000fe200000010ff */
[----:B------:R-:W-:Y:S01]  /*eb40*/  UIADD3 UR4, UP1, UR12, UR10, URZ ;  /* 0x0000000a0c047290 */ /* 0x000fe2000ff3e03f */
[----:B------:R-:W-:Y:S01]  /*eb50*/  F2FP.BF16.F32.PACK_AB R97, R167, R166 ;  /* 0x000000a6a761723e */ /* 0x000fe200000010ff */
[----:B------:R-:W-:Y:S01]  /*eb60*/  UISETP.NE.AND.EX UP0, UPT, UR11, URZ, UPT, UP0 ;  /* 0x0000003f0b00728c */ /* 0x000fe2000bf05300 */
[----:B------:R-:W-:Y:S01]  /*eb70*/  F2FP.BF16.F32.PACK_AB R105, R107, R106 ;  /* 0x0000006a6b69723e */ /* 0x000fe200000010ff */
[----:B------:R-:W-:Y:S01]  /*eb80*/  UIADD3.X UR10, UR13, UR11, URZ, UP1, !UPT ;  /* 0x0000000b0d0a7290 */ /* 0x000fe20008ffe43f */
        /* <DEDUP_REMOVED lines=22> */
[----:B------:R-:W-:Y:S01]  /*ecf0*/  R2UR UR14, R214 ;  /* 0x00000000d60e72ca */ /* 0x000fe200000e0000 */
[----:B--2---:R-:W-:-:S03]  /*ed00*/  IMAD.WIDE R98, R8, R98, UR8 ;  /* 0x0000000808627e25 */ /* 0x004fc6000f8e0262 */
[C---:B------:R-:W-:Y:S02]  /*ed10*/  IADD3 R169, P1, R98.reuse, 0x20, RZ ;  /* 0x0000002062a97810 */ /* 0x040fe40007f3e0ff */
[C---:B------:R-:W-:Y:S02]  /*ed20*/  IADD3 R171, P0, R98.reuse, 0x40, RZ ;  /* 0x0000004062ab7810 */ /* 0x040fe40007f1e0ff */
[C---:B------:R-:W-:Y:S01]  /*ed30*/  IADD3 R173, P4, R98.reuse, 0x60, RZ ;  /* 0x0000006062ad7810 */ /* 0x040fe20007f9e0ff */
[--C-:B------:R-:W-:Y:S01]  /*ed40*/  IMAD.X R9, RZ, RZ, R99.reuse, P1 ;  /* 0x000000ffff097224 */ /* 0x100fe200008e0663 */
[C---:B------:R-:W-:Y:S01]  /*ed50*/  LOP3.LUT R5, R98.reuse, 0x380, RZ, 0xc0, !PT ;  /* 0x0000038062057812 */ /* 0x040fe200078ec0ff */
[--C-:B------:R-:W-:Y:S01]  /*ed60*/  IMAD.X R11, RZ, RZ, R99.reuse, P0 ;  /* 0x000000ffff0b7224 */ /* 0x100fe200000e0663 */
[C---:B------:R-:W-:Y:S01]  /*ed70*/  IADD3 R175, P3, R98.reuse, 0x4000, RZ ;  /* 0x0000400062af7810 */ /* 0x040fe20007f7e0ff */
[----:B------:R-:W-:Y:S01]  /*ed80*/  IMAD.X R13, RZ, RZ, R99, P4 ;  /* 0x000000ffff0d7224 */ /* 0x000fe200020e0663 */
[----:B------:R-:W-:-:S02]  /*ed90*/  IADD3 R177, P6, R98, 0x4020, RZ ;  /* 0x0000402062b17810 */ /* 0x000fc40007fde0ff */
[C---:B------:R-:W-:Y:S01]  /*eda0*/  IADD3 R179, P5, R98.reuse, 0x4040, RZ ;  /* 0x0000404062b37810 */ /* 0x040fe20007fbe0ff */
[--C-:B------:R-:W-:Y:S01]  /*edb0*/  IMAD.X R15, RZ, RZ, R99.reuse, P3 ;  /* 0x000000ffff0f7224 */ /* 0x100fe200018e0663 */
        /* <DEDUP_REMOVED lines=10> */
[----:B------:R-:W-:Y:S02]  /*ee60*/  LOP3.LUT R14, R175, 0x380, RZ, 0xc0, !PT ;  /* 0x00000380af0e7812 */ /* 0x000fe400078ec0ff */
[----:B------:R-:W-:Y:S02]  /*ee70*/  SHF.R.U64 R8, R8, 0x3, RZ ;  /* 0x0000000308087819 */ /* 0x000fe400000012ff */
[----:B------:R-:W-:Y:S02]  /*ee80*/  IADD3 R46, P0, R98, 0x8020, RZ ;  /* 0x00008020622e7810 */ /* 0x000fe40007f1e0ff */
[----:B------:R-:W-:Y:S02]  /*ee90*/  SHF.R.U64 R10, R10, 0x3, RZ ;  /* 0x000000030a0a7819 */ /* 0x000fe400000012ff */
        /* <DEDUP_REMOVED lines=10> */
[----:B------:R-:W-:Y:S01]  /*ef40*/  IADD3 R6, P1, R98, 0xc060, RZ ;  /* 0x0000c06062067810 */ /* 0x000fe20007f3e0ff */
[----:B------:R-:W-:Y:S01]  /*ef50*/  IMAD.X R79, RZ, RZ, R99, P5 ;  /* 0x000000ffff4f7224 */ /* 0x000fe200028e0663 */
[----:B------:R-:W-:-:S02]  /*ef60*/  SHF.R.U64 R12, R12, 0x3, RZ ;  /* 0x000000030c0c7819 */ /* 0x000fc400000012ff */
[----:B------:R-:W-:Y:S02]  /*ef70*/  LOP3.LUT R20, R179, 0x380, RZ, 0xc0, !PT ;  /* 0x00000380b3147812 */ /* 0x000fe400078ec0ff */
[----:B------:R-:W-:Y:S01]  /*ef80*/  LOP3.LUT R98, R5, R98, RZ, 0x3c, !PT ;  /* 0x0000006205627212 */ /* 0x000fe200078e3cff */
[----:B------:R-:W-:Y:S01]  /*ef90*/  IMAD.X R5, RZ, RZ, R99, P1 ;  /* 0x000000ffff057224 */ /* 0x000fe200008e0663 */
[----:B------:R-:W-:Y:S02]  /*efa0*/  SHF.R.U64 R14, R14, 0x3, RZ ;  /* 0x000000030e0e7819 */ /* 0x000fe400000012ff */
[----:B------:R-:W-:Y:S02]  /*efb0*/  LOP3.LUT R30, R181, 0x380, RZ, 0xc0, !PT ;  /* 0x00000380b51e7812 */ /* 0x000fe400078ec0ff */
        /* <DEDUP_REMOVED lines=8> */
[----:B------:R-:W-:Y:S02]  /*f040*/  IADD3.X R95, RZ, R99, RZ, P2, !PT ;  /* 0x00000063ff5f7210 */ /* 0x000fe400017fe4ff */
[----:B------:R-:W-:Y:S02]  /*f050*/  LOP3.LUT R14, R14, R175, RZ, 0x3c, !PT ;  /* 0x000000af0e0e7212 */ /* 0x000fe400078e3cff */
[----:B------:R-:W-:Y:S02]  /*f060*/  SHF.R.U64 R30, R30, 0x3, RZ ;  /* 0x000000031e1e7819 */ /* 0x000fe400000012ff */
[----:B------:R-:W-:Y:S02]  /*f070*/  LOP3.LUT R173, R62, 0x380, RZ, 0xc0, !PT ;  /* 0x000003803ead7812 */ /* 0x000fe400078ec0ff */
[----:B------:R-:W-:Y:S01]  /*f080*/  MOV R98, R98 ;  /* 0x0000006200627202 */ /* 0x000fe20000000f00 */
[----:B------:R-:W-:Y:S01]  /*f090*/  BAR.SYNC.DEFER_BLOCKING 0x1, 0x100 ;  /* 0x0044000000007b1d */ /* 0x000fe20000010000 */
[----:B------:R-:W-:-:S02]  /*f0a0*/  LOP3.LUT R78, R4, 0x380, RZ, 0xc0, !PT ;  /* 0x00000380044e7812 */ /* 0x000fc400078ec0ff */
[----:B------:R-:W-:Y:S02]  /*f0b0*/  SHF.R.U64 R38, R38, 0x3, RZ ;  /* 0x0000000326267819 */ /* 0x000fe400000012ff */
[----:B------:R-:W-:Y:S02]  /*f0c0*/  LOP3.LUT R175, R70, 0x380, RZ, 0xc0, !PT ;  /* 0x0000038046af7812 */ /* 0x000fe400078ec0ff */
[----:B------:R-:W-:Y:S02]  /*f0d0*/  LOP3.LUT R99, R6, 0x380, RZ, 0xc0, !PT ;  /* 0x0000038006637812 */ /* 0x000fe400078ec0ff */
[----:B------:R-:W-:Y:S02]  /*f0e0*/  LOP3.LUT R18, R18, R177, RZ, 0x3c, !PT ;  /* 0x000000b112127212 */ /* 0x000fe400078e3cff */
[----:B------:R-:W-:Y:S02]  /*f0f0*/  SHF.R.U64 R169, R169, 0x3, RZ ;  /* 0x00000003a9a97819 */ /* 0x000fe400000012ff */
[----:B------:R-:W-:-:S02]  /*f100*/  MOV R8, R8 ;  /* 0x0000000800087202 */ /* 0x000fc40000000f00 */
[----:B------:R-:W-:Y:S02]  /*f110*/  LOP3.LUT R20, R20, R179, RZ, 0x3c, !PT ;  /* 0x000000b314147212 */ /* 0x000fe400078e3cff */
[----:B------:R-:W-:Y:S02]  /*f120*/  SHF.R.U64 R171, R171, 0x3, RZ ;  /* 0x00000003abab7819 */ /* 0x000fe400000012ff */
[----:B------:R-:W-:Y:S02]  /*f130*/  LOP3.LUT R94, R23, 0x380, RZ, 0xc0, !PT ;  /* 0x00000380175e7812 */ /* 0x000fe400078ec0ff */
[----:B------:R-:W-:Y:S02]  /*f140*/  MOV R10, R10 ;  /* 0x0000000a000a7202 */ /* 0x000fe40000000f00 */
[----:B------:R-:W-:Y:S01]  /*f150*/  LOP3.LUT R30, R30, R181, RZ, 0x3c, !PT ;  /* 0x000000b51e1e7212 */ /* 0x000fe200078e3cff */
[----:B------:R1:W-:Y:S01]  /*f160*/  STSM.16.M88.4 [R98], R24 ;  /* 0x0000001862007844 */ /* 0x0003e20000000200 */
[----:B------:R-:W-:-:S02]  /*f170*/  SHF.R.U64 R173, R173, 0x3, RZ ;  /* 0x00000003adad7819 */ /* 0x000fc400000012ff */
[----:B------:R-:W-:Y:S01]  /*f180*/  SHF.R.U64 R29, R78, 0x3, RZ ;  /* 0x000000034e1d7819 */ /* 0x000fe200000012ff */
[----:B------:R2:W-:Y:S01]  /*f190*/  STSM.16.M88.4 [R8], R32 ;  /* 0x0000002008007844 */ /* 0x0005e20000000200 */
[----:B------:R-:W-:Y:S02]  /*f1a0*/  MOV R12, R12 ;  /* 0x0000000c000c7202 */ /* 0x000fe40000000f00 */
[----:B------:R-:W-:Y:S01]  /*f1b0*/  LOP3.LUT R38, R38, R183, RZ, 0x3c, !PT ;  /* 0x000000b726267212 */ /* 0x000fe200078e3cff */
[----:B------:R3:W-:Y:S01]  /*f1c0*/  STSM.16.M88.4 [R10], R40 ;  /* 0x000000280a007844 */ /* 0x0007e20000000200 */
[----:B------:R-:W-:Y:S02]  /*f1d0*/  SHF.R.U64 R175, R175, 0x3, RZ ;  /* 0x00000003afaf7819 */ /* 0x000fe400000012ff */
[----:B------:R-:W-:Y:S01]  /*f1e0*/  SHF.R.U64 R99, R99, 0x3, RZ ;  /* 0x0000000363637819 */ /* 0x000fe200000012ff */
[----:B------:R4:W-:Y:S01]  /*f1f0*/  STSM.16.M88.4 [R12], R48 ;  /* 0x000000300c007844 */ /* 0x0009e20000000200 */
[----:B------:R-:W-:-:S02]  /*f200*/  MOV R14, R14 ;  /* 0x0000000e000e7202 */ /* 0x000fc40000000f00 */
[----:B------:R-:W-:Y:S02]  /*f210*/  LOP3.LUT R46, R169, R46, RZ, 0x3c, !PT ;  /* 0x0000002ea92e7212 */ /* 0x000fe400078e3cff */
[----:B------:R-:W-:Y:S01]  /*f220*/  MOV R18, R18 ;  /* 0x0000001200127202 */ /* 0x000fe20000000f00 */
[----:B------:R4:W-:Y:S01]  /*f230*/  STSM.16.M88.4 [R14], R56 ;  /* 0x000000380e007844 */ /* 0x0009e20000000200 */
[----:B------:R-:W-:Y:S02]  /*f240*/  LOP3.LUT R54, R171, R54, RZ, 0x3c, !PT ;  /* 0x00000036ab367212 */ /* 0x000fe400078e3cff */
[----:B------:R-:W-:Y:S01]  /*f250*/  SHF.R.U64 R28, R94, 0x3, RZ ;  /* 0x000000035e1c7819 */ /* 0x000fe200000012ff */
[----:B------:R4:W-:Y:S01]  /*f260*/  STSM.16.M88.4 [R18], R64 ;  /* 0x0000004012007844 */ /* 0x0009e20000000200 */
[----:B------:R-:W-:Y:S02]  /*f270*/  MOV R20, R20 ;  /* 0x0000001400147202 */ /* 0x000fe40000000f00 */
[----:B------:R-:W-:-:S02]  /*f280*/  LOP3.LUT R62, R173, R62, RZ, 0x3c, !PT ;  /* 0x0000003ead3e7212 */ /* 0x000fc400078e3cff */
[----:B------:R-:W-:Y:S01]  /*f290*/  LOP3.LUT R78, R29, R4, RZ, 0x3c, !PT ;  /* 0x000000041d4e7212 */ /* 0x000fe200078e3cff */
[----:B------:R4:W-:Y:S01]  /*f2a0*/  STSM.16.M88.4 [R20], R72 ;  /* 0x0000004814007844 */ /* 0x0009e20000000200 */
[----:B------:R-:W-:Y:S02]  /*f2b0*/  MOV R30, R30 ;  /* 0x0000001e001e7202 */ /* 0x000fe40000000f00 */
[----:B------:R-:W-:Y:S02]  /*f2c0*/  LOP3.LUT R70, R175, R70, RZ, 0x3c, !PT ;  /* 0x00000046af467212 */ /* 0x000fe400078e3cff */
[----:B------:R-:W-:Y:S01]  /*f2d0*/  LOP3.LUT R4, R99, R6, RZ, 0x3c, !PT ;  /* 0x0000000663047212 */ /* 0x000fe200078e3cff */
[----:B------:R4:W-:Y:S01]  /*f2e0*/  STSM.16.M88.4 [R30], R80 ;  /* 0x000000501e007844 */ /* 0x0009e20000000200 */
[----:B------:R-:W-:Y:S02]  /*f2f0*/  MOV R38, R38 ;  /* 0x0000002600267202 */ /* 0x000fe40000000f00 */
[----:B------:R-:W-:-:S02]  /*f300*/  MOV R46, R46 ;  /* 0x0000002e002e7202 */ /* 0x000fc40000000f00 */
[----:B-1----:R-:W-:Y:S01]  /*f310*/  F2FP.BF16.F32.PACK_AB R98, R101, R100 ;  /* 0x000000646562723e */ /* 0x002fe200000010ff */
[----:B------:R4:W-:Y:S01]  /*f320*/  STSM.16.M88.4 [R38], R84 ;  /* 0x0000005426007844 */ /* 0x0009e20000000200 */
[----:B------:R-:W-:Y:S02]  /*f330*/  F2FP.BF16.F32.PACK_AB R99, R103, R102 ;  /* 0x000000666763723e */ /* 0x000fe400000010ff */
[----:B------:R-:W-:Y:S02]  /*f340*/  LOP3.LUT R94, R28, R23, RZ, 0x3c, !PT ;  /* 0x000000171c5e7212 */ /* 0x000fe400078e3cff */
[----:B------:R-:W-:Y:S01]  /*f350*/  MOV R54, R54 ;  /* 0x0000003600367202 */ /* 0x000fe20000000f00 */
[----:B------:R4:W-:Y:S01]  /*f360*/  STSM.16.M88.4 [R46], R96 ;  /* 0x000000602e007844 */ /* 0x0009e20000000200 */
[----:B------:R-:W-:Y:S02]  /*f370*/  MOV R62, R62 ;  /* 0x0000003e003e7202 */ /* 0x000fe40000000f00 */
[----:B------:R-:W-:Y:S01]  /*f380*/  MOV R70, R70 ;  /* 0x0000004600467202 */ /* 0x000fe20000000f00 */
[----:B------:R4:W-:Y:S01]  /*f390*/  STSM.16.M88.4 [R54], R104 ;  /* 0x0000006836007844 */ /* 0x0009e20000000200 */
[----:B------:R-:W-:-:S02]  /*f3a0*/  MOV R78, R78 ;  /* 0x0000004e004e7202 */ /* 0x000fc40000000f00 */
[----:B------:R-:W-:Y:S01]  /*f3b0*/  MOV R94, R94 ;  /* 0x0000005e005e7202 */ /* 0x000fe20000000f00 */
[----:B------:R4:W-:Y:S01]  /*f3c0*/  STSM.16.M88.4 [R62], R112 ;  /* 0x000000703e007844 */ /* 0x0009e20000000200 */
[----:B------:R-:W-:Y:S01]  /*f3d0*/  MOV R6, R4 ;  /* 0x0000000400067202 */ /* 0x000fe20000000f00 */
[----:B------:R-:W-:Y:S01]  /*f3e0*/  IMAD.U32 R4, RZ, RZ, UR4 ;  /* 0x00000004ff047e24 */ /* 0x000fe2000f8e00ff */
[----:B------:R-:W-:Y:S01]  /*f3f0*/  PLOP3.LUT P0, PT, PT, PT, UP0, 0x80, 0x0 ;  /* 0x000000000000781c */ /* 0x000fe20003f0f008 */
[----:B------:R4:W-:Y:S01]  /*f400*/  STSM.16.M88.4 [R70], R120 ;  /* 0x0000007846007844 */ /* 0x0009e20000000200 */
[----:B------:R-:W-:Y:S01]  /*f410*/  IMAD.U32 R5, RZ, RZ, UR10 ;  /* 0x0000000aff057e24 */ /* 0x000fe2000f8e00ff */
[----:B------:R-:W-:Y:S02]  /*f420*/  ULDC.64 UR10, c[0x0][0xc08] ;  /* 0x00030200000a7ab9 */ /* 0x000fe40000000a00 */
[----:B------:R4:W-:Y:S04]  /*f430*/  STSM.16.M88.4 [R78], R128 ;  /* 0x000000804e007844 */ /* 0x0009e80000000200 */
[----:B------:R4:W-:Y:S04]  /*f440*/  STSM.16.M88.4 [R94], R136 ;  /* 0x000000885e007844 */ /* 0x0009e80000000200 */
[----:B------:R4:W-:Y:S01]  /*f450*/  STSM.16.M88.4 [R6], R144 ;  /* 0x0000009006007844 */ /* 0x0009e20000000200 */
[----:B------:R-:W-:Y:S06]  /*f460*/  BAR.SYNC.DEFER_BLOCKING 0x1, 0x100 ;  /* 0x0044000000007b1d */ /* 0x000fec0000010000 */
[----:B------:R-:W4:Y:S01]  /*f470*/  @P0 LDG.E R3, desc[UR38][R4.64] ;  /* 0x0000002604030981 */ /* 0x000f22000c1e1900 */
[----:B------:R-:W-:Y:S01]  /*f480*/  UISETP.NE.U32.AND UP1, UPT, UR10, URZ, UPT ;  /* 0x0000003f0a00728c */ /* 0x000fe2000bf25070 */
[----:B0-----:R-:W-:Y:S01]  /*f490*/  ISETP.NE.AND P1, PT, R16, 0x1, PT ;  /* 0x000000011000780c */ /* 0x001fe20003f25270 */
[----:B------:R-:W-:Y:S01]  /*f4a0*/  UMOV UR4, URZ ;  /* 0x0000003f00047c82 */ /* 0x000fe20008000000 */
[----:B------:R-:W-:Y:S01]  /*f4b0*/  VIADD R13, R216, UR14 ;  /* 0x0000000ed80d7c36 */ /* 0x000fe20008000000 */
[----:B------:R-:W-:-:S06]  /*f4c0*/  UISETP.NE.AND.EX UP1, UPT, UR11, URZ, UPT, UP1 ;  /* 0x0000003f0b00728c */ /* 0x000fcc000bf25310 */
[----:B------:R-:W-:-:S04]  /*f4d0*/  PLOP3.LUT P2, PT, PT, PT, UP1, 0x80, 0x0 ;  /* 0x000000000000781c */ /* 0x000fc80003f4f018 */
[----:B--2---:R-:W0:Y:S01]  /*f4e0*/  @P1 LDC R8, c[0x0][0xbec] ;  /* 0x0002fb00ff081b82 */ /* 0x004e220000000800 */
[----:B------:R-:W-:-:S03]  /*f4f0*/  @UP1 UIADD3 UR10, UP2, UR12, UR10, URZ ;  /* 0x0000000a0c0a1290 */ /* 0x000fc6000ff5e03f */
[----:B------:R-:W-:Y:S01]  /*f500*/  ULDC UR12, c[0x0][0xa88] ;  /* 0x0002a200000c7ab9 */ /* 0x000fe20000000800 */
[----:B------:R-:W-:Y:S02]  /*f510*/  @UP1 UIADD3.X UR11, UR13, UR11, URZ, UP2, !UPT ;  /* 0x0000000b0d0b1290 */ /* 0x000fe400097fe43f */
[----:B---3--:R-:W-:Y:S01]  /*f520*/  IMAD.U32 R10, RZ, RZ, UR10 ;  /* 0x0000000aff0a7e24 */ /* 0x008fe2000f8e00ff */
[----:B------:R-:W1:Y:S03]  /*f530*/  @P1 LDC R9, c[0x0][0xbf0] ;  /* 0x0002fc00ff091b82 */ /* 0x000e660000000800 */
[----:B------:R-:W-:Y:S01]  /*f540*/  IMAD.U32 R11, RZ, RZ, UR11 ;  /* 0x0000000bff0b7e24 */ /* 0x000fe2000f8e00ff */
[----:B----4-:R-:W-:Y:S01]  /*f550*/  @P0 R2UR UR4, R3 ;  /* 0x00000000030402ca */ /* 0x010fe200000e0000 */
[----:B------:R-:W-:-:S06]  /*f560*/  IMAD.U32 R3, RZ, RZ, UR12 ;  /* 0x0000000cff037e24 */ /* 0x000fcc000f8e00ff */
[----:B------:R2:W5:Y:S01]  /*f570*/  @P2 LDG.E R3, desc[UR38][R10.64] ;  /* 0x000000260a032981 */ /* 0x000562000c1e1900 */
[----:B01----:R-:W-:Y:S07]  /*f580*/  @P2 BRA `(.L_x_2458) ;  /* 0x0000000000102947 */ /* 0x003fee0003800000 */
[----:B------:R-:W-:Y:S05]  /*f590*/  @!P0 BRA `(.L_x_2458) ;  /* 0x00000000000c8947 */ /* 0x000fea0003800000 */
[----:B------:R-:W3:Y:S04]  /*f5a0*/  LDG.E R6, desc[UR38][R4.64] ;  /* 0x0000002604067981 */ /* 0x000ee8000c1e1900 */
[----:B-----5:R-:W3:Y:S02]  /*f5b0*/  LDG.E R3, desc[UR38][R4.64+0x4] ;  /* 0x0000042604037981 */ /* 0x020ee4000c1e1900 */
[----:B---3--:R-:W-:-:S07]  /*f5c0*/  IMAD.IADD R3, R3, 0x1, -R6 ;  /* 0x0000000103037824 */ /* 0x008fce00078e0a06 */
.L_x_2458:
[----:B------:R-:W3:Y:S01]  /*f5d0*/  LDL R14, [R1] ;  /* 0x00000000010e7983 */ /* 0x000ee20000100800 */
[----:B------:R-:W-:Y:S01]  /*f5e0*/  R2UR UR21, R222 ;  /* 0x00000000de1572ca */ /* 0x000fe200000e0000 */
[----:B------:R-:W-:Y:S01]  /*f5f0*/  ULDC.64 UR16, c[0x0][0xb90] ;  /* 0x0002e40000107ab9 */ /* 0x000fe20000000a00 */
[----:B------:R-:W-:Y:S01]  /*f600*/  R2UR UR19, R223 ;  /* 0x00000000df1372ca */ /* 0x000fe200000e0000 */
[----:B------:R-:W-:Y:S01]  /*f610*/  @P1 IMAD.HI.U32 R4, R13, R8, RZ ;  /* 0x000000080d041227 */ /* 0x000fe200078e00ff */
[----:B------:R-:W-:Y:S01]  /*f620*/  R2UR UR18, R221 ;  /* 0x00000000dd1272ca */ /* 0x000fe200000e0000 */
[----:B------:R-:W-:Y:S01]  /*f630*/  USHF.R.S32.HI UR11, URZ, 0x1f, UR4 ;  /* 0x0000001f3f0b7899 */ /* 0x000fe20008011404 */
[----:B------:R-:W-:Y:S01]  /*f640*/  R2UR UR20, R214 ;  /* 0x00000000d61472ca */ /* 0x000fe200000e0000 */
[----:B------:R-:W-:Y:S01]  /*f650*/  UMOV UR10, UR4 ;  /* 0x00000004000a7c82 */ /* 0x000fe20008000000 */
[----:B------:R-:W-:Y:S01]  /*f660*/  IMAD.MOV.U32 R8, RZ, RZ, R13 ;  /* 0x000000ffff087224 */ /* 0x000fe200078e000d */
[----:B------:R-:W-:Y:S01]  /*f670*/  @P1 SHF.R.U32.HI R8, RZ, R9, R4 ;  /* 0x00000009ff081219 */ /* 0x000fe20000011604 */
[----:B------:R-:W-:-:S02]  /*f680*/  IMAD R4, R224, 0x40, R22 ;  /* 0x00000040e0047824 */ /* 0x000fc400078e0216 */
[----:B------:R-:W-:Y:S01]  /*f690*/  IMAD.MOV.U32 R5, RZ, RZ, 0x2 ;  /* 0x00000002ff057424 */ /* 0x000fe200078e00ff */
[----:B------:R-:W-:Y:S01]  /*f6a0*/  USHF.R.S32.HI UR15, URZ, 0x1f, UR21 ;  /* 0x0000001f3f0f7899 */ /* 0x000fe20008011415 */
[--C-:B--2---:R-:W-:Y:S01]  /*f6b0*/  IMAD.MOV R11, RZ, RZ, -R8.reuse ;  /* 0x000000ffff0b7224 */ /* 0x104fe200078e0a08 */
[----:B------:R-:W-:Y:S01]  /*f6c0*/  USEL UR19, UR19, URZ, !UP0 ;  /* 0x0000003f13137287 */ /* 0x000fe2000c000000 */
[----:B------:R-:W-:Y:S01]  /*f6d0*/  SHF.R.S32.HI R9, RZ, 0x1f, R8 ;  /* 0x0000001fff097819 */ /* 0x000fe20000011408 */
[----:B------:R-:W-:Y:S01]  /*f6e0*/  UIMAD UR14, UR15, UR16, URZ ;  /* 0x000000100f0e72a4 */ /* 0x000fe2000f8e023f */
[----:B------:R-:W-:Y:S01]  /*f6f0*/  IMAD R11, R16, R11, R13 ;  /* 0x0000000b100b7224 */ /* 0x000fe200078e020d */
[----:B------:R-:W-:Y:S01]  /*f700*/  UIMAD.WIDE.U32 UR12, UR21, UR16, UR10 ;  /* 0x00000010150c72a5 */ /* 0x000fe2000f8e000a */
[----:B------:R-:W-:Y:S01]  /*f710*/  IMAD.WIDE R4, R4, R5, UR8 ;  /* 0x0000000804047e25 */ /* 0x000fe2000f8e0205 */
[----:B------:R-:W-:Y:S02]  /*f720*/  UIMAD UR14, UR21, UR17, UR14 ;  /* 0x00000011150e72a4 */ /* 0x000fe4000f8e020e */
[----:B------:R-:W-:Y:S01]  /*f730*/  USEL UR18, UR18, URZ, !UP0 ;  /* 0x0000003f12127287 */ /* 0x000fe2000c000000 */
[----:B------:R-:W-:Y:S01]  /*f740*/  SHF.R.S32.HI R6, RZ, 0x1f, R11 ;  /* 0x0000001fff067819 */ /* 0x000fe2000001140b */
[----:B------:R-:W-:Y:S01]  /*f750*/  ULDC.64 UR16, c[0x0][0xb98] ;  /* 0x0002e60000107ab9 */ /* 0x000fe20000000a00 */
[----:B------:R-:W-:Y:S01]  /*f760*/  UIADD3 UR13, UR13, UR14, URZ ;  /* 0x0000000e0d0d7290 */ /* 0x000fe2000fffe03f */
[C---:B------:R-:W-:Y:S01]  /*f770*/  IADD3 R33, P3, R4.reuse, 0x4000, RZ ;  /* 0x0000400004217810 */ /* 0x040fe20007f7e0ff */
[----:B------:R-:W-:Y:S01]  /*f780*/  UIMAD UR10, UR19, UR16, URZ ;  /* 0x00000010130a72a4 */ /* 0x000fe2000f8e023f */
[----:B------:R-:W-:Y:S01]  /*f790*/  IADD3 R37, P2, R4, 0x5000, RZ ;  /* 0x0000500004257810 */ /* 0x000fe20007f5e0ff */
[----:B------:R-:W-:Y:S01]  /*f7a0*/  UIMAD.WIDE.U32 UR12, UR18, UR16, UR12 ;  /* 0x00000010120c72a5 */ /* 0x000fe2000f8e000c */
[----:B------:R-:W-:Y:S01]  /*f7b0*/  LOP3.LUT R32, R33, 0x380, RZ, 0xc0, !PT ;  /* 0x0000038021207812 */ /* 0x000fe200078ec0ff */
[----:B------:R-:W-:Y:S01]  /*f7c0*/  UIMAD UR10, UR18, UR17, UR10 ;  /* 0x00000011120a72a4 */ /* 0x000fe2000f8e020a */
[----:B------:R-:W-:Y:S01]  /*f7d0*/  LOP3.LUT R36, R37, 0x380, RZ, 0xc0, !PT ;  /* 0x0000038025247812 */ /* 0x000fe200078ec0ff */
[----:B------:R-:W-:Y:S01]  /*f7e0*/  ULDC.64 UR8, c[0x0][0xb88] ;  /* 0x0002e20000087ab9 */ /* 0x000fe20000000a00 */
[----:B------:R-:W-:Y:S01]  /*f7f0*/  SHF.R.U64 R32, R32, 0x3, RZ ;  /* 0x0000000320207819 */ /* 0x000fe200000012ff */
[----:B------:R-:W-:Y:S01]  /*f800*/  IMAD R6, R6, UR8, RZ ;  /* 0x0000000806067c24 */ /* 0x000fe2000f8e02ff */
[----:B------:R-:W-:Y:S01]  /*f810*/  IADD3 R8, P0, R8, UR12, RZ ;  /* 0x0000000c08087c10 */ /* 0x000fe2000ff1e0ff */
[----:B------:R-:W-:Y:S01]  /*f820*/  IMAD.U32 R10, RZ, RZ, UR10 ;  /* 0x0000000aff0a7e24 */ /* 0x000fe2000f8e00ff */
[----:B------:R-:W-:Y:S01]  /*f830*/  LOP3.LUT R32, R32, R33, RZ, 0x3c, !PT ;  /* 0x0000002120207212 */ /* 0x000fe200078e3cff */
[----:B------:R-:W-:Y:S01]  /*f840*/  IMAD R15, R11, UR9, R6 ;  /* 0x000000090b0f7c24 */ /* 0x000fe2000f8e0206 */
[----:B------:R-:W-:Y:S01]  /*f850*/  SHF.R.U64 R36, R36, 0x3, RZ ;  /* 0x0000000324247819 */ /* 0x000fe200000012ff */
[----:B------:R-:W-:Y:S01]  /*f860*/  IMAD.X R33, RZ, RZ, R5, P3 ;  /* 0x000000ffff217224 */ /* 0x000fe200018e0605 */
[----:B------:R-:W-:Y:S01]  /*f870*/  IADD3.X R9, R9, UR13, R10, P0, !PT ;  /* 0x0000000d09097c10 */ /* 0x000fe200087fe40a */
[----:B-----5:R-:W-:Y:S01]  /*f880*/  IMAD R23, R3, R16, RZ ;  /* 0x0000001003177224 */ /* 0x020fe200078e02ff */
[----:B------:R-:W-:Y:S01]  /*f890*/  IADD3 R53, P3, R4, 0xa000, RZ ;  /* 0x0000a00004357810 */ /* 0x000fe20007f7e0ff */
[----:B------:R-:W-:Y:S01]  /*f8a0*/  ULDC.64 UR12, c[0x0][0xaa0] ;  /* 0x0002a800000c7ab9 */ /* 0x000fe20000000a00 */
[----:B------:R-:W-:Y:S01]  /*f8b0*/  LOP3.LUT R36, R36, R37, RZ, 0x3c, !PT ;  /* 0x0000002524247212 */ /* 0x000fe200078e3cff */
[----:B------:R-:W-:Y:S01]  /*f8c0*/  IMAD.WIDE.U32 R8, R11, UR8, R8 ;  /* 0x000000080b087c25 */ /* 0x000fe2000f8e0008 */
[----:B------:R-:W-:Y:S01]  /*f8d0*/  ULDC.64 UR8, c[0x0][0xb50] ;  /* 0x0002d40000087ab9 */ /* 0x000fe20000000a00 */
[----:B------:R-:W-:-:S02]  /*f8e0*/  LOP3.LUT R52, R53, 0x380, RZ, 0xc0, !PT ;  /* 0x0000038035347812 */ /* 0x000fc400078ec0ff */
[----:B------:R-:W-:Y:S01]  /*f8f0*/  IMAD.X R37, RZ, RZ, R5, P2 ;  /* 0x000000ffff257224 */ /* 0x000fe200010e0605 */
[----:B------:R-:W-:Y:S02]  /*f900*/  IADD3 R9, R9, R15, RZ ;  /* 0x0000000f09097210 */ /* 0x000fe40007ffe0ff */
[----:B------:R-:W-:Y:S02]  /*f910*/  LEA R10, P0, R8, UR8, 0x2 ;  /* 0x00000008080a7c11 */ /* 0x000fe4000f8010ff */
[----:B------:R-:W-:Y:S02]  /*f920*/  IADD3 R57, P2, R4, 0xb000, RZ ;  /* 0x0000b00004397810 */ /* 0x000fe40007f5e0ff */
[----:B------:R-:W-:Y:S01]  /*f930*/  LEA.HI.X R11, R8, UR9, R9, 0x2, P0 ;  /* 0x00000009080b7c11 */ /* 0x000fe200080f1409 */
[----:B------:R-:W-:Y:S01]  /*f940*/  SHFL.IDX PT, R18, R10, RZ, 0x1c1f ;  /* 0x001c1fff0a127589 */ /* 0x000fe200000e0000 */
[----:B------:R-:W-:Y:S02]  /*f950*/  IADD3 R29, P0, R4, 0x3000, RZ ;  /* 0x00003000041d7810 */ /* 0x000fe40007f1e0ff */
[----:B------:R-:W-:Y:S01]  /*f960*/  SHF.R.U64 R52, R52, 0x3, RZ ;  /* 0x0000000334347819 */ /* 0x000fe200000012ff */
[----:B------:R-:W0:Y:S01]  /*f970*/  SHFL.IDX PT, R19, R11, RZ, 0x1c1f ;  /* 0x001c1fff0b137589 */ /* 0x000e2200000e0000 */
[----:B------:R-:W-:-:S02]  /*f980*/  LOP3.LUT R28, R29, 0x380, RZ, 0xc0, !PT ;  /* 0x000003801d1c7812 */ /* 0x000fc400078ec0ff */
[----:B------:R-:W-:Y:S01]  /*f990*/  LOP3.LUT R56, R57, 0x380, RZ, 0xc0, !PT ;  /* 0x0000038039387812 */ /* 0x000fe200078ec0ff */
[----:B------:R-:W-:Y:S01]  /*f9a0*/  SHFL.IDX PT, R20, R10, 0x1, 0x1c1f ;  /* 0x003c1f000a147f89 */ /* 0x000fe200000e0000 */
[----:B------:R-:W-:Y:S02]  /*f9b0*/  SHF.R.U64 R28, R28, 0x3, RZ ;  /* 0x000000031c1c7819 */ /* 0x000fe400000012ff */
[----:B------:R-:W-:Y:S01]  /*f9c0*/  LOP3.LUT R52, R52, R53, RZ, 0x3c, !PT ;  /* 0x0000003534347212 */ /* 0x000fe200078e3cff */
[--C-:B------:R-:W-:Y:S01]  /*f9d0*/  IMAD.X R53, RZ, RZ, R5.reuse, P3 ;  /* 0x000000ffff357224 */ /* 0x100fe200018e0605 */
[----:B------:R-:W-:Y:S01]  /*f9e0*/  LOP3.LUT R28, R28, R29, RZ, 0x3c, !PT ;  /* 0x0000001d1c1c7212 */ /* 0x000fe200078e3cff */
[----:B------:R-:W-:Y:S01]  /*f9f0*/  IMAD.X R29, RZ, RZ, R5, P0 ;  /* 0x000000ffff1d7224 */ /* 0x000fe200000e0605 */
[C---:B------:R-:W-:Y:S01]  /*fa00*/  IADD3 R49, P0, R4.reuse, 0x9000, RZ ;  /* 0x0000900004317810 */ /* 0x040fe20007f1e0ff */
[----:B------:R-:W1:Y:S01]  /*fa10*/  SHFL.IDX PT, R21, R11, 0x1, 0x1c1f ;  /* 0x003c1f000b157f89 */ /* 0x000e6200000e0000 */
[----:B------:R-:W-:-:S02]  /*fa20*/  IADD3 R13, P5, R4, 0x1000, RZ ;  /* 0x00001000040d7810 */ /* 0x000fc40007fbe0ff */
[----:B------:R-:W-:Y:S02]  /*fa30*/  LOP3.LUT R48, R49, 0x380, RZ, 0xc0, !PT ;  /* 0x0000038031307812 */ /* 0x000fe400078ec0ff */
[----:B------:R-:W-:Y:S02]  /*fa40*/  IADD3 R25, P4, R4, 0x2000, RZ ;  /* 0x0000200004197810 */ /* 0x000fe40007f9e0ff */
[----:B------:R-:W-:Y:S02]  /*fa50*/  SHF.R.U64 R48, R48, 0x3, RZ ;  /* 0x0000000330307819 */ /* 0x000fe400000012ff */
[----:B------:R-:W-:Y:S02]  /*fa60*/  SHF.R.U64 R56, R56, 0x3, RZ ;  /* 0x0000000338387819 */ /* 0x000fe400000012ff */
[----:B------:R-:W-:Y:S01]  /*fa70*/  LOP3.LUT R48, R48, R49, RZ, 0x3c, !PT ;  /* 0x0000003130307212 */ /* 0x000fe200078e3cff */
[----:B------:R-:W-:Y:S01]  /*fa80*/  IMAD.X R49, RZ, RZ, R5, P0 ;  /* 0x000000ffff317224 */ /* 0x000fe200000e0605 */
[----:B------:R-:W-:-:S02]  /*fa90*/  IADD3 R8, P3, R4, 0xf000, RZ ;  /* 0x0000f00004087810 */ /* 0x000fc40007f7e0ff */
[----:B------:R-:W-:Y:S02]  /*faa0*/  LOP3.LUT P0, RZ, R226, 0x3, RZ, 0xc0, !PT ;  /* 0x00000003e2ff7812 */ /* 0x000fe4000780c0ff */
[----:B------:R-:W-:Y:S02]  /*fab0*/  LOP3.LUT R12, R13, 0x380, RZ, 0xc0, !PT ;  /* 0x000003800d0c7812 */ /* 0x000fe400078ec0ff */
[----:B------:R-:W-:Y:S01]  /*fac0*/  IADD3 R41, P6, R4, 0x6000, RZ ;  /* 0x0000600004297810 */ /* 0x000fe20007fde0ff */
[----:B------:R-:W-:Y:S01]  /*fad0*/  UIMAD UR10, UR11, UR12, URZ ;  /* 0x0000000c0b0a72a4 */ /* 0x000fe2000f8e023f */
[----:B------:R-:W-:Y:S01]  /*fae0*/  LOP3.LUT R24, R25, 0x380, RZ, 0xc0, !PT ;  /* 0x0000038019187812 */ /* 0x000fe200078ec0ff */
[----:B------:R-:W-:Y:S01]  /*faf0*/  UIMAD.WIDE.U32 UR8, UR4, UR12, URZ ;  /* 0x0000000c040872a5 */ /* 0x000fe2000f8e003f */
[----:B------:R-:W-:Y:S01]  /*fb00*/  LOP3.LUT R56, R56, R57, RZ, 0x3c, !PT ;  /* 0x0000003938387212 */ /* 0x000fe200078e3cff */
[--C-:B------:R-:W-:Y:S01]  /*fb10*/  IMAD.X R57, RZ, RZ, R5.reuse, P2 ;  /* 0x000000ffff397224 */ /* 0x100fe200010e0605 */
[----:B------:R-:W-:Y:S01]  /*fb20*/  LOP3.LUT R3, R8, 0x380, RZ, 0xc0, !PT ;  /* 0x0000038008037812 */ /* 0x000fe200078ec0ff */
[----:B------:R-:W-:Y:S01]  /*fb30*/  IMAD.X R61, RZ, RZ, R5, P3 ;  /* 0x000000ffff3d7224 */ /* 0x000fe200018e0605 */
[----:B------:R-:W-:-:S02]  /*fb40*/  SHF.R.U64 R12, R12, 0x3, RZ ;  /* 0x000000030c0c7819 */ /* 0x000fc400000012ff */
[----:B------:R-:W-:Y:S02]  /*fb50*/  SHF.R.U64 R24, R24, 0x3, RZ ;  /* 0x0000000318187819 */ /* 0x000fe400000012ff */
[----:B------:R-:W-:Y:S02]  /*fb60*/  SHF.R.U64 R3, R3, 0x3, RZ ;  /* 0x0000000303037819 */ /* 0x000fe400000012ff */
[----:B------:R-:W-:Y:S01]  /*fb70*/  LOP3.LUT R12, R12, R13, RZ, 0x3c, !PT ;  /* 0x0000000d0c0c7212 */ /* 0x000fe200078e3cff */
[--C-:B------:R-:W-:Y:S01]  /*fb80*/  IMAD.X R13, RZ, RZ, R5.reuse, P5 ;  /* 0x000000ffff0d7224 */ /* 0x100fe200028e0605 */
[----:B------:R-:W-:Y:S01]  /*fb90*/  LOP3.LUT R24, R24, R25, RZ, 0x3c, !PT ;  /* 0x0000001918187212 */ /* 0x000fe200078e3cff */
[----:B------:R-:W-:Y:S01]  /*fba0*/  IMAD.X R25, RZ, RZ, R5, P4 ;  /* 0x000000ffff197224 */ /* 0x000fe200020e0605 */
[C---:B------:R-:W-:Y:S02]  /*fbb0*/  IADD3 R45, P5, R4.reuse, 0x7000, RZ ;  /* 0x00007000042d7810 */ /* 0x040fe40007fbe0ff */
[----:B------:R-:W-:-:S02]  /*fbc0*/  IADD3 R69, P4, R4, 0x8000, RZ ;  /* 0x0000800004457810 */ /* 0x000fc40007f9e0ff */
[----:B------:R-:W-:Y:S02]  /*fbd0*/  LOP3.LUT R60, R3, R8, RZ, 0x3c, !PT ;  /* 0x00000008033c7212 */ /* 0x000fe400078e3cff */
[----:B------:R-:W2:Y:S01]  /*fbe0*/  @P1 LDC R3, c[0x0][0xbec] ;  /* 0x0002fb00ff031b82 */ /* 0x000ea20000000800 */
[----:B------:R-:W-:Y:S02]  /*fbf0*/  LOP3.LUT R40, R41, 0x380, RZ, 0xc0, !PT ;  /* 0x0000038029287812 */ /* 0x000fe400078ec0ff */
[----:B------:R-:W-:Y:S02]  /*fc00*/  LOP3.LUT R44, R45, 0x380, RZ, 0xc0, !PT ;  /* 0x000003802d2c7812 */ /* 0x000fe400078ec0ff */
[----:B------:R-:W-:Y:S02]  /*fc10*/  LOP3.LUT R68, R69, 0x380, RZ, 0xc0, !PT ;  /* 0x0000038045447812 */ /* 0x000fe400078ec0ff */
[----:B------:R-:W-:Y:S02]  /*fc20*/  LOP3.LUT R9, R4, 0x380, RZ, 0xc0, !PT ;  /* 0x0000038004097812 */ /* 0x000fe400078ec0ff */
        /* <DEDUP_REMOVED lines=9> */
[----:B------:R-:W-:Y:S01]  /*fcc0*/  IMAD.X R69, RZ, RZ, R5, P4 ;  /* 0x000000ffff457224 */ /* 0x000fe200020e0605 */
[C---:B------:R-:W-:Y:S01]  /*fcd0*/  IADD3 R77, P6, R4.reuse, 0xc000, RZ ;  /* 0x0000c000044d7810 */ /* 0x040fe20007fde0ff */
[----:B------:R-:W-:Y:S01]  /*fce0*/  UIMAD UR10, UR4, UR13, UR10 ;  /* 0x0000000d040a72a4 */ /* 0x000fe2000f8e020a */
[----:B------:R-:W-:-:S02]  /*fcf0*/  IADD3 R73, P5, R4, 0xd000, RZ ;  /* 0x0000d00004497810 */ /* 0x000fc40007fbe0ff */
[----:B------:R-:W-:Y:S01]  /*fd00*/  IADD3 R65, P4, R4, 0xe000, RZ ;  /* 0x0000e00004417810 */ /* 0x000fe20007f9e0ff */
[----:B------:R-:W-:Y:S01]  /*fd10*/  ULDC.64 UR12, c[0x0][0xae8] ;  /* 0x0002ba00000c7ab9 */ /* 0x000fe20000000a00 */
[----:B------:R-:W-:Y:S01]  /*fd20*/  LOP3.LUT R4, R9, R4, RZ, 0x3c, !PT ;  /* 0x0000000409047212 */ /* 0x000fe200078e3cff */
[----:B------:R-:W-:Y:S01]  /*fd30*/  UIADD3 UR9, UR9, UR10, URZ ;  /* 0x0000000a09097290 */ /* 0x000fe2000fffe03f */
[----:B------:R-:W-:Y:S01]  /*fd40*/  LOP3.LUT R76, R77, 0x380, RZ, 0xc0, !PT ;  /* 0x000003804d4c7812 */ /* 0x000fe200078ec0ff */
[----:B------:R-:W-:Y:S01]  /*fd50*/  UIMAD UR4, UR15, UR12, URZ ;  /* 0x0000000c0f0472a4 */ /* 0x000fe2000f8e023f */
[----:B------:R-:W-:Y:S02]  /*fd60*/  LOP3.LUT R72, R73, 0x380, RZ, 0xc0, !PT ;  /* 0x0000038049487812 */ /* 0x000fe400078ec0ff */
[----:B------:R-:W-:Y:S01]  /*fd70*/  LOP3.LUT R64, R65, 0x380, RZ, 0xc0, !PT ;  /* 0x0000038041407812 */ /* 0x000fe200078ec0ff */
[----:B------:R-:W-:Y:S01]  /*fd80*/  UIMAD UR4, UR21, UR13, UR4 ;  /* 0x0000000d150472a4 */ /* 0x000fe2000f8e0204 */
[----:B------:R-:W-:Y:S01]  /*fd90*/  SHF.R.U64 R76, R76, 0x3, RZ ;  /* 0x000000034c4c7819 */ /* 0x000fe200000012ff */
[----:B------:R-:W-:Y:S01]  /*fda0*/  UIMAD.WIDE.U32 UR8, UR21, UR12, UR8 ;  /* 0x0000000c150872a5 */ /* 0x000fe2000f8e0008 */
[----:B------:R-:W-:Y:S01]  /*fdb0*/  SHF.R.U64 R72, R72, 0x3, RZ ;  /* 0x0000000348487819 */ /* 0x000fe200000012ff */
[----:B------:R-:W-:Y:S01]  /*fdc0*/  ULDC.64 UR10, c[0x0][0xaf0] ;  /* 0x0002bc00000a7ab9 */ /* 0x000fe20000000a00 */
[----:B------:R-:W-:Y:S01]  /*fdd0*/  SHF.R.U64 R64, R64, 0x3, RZ ;  /* 0x0000000340407819 */ /* 0x000fe200000012ff */
[----:B------:R-:W-:Y:S01]  /*fde0*/  UIADD3 UR9, UR9, UR4, URZ ;  /* 0x0000000409097290 */ /* 0x000fe2000fffe03f */
[----:B------:R-:W-:Y:S01]  /*fdf0*/  LOP3.LUT R76, R76, R77, RZ, 0x3c, !PT ;  /* 0x0000004d4c4c7212 */ /* 0x000fe200078e3cff */
[----:B------:R-:W-:Y:S01]  /*fe00*/  UIMAD UR4, UR19, UR10, URZ ;  /* 0x0000000a130472a4 */ /* 0x000fe2000f8e023f */
[----:B------:R-:W-:Y:S01]  /*fe10*/  LOP3.LUT R72, R72, R73, RZ, 0x3c, !PT ;  /* 0x0000004948487212 */ /* 0x000fe200078e3cff */
[--C-:B------:R-:W-:Y:S01]  /*fe20*/  IMAD.X R73, RZ, RZ, R5.reuse, P5 ;  /* 0x000000ffff497224 */ /* 0x100fe200028e0605 */
[----:B------:R-:W-:Y:S01]  /*fe30*/  LOP3.LUT R64, R64, R65, RZ, 0x3c, !PT ;  /* 0x0000004140407212 */ /* 0x000fe200078e3cff */
[----:B------:R-:W-:Y:S01]  /*fe40*/  IMAD.X R65, RZ, RZ, R5, P4 ;  /* 0x000000ffff417224 */ /* 0x000fe200020e0605 */
[----:B------:R-:W-:Y:S01]  /*fe50*/  IADD3.X R77, RZ, R5, RZ, P6, !PT ;  /* 0x00000005ff4d7210 */ /* 0x000fe200037fe4ff */
[----:B------:R-:W-:-:S02]  /*fe60*/  UIMAD UR4, UR18, UR11, UR4 ;  /* 0x0000000b120472a4 */ /* 0x000fc4000f8e0204 */
[----:B------:R-:W-:-:S03]  /*fe70*/  UIMAD.WIDE.U32 UR8, UR18, UR10, UR8 ;  /* 0x0000000a120872a5 */ /* 0x000fc6000f8e0008 */
[----:B------:R-:W-:Y:S01]  /*fe80*/  ULDC.64 UR10, c[0x0][0xae0] ;  /* 0x0002b800000a7ab9 */ /* 0x000fe20000000a00 */
[----:B------:R-:W-:Y:S01]  /*fe90*/  UIADD3 UR4, UR9, UR4, URZ ;  /* 0x0000000409047290 */ /* 0x000fe2000fffe03f */
[----:B------:R-:W-:Y:S01]  /*fea0*/  VIADD R80, R224, UR20 ;  /* 0x00000014e0507c36 */ /* 0x000fe20008000000 */
[----:B------:R-:W-:-:S04]  /*feb0*/  UIADD3 UR7, UR7, 0x38820, URZ ;  /* 0x0003882007077890 */ /* 0x000fc8000fffe03f */
[----:B------:R-:W-:Y:S01]  /*fec0*/  UPRMT UR7, URZ, 0x654, UR7 ;  /* 0x000006543f077896 */ /* 0x000fe20008000007 */
[----:B------:R-:W-:Y:S01]  /*fed0*/  BSSY B1, `(.L_x_2459) ;  /* 0x0000054000017945 */ /* 0x000fe20003800000 */
[----:B------:R-:W-:Y:S02]  /*fee0*/  SHF.R.S32.HI R81, RZ, 0x1f, R219 ;  /* 0x0000001fff517819 */ /* 0x000fe400000114db */
[----:B------:R-:W-:Y:S02]  /*fef0*/  SHF.R.S32.HI R82, RZ, 0x1f, R217 ;  /* 0x0000001fff527819 */ /* 0x000fe400000114d9 */
[----:B------:R-:W-:Y:S02]  /*ff00*/  SHF.R.S32.HI R83, RZ, 0x1f, R218 ;  /* 0x0000001fff537819 */ /* 0x000fe400000114da */
[----:B------:R-:W-:Y:S01]  /*ff10*/  SHF.R.S32.HI R84, RZ, 0x1f, R22 ;  /* 0x0000001fff547819 */ /* 0x000fe20000011416 */
[----:B---3--:R-:W-:-:S04]  /*ff20*/  VIADD R14, R14, UR20 ;  /* 0x000000140e0e7c36 */ /* 0x008fc80008000000 */
[C---:B------:R-:W-:Y:S01]  /*ff30*/  VIADD R6, R14.reuse, 0x8 ;  /* 0x000000080e067836 */ /* 0x040fe20000000000 */
[----:B------:R-:W-:-:S04]  /*ff40*/  ISETP.GE.OR P2, PT, R14, R23, P0 ;  /* 0x000000170e00720c */ /* 0x000fc80000746670 */
[----:B------:R-:W-:-:S09]  /*ff50*/  ISETP.GE.OR P0, PT, R6, R23, P0 ;  /* 0x000000170600720c */ /* 0x000fd20000706670 */
[----:B0-----:R0:W-:Y:S04]  /*ff60*/  @!P2 ST.E desc[UR38][R18.64], R2 ;  /* 0x000000021200a985 */ /* 0x0011e8000c101926 */
[----:B-1----:R1:W-:Y:S04]  /*ff70*/  @!P0 ST.E desc[UR38][R20.64], R0 ;  /* 0x0000000014008985 */ /* 0x0023e8000c101926 */
[----:B------:R3:W5:Y:S01]  /*ff80*/  LD.E.128 R8, desc[UR38][R4.64] ;  /* 0x0000002604087980 */ /* 0x000762000c101d00 */
[----:B0-----:R-:W0:Y:S01]  /*ff90*/  @P1 LDC R19, c[0x0][0xbf0] ;  /* 0x0002fc00ff131b82 */ /* 0x001e220000000800 */
[----:B------:R-:W-:-:S02]  /*ffa0*/  IMAD.U32 R2, RZ, RZ, UR8 ;  /* 0x00000008ff027e24 */ /* 0x000fc4000f8e00ff */
[----:B------:R-:W5:Y:S01]  /*ffb0*/  LD.E.128 R12, desc[UR38][R12.64] ;  /* 0x000000260c0c7980 */ /* 0x000f62000c101d00 */
[----:B-1----:R-:W-:-:S03]  /*ffc0*/  IMAD R0, R220, 0x20, R224 ;  /* 0x00000020dc007824 */ /* 0x002fc600078e02e0 */
[----:B------:R-:W5:Y:S01]  /*ffd0*/  LD.E.128 R24, desc[UR38][R24.64] ;  /* 0x0000002618187980 */ /* 0x000f62000c101d00 */
[----:B---3--:R-:W-:-:S03]  /*ffe0*/  VIADD R4, R0, UR20 ;  /* 0x0000001400047c36 */ /* 0x008fc60008000000 */
[----:B------:R-:W5:Y:S01]  /*fff0*/  LD.E.128 R28, desc[UR38][R28.64] ;  /* 0x000000261c1c7980 */ /* 0x000f62000c101d00 */
[----:B--2---:R-:W-:-:S03]  /*10000*/  @P1 IMAD.HI.U32 R0, R4, R3, RZ ;  /* 0x0000000304001227 */ /* 0x004fc600078e00ff */
[----:B------:R-:W5:Y:S01]  /*10010*/  LD.E.128 R32, desc[UR38][R32.64] ;  /* 0x0000002620207980 */ /* 0x000f62000c101d00 */
[----:B------:R-:W-:-:S03]  /*10020*/  IMAD.MOV.U32 R5, RZ, RZ, R4 ;  /* 0x000000ffff057224 */ /* 0x000fc600078e0004 */
[----:B------:R-:W5:Y:S04]  /*10030*/  LD.E.128 R36, desc[UR38][R36.64] ;  /* 0x0000002624247980 */ /* 0x000f68000c101d00 */
[----:B------:R-:W5:Y:S01]  /*10040*/  LD.E.128 R40, desc[UR38][R40.64] ;  /* 0x0000002628287980 */ /* 0x000f62000c101d00 */
[----:B0-----:R-:W-:-:S03]  /*10050*/  @P1 SHF.R.U32.HI R5, RZ, R19, R0 ;  /* 0x00000013ff051219 */ /* 0x001fc60000011600 */
[----:B------:R-:W5:Y:S01]  /*10060*/  LD.E.128 R44, desc[UR38][R44.64] ;  /* 0x000000262c2c7980 */ /* 0x000f62000c101d00 */
[--C-:B------:R-:W-:Y:S01]  /*10070*/  SHF.R.S32.HI R0, RZ, 0x1f, R5.reuse ;  /* 0x0000001fff007819 */ /* 0x100fe20000011405 */
[----:B------:R-:W-:Y:S02]  /*10080*/  IMAD.MOV R19, RZ, RZ, -R5 ;  /* 0x000000ffff137224 */ /* 0x000fe400078e0a05 */
[----:B------:R-:W5:Y:S01]  /*10090*/  LD.E.128 R68, desc[UR38][R68.64] ;  /* 0x0000002644447980 */ /* 0x000f62000c101d00 */
[----:B------:R-:W-:Y:S01]  /*100a0*/  IMAD.U32 R3, RZ, RZ, UR9 ;  /* 0x00000009ff037e24 */ /* 0x000fe2000f8e00ff */
[----:B------:R-:W-:Y:S01]  /*100b0*/  ULDC.64 UR8, c[0x0][0xad8] ;  /* 0x0002b60000087ab9 */ /* 0x000fe20000000a00 */
[----:B------:R-:W-:Y:S01]  /*100c0*/  IMAD R0, R0, UR10, RZ ;  /* 0x0000000a00007c24 */ /* 0x000fe2000f8e02ff */
[----:B------:R-:W5:Y:S01]  /*100d0*/  LD.E.128 R48, desc[UR38][R48.64] ;  /* 0x0000002630307980 */ /* 0x000f62000c101d00 */
[----:B------:R-:W-:Y:S02]  /*100e0*/  IMAD R19, R16, R19, R4 ;  /* 0x0000001310137224 */ /* 0x000fe400078e0204 */
[----:B------:R-:W-:Y:S01]  /*100f0*/  IMAD.U32 R3, RZ, RZ, UR4 ;  /* 0x00000004ff037e24 */ /* 0x000fe2000f8e00ff */
[----:B------:R-:W5:Y:S01]  /*10100*/  LD.E.128 R52, desc[UR38][R52.64] ;  /* 0x0000002634347980 */ /* 0x000f62000c101d00 */
[----:B------:R-:W-:Y:S01]  /*10110*/  IMAD R21, R5, UR11, R0 ;  /* 0x0000000b05157c24 */ /* 0x000fe2000f8e0200 */
[----:B------:R-:W-:-:S02]  /*10120*/  SHF.R.S32.HI R0, RZ, 0x1f, R19 ;  /* 0x0000001fff007819 */ /* 0x000fc40000011413 */
[----:B------:R-:W5:Y:S01]  /*10130*/  LD.E.128 R56, desc[UR38][R56.64] ;  /* 0x0000002638387980 */ /* 0x000f62000c101d00 */
[----:B------:R-:W-:-:S03]  /*10140*/  IMAD.WIDE.U32 R2, R5, UR10, R2 ;  /* 0x0000000a05027c25 */ /* 0x000fc6000f8e0002 */
[----:B------:R-:W5:Y:S04]  /*10150*/  LD.E.128 R76, desc[UR38][R76.64] ;  /* 0x000000264c4c7980 */ /* 0x000f68000c101d00 */
[----:B------:R-:W5:Y:S04]  /*10160*/  LD.E.128 R72, desc[UR38][R72.64] ;  /* 0x0000002648487980 */ /* 0x000f68000c101d00 */
[----:B------:R-:W5:Y:S04]  /*10170*/  LD.E.128 R64, desc[UR38][R64.64] ;  /* 0x0000002640407980 */ /* 0x000f68000c101d00 */
[----:B------:R-:W5:Y:S01]  /*10180*/  LD.E.128 R60, desc[UR38][R60.64] ;  /* 0x000000263c3c7980 */ /* 0x000f62000c101d00 */
[----:B------:R-:W-:Y:S01]  /*10190*/  IMAD.IADD R3, R3, 0x1, R21 ;  /* 0x0000000103037824 */ /* 0x000fe200078e0215 */
[----:B------:R-:W-:Y:S01]  /*101a0*/  ISETP.GE.AND P2, PT, R80, R23, PT ;  /* 0x000000175000720c */ /* 0x000fe20003f46270 */
[----:B------:R-:W-:Y:S01]  /*101b0*/  IMAD R4, R0, UR8, RZ ;  /* 0x0000000800047c24 */ /* 0x000fe2000f8e02ff */
[----:B------:R-:W-:Y:S01]  /*101c0*/  @!PT LDS RZ, [RZ] ;  /* 0x00000000fffff984 */ /* 0x000fe20000000800 */
[----:B------:R-:W-:Y:S01]  /*101d0*/  @!PT LDS RZ, [RZ] ;  /* 0x00000000fffff984 */ /* 0x000fe20000000800 */
[----:B------:R-:W-:Y:S01]  /*101e0*/  @!PT LDS RZ, [RZ] ;  /* 0x00000000fffff984 */ /* 0x000fe20000000800 */
[----:B------:R-:W-:Y:S01]  /*101f0*/  @!PT LDS RZ, [RZ] ;  /* 0x00000000fffff984 */ /* 0x000fe20000000800 */
[----:B------:R0:W-:Y:S06]  /*10200*/  MEMBAR.ALL.CTA ;  /* 0x0000000000007992 */ /* 0x0001ec0000008000 */
[----:B0-----:R-:W0:Y:S01]  /*10210*/  FENCE.VIEW.ASYNC.S ;  /* 0x00000000000073c6 */ /* 0x001e220000000000 */
[----:B------:R-:W-:-:S04]  /*10220*/  IMAD.WIDE.U32 R2, R19, UR8, R2 ;  /* 0x0000000813027c25 */ /* 0x000fc8000f8e0002 */
[----:B------:R-:W-:Y:S01]  /*10230*/  IMAD R5, R19, UR9, R4 ;  /* 0x0000000913057c24 */ /* 0x000fe2000f8e0204 */
[----:B------:R-:W-:Y:S01]  /*10240*/  ULDC.64 UR8, c[0x0][0xa80] ;  /* 0x0002a00000087ab9 */ /* 0x000fe20000000a00 */
[----:B------:R-:W-:Y:S01]  /*10250*/  VIADD R0, R80, 0x20 ;  /* 0x0000002050007836 */ /* 0x000fe20000000000 */
[----:B------:R-:W-:Y:S01]  /*10260*/  LEA R6, P3, R2, UR8, 0x1 ;  /* 0x0000000802067c11 */ /* 0x000fe2000f8608ff */
[----:B------:R-:W-:-:S03]  /*10270*/  IMAD.IADD R3, R3, 0x1, R5 ;  /* 0x0000000103037824 */ /* 0x000fc600078e0205 */
[-C--:B------:R-:W-:Y:S01]  /*10280*/  ISETP.GE.AND P1, PT, R0, R23.reuse, PT ;  /* 0x000000170000720c */ /* 0x080fe20003f26270 */
[----:B0-----:R0:W1:Y:S01]  /*10290*/  SHFL.IDX PT, R20, R6, RZ, 0x181f ;  /* 0x00181fff06147589 */ /* 0x00106200000e0000 */
[----:B------:R-:W-:Y:S02]  /*102a0*/  IADD3 R0, R80, 0x40, RZ ;  /* 0x0000004050007810 */ /* 0x000fe40007ffe0ff */
[----:B------:R-:W-:Y:S02]  /*102b0*/  LEA.HI.X R16, R2, UR9, R3, 0x1, P3 ;  /* 0x0000000902107c11 */ /* 0x000fe400098f0c03 */
[----:B------:R-:W-:-:S03]  /*102c0*/  ISETP.GE.AND P0, PT, R0, R23, PT ;  /* 0x000000170000720c */ /* 0x000fc60003f06270 */
[----:B------:R0:W2:Y:S01]  /*102d0*/  SHFL.IDX PT, R0, R16, RZ, 0x181f ;  /* 0x00181fff10007589 */ /* 0x0000a200000e0000 */
[----:B------:R-:W-:Y:S01]  /*102e0*/  SYNCS.ARRIVE.TRANS64.RED.A1T0 RZ, [UR7], RZ ;  /* 0x000000ffffff79a7 */ /* 0x000fe20008100407 */
        /* <DEDUP_REMOVED lines=18> */
.L_x_2460:
[----:B------:R-:W-:Y:S05]  /*10410*/  BSYNC B1 ;  /* 0x0000000000017941 */ /* 0x000fea0003800000 */
.L_x_2459:
        /* <DEDUP_REMOVED lines=21> */
.L_x_2462:
[----:B------:R-:W-:Y:S05]  /*10570*/  BSYNC B1 ;  /* 0x0000000000017941 */ /* 0x000fea0003800000 */
.L_x_2461:
        /* <DEDUP_REMOVED lines=21> */
.L_x_2464:
[----:B------:R-:W-:Y:S05]  /*106d0*/  BSYNC B1 ;  /* 0x0000000000017941 */ /* 0x000fea0003800000 */
.L_x_2463:
[----:B0-----:R-:W-:Y:S01]  /*106e0*/  VIADD R0, R80, 0x60 ;  /* 0x0000006050007836 */ /* 0x001fe20000000000 */
[----:B--2-4-:R-:W4:Y:S04]  /*106f0*/  SHFL.IDX PT, R16, R16, 0x3, 0x181f ;  /* 0x00781f0010107f89 */ /* 0x014f2800000e0000 */
[----:B------:R-:W-:Y:S01]  /*10700*/  ISETP.GE.AND P0, PT, R0, R23, PT ;  /* 0x000000170000720c */ /* 0x000fe20003f06270 */
[----:B------:R-:W0:-:S12]  /*10710*/  SHFL.IDX PT, R6, R6, 0x3, 0x181f ;  /* 0x00781f0006067f89 */ /* 0x000e1800000e0000 */
[----:B------:R-:W-:Y:S05]  /*10720*/  @P0 BRA `(.L_x_2465) ;  /* 0x0000000c00e00947 */ /* 0x000fea0003800000 */
[----:B------:R-:W-:Y:S02]  /*10730*/  ULDC UR4, c[0x0][0xac8] ;  /* 0x0002b20000047ab9 */ /* 0x000fe40000000800 */
[----:B------:R-:W-:Y:S02]  /*10740*/  ISETP.GE.AND P3, PT, R22, UR4, PT ;  /* 0x0000000416007c0c */ /* 0x000fe4000bf66270 */
[----:B------:R-:W-:Y:S02]  /*10750*/  ISETP.GE.AND P4, PT, R218, UR4, PT ;  /* 0x00000004da007c0c */ /* 0x000fe4000bf86270 */
[----:B------:R-:W-:-:S09]  /*10760*/  ISETP.GE.AND P5, PT, R217, UR4, PT ;  /* 0x00000004d9007c0c */ /* 0x000fd2000bfa6270 */
[-C--:B0-----:R-:W-:Y:S02]  /*10770*/  @!P3 LEA R2, P0, R22, R6.reuse, 0x1 ;  /* 0x000000061602b211 */ /* 0x081fe400078008ff */
[-C--:B------:R-:W-:Y:S02]  /*10780*/  @!P4 LEA R4, P1, R218, R6.reuse, 0x1 ;  /* 0x00000006da04c211 */ /* 0x080fe400078208ff */
[C---:B------:R-:W-:Y:S02]  /*10790*/  @!P5 LEA R8, P2, R217.reuse, R6, 0x1 ;  /* 0x00000006d908d211 */ /* 0x040fe400078408ff */
        /* <DEDUP_REMOVED lines=12> */
.L_x_2457:
        /* <DEDUP_REMOVED lines=28> */
[----:B0-----:R-:W-:-:S05]  /*10a20*/  VIADD R8, R8, 0xffffff80 ;  /* 0xffffff8008087836 */ /* 0x001fca0000000000 */
        /* <DEDUP_REMOVED lines=8> */
.L_x_2466:
        /* <DEDUP_REMOVED lines=49> */
.L_x_2468:
[----:B------:R-:W-:Y:S05]  /*10dc0*/  BSYNC B1 ;  /* 0x0000000000017941 */ /* 0x000fea0003800000 */
.L_x_2467:
[----:B0-----:R-:W0:Y:S01]  /*10dd0*/  @P0 LDC R3, c[0x0][0xbf0] ;  /* 0x0002fc00ff030b82 */ /* 0x001e220000000800 */
[----:B------:R-:W-:Y:S01]  /*10de0*/  R2UR UR16, R214 ;  /* 0x00000000d61072ca */ /* 0x000fe200000e0000 */
[----:B------:R-:W-:Y:S01]  /*10df0*/  ULDC.64 UR14, c[0x0][0xaa0] ;  /* 0x0002a800000e7ab9 */ /* 0x000fe20000000a00 */
[----:B------:R-:W-:Y:S01]  /*10e00*/  R2UR UR17, R222 ;  /* 0x00000000de1172ca */ /* 0x000fe200000e0000 */
[----:B------:R-:W-:Y:S01]  /*10e10*/  UIMAD UR7, UR10, UR14, URZ ;  /* 0x0000000e0a0772a4 */ /* 0x000fe2000f8e023f */
[----:B------:R-:W-:Y:S01]  /*10e20*/  IMAD R2, R220, 0x20, R224 ;  /* 0x00000020dc027824 */ /* 0x000fe200078e02e0 */
[----:B------:R-:W-:Y:S01]  /*10e30*/  UIMAD.WIDE.U32 UR8, UR4, UR14, URZ ;  /* 0x0000000e040872a5 */ /* 0x000fe2000f8e003f */
[----:B------:R-:W-:Y:S01]  /*10e40*/  BSSY B1, `(.L_x_2469) ;  /* 0x0000044000017945 */ /* 0x000fe20003800000 */
[----:B------:R-:W-:Y:S01]  /*10e50*/  UIMAD UR7, UR4, UR15, UR7 ;  /* 0x0000000f040772a4 */ /* 0x000fe2000f8e0207 */
[----:B------:R-:W-:Y:S02]  /*10e60*/  SHF.R.S32.HI R16, RZ, 0x1f, R219 ;  /* 0x0000001fff107819 */ /* 0x000fe400000114db */
[----:B------:R-:W-:Y:S01]  /*10e70*/  ULDC.64 UR14, c[0x0][0xae8] ;  /* 0x0002ba00000e7ab9 */ /* 0x000fe20000000a00 */
[----:B------:R-:W-:Y:S01]  /*10e80*/  UIADD3 UR9, UR9, UR7, URZ ;  /* 0x0000000709097290 */ /* 0x000fe2000fffe03f */
[----:B------:R-:W-:Y:S01]  /*10e90*/  SHF.R.S32.HI R18, RZ, 0x1f, R217 ;  /* 0x0000001fff127819 */ /* 0x000fe200000114d9 */
[----:B------:R-:W-:Y:S01]  /*10ea0*/  UIMAD UR4, UR11, UR14, URZ ;  /* 0x0000000e0b0472a4 */ /* 0x000fe2000f8e023f */
[----:B------:R-:W-:Y:S01]  /*10eb0*/  VIADD R6, R2, UR16 ;  /* 0x0000001002067c36 */ /* 0x000fe20008000000 */
[----:B------:R-:W-:Y:S01]  /*10ec0*/  UIMAD.WIDE.U32 UR8, UR17, UR14, UR8 ;  /* 0x0000000e110872a5 */ /* 0x000fe2000f8e0008 */
[----:B------:R-:W-:Y:S01]  /*10ed0*/  SHF.R.S32.HI R19, RZ, 0x1f, R218 ;  /* 0x0000001fff137819 */ /* 0x000fe200000114da */
[----:B------:R-:W-:Y:S01]  /*10ee0*/  UIMAD UR4, UR17, UR15, UR4 ;  /* 0x0000000f110472a4 */ /* 0x000fe2000f8e0204 */
[----:B------:R-:W-:Y:S01]  /*10ef0*/  @P0 IMAD.HI.U32 R2, R6, R11, RZ ;  /* 0x0000000b06020227 */ /* 0x000fe200078e00ff */
[----:B------:R-:W-:Y:S01]  /*10f00*/  ULDC.64 UR10, c[0x0][0xaf0] ;  /* 0x0002bc00000a7ab9 */ /* 0x000fe20000000a00 */
[----:B------:R-:W-:Y:S01]  /*10f10*/  SHF.R.S32.HI R20, RZ, 0x1f, R22 ;  /* 0x0000001fff147819 */ /* 0x000fe20000011416 */
[----:B------:R-:W-:Y:S01]  /*10f20*/  UIADD3 UR9, UR9, UR4, URZ ;  /* 0x0000000409097290 */ /* 0x000fe2000fffe03f */
[----:B------:R-:W-:Y:S01]  /*10f30*/  IMAD.MOV.U32 R5, RZ, RZ, R6 ;  /* 0x000000ffff057224 */ /* 0x000fe200078e0006 */
        /* <DEDUP_REMOVED lines=52> */
.L_x_2470:
[----:B------:R-:W-:Y:S05]  /*11280*/  BSYNC B1 ;  /* 0x0000000000017941 */ /* 0x000fea0003800000 */
.L_x_2469:
        /* <DEDUP_REMOVED lines=21> */
.L_x_2472:
[----:B------:R-:W-:Y:S05]  /*113e0*/  BSYNC B1 ;  /* 0x0000000000017941 */ /* 0x000fea0003800000 */
.L_x_2471:
        /* <DEDUP_REMOVED lines=21> */
.L_x_2474:
[----:B------:R-:W-:Y:S05]  /*11540*/  BSYNC B1 ;  /* 0x0000000000017941 */ /* 0x000fea0003800000 */
.L_x_2473:
[----:B0-----:R-:W-:Y:S01]  /*11550*/  IADD3 R0, R6, 0x60, RZ ;  /* 0x0000006006007810 */ /* 0x001fe20007ffe0ff */
[----:B--2-4-:R-:W0:Y:S03]  /*11560*/  SHFL.IDX PT, R5, R5, 0x3, 0x181f ;  /* 0x00781f0005057f89 */ /* 0x014e2600000e0000 */
        /* <DEDUP_REMOVED lines=20> */
.L_x_2465:
[----:B------:R-:W-:Y:S05]  /*116b0*/  BSYNC B0 ;  /* 0x0000000000007941 */ /* 0x000fea0003800000 */
.L_x_2456:
[----:B------:R-:W-:Y:S02]  /*116c0*/  ULDC UR4, c[0x0][0xc3c] ;  /* 0x00030f0000047ab9 */ /* 0x000fe40000000800 */
[----:B------:R-:W-:-:S13]  /*116d0*/  ISETP.GE.AND P0, PT, R7, UR4, PT ;  /* 0x0000000407007c0c */ /* 0x000fda000bf06270 */
[----:B------:R-:W-:Y:S05]  /*116e0*/  @!P0 BRA `(.L_x_2475) ;  /* 0xfffffef400bc8947 */ /* 0x000fea000383ffff */
[----:B------:R-:W-:Y:S05]  /*116f0*/  EXIT ;  /* 0x000000000000794d */ /* 0x000fea0003800000 */
.L_x_2414:
        /* <DEDUP_REMOVED lines=16> */
.L_x_2476:
        /* <DEDUP_REMOVED lines=34> */
[----:B------:R-:W-:Y:S01]  /*11a20*/  IMAD.MOV.U32 R3, RZ, RZ, R4 ;  /* 0x000000ffff037224 */ /* 0x000fe200078e0004 */
[----:B-1----:R-:W-:-:S13]  /*11a30*/  ISETP.GT.AND P6, PT, R4, UR6, PT ;  /* 0x0000000604007c0c */ /* 0x002fda000bfc4270 */
[----:B------:R-:W-:Y:S05]  /*11a40*/  @P6 BRA `(.L_x_2478) ;  /* 0x0000000000906947 */ /* 0x000fea0003800000 */
[----:B------:R-:W-:Y:S01]  /*11a50*/  IMAD.MOV.U32 R4, RZ, RZ, R3 ;  /* 0x000000ffff047224 */ /* 0x000fe200078e0003 */
[----:B------:R-:W-:Y:S01]  /*11a60*/  UMOV UR4, URZ ;  /* 0x0000003f00047c82 */ /* 0x000fe20008000000 */
[----:B------:R-:W-:-:S05]  /*11a70*/  ULDC UR5, c[0x0][0xc38] ;  /* 0x00030e0000057ab9 */ /* 0x000fca0000000800 */
.L_x_2482:
        /* <DEDUP_REMOVED lines=12> */
.L_x_2481:
[----:B------:R-:W-:Y:S05]  /*11b40*/  BSYNC B0 ;  /* 0x0000000000007941 */ /* 0x000fea0003800000 */
.L_x_2480:
[----:B0----5:R-:W0:Y:S02]  /*11b50*/  SHFL.UP PT, R2, R0, 0x1, RZ ;  /* 0x0420000000027989 */ /* 0x021e2400000e00ff */
        /* <DEDUP_REMOVED lines=19> */
.L_x_2478:
        /* <DEDUP_REMOVED lines=20> */
.L_x_2483:
[----:B-1----:R-:W-:Y:S02]  /*11dd0*/  IMAD.MOV R2, RZ, RZ, -R3 ;  /* 0x000000ffff027224 */ /* 0x002fe400078e0a03 */
[----:B---3--:R-:W-:Y:S02]  /*11de0*/  IMAD R16, R16, UR5, R11 ;  /* 0x0000000510107c24 */ /* 0x008fe4000f8e020b */
[----:B------:R-:W-:Y:S01]  /*11df0*/  IMAD.MOV.U32 R11, RZ, RZ, R2 ;  /* 0x000000ffff0b7224 */ /* 0x000fe200078e0002 */
[----:B------:R-:W-:Y:S02]  /*11e00*/  IABS R2, R4 ;  /* 0x0000000400027213 */ /* 0x000fe40000000000 */
[----:B--2---:R-:W-:Y:S01]  /*11e10*/  IADD3 R9, -R16, UR6, RZ ;  /* 0x0000000610097c10 */ /* 0x004fe2000fffe1ff */
[----:B------:R-:W-:Y:S02]  /*11e20*/  IMAD R11, R11, R12, RZ ;  /* 0x0000000c0b0b7224 */ /* 0x000fe400078e02ff */
[----:B------:R-:W-:Y:S01]  /*11e30*/  IMAD.MOV R8, RZ, RZ, -R2 ;  /* 0x000000ffff087224 */ /* 0x000fe200078e0a02 */
        /* <DEDUP_REMOVED lines=8> */
[-C--:B------:R-:W-:Y:S01]  /*11ec0*/  @!P1 IADD3 R3, R3, -R12.reuse, RZ ;  /* 0x8000000c03039210 */ /* 0x080fe20007ffe0ff */
        /* <DEDUP_REMOVED lines=15> */
[-C--:B------:R-:W-:Y:S01]  /*11fc0*/  IABS R8, R13.reuse ;  /* 0x0000000d00087213 */ /* 0x080fe20000000000 */
[----:B------:R-:W-:Y:S01]  /*11fd0*/  IMAD.MOV R18, RZ, RZ, -R13 ;  /* 0x000000ffff127224 */ /* 0x000fe200078e0a0d */
[----:B0-----:R-:W-:Y:S02]  /*11fe0*/  IABS R10, R13 ;  /* 0x0000000d000a7213 */ /* 0x001fe40000000000 */
[----:B------:R-:W0:Y:S08]  /*11ff0*/  I2F.RP R6, R8 ;  /* 0x0000000800067306 */ /* 0x000e300000209400 */
[----:B0-----:R-:W0:Y:S02]  /*12000*/  MUFU.RCP R6, R6 ;  /* 0x0000000600067308 */ /* 0x001e240000001000 */
[----:B0-----:R-:W-:-:S06]  /*12010*/  VIADD R3, R6, 0xffffffe ;  /* 0x0ffffffe06037836 */ /* 0x001fcc0000000000 */
[----:B------:R-:W0:Y:S02]  /*12020*/  F2I.FTZ.U32.TRUNC.NTZ R3, R3 ;  /* 0x0000000300037305 */ /* 0x000e24000021f000 */
[----:B0-----:R-:W-:-:S04]  /*12030*/  IMAD.MOV R7, RZ, RZ, -R3 ;  /* 0x000000ffff077224 */ /* 0x001fc800078e0a03 */
        /* <DEDUP_REMOVED lines=11> */
[----:B------:R-:W-:Y:S02]  /*120f0*/  ISETP.GE.AND P2, PT, R3, RZ, PT ;  /* 0x000000ff0300720c */ /* 0x000fe40003f46270 */
[----:B------:R-:W-:-:S05]  /*12100*/  IADD3 R3, R4, R11, RZ ;  /* 0x0000000b04037210 */ /* 0x000fca0007ffe0ff */
[----:B------:R-:W-:-:S06]  /*12110*/  @P0 VIADD R2, R2, 0x1 ;  /* 0x0000000102020836 */ /* 0x000fcc0000000000 */
[----:B------:R-:W-:Y:S01]  /*12120*/  @!P2 IMAD.MOV R2, RZ, RZ, -R2 ;  /* 0x000000ffff02a224 */ /* 0x000fe200078e0a02 */
[----:B------:R-:W-:-:S04]  /*12130*/  @!P1 LOP3.LUT R2, RZ, R13, RZ, 0x33, !PT ;  /* 0x0000000dff029212 */ /* 0x000fc800078e33ff */
[----:B------:R-:W-:Y:S01]  /*12140*/  LOP3.LUT R17, RZ, R2, RZ, 0x33, !PT ;  /* 0x00000002ff117212 */ /* 0x000fe200078e33ff */
[----:B------:R-:W-:-:S04]  /*12150*/  IMAD R18, R2, R18, R3 ;  /* 0x0000001202127224 */ /* 0x000fc800078e0203 */
[----:B------:R-:W-:Y:S01]  /*12160*/  IMAD.IADD R17, R0, 0x1, R17 ;  /* 0x0000000100117824 */ /* 0x000fe200078e0211 */
[----:B------:R-:W-:Y:S06]  /*12170*/  BRA `(.L_x_2484) ;  /* 0x0000000000147947 */ /* 0x000fec0003800000 */
.L_x_2479:
[----:B------:R-:W-:Y:S01]  /*12180*/  ULDC UR4, c[0x0][0xc3c] ;  /* 0x00030f0000047ab9 */ /* 0x000fe20000000800 */
[----:B------:R-:W-:Y:S02]  /*12190*/  IMAD.MOV.U32 R17, RZ, RZ, RZ ;  /* 0x000000ffff117224 */ /* 0x000fe400078e00ff */
[----:B------:R-:W-:Y:S02]  /*121a0*/  IMAD.U32 R16, RZ, RZ, UR6 ;  /* 0x00000006ff107e24 */ /* 0x000fe4000f8e00ff */
[----:B------:R-:W-:Y:S02]  /*121b0*/  IMAD.MOV.U32 R18, RZ, RZ, RZ ;  /* 0x000000ffff127224 */ /* 0x000fe400078e00ff */
[----:B------:R-:W-:-:S07]  /*121c0*/  IMAD.U32 R19, RZ, RZ, UR4 ;  /* 0x00000004ff137e24 */ /* 0x000fce000f8e00ff */
.L_x_2484:
[----:B------:R-:W-:-:S13]  /*121d0*/  ISETP.NE.AND P0, PT, R5, RZ, PT ;  /* 0x000000ff0500720c */ /* 0x000fda0003f05270 */
[----:B------:R-:W0:Y:S01]  /*121e0*/  @!P0 S2R R3, SR_CgaCtaId ;  /* 0x0000000000038919 */ /* 0x000e220000008800 */
[----:B------:R-:W-:-:S04]  /*121f0*/  @!P0 MOV R0, 0x400 ;  /* 0x0000040000008802 */ /* 0x000fc80000000f00 */
[----:B0-----:R-:W-:-:S05]  /*12200*/  @!P0 LEA R0, R3, R0, 0x18 ;  /* 0x0000000003008211 */ /* 0x001fca00078ec0ff */
[----:B------:R1:W-:Y:S01]  /*12210*/  @!P0 STS.128 [R0+0x388d0], R16 ;  /* 0x0388d01000008388 */ /* 0x0003e20000000c00 */
[----:B------:R-:W-:Y:S06]  /*12220*/  BAR.ARV 0x5, 0x180 ;  /* 0x0146000000007b1d */ /* 0x000fec0000002000 */
.L_x_2477:
        /* <DEDUP_REMOVED lines=8> */
[----:B------:R-:W-:Y:S01]  /*122b0*/  BSSY B8, `(.L_x_2485) ;  /* 0x00004b8000087945 */ /* 0x000fe20003800000 */
[----:B------:R-:W-:Y:S01]  /*122c0*/  IMAD.MOV.U32 R28, RZ, RZ, 0x1 ;  /* 0x00000001ff1c7424 */ /* 0x000fe200078e00ff */
[----:B------:R-:W1:Y:S01]  /*122d0*/  S2R R2, SR_TID.X ;  /* 0x0000000000027919 */ /* 0x000e620000002100 */
[----:B------:R-:W-:Y:S01]  /*122e0*/  IMAD.MOV.U32 R27, RZ, RZ, RZ ;  /* 0x000000ffff1b7224 */ /* 0x000fe200078e00ff */
[----:B------:R-:W-:Y:S01]  /*122f0*/  ULDC UR37, c[0x0][0xc] ;  /* 0x0000030000257ab9 */ /* 0x000fe20000000800 */
[----:B------:R3:W-:Y:S01]  /*12300*/  STL [R1+0x28], RZ ;  /* 0x000028ff01007387 */ /* 0x0007e20000100800 */
[C---:B-1----:R-:W-:Y:S01]  /*12310*/  IMAD.SHL.U32 R33, R2.reuse, 0x8, RZ ;  /* 0x0000000802217824 */ /* 0x042fe200078e00ff */
        /* <DEDUP_REMOVED lines=15> */
[----:B------:R-:W-:-:S05]  /*12410*/  IMAD.U32 R22, RZ, RZ, UR4 ;  /* 0x00000004ff167e24 */ /* 0x000fca000f8e00ff */
[----:B---3--:R-:W-:-:S07]  /*12420*/  LEA R34, R32, R22, 0x1 ;  /* 0x0000001620227211 */ /* 0x008fce00078e08ff */
.L_x_2550:
        /* <DEDUP_REMOVED lines=8> */
[----:B------:R-:W-:Y:S01]  /*124b0*/  ISETP.NE.AND.EX P0, PT, RZ, UR5, PT, P0 ;  /* 0x00000005ff007c0c */ /* 0x000fe2000bf05300 */
[----:B------:R-:W-:Y:S01]  /*124c0*/  IMAD.MOV.U32 R35, RZ, RZ, RZ ;  /* 0x000000ffff237224 */ /* 0x000fe200078e00ff */
[----:B--2---:R-:W-:-:S11]  /*124d0*/  SHF.R.S32.HI R0, RZ, 0x1f, R29 ;  /* 0x0000001fff007819 */ /* 0x004fd6000001141d */
[C---:B------:R-:W-:Y:S01]  /*124e0*/  @P0 LEA R2, P1, R29.reuse, UR4, 0x2 ;  /* 0x000000041d020c11 */ /* 0x040fe2000f8210ff */
[C---:B------:R-:W-:Y:S01]  /*124f0*/  IMAD.SHL.U32 R24, R29.reuse, 0x4, RZ ;  /* 0x000000041d187824 */ /* 0x040fe200078e00ff */
[C-C-:B------:R-:W-:Y:S01]  /*12500*/  SHF.L.U64.HI R25, R29.reuse, 0x2, R0.reuse ;  /* 0x000000021d197819 */ /* 0x140fe20000010200 */
[----:B------:R0:W-:Y:S01]  /*12510*/  STL [R1+0x18], R0 ;  /* 0x0000180001007387 */ /* 0x0001e20000100800 */
[----:B------:R-:W-:Y:S01]  /*12520*/  @P0 LEA.HI.X R3, R29, UR5, R0, 0x2, P1 ;  /* 0x000000051d030c11 */ /* 0x000fe200088f1400 */
[----:B------:R-:W-:-:S04]  /*12530*/  ULDC.64 UR4, c[0x0][0xa00] ;  /* 0x0002800000047ab9 */ /* 0x000fc80000000a00 */
[----:B------:R1:W2:Y:S01]  /*12540*/  @P0 LDG.E R30, desc[UR38][R2.64] ;  /* 0x00000026021e0981 */ /* 0x0002a2000c1e1900 */
        /* <DEDUP_REMOVED lines=31> */
.L_x_2486:
        /* <DEDUP_REMOVED lines=9> */
.L_x_2487:
        /* <DEDUP_REMOVED lines=9> */
.L_x_2488:
[----:B------:R-:W3:Y:S01]  /*12860*/  LDL R5, [R1+0x10] ;  /* 0x0000100001057983 */ /* 0x000ee20000100800 */
[----:B-12---:R-:W1:Y:S01]  /*12870*/  LDC R2, c[0x0][0x448] ;  /* 0x00011200ff027b82 */ /* 0x006e620000000800 */
[----:B-----5:R-:W-:Y:S01]  /*12880*/  IMAD.IADD R0, R0, 0x1, -R30 ;  /* 0x0000000100007824 */ /* 0x020fe200078e0a1e */
[----:B------:R-:W-:Y:S01]  /*12890*/  LOP3.LUT R23, R23, 0xfffffeff, RZ, 0xc0, !PT ;  /* 0xfffffeff17177812 */ /* 0x000fe200078ec0ff */
[----:B------:R-:W-:Y:S03]  /*128a0*/  BSSY B7, `(.L_x_2489) ;  /* 0x0000397000077945 */ /* 0x000fe60003800000 */
[----:B------:R2:W-:Y:S01]  /*128b0*/  STL [R1+0x4], R0 ;  /* 0x0000040001007387 */ /* 0x0005e20000100800 */
[----:B-1----:R-:W-:Y:S01]  /*128c0*/  ISETP.NE.AND P0, PT, R2, 0x1, PT ;  /* 0x000000010200780c */ /* 0x002fe20003f05270 */
[----:B------:R-:W-:-:S04]  /*128d0*/  IMAD.SHL.U32 R2, R17, 0x80, RZ ;  /* 0x0000008011027824 */ /* 0x000fc800078e00ff */
[----:B------:R-:W-:-:S08]  /*128e0*/  VIADD R2, R2, 0x7f ;  /* 0x0000007f02027836 */ /* 0x000fd00000000000 */
[----:B------:R-:W1:Y:S01]  /*128f0*/  @P0 LDC R3, c[0x0][0x44c] ;  /* 0x00011300ff030b82 */ /* 0x000e620000000800 */
[----:B------:R-:W-:-:S07]  /*12900*/  @P0 LOP3.LUT R23, R23, 0x100, RZ, 0xfc, !PT ;  /* 0x0000010017170812 */ /* 0x000fce00078efcff */
[----:B0-----:R-:W0:Y:S01]  /*12910*/  @P0 LDC R4, c[0x0][0x450] ;  /* 0x00011400ff040b82 */ /* 0x001e220000000800 */
[----:B-1----:R-:W-:-:S05]  /*12920*/  @P0 IMAD.HI.U32 R3, R2, R3, RZ ;  /* 0x0000000302030227 */ /* 0x002fca00078e00ff */
[----:B0-----:R-:W-:Y:S02]  /*12930*/  @P0 SHF.R.U32.HI R2, RZ, R4, R3 ;  /* 0x00000004ff020219 */ /* 0x001fe40000011603 */
[C---:B---3--:R-:W-:Y:S01]  /*12940*/  IADD3 R3, R0.reuse, 0x50, -R5 ;  /* 0x0000005000037810 */ /* 0x048fe20007ffe805 */
[----:B--2---:R-:W-:-:S04]  /*12950*/  VIADD R0, R0, 0x4f ;  /* 0x0000004f00007836 */ /* 0x004fc80000000000 */
[----:B------:R-:W-:Y:S02]  /*12960*/  IMAD.IADD R2, R3, 0x1, R2 ;  /* 0x0000000103027824 */ /* 0x000fe400078e0202 */
[----:B------:R-:W-:-:S04]  /*12970*/  IMAD.HI R0, R0, 0x66666667, RZ ;  /* 0x6666666700007827 */ /* 0x000fc800078e02ff */
[----:B------:R-:W-:Y:S01]  /*12980*/  IMAD.HI R2, R2, 0x66666667, RZ ;  /* 0x6666666702027827 */ /* 0x000fe200078e02ff */
[----:B------:R-:W-:-:S04]  /*12990*/  SHF.R.U32.HI R3, RZ, 0x1f, R0 ;  /* 0x0000001fff037819 */ /* 0x000fc80000011600 */
[----:B------:R-:W-:Y:S02]  /*129a0*/  SHF.R.U32.HI R5, RZ, 0x1f, R2 ;  /* 0x0000001fff057819 */ /* 0x000fe40000011602 */
[----:B------:R-:W-:Y:S02]  /*129b0*/  LEA.HI.SX32 R3, R0, R3, 0x1b ;  /* 0x0000000300037211 */ /* 0x000fe400078fdaff */
[----:B------:R-:W-:-:S04]  /*129c0*/  LEA.HI.SX32 R2, R2, R5, 0x1b ;  /* 0x0000000502027211 */ /* 0x000fc800078fdaff */
[----:B------:R-:W-:-:S04]  /*129d0*/  VIMNMX R4, R3, R2, PT ;  /* 0x0000000203047248 */ /* 0x000fc80003fe0100 */
[----:B------:R-:W-:Y:S01]  /*129e0*/  ISETP.GT.AND P0, PT, R4, RZ, PT ;  /* 0x000000ff0400720c */ /* 0x000fe20003f04270 */
[----:B------:R0:W-:-:S12]  /*129f0*/  STL [R1+0x14], R4 ;  /* 0x0000140401007387 */ /* 0x0001d80000100800 */
        /* <DEDUP_REMOVED lines=18> */
.L_x_2490:
        /* <DEDUP_REMOVED lines=20> */
.L_x_2493:
[----:B------:R-:W-:Y:S05]  /*12c60*/  BSYNC B6 ;  /* 0x0000000000067941 */ /* 0x000fea0003800000 */
.L_x_2492:
        /* <DEDUP_REMOVED lines=20> */
.L_x_2496:
[----:B------:R0:W1:Y:S01]  /*12db0*/  LDC.64 R2, c[0x4][R26] ;  /* 0x010000001a027b82 */ /* 0x0000620000000a00 */
[----:B------:R-:W-:Y:S01]  /*12dc0*/  ULDC.64 UR6, c[0x4][0xa8] ;  /* 0x01002a0000067ab9 */ /* 0x000fe20000000a00 */
[----:B------:R-:W-:Y:S01]  /*12dd0*/  ULDC.64 UR8, c[0x4][0xb0] ;  /* 0x01002c0000087ab9 */ /* 0x000fe20000000a00 */
[----:B------:R-:W-:Y:S01]  /*12de0*/  ULDC.64 UR4, c[0x4][0x18] ;  /* 0x0100060000047ab9 */ /* 0x000fe20000000a00 */
[----:B------:R-:W-:Y:S01]  /*12df0*/  IMAD.U32 R4, RZ, RZ, UR6 ;  /* 0x00000006ff047e24 */ /* 0x000fe2000f8e00ff */
[----:B------:R-:W-:Y:S01]  /*12e00*/  MOV R13, RZ ;  /* 0x000000ff000d7202 */ /* 0x000fe20000000f00 */
[----:B------:R-:W-:Y:S02]  /*12e10*/  IMAD.U32 R5, RZ, RZ, UR7 ;  /* 0x00000007ff057e24 */ /* 0x000fe4000f8e00ff */
[----:B------:R-:W-:Y:S02]  /*12e20*/  IMAD.U32 R6, RZ, RZ, UR8 ;  /* 0x00000008ff067e24 */ /* 0x000fe4000f8e00ff */
[----:B------:R-:W-:-:S02]  /*12e30*/  IMAD.U32 R7, RZ, RZ, UR9 ;  /* 0x00000009ff077e24 */ /* 0x000fc4000f8e00ff */
[----:B------:R-:W-:Y:S02]  /*12e40*/  IMAD.U32 R10, RZ, RZ, UR4 ;  /* 0x00000004ff0a7e24 */ /* 0x000fe4000f8e00ff */
[----:B------:R-:W-:Y:S02]  /*12e50*/  IMAD.U32 R11, RZ, RZ, UR5 ;  /* 0x00000005ff0b7e24 */ /* 0x000fe4000f8e00ff */
[----:B------:R-:W-:Y:S02]  /*12e60*/  IMAD.MOV.U32 R8, RZ, RZ, 0x70 ;  /* 0x00000070ff087424 */ /* 0x000fe400078e00ff */
[----:B0-----:R-:W-:-:S07]  /*12e70*/  IMAD.MOV.U32 R12, RZ, RZ, 0x1 ;  /* 0x00000001ff0c7424 */ /* 0x001fce00078e00ff */
[----:B------:R-:W-:-:S07]  /*12e80*/  LEPC R20, `(.L_x_2495) ;  /* 0x000000001014794e */ /* 0x000fce0000000000 */
[----:B-1----:R-:W-:Y:S05]  /*12e90*/  CALL.ABS.NOINC R2 ;  /* 0x0000000002007343 */ /* 0x002fea0003c00000 */
.L_x_2495:
[----:B------:R-:W-:Y:S05]  /*12ea0*/  BSYNC B6 ;  /* 0x0000000000067941 */ /* 0x000fea0003800000 */
.L_x_2494:
[----:B------:R-:W2:Y:S01]  /*12eb0*/  LDL R2, [R1+0x14] ;  /* 0x0000140001027983 */ /* 0x000ea20000100800 */
[----:B------:R-:W-:Y:S01]  /*12ec0*/  ULDC.64 UR4, c[0x0][0x9f8] ;  /* 0x00027e0000047ab9 */ /* 0x000fe20000000a00 */
[----:B------:R-:W0:Y:S01]  /*12ed0*/  LDC R9, c[0x0][0x430] ;  /* 0x00010c00ff097b82 */ /* 0x000e220000000800 */
[----:B------:R-:W-:-:S04]  /*12ee0*/  ISETP.NE.U32.AND P0, PT, RZ, UR4, PT ;  /* 0x00000004ff007c0c */ /* 0x000fc8000bf05070 */
[----:B------:R-:W-:-:S13]  /*12ef0*/  ISETP.NE.AND.EX P0, PT, RZ, UR5, PT, P0 ;  /* 0x00000005ff007c0c */ /* 0x000fda000bf05300 */
[----:B------:R-:W-:Y:S01]  /*12f00*/  @P0 IADD3 R24, P1, R24, UR4, RZ ;  /* 0x0000000418180c10 */ /* 0x000fe2000ff3e0ff */
[----:B------:R-:W-:-:S03]  /*12f10*/  ULDC UR4, c[0x0][0x2f4] ;  /* 0x0000bd0000047ab9 */ /* 0x000fc60000000800 */
[----:B------:R-:W-:-:S05]  /*12f20*/  @P0 IADD3.X R25, R25, UR5, RZ, P1, !PT ;  /* 0x0000000519190c10 */ /* 0x000fca0008ffe4ff */
[----:B------:R1:W5:Y:S01]  /*12f30*/  @P0 LDG.E R31, desc[UR38][R24.64] ;  /* 0x00000026181f0981 */ /* 0x000362000c1e1900 */
[C---:B------:R-:W-:Y:S01]  /*12f40*/  ISETP.GE.AND P0, PT, R33.reuse, UR4, PT ;  /* 0x0000000421007c0c */ /* 0x040fe2000bf06270 */
[----:B------:R-:W-:Y:S01]  /*12f50*/  UMOV UR5, 0xffffffff ;  /* 0xffffffff00057882 */ /* 0x000fe20000000000 */
[----:B------:R-:W-:Y:S02]  /*12f60*/  LOP3.LUT R20, R33, 0x40, RZ, 0xfc, !PT ;  /* 0x0000004021147812 */ /* 0x000fe400078efcff */
[----:B------:R-:W-:Y:S02]  /*12f70*/  LOP3.LUT R23, R23, 0xffffffef, RZ, 0xc0, !PT ;  /* 0xffffffef17177812 */ /* 0x000fe400078ec0ff */
[----:B------:R-:W-:Y:S02]  /*12f80*/  ISETP.GE.AND P2, PT, R20, UR4, PT ;  /* 0x0000000414007c0c */ /* 0x000fe4000bf46270 */
[----:B------:R-:W-:-:S05]  /*12f90*/  ISETP.GE.AND P1, PT, R37, UR4, PT ;  /* 0x0000000425007c0c */ /* 0x000fca000bf26270 */
        /* <DEDUP_REMOVED lines=8> */
[----:B--2---:R-:W-:Y:S01]  /*13020*/  VIADD R26, R2, 0xffffffff ;  /* 0xffffffff021a7836 */ /* 0x004fe20000000000 */
[----:B01----:R-:W-:Y:S06]  /*13030*/  BRA.DIV UR5, `(.L_x_2497) ;  /* 0x0000004605187947 */ /* 0x003fec000b800000 */
.L_x_2567:
[----:B------:R-:W0:Y:S01]  /*13040*/  S2R R0, SR_TID.X ;  /* 0x0000000000007919 */ /* 0x000e220000002100 */
[----:B------:R-:W1:Y:S01]  /*13050*/  S2R R3, SR_TID.X ;  /* 0x0000000000037919 */ /* 0x000e620000002100 */
[----:B0-----:R-:W-:-:S04]  /*13060*/  LOP3.LUT R0, R0, 0x7f, RZ, 0xc0, !PT ;  /* 0x0000007f00007812 */ /* 0x001fc800078ec0ff */
[----:B------:R-:W-:Y:S02]  /*13070*/  SHF.R.U32.HI R2, RZ, 0x3, R0 ;  /* 0x00000003ff027819 */ /* 0x000fe40000011600 */
[----:B------:R-:W2:Y:S01]  /*13080*/  LDL R0, [R1+0x4] ;  /* 0x0000040001007983 */ /* 0x000ea20000100800 */
[----:B-1----:R-:W-:Y:S01]  /*13090*/  IMAD.SHL.U32 R8, R3, 0x10, RZ ;  /* 0x0000001003087824 */ /* 0x002fe200078e00ff */
[----:B------:R-:W-:Y:S02]  /*130a0*/  ISETP.NE.AND P1, PT, R9, 0x1, PT ;  /* 0x000000010900780c */ /* 0x000fe40003f25270 */
[----:B-----5:R-:W-:Y:S02]  /*130b0*/  SHF.R.S32.HI R10, RZ, 0x1f, R31 ;  /* 0x0000001fff0a7819 */ /* 0x020fe4000001141f */
[----:B------:R-:W-:Y:S02]  /*130c0*/  LOP3.LUT R8, R2, 0x70, R8, 0xf8, !PT ;  /* 0x0000007002087812 */ /* 0x000fe400078ef808 */
[----:B------:R-:W-:Y:S01]  /*130d0*/  LOP3.LUT R23, R23, 0xffffffbf, RZ, 0xc0, !PT ;  /* 0xffffffbf17177812 */ /* 0x000fe200078ec0ff */
[----:B------:R0:W-:Y:S02]  /*130e0*/  STL [R1+0xc], R10 ;  /* 0x00000c0a01007387 */ /* 0x0001e40000100800 */
[----:B------:R-:W-:-:S04]  /*130f0*/  IMAD R6, R26, 0x50, R8 ;  /* 0x000000501a067824 */ /* 0x000fc800078e0208 */
[----:B------:R-:W1:Y:S01]  /*13100*/  @P1 LDC R5, c[0x0][0x434] ;  /* 0x00010d00ff051b82 */ /* 0x000e620000000800 */
[----:B------:R-:W-:-:S04]  /*13110*/  @P1 LOP3.LUT R23, R23, 0x40, RZ, 0xfc, !PT ;  /* 0x0000004017171812 */ /* 0x000fc800078efcff */
[----:B------:R-:W-:Y:S02]  /*13120*/  LOP3.LUT R23, R23, 0xffffffdf, RZ, 0xc0, !PT ;  /* 0xffffffdf17177812 */ /* 0x000fe400078ec0ff */
[C---:B--2---:R-:W-:Y:S01]  /*13130*/  ISETP.GE.AND P0, PT, R6.reuse, R0, PT ;  /* 0x000000000600720c */ /* 0x044fe20003f06270 */
[----:B------:R-:W-:Y:S01]  /*13140*/  IMAD.IADD R6, R6, 0x1, R30 ;  /* 0x0000000106067824 */ /* 0x000fe200078e021e */
[----:B------:R-:W2:Y:S02]  /*13150*/  @P1 LDC R0, c[0x0][0x438] ;  /* 0x00010e00ff001b82 */ /* 0x000ea40000000800 */
[----:B------:R-:W-:Y:S01]  /*13160*/  ISETP.GT.U32.OR P0, PT, R8, 0x4f, P0 ;  /* 0x0000004f0800780c */ /* 0x000fe20000704470 */
[----:B-1----:R-:W-:-:S04]  /*13170*/  @P1 IMAD.HI.U32 R4, R6, R5, RZ ;  /* 0x0000000506041227 */ /* 0x002fc800078e00ff */
[----:B------:R-:W-:-:S08]  /*13180*/  IMAD.MOV.U32 R7, RZ, RZ, R6 ;  /* 0x000000ffff077224 */ /* 0x000fd000078e0006 */
[----:B------:R-:W1:Y:S01]  /*13190*/  @!P0 LDC.64 R2, c[0x0][0x428] ;  /* 0x00010a00ff028b82 */ /* 0x000e620000000a00 */
[----:B--2---:R-:W-:-:S04]  /*131a0*/  @P1 SHF.R.U32.HI R7, RZ, R0, R4 ;  /* 0x00000000ff071219 */ /* 0x004fc80000011604 */
        /* <DEDUP_REMOVED lines=15> */
[----:B------:R-:W-:Y:S02]  /*132a0*/  ISETP.GT.U32.AND P0, PT, R8, 0x4f, PT ;  /* 0x0000004f0800780c */ /* 0x000fe40003f04070 */
[----:B------:R-:W-:-:S07]  /*132b0*/  SHF.R.S32.HI R30, RZ, 0x1f, R18 ;  /* 0x0000001fff1e7819 */ /* 0x000fce0000011412 */
[----:B------:R-:W-:-:S04]  /*132c0*/  @P2 LOP3.LUT R23, R23, 0x20, RZ, 0xfc, !PT ;  /* 0x0000002017172812 */ /* 0x000fc800078efcff */
[----:B------:R-:W-:-:S04]  /*132d0*/  LOP3.LUT R23, R23, 0xfffffffe, RZ, 0xc0, !PT ;  /* 0xfffffffe17177812 */ /* 0x000fc800078ec0ff */
[----:B------:R-:W-:Y:S01]  /*132e0*/  @P0 LOP3.LUT R23, R23, 0x1, RZ, 0xfc, !PT ;  /* 0x0000000117170812 */ /* 0x000fe200078efcff */
[----:B0-----:R-:W-:Y:S06]  /*132f0*/  @!P2 BRA `(.L_x_2498) ;  /* 0x000000000004a947 */ /* 0x001fec0003800000 */
[----:B------:R-:W-:Y:S01]  /*13300*/  BPT.TRAP 0x1 ;  /* 0x000000040000795c */ /* 0x000fe20000300000 */
.L_x_2498:
        /* <DEDUP_REMOVED lines=25> */
.L_x_2568:
[----:B------:R-:W-:Y:S05]  /*134a0*/  BSYNC B0 ;  /* 0x0000000000007941 */ /* 0x000fea0003800000 */
.L_x_2499:
        /* <DEDUP_REMOVED lines=8> */
[----:B------:R-:W-:Y:S02]  /*13530*/  IADD3 R3, R3, R6, RZ ;  /* 0x0000000603037210 */ /* 0x000fe40007ffe0ff */
        /* <DEDUP_REMOVED lines=10> */
[----:B-1----:R-:W-:Y:S02]  /*135e0*/  LOP3.LUT R8, R8, 0x7f, RZ, 0xc0, !PT ;  /* 0x0000007f08087812 */ /* 0x002fe400078ec0ff */
[C---:B------:R-:W-:Y:S01]  /*135f0*/  LEA R0, P0, R2.reuse, UR4, 0x1 ;  /* 0x0000000402007c11 */ /* 0x040fe2000f8008ff */
[----:B------:R-:W-:Y:S01]  /*13600*/  UMOV UR4, 0xffffffff ;  /* 0xffffffff00047882 */ /* 0x000fe20000000000 */
[----:B------:R-:W-:Y:S02]  /*13610*/  SHF.R.U32.HI R8, RZ, 0x3, R8 ;  /* 0x00000003ff087819 */ /* 0x000fe40000011608 */
[----:B------:R-:W-:Y:S01]  /*13620*/  LEA.HI.X R6, R2, UR5, R6, 0x1, P0 ;  /* 0x0000000502067c11 */ /* 0x000fe200080f0c06 */
        /* <DEDUP_REMOVED lines=52> */
.L_x_2580:
        /* <DEDUP_REMOVED lines=17> */
.L_x_2503:
[----:B------:R-:W-:Y:S05]  /*13a80*/  BSYNC B0 ;  /* 0x0000000000007941 */ /* 0x000fea0003800000 */
.L_x_2502:
[----:B------:R-:W-:Y:S01]  /*13a90*/  NOP ;  /* 0x0000000000007918 */ /* 0x000fe20000000000 */
[----:B------:R-:W-:-:S13]  /*13aa0*/  PLOP3.LUT P0, PT, PT, PT, PT, 0x80, 0x0 ;  /* 0x000000000000781c */ /* 0x000fda0003f0f070 */
.L_x_2504:
        /* <DEDUP_REMOVED lines=10> */
.L_x_2505:
[----:B------:R3:W5:Y:S01]  /*13b50*/  LDL.LU R0, [R1+0x18] ;  /* 0x0000180001007983 */ /* 0x0007620000300800 */
[----:B------:R-:W-:Y:S01]  /*13b60*/  LOP3.LUT P0, RZ, R23, 0x80, RZ, 0xc0, !PT ;  /* 0x0000008017ff7812 */ /* 0x000fe2000780c0ff */
[----:B------:R3:W-:-:S12]  /*13b70*/  SYNCS.ARRIVE.TRANS64.A1T0 RZ, [R5+URZ+0x38830], RZ ;  /* 0x038830ff05ff79a7 */ /* 0x0007d8000810003f */
[----:B------:R-:W-:Y:S05]  /*13b80*/  WARPSYNC.ALL ;  /* 0x0000000000007948 */ /* 0x000fea0003800000 */
[----:B------:R-:W-:Y:S01]  /*13b90*/  ULDC.64 UR4, c[0x0][0x298] ;  /* 0x0000a60000047ab9 */ /* 0x000fe20000000a00 */
[----:B01----:R-:W-:Y:S01]  /*13ba0*/  IADD3 R2, R22, 0x14400, RZ ;  /* 0x0001440016027810 */ /* 0x003fe20007ffe0ff */
[----:B------:R-:W-:Y:S01]  /*13bb0*/  IMAD.WIDE.U32 R6, R35, UR4, RZ ;  /* 0x0000000423067c25 */ /* 0x000fe2000f8e00ff */
[----:B------:R-:W-:Y:S01]  /*13bc0*/  SEL R29, R29, RZ, !P0 ;  /* 0x000000ff1d1d7207 */ /* 0x000fe20004000000 */
        /* <DEDUP_REMOVED lines=8> */
[----:B------:R-:W-:-:S04]  /*13c50*/  IMAD R0, R35, UR5, R0 ;  /* 0x0000000523007c24 */ /* 0x000fc8000f8e0200 */
[----:B------:R-:W-:Y:S01]  /*13c60*/  IMAD.IADD R35, R7, 0x1, R0 ;  /* 0x0000000107237824 */ /* 0x000fe200078e0200 */
[----:B-1----:R-:W-:Y:S06]  /*13c70*/  @!P0 BRA `(.L_x_2507) ;  /* 0x0000000000408947 */ /* 0x002fec0003800000 */
[----:B------:R-:W-:Y:S01]  /*13c80*/  MOV R2, 0x0 ;  /* 0x0000000000027802 */ /* 0x000fe20000000f00 */
[----:B------:R-:W-:Y:S01]  /*13c90*/  ULDC.64 UR6, c[0x4][0xa8] ;  /* 0x01002a0000067ab9 */ /* 0x000fe20000000a00 */
[----:B------:R-:W-:Y:S01]  /*13ca0*/  ULDC.64 UR8, c[0x4][0xb0] ;  /* 0x01002c0000087ab9 */ /* 0x000fe20000000a00 */
[----:B------:R-:W-:Y:S01]  /*13cb0*/  ULDC.64 UR4, c[0x4][0x20] ;  /* 0x0100080000047ab9 */ /* 0x000fe20000000a00 */
[----:B------:R-:W-:Y:S02]  /*13cc0*/  IMAD.U32 R4, RZ, RZ, UR6 ;  /* 0x00000006ff047e24 */ /* 0x000fe4000f8e00ff */
[----:B------:R-:W0:Y:S01]  /*13cd0*/  LDC.64 R2, c[0x4][R2] ;  /* 0x0100000002027b82 */ /* 0x000e220000000a00 */
[----:B---3--:R-:W-:Y:S02]  /*13ce0*/  IMAD.U32 R5, RZ, RZ, UR7 ;  /* 0x00000007ff057e24 */ /* 0x008fe4000f8e00ff */
[----:B------:R-:W-:Y:S02]  /*13cf0*/  IMAD.U32 R6, RZ, RZ, UR8 ;  /* 0x00000008ff067e24 */ /* 0x000fe4000f8e00ff */
[----:B------:R-:W-:-:S02]  /*13d00*/  IMAD.U32 R7, RZ, RZ, UR9 ;  /* 0x00000009ff077e24 */ /* 0x000fc4000f8e00ff */
[----:B------:R-:W-:Y:S02]  /*13d10*/  IMAD.U32 R10, RZ, RZ, UR4 ;  /* 0x00000004ff0a7e24 */ /* 0x000fe4000f8e00ff */
[----:B------:R-:W-:Y:S02]  /*13d20*/  IMAD.U32 R11, RZ, RZ, UR5 ;  /* 0x00000005ff0b7e24 */ /* 0x000fe4000f8e00ff */
[----:B--2---:R-:W-:Y:S02]  /*13d30*/  IMAD.MOV.U32 R8, RZ, RZ, 0x70 ;  /* 0x00000070ff087424 */ /* 0x004fe400078e00ff */
[----:B------:R-:W-:Y:S02]  /*13d40*/  IMAD.MOV.U32 R12, RZ, RZ, 0x1 ;  /* 0x00000001ff0c7424 */ /* 0x000fe400078e00ff */
[----:B------:R-:W-:-:S07]  /*13d50*/  IMAD.MOV.U32 R13, RZ, RZ, RZ ;  /* 0x000000ffff0d7224 */ /* 0x000fce00078e00ff */
[----:B------:R-:W-:-:S07]  /*13d60*/  LEPC R20, `(.L_x_2507) ;  /* 0x000000001014794e */ /* 0x000fce0000000000 */
[----:B0-----:R-:W-:Y:S05]  /*13d70*/  CALL.ABS.NOINC R2 ;  /* 0x0000000002007343 */ /* 0x001fea0003c00000 */
.L_x_2507:
[----:B------:R-:W-:Y:S05]  /*13d80*/  BSYNC B6 ;  /* 0x0000000000067941 */ /* 0x000fea0003800000 */
.L_x_2506:
[----:B------:R-:W4:Y:S01]  /*13d90*/  LDL.LU R2, [R1+0x18] ;  /* 0x0000180001027983 */ /* 0x000f220000300800 */
[----:B------:R-:W-:-:S03]  /*13da0*/  ULDC.64 UR4, c[0x0][0x2d8] ;  /* 0x0000b60000047ab9 */ /* 0x000fc60000000a00 */
[----:B------:R-:W3:Y:S01]  /*13db0*/  LDL.LU.64 R20, [R1+0x20] ;  /* 0x0000200001147983 */ /* 0x000ee20000300a00 */
[----:B------:R-:W-:Y:S02]  /*13dc0*/  IMAD.MOV.U32 R3, RZ, RZ, R35 ;  /* 0x000000ffff037224 */ /* 0x000fe400078e0023 */
[----:B------:R-:W-:Y:S01]  /*13dd0*/  IMAD R0, R30, UR4, RZ ;  /* 0x000000041e007c24 */ /* 0x000fe2000f8e02ff */
[----:B------:R0:W5:Y:S03]  /*13de0*/  LDL R9, [R1+0x10] ;  /* 0x0000100001097983 */ /* 0x0001660000100800 */
[C---:B------:R-:W-:Y:S01]  /*13df0*/  IMAD R0, R18.reuse, UR5, R0 ;  /* 0x0000000512007c24 */ /* 0x040fe2000f8e0200 */
[----:B--2---:R-:W-:Y:S01]  /*13e00*/  LOP3.LUT R8, R33, 0x40, RZ, 0xfc, !PT ;  /* 0x0000004021087812 */ /* 0x004fe200078efcff */
[----:B----4-:R-:W-:Y:S02]  /*13e10*/  IMAD.MOV.U32 R4, RZ, RZ, R2 ;  /* 0x000000ffff047224 */ /* 0x010fe400078e0002 */
[----:B---3--:R-:W-:Y:S01]  /*13e20*/  IMAD.MOV.U32 R2, RZ, RZ, R20 ;  /* 0x000000ffff027224 */ /* 0x008fe200078e0014 */
[----:B------:R-:W1:Y:S01]  /*13e30*/  S2R R21, SR_TID.X ;  /* 0x0000000000157919 */ /* 0x000e620000002100 */
[----:B------:R-:W2:Y:S02]  /*13e40*/  LDC R20, c[0x0][0x448] ;  /* 0x00011200ff147b82 */ /* 0x000ea40000000800 */
[----:B------:R-:W-:Y:S01]  /*13e50*/  IMAD.WIDE.U32 R2, R18, UR4, R2 ;  /* 0x0000000412027c25 */ /* 0x000fe2000f8e0002 */
[----:B------:R-:W-:-:S03]  /*13e60*/  ULDC.64 UR4, c[0x0][0x2e0] ;  /* 0x0000b80000047ab9 */ /* 0x000fc60000000a00 */
[----:B------:R-:W-:Y:S01]  /*13e70*/  IMAD R4, R4, UR4, RZ ;  /* 0x0000000404047c24 */ /* 0x000fe2000f8e02ff */
[----:B------:R-:W-:-:S03]  /*13e80*/  IADD3 R3, R3, R0, RZ ;  /* 0x0000000003037210 */ /* 0x000fc60007ffe0ff */
[C---:B------:R-:W-:Y:S02]  /*13e90*/  IMAD R4, R29.reuse, UR5, R4 ;  /* 0x000000051d047c24 */ /* 0x040fe4000f8e0204 */
[----:B------:R-:W-:Y:S01]  /*13ea0*/  IMAD.WIDE.U32 R2, R29, UR4, R2 ;  /* 0x000000041d027c25 */ /* 0x000fe2000f8e0002 */
[----:B------:R-:W-:Y:S01]  /*13eb0*/  ULDC.64 UR4, c[0x0][0x2d0] ;  /* 0x0000b40000047ab9 */ /* 0x000fe20000000a00 */
[----:B--2---:R-:W-:Y:S02]  /*13ec0*/  ISETP.NE.AND P6, PT, R20, 0x1, PT ;  /* 0x000000011400780c */ /* 0x004fe40003fc5270 */
[----:B------:R-:W2:Y:S01]  /*13ed0*/  S2R R20, SR_TID.X ;  /* 0x0000000000147919 */ /* 0x000ea20000002100 */
[----:B-1----:R-:W-:-:S04]  /*13ee0*/  LOP3.LUT R21, R21, 0x7f, RZ, 0xc0, !PT ;  /* 0x0000007f15157812 */ /* 0x002fc800078ec0ff */
[----:B------:R-:W-:-:S06]  /*13ef0*/  SHF.R.U32.HI R21, RZ, 0x3, R21 ;  /* 0x00000003ff157819 */ /* 0x000fcc0000011615 */
[----:B------:R-:W1:Y:S08]  /*13f00*/  @P6 LDC R7, c[0x0][0x44c] ;  /* 0x00011300ff076b82 */ /* 0x000e700000000800 */
[----:B------:R-:W3:Y:S01]  /*13f10*/  @P6 LDC R5, c[0x0][0x450] ;  /* 0x00011400ff056b82 */ /* 0x000ee20000000800 */
[----:B--2---:R-:W-:-:S05]  /*13f20*/  IMAD.SHL.U32 R20, R20, 0x10, RZ ;  /* 0x0000001014147824 */ /* 0x004fca00078e00ff */
[----:B------:R-:W-:-:S05]  /*13f30*/  LOP3.LUT R20, R21, 0x70, R20, 0xf8, !PT ;  /* 0x0000007015147812 */ /* 0x000fca00078ef814 */
[----:B------:R-:W-:-:S04]  /*13f40*/  IMAD R6, R17, 0x80, R20 ;  /* 0x0000008011067824 */ /* 0x000fc800078e0214 */
[----:B-1----:R-:W-:-:S04]  /*13f50*/  @P6 IMAD.HI.U32 R7, R6, R7, RZ ;  /* 0x0000000706076227 */ /* 0x002fc800078e00ff */
[----:B------:R-:W-:Y:S01]  /*13f60*/  IMAD.MOV.U32 R0, RZ, RZ, R6 ;  /* 0x000000ffff007224 */ /* 0x000fe200078e0006 */
[----:B---3--:R-:W-:Y:S02]  /*13f70*/  @P6 SHF.R.U32.HI R0, RZ, R5, R7 ;  /* 0x00000005ff006219 */ /* 0x008fe40000011607 */
[----:B------:R-:W1:Y:S01]  /*13f80*/  LDC R5, c[0x0][0x448] ;  /* 0x00011200ff057b82 */ /* 0x000e620000000800 */
[----:B------:R-:W-:Y:S02]  /*13f90*/  IMAD.IADD R3, R3, 0x1, R4 ;  /* 0x0000000103037824 */ /* 0x000fe400078e0204 */
[----:B------:R-:W-:Y:S01]  /*13fa0*/  IMAD.MOV R4, RZ, RZ, -R0 ;  /* 0x000000ffff047224 */ /* 0x000fe200078e0a00 */
[----:B------:R-:W2:Y:S01]  /*13fb0*/  S2R R20, SR_TID.X ;  /* 0x0000000000147919 */ /* 0x000ea20000002100 */
[----:B------:R-:W-:-:S04]  /*13fc0*/  IMAD.WIDE.U32 R2, R0, UR4, R2 ;  /* 0x0000000400027c25 */ /* 0x000fc8000f8e0002 */
[----:B-1----:R-:W-:Y:S01]  /*13fd0*/  IMAD R4, R5, R4, R6 ;  /* 0x0000000405047224 */ /* 0x002fe200078e0206 */
[----:B------:R-:W-:-:S05]  /*13fe0*/  SHF.R.S32.HI R6, RZ, 0x1f, R0 ;  /* 0x0000001fff067819 */ /* 0x000fca0000011400 */
        /* <DEDUP_REMOVED lines=11> */
[----:B------:R-:W-:Y:S01]  /*140a0*/  ULDC UR4, c[0x0][0x2b8] ;  /* 0x0000ae0000047ab9 */ /* 0x000fe20000000800 */
[----:B--2---:R-:W-:-:S03]  /*140b0*/  LOP3.LUT R20, R20, 0x7f, RZ, 0xc0, !PT ;  /* 0x0000007f14147812 */ /* 0x004fc600078ec0ff */
[----:B------:R-:W-:Y:S01]  /*140c0*/  LEA.HI.X R0, R2, UR5, R3, 0x1, P0 ;  /* 0x0000000502007c11 */ /* 0x000fe200080f0c03 */
[----:B------:R-:W-:Y:S01]  /*140d0*/  UMOV UR5, 0xffffffff ;  /* 0xffffffff00057882 */ /* 0x000fe20000000000 */
[----:B------:R-:W-:Y:S02]  /*140e0*/  ISETP.GE.AND P4, PT, R33, UR4, PT ;  /* 0x0000000421007c0c */ /* 0x000fe4000bf86270 */
[----:B------:R-:W-:Y:S02]  /*140f0*/  ISETP.GE.AND P3, PT, R8, UR4, PT ;  /* 0x0000000408007c0c */ /* 0x000fe4000bf66270 */
[----:B------:R-:W-:Y:S02]  /*14100*/  ISETP.GE.AND P2, PT, R37, UR4, PT ;  /* 0x0000000425007c0c */ /* 0x000fe4000bf46270 */
[----:B------:R-:W-:Y:S02]  /*14110*/  ISETP.GE.AND P1, PT, R36, UR4, PT ;  /* 0x0000000424007c0c */ /* 0x000fe4000bf26270 */
[----:B------:R-:W-:Y:S01]  /*14120*/  SHF.R.U32.HI R8, RZ, 0x3, R20 ;  /* 0x00000003ff087819 */ /* 0x000fe20000011614 */
[----:B0-----:R-:W-:Y:S10]  /*14130*/  BRA.DIV UR5, `(.L_x_2508) ;  /* 0x0000003a05e47947 */ /* 0x001ff4000b800000 */
[----:B------:R-:W0:Y:S01]  /*14140*/  SHFL.IDX PT, R14, R4, RZ, 0x181f ;  /* 0x00181fff040e7589 */ /* 0x000e2200000e0000 */
[----:B-----5:R-:W-:Y:S02]  /*14150*/  IMAD R5, R9, R5, RZ ;  /* 0x0000000509057224 */ /* 0x020fe400078e02ff */
[----:B------:R-:W-:Y:S01]  /*14160*/  IMAD R17, R17, 0x80, R8 ;  /* 0x0000008011117824 */ /* 0x000fe200078e0208 */
        /* <DEDUP_REMOVED lines=11> */
[----:B------:R-:W-:Y:S01]  /*14220*/  ISETP.GE.AND P0, PT, R6, R5, PT ;  /* 0x000000050600720c */ /* 0x000fe20003f06270 */
[----:B------:R-:W-:-:S02]  /*14230*/  VIADD R6, R17, 0x20 ;  /* 0x0000002011067836 */ /* 0x000fc40000000000 */
[----:B-1----:R-:W1:Y:S10]  /*14240*/  SHFL.IDX PT, R2, R0, 0x1, 0x181f ;  /* 0x00381f0000027f89 */ /* 0x002e7400000e0000 */
[----:B0-----:R-:W-:-:S05]  /*14250*/  @!P0 LEA R14, P5, R33, R14, 0x1 ;  /* 0x0000000e210e8211 */ /* 0x001fca00078a08ff */
[----:B-1----:R-:W-:Y:S02]  /*14260*/  @!P0 IMAD.X R7, RZ, RZ, R2, P5 ;  /* 0x000000ffff078224 */ /* 0x002fe400028e0602 */
[----:B------:R-:W-:Y:S02]  /*14270*/  @!P0 IMAD.MOV.U32 R2, RZ, RZ, R14 ;  /* 0x000000ffff028224 */ /* 0x000fe400078e000e */
[----:B------:R-:W0:Y:S01]  /*14280*/  SHFL.IDX PT, R14, R4, 0x2, 0x181f ;  /* 0x00581f00040e7f89 */ /* 0x000e2200000e0000 */
[----:B------:R-:W-:-:S05]  /*14290*/  @!P0 MOV R3, R7 ;  /* 0x0000000700038202 */ /* 0x000fca0000000f00 */
        /* <DEDUP_REMOVED lines=10> */
[----:B------:R-:W-:Y:S01]  /*14340*/  @!P0 IMAD.MOV.U32 R3, RZ, RZ, R7 ;  /* 0x000000ffff038224 */ /* 0x000fe200078e0007 */
        /* <DEDUP_REMOVED lines=32> */
[----:B0-----:R-:W-:-:S04]  /*14550*/  @!P0 LEA R14, P5, R33, R14, 0x1 ;  /* 0x0000000e210e8211 */ /* 0x001fc800078a08ff */
[----:B-1----:R-:W-:Y:S01]  /*14560*/  @!P0 IADD3.X R7, RZ, R2, RZ, P5, !PT ;  /* 0x00000002ff078210 */ /* 0x002fe20002ffe4ff */
[----:B------:R-:W-:Y:S02]  /*14570*/  @!P0 IMAD.MOV.U32 R2, RZ, RZ, R14 ;  /* 0x000000ffff028224 */ /* 0x000fe400078e000e */
[----:B------:R-:W0:Y:S02]  /*14580*/  SHFL.IDX PT, R14, R4, 0x6, 0x181f ;  /* 0x00d81f00040e7f89 */ /* 0x000e2400000e0000 */
[----:B------:R-:W-:-:S05]  /*14590*/  @!P0 IMAD.MOV.U32 R3, RZ, RZ, R7 ;  /* 0x000000ffff038224 */ /* 0x000fca00078e0007 */
[----:B------:R-:W-:Y:S04]  /*145a0*/  @!P0 LDGSTS.E.BYPASS.LTC128B.128 [R34+0x16c00], desc[UR38][R2.64], !P4 ;  /* 0x16c0000002228fae */ /* 0x000fe8000e101d66 */
[----:B------:R-:W-:Y:S04]  /*145b0*/  @!P0 LDGSTS.E.BYPASS.LTC128B.128 [R34+0x1ac00], desc[UR38][R2.64+0x80], !P3 ;  /* 0x1ac0008002228fae */ /* 0x000fe8000d901d66 */
[----:B------:R-:W-:Y:S04]  /*145c0*/  @!P0 LDGSTS.E.BYPASS.LTC128B.128 [R34+0x1ec00], desc[UR38][R2.64+0x100], !P2 ;  /* 0x1ec0010002228fae */ /* 0x000fe8000d101d66 */
[----:B------:R1:W-:Y:S01]  /*145d0*/  @!P0 LDGSTS.E.BYPASS.LTC128B.128 [R34+0x22c00], desc[UR38][R2.64+0x180], !P1 ;  /* 0x22c0018002228fae */ /* 0x0003e2000c901d66 */
[----:B------:R-:W-:-:S03]  /*145e0*/  ISETP.GE.AND P0, PT, R6, R5, PT ;  /* 0x000000050600720c */ /* 0x000fc60003f06270 */
[----:B------:R-:W-:Y:S04]  /*145f0*/  SHFL.IDX PT, R6, R0, 0x7, 0x181f ;  /* 0x00f81f0000067f89 */ /* 0x000fe800000e0000 */
[----:B-1----:R-:W1:Y:S06]  /*14600*/  SHFL.IDX PT, R2, R0, 0x6, 0x181f ;  /* 0x00d81f0000027f89 */ /* 0x002e6c00000e0000 */
        /* <DEDUP_REMOVED lines=9> */
.L_x_2597:
[----:B------:R-:W-:Y:S01]  /*146a0*/  VIADD R0, R17, 0x70 ;  /* 0x0000007011007836 */ /* 0x000fe20000000000 */
[----:B------:R-:W-:Y:S04]  /*146b0*/  BSSY B0, `(.L_x_2509) ;  /* 0x000000c000007945 */ /* 0x000fe80003800000 */
[----:B------:R-:W-:-:S13]  /*146c0*/  ISETP.GE.AND P0, PT, R0, R5, PT ;  /* 0x000000050000720c */ /* 0x000fda0003f06270 */
[----:B------:R-:W-:Y:S05]  /*146d0*/  @P0 BRA `(.L_x_2510) ;  /* 0x0000000000240947 */ /* 0x000fea0003800000 */
[----:B01----:R-:W-:-:S05]  /*146e0*/  LEA R2, P0, R33, R14, 0x1 ;  /* 0x0000000e21027211 */ /* 0x003fca00078008ff */
        /* <DEDUP_REMOVED lines=8> */
.L_x_2510:
[----:B------:R-:W-:Y:S05]  /*14770*/  BSYNC B0 ;  /* 0x0000000000007941 */ /* 0x000fea0003800000 */
.L_x_2509:
[----:B------:R-:W-:Y:S01]  /*14780*/  NOP ;  /* 0x0000000000007918 */ /* 0x000fe20000000000 */
[----:B------:R-:W-:-:S13]  /*14790*/  PLOP3.LUT P0, PT, PT, PT, PT, 0x80, 0x0 ;  /* 0x000000000000781c */ /* 0x000fda0003f0f070 */
.L_x_2511:
[----:B------:R-:W-:Y:S02]  /*147a0*/  PLOP3.LUT P1, PT, P1, P0, PT, 0xa2, 0x0 ;  /* 0x000000000000781c */ /* 0x000fe40000f21472 */
[----:B------:R-:W-:-:S08]  /*147b0*/  @P0 R2UR P1, UR4, R22 ;  /* 0x00000000160402ca */ /* 0x000fd00000020000 */
[----:B------:R-:W-:-:S05]  /*147c0*/  @P0 PLOP3.LUT P0, PT, P1, PT, PT, 0x80, 0x0 ;  /* 0x000000000000081c */ /* 0x000fca0000f0f070 */
[----:B------:R-:W-:Y:S01]  /*147d0*/  @!P1 SYNCS.ARRIVE.TRANS64.RED.A0T1 RZ, [UR4+0x38800], RZ ;  /* 0x038800ffffff99a7 */ /* 0x000fe20008200404 */
[----:B------:R-:W-:Y:S07]  /*147e0*/  @!P1 ARRIVES.LDGSTSBAR.64.TRANSCNT [UR4+0x38800] ;  /* 0x03880000ff0099b0 */ /* 0x000fee0008000a84 */
[----:B------:R-:W-:Y:S05]  /*147f0*/  @P0 BRA.U.ANY `(.L_x_2511) ;  /* 0xfffffffd00e80947 */ /* 0x000fea000393ffff */
[----:B0-2---:R-:W2:Y:S02]  /*14800*/  LDL.LU R2, [R1+0x28] ;  /* 0x0000280001027983 */ /* 0x005ea40000300800 */
        /* <DEDUP_REMOVED lines=11> */
.L_x_2598:
[----:B------:R-:W-:Y:S05]  /*148c0*/  BSYNC B0 ;  /* 0x0000000000007941 */ /* 0x000fea0003800000 */
.L_x_2512:
[----:B------:R-:W2:Y:S01]  /*148d0*/  LDL R0, [R1+0x14] ;  /* 0x0000140001007983 */ /* 0x000ea20000100800 */
[----:B------:R-:W-:Y:S01]  /*148e0*/  BSSY B0, `(.L_x_2514) ;  /* 0x0000115000007945 */ /* 0x000fe20003800000 */
[----:B--2---:R-:W-:-:S13]  /*148f0*/  ISETP.GE.AND P0, PT, R0, 0x2, PT ;  /* 0x000000020000780c */ /* 0x004fda0003f06270 */
[----:B------:R-:W-:Y:S05]  /*14900*/  @!P0 BRA `(.L_x_2515) ;  /* 0x0000001000488947 */ /* 0x000fea0003800000 */
[C---:B------:R-:W-:Y:S01]  /*14910*/  LOP3.LUT R2, R33.reuse, 0x40, RZ, 0xfc, !PT ;  /* 0x0000004021027812 */ /* 0x040fe200078efcff */
[----:B------:R-:W-:Y:S01]  /*14920*/  ULDC UR4, c[0x0][0x2f4] ;  /* 0x0000bd0000047ab9 */ /* 0x000fe20000000800 */
[----:B------:R-:W-:Y:S01]  /*14930*/  VIADD R0, R0, 0xfffffffe ;  /* 0xfffffffe00007836 */ /* 0x000fe20000000000 */
[----:B------:R-:W-:Y:S01]  /*14940*/  MOV R29, R26 ;  /* 0x0000001a001d7202 */ /* 0x000fe20000000f00 */
[----:B------:R-:W-:Y:S01]  /*14950*/  IMAD.MOV.U32 R17, RZ, RZ, R28 ;  /* 0x000000ffff117224 */ /* 0x000fe200078e001c */
[----:B------:R-:W-:Y:S01]  /*14960*/  ISETP.GE.AND P4, PT, R33, UR4, PT ;  /* 0x0000000421007c0c */ /* 0x000fe2000bf86270 */
[----:B------:R-:W-:Y:S01]  /*14970*/  IMAD.MOV.U32 R7, RZ, RZ, R27 ;  /* 0x000000ffff077224 */ /* 0x000fe200078e001b */
[----:B------:R-:W-:Y:S02]  /*14980*/  ISETP.GE.AND P3, PT, R2, UR4, PT ;  /* 0x0000000402007c0c */ /* 0x000fe4000bf66270 */
[----:B------:R-:W-:Y:S02]  /*14990*/  ISETP.GE.AND P2, PT, R37, UR4, PT ;  /* 0x0000000425007c0c */ /* 0x000fe4000bf46270 */
[----:B------:R-:W-:-:S13]  /*149a0*/  ISETP.GE.AND P1, PT, R36, UR4, PT ;  /* 0x0000000424007c0c */ /* 0x000fda000bf26270 */
.L_x_2528:
        /* <DEDUP_REMOVED lines=14> */
[----:B--2---:R-:W-:-:S04]  /*14a90*/  IMAD R6, R0, 0x50, R6 ;  /* 0x0000005000067824 */ /* 0x004fc800078e0206 */
[----:B------:R-:W-:-:S04]  /*14aa0*/  IMAD.IADD R6, R9, 0x1, R6 ;  /* 0x0000000109067824 */ /* 0x000fc800078e0206 */
        /* <DEDUP_REMOVED lines=27> */
.L_x_2516:
[----:B------:R-:W-:Y:S01]  /*14c60*/  IMAD R6, R27, 0x8, R22 ;  /* 0x000000081b067824 */ /* 0x000fe200078e0216 */
[----:B------:R-:W-:Y:S01]  /*14c70*/  SHF.L.U32 R3, R28, 0x1f, RZ ;  /* 0x0000001f1c037819 */ /* 0x000fe200000006ff */
[----:B------:R-:W-:Y:S03]  /*14c80*/  BSSY B1, `(.L_x_2517) ;  /* 0x0000003000017945 */ /* 0x000fe60003800000 */
[----:B------:R-:W0:Y:S02]  /*14c90*/  SYNCS.PHASECHK.TRANS64.TRYWAIT P0, [R6+URZ+0x38840], R3 ;  /* 0x03884003060075a7 */ /* 0x000e24000800017f */
[----:B0-----:R-:W-:Y:S05]  /*14ca0*/  @!P0 BRA `(.L_x_2518) ;  /* 0x0000003800d48947 */ /* 0x001fea0003800000 */
.L_x_2599:
[----:B------:R-:W-:Y:S05]  /*14cb0*/  BSYNC B1 ;  /* 0x0000000000017941 */ /* 0x000fea0003800000 */
.L_x_2517:
        /* <DEDUP_REMOVED lines=69> */
.L_x_2611:
        /* <DEDUP_REMOVED lines=17> */
.L_x_2520:
        /* <DEDUP_REMOVED lines=10> */
.L_x_2521:
[----:B------:R2:W-:Y:S01]  /*152c0*/  SYNCS.ARRIVE.TRANS64.A1T0 RZ, [R6+URZ+0x38830], RZ ;  /* 0x038830ff06ff79a7 */ /* 0x0005e2000810003f */
[----:B------:R-:W-:Y:S05]  /*152d0*/  @!P6 BRA `(.L_x_2522) ;  /* 0x000000000004e947 */ /* 0x000fea0003800000 */
[----:B------:R-:W-:Y:S01]  /*152e0*/  BPT.TRAP 0x1 ;  /* 0x000000040000795c */ /* 0x000fe20000300000 */
.L_x_2522:
[----:B-1----:R-:W-:Y:S01]  /*152f0*/  SHF.L.U32 R2, R17, 0x1f, RZ ;  /* 0x0000001f11027819 */ /* 0x002fe200000006ff */
[----:B--2---:R-:W-:Y:S01]  /*15300*/  IMAD R6, R7, 0x8, R22 ;  /* 0x0000000807067824 */ /* 0x004fe200078e0216 */
[----:B------:R-:W-:Y:S03]  /*15310*/  BSSY B1, `(.L_x_2523) ;  /* 0x0000003000017945 */ /* 0x000fe60003800000 */
[----:B------:R-:W1:Y:S02]  /*15320*/  SYNCS.PHASECHK.TRANS64.TRYWAIT P0, [R6+URZ+0x38860], R2 ;  /* 0x03886002060075a7 */ /* 0x000e64000800017f */
[----:B-1----:R-:W-:Y:S05]  /*15330*/  @!P0 BRA `(.L_x_2524) ;  /* 0x0000003c00088947 */ /* 0x002fea0003800000 */
.L_x_2612:
[----:B------:R-:W-:Y:S05]  /*15340*/  BSYNC B1 ;  /* 0x0000000000017941 */ /* 0x000fea0003800000 */
.L_x_2523:
        /* <DEDUP_REMOVED lines=60> */
.L_x_2624:
[----:B01----:R-:W-:Y:S01]  /*15710*/  IADD3 R2, P0, R14, R0, RZ ;  /* 0x000000000e027210 */ /* 0x003fe20007f1e0ff */
[----:B------:R-:W-:Y:S02]  /*15720*/  ULDC.64 UR4, c[0x0][0x328] ;  /* 0x0000ca0000047ab9 */ /* 0x000fe40000000a00 */
[----:B------:R-:W-:Y:S01]  /*15730*/  IMAD R20, R20, UR4, RZ ;  /* 0x0000000414147c24 */ /* 0x000fe2000f8e02ff */
[----:B------:R-:W-:Y:S02]  /*15740*/  IADD3.X R3, RZ, R25, RZ, P0, !PT ;  /* 0x00000019ff037210 */ /* 0x000fe400007fe4ff */
        /* <DEDUP_REMOVED lines=29> */
.L_x_2526:
        /* <DEDUP_REMOVED lines=10> */
.L_x_2527:
[C---:B------:R-:W-:Y:S01]  /*159c0*/  ISETP.GT.AND P0, PT, R26.reuse, RZ, PT ;  /* 0x000000ff1a00720c */ /* 0x040fe20003f04270 */
[----:B------:R2:W-:Y:S01]  /*159d0*/  SYNCS.ARRIVE.TRANS64.A1T0 RZ, [R6+URZ+0x38850], RZ ;  /* 0x038850ff06ff79a7 */ /* 0x0005e2000810003f */
[----:B------:R-:W-:Y:S02]  /*159e0*/  VIADD R0, R26, 0xffffffff ;  /* 0xffffffff1a007836 */ /* 0x000fe40000000000 */
[----:B------:R-:W-:Y:S02]  /*159f0*/  IMAD.MOV.U32 R17, RZ, RZ, R28 ;  /* 0x000000ffff117224 */ /* 0x000fe400078e001c */
[----:B------:R-:W-:Y:S02]  /*15a00*/  IMAD.MOV.U32 R7, RZ, RZ, R27 ;  /* 0x000000ffff077224 */ /* 0x000fe400078e001b */
[----:B------:R-:W-:-:S05]  /*15a10*/  IMAD.MOV.U32 R29, RZ, RZ, R26 ;  /* 0x000000ffff1d7224 */ /* 0x000fca00078e001a */
[----:B--2---:R-:W-:Y:S05]  /*15a20*/  @P0 BRA `(.L_x_2528) ;  /* 0xffffffec00e00947 */ /* 0x004fea000383ffff */
.L_x_2515:
[----:B------:R-:W-:Y:S05]  /*15a30*/  BSYNC B0 ;  /* 0x0000000000007941 */ /* 0x000fea0003800000 */
.L_x_2514:
        /* <DEDUP_REMOVED lines=17> */
.L_x_2530:
[----:B------:R-:W-:Y:S05]  /*15b50*/  BSYNC B0 ;  /* 0x0000000000007941 */ /* 0x000fea0003800000 */
.L_x_2529:
[----:B------:R-:W-:-:S13]  /*15b60*/  LOP3.LUT P0, RZ, R23, 0x20, RZ, 0xc0, !PT ;  /* 0x0000002017ff7812 */ /* 0x000fda000780c0ff */
[----:B------:R-:W-:Y:S05]  /*15b70*/  @!P0 BRA `(.L_x_2531) ;  /* 0x0000000000048947 */ /* 0x000fea0003800000 */
[----:B------:R-:W-:Y:S01]  /*15b80*/  BPT.TRAP 0x1 ;  /* 0x000000040000795c */ /* 0x000fe20000300000 */
.L_x_2531:
[----:B------:R-:W2:Y:S01]  /*15b90*/  LDL.LU R0, [R1+0x4] ;  /* 0x0000040001007983 */ /* 0x000ea20000300800 */
[----:B------:R-:W-:Y:S01]  /*15ba0*/  IMAD R4, R27, 0x8, R22 ;  /* 0x000000081b047824 */ /* 0x000fe200078e0216 */
[----:B0-----:R-:W-:Y:S01]  /*15bb0*/  SHF.L.U32 R3, R28, 0x1f, RZ ;  /* 0x0000001f1c037819 */ /* 0x001fe200000006ff */
[----:B------:R-:W-:Y:S03]  /*15bc0*/  BSSY B0, `(.L_x_2532) ;  /* 0x0000004000007945 */ /* 0x000fe60003800000 */
[----:B------:R-:W0:Y:S01]  /*15bd0*/  SYNCS.PHASECHK.TRANS64.TRYWAIT P0, [R4+URZ+0x38860], R3 ;  /* 0x03886003040075a7 */ /* 0x000e22000800017f */
[----:B--2---:R-:W-:Y:S01]  /*15be0*/  IMAD R5, R26, -0x50, R0 ;  /* 0xffffffb01a057824 */ /* 0x004fe200078e0200 */
[----:B0-----:R-:W-:Y:S06]  /*15bf0*/  @!P0 BRA `(.L_x_2533) ;  /* 0x0000003800c48947 */ /* 0x001fec0003800000 */
.L_x_2625:
[----:B------:R-:W-:Y:S05]  /*15c00*/  BSYNC B0 ;  /* 0x0000000000007941 */ /* 0x000fea0003800000 */
.L_x_2532:
[----:B------:R-:W2:Y:S01]  /*15c10*/  S2R R0, SR_TID.X ;  /* 0x0000000000007919 */ /* 0x000ea20000002100 */
[----:B------:R-:W-:Y:S01]  /*15c20*/  UMOV UR4, 0xffffffff ;  /* 0xffffffff00047882 */ /* 0x000fe20000000000 */
[----:B------:R-:W-:Y:S01]  /*15c30*/  IMAD R7, R27, 0x5000, R32 ;  /* 0x000050001b077824 */ /* 0x000fe200078e0220 */
[----:B--2---:R-:W-:-:S04]  /*15c40*/  LOP3.LUT R0, R0, 0x7f, RZ, 0xc0, !PT ;  /* 0x0000007f00007812 */ /* 0x004fc800078ec0ff */
        /* <DEDUP_REMOVED lines=61> */
.L_x_2637:
        /* <DEDUP_REMOVED lines=15> */
.L_x_2535:
        /* <DEDUP_REMOVED lines=10> */
.L_x_2536:
[----:B------:R1:W-:Y:S01]  /*161b0*/  SYNCS.ARRIVE.TRANS64.A1T0 RZ, [R4+URZ+0x38850], RZ ;  /* 0x038850ff04ff79a7 */ /* 0x0003e2000810003f */
[----:B------:R-:W-:-:S05]  /*161c0*/  VIADD R27, R27, 0x1 ;  /* 0x000000011b1b7836 */ /* 0x000fca0000000000 */
[----:B------:R-:W-:-:S04]  /*161d0*/  ISETP.NE.AND P0, PT, R27, 0x2, PT ;  /* 0x000000021b00780c */ /* 0x000fc80003f05270 */
[----:B0-----:R-:W-:Y:S02]  /*161e0*/  SEL R3, RZ, 0x1, P0 ;  /* 0x00000001ff037807 */ /* 0x001fe40000000000 */
[----:B------:R-:W-:Y:S02]  /*161f0*/  SEL R27, R27, RZ, P0 ;  /* 0x000000ff1b1b7207 */ /* 0x000fe40000000000 */
[----:B-1----:R-:W-:-:S07]  /*16200*/  LOP3.LUT R28, R28, R3, RZ, 0x3c, !PT ;  /* 0x000000031c1c7212 */ /* 0x002fce00078e3cff */
.L_x_2491:
[----:B------:R-:W-:Y:S05]  /*16210*/  BSYNC B7 ;  /* 0x0000000000077941 */ /* 0x000fea0003800000 */
.L_x_2489:
        /* <DEDUP_REMOVED lines=8> */
[----:B------:R0:W1:Y:S01]  /*162a0*/  LDS.128 R16, [R22+0x388d0] ;  /* 0x0388d00016107984 */ /* 0x0000620000000c00 */
[----:B------:R-:W-:Y:S06]  /*162b0*/  BAR.ARV 0x4, 0x180 ;  /* 0x0106000000007b1d */ /* 0x000fec0000002000 */
[----:B------:R-:W-:Y:S05]  /*162c0*/  BRA `(.L_x_2538) ;  /* 0x0000000800cc7947 */ /* 0x000fea0003800000 */
.L_x_2537:
[----:B------:R-:W0:Y:S01]  /*162d0*/  S2R R0, SR_TID.X ;  /* 0x0000000000007919 */ /* 0x000e220000002100 */
[----:B------:R-:W-:Y:S01]  /*162e0*/  UMOV UR4, 0xffffffff ;  /* 0xffffffff00047882 */ /* 0x000fe20000000000 */
[----:B0-----:R-:W-:-:S04]  /*162f0*/  LOP3.LUT R8, R0, 0x1f, RZ, 0xc0, !PT ;  /* 0x0000001f00087812 */ /* 0x001fc800078ec0ff */
[----:B------:R-:W-:Y:S01]  /*16300*/  ISETP.NE.AND P0, PT, R8, 0x1f, PT ;  /* 0x0000001f0800780c */ /* 0x000fe20003f05270 */
[----:B------:R-:W-:-:S12]  /*16310*/  BRA.DIV UR4, `(.L_x_2539) ;  /* 0x0000003e04187947 */ /* 0x000fd8000b800000 */
[----:B------:R-:W-:Y:S01]  /*16320*/  IMAD.IADD R5, R19, 0x1, R8 ;  /* 0x0000000113057824 */ /* 0x000fe200078e0208 */
[----:B------:R-:W-:-:S04]  /*16330*/  ULDC UR4, c[0x0][0xc3c] ;  /* 0x00030f0000047ab9 */ /* 0x000fc80000000800 */
[----:B------:R-:W-:-:S13]  /*16340*/  ISETP.GE.OR P1, PT, R5, UR4, !P0 ;  /* 0x0000000405007c0c */ /* 0x000fda000c726670 */
[----:B------:R-:W0:Y:S02]  /*16350*/  @!P1 LDC.64 R2, c[0x0][0xc80] ;  /* 0x00032000ff029b82 */ /* 0x000e240000000a00 */
[----:B0-----:R-:W-:-:S06]  /*16360*/  @!P1 IMAD.WIDE R2, R5, 0x4, R2 ;  /* 0x0000000405029825 */ /* 0x001fcc00078e0202 */
        /* <DEDUP_REMOVED lines=26> */
.L_x_2647:
[----:B------:R-:W-:Y:S02]  /*16510*/  ULDC UR4, c[0x0][0xc38] ;  /* 0x00030e0000047ab9 */ /* 0x000fe40000000800 */
[----:B------:R-:W-:-:S04]  /*16520*/  IMAD.U32 R7, RZ, RZ, UR4 ;  /* 0x00000004ff077e24 */ /* 0x000fc8000f8e00ff */
[----:B-1----:R-:W-:-:S05]  /*16530*/  IMAD R14, R14, R7, RZ ;  /* 0x000000070e0e7224 */ /* 0x002fca00078e02ff */
[----:B------:R-:W-:-:S04]  /*16540*/  IADD3 R9, R4, R14, RZ ;  /* 0x0000000e04097210 */ /* 0x000fc80007ffe0ff */
[----:B------:R-:W-:-:S13]  /*16550*/  ISETP.GT.AND P6, PT, R9, R0, PT ;  /* 0x000000000900720c */ /* 0x000fda0003fc4270 */
[----:B------:R-:W-:Y:S05]  /*16560*/  @P6 BRA `(.L_x_2540) ;  /* 0x00000000009c6947 */ /* 0x000fea0003800000 */
.L_x_2545:
[----:B------:R-:W1:Y:S01]  /*16570*/  LDC R2, c[0x0][0xc3c] ;  /* 0x00030f00ff027b82 */ /* 0x000e620000000800 */
[----:B------:R-:W-:-:S05]  /*16580*/  VIADD R19, R19, 0x1f ;  /* 0x0000001f13137836 */ /* 0x000fca0000000000 */
[----:B-1----:R-:W-:-:S13]  /*16590*/  ISETP.GE.AND P6, PT, R19, R2, PT ;  /* 0x000000021300720c */ /* 0x002fda0003fc6270 */
[----:B------:R-:W-:Y:S05]  /*165a0*/  @P6 BRA `(.L_x_2541) ;  /* 0x0000000400d06947 */ /* 0x000fea0003800000 */
[----:B------:R-:W1:Y:S01]  /*165b0*/  S2R R3, SR_TID.X ;  /* 0x0000000000037919 */ /* 0x000e620000002100 */
[----:B------:R-:W-:Y:S01]  /*165c0*/  BSSY B0, `(.L_x_2542) ;  /* 0x0000009000007945 */ /* 0x000fe20003800000 */
[----:B------:R-:W-:Y:S01]  /*165d0*/  IMAD.MOV.U32 R5, RZ, RZ, RZ ;  /* 0x000000ffff057224 */ /* 0x000fe200078e00ff */
[----:B-1----:R-:W-:-:S05]  /*165e0*/  LOP3.LUT R3, R3, 0x1f, RZ, 0xc0, !PT ;  /* 0x0000001f03037812 */ /* 0x002fca00078ec0ff */
[----:B------:R-:W-:-:S05]  /*165f0*/  IMAD.IADD R7, R19, 0x1, R3 ;  /* 0x0000000113077824 */ /* 0x000fca00078e0203 */
[----:B------:R-:W-:-:S13]  /*16600*/  ISETP.GE.OR P6, PT, R7, R2, !P0 ;  /* 0x000000020700720c */ /* 0x000fda00047c6670 */
[----:B------:R-:W-:Y:S05]  /*16610*/  @P6 BRA `(.L_x_2543) ;  /* 0x00000000000c6947 */ /* 0x000fea0003800000 */
[----:B------:R-:W1:Y:S02]  /*16620*/  LDC.64 R2, c[0x0][0xc80] ;  /* 0x00032000ff027b82 */ /* 0x000e640000000a00 */
[----:B-1----:R-:W-:-:S05]  /*16630*/  IMAD.WIDE R2, R7, 0x4, R2 ;  /* 0x0000000407027825 */ /* 0x002fca00078e0202 */
[----:B------:R1:W5:Y:S02]  /*16640*/  LDG.E R5, desc[UR38][R2.64] ;  /* 0x0000002602057981 */ /* 0x000364000c1e1900 */
.L_x_2543:
[----:B------:R-:W-:Y:S05]  /*16650*/  BSYNC B0 ;  /* 0x0000000000007941 */ /* 0x000fea0003800000 */
.L_x_2542:
[----:B------:R-:W-:-:S03]  /*16660*/  UMOV UR4, 0xffffffff ;  /* 0xffffffff00047882 */ /* 0x000fc60000000000 */
[----:B------:R-:W-:Y:S05]  /*16670*/  BRA.DIV UR4, `(.L_x_2544) ;  /* 0x0000003e04647947 */ /* 0x000fea000b800000 */
[----:B-----5:R-:W2:Y:S02]  /*16680*/  SHFL.UP PT, R14, R5, 0x1, RZ ;  /* 0x04200000050e7989 */ /* 0x020ea400000e00ff */
        /* <DEDUP_REMOVED lines=13> */
[----:B0-----:R-:W-:-:S05]  /*16760*/  IMAD.IADD R6, R4, 0x1, R7 ;  /* 0x0000000104067824 */ /* 0x001fca00078e0207 */
[----:B------:R0:W1:Y:S02]  /*16770*/  SHFL.IDX PT, R14, R6, 0x1f, 0x1f ;  /* 0x03e01f00060e7f89 */ /* 0x00006400000e0000 */
.L_x_2655:
[----:B------:R-:W-:Y:S02]  /*16780*/  ULDC UR4, c[0x0][0xc38] ;  /* 0x00030e0000047ab9 */ /* 0x000fe40000000800 */
[----:B------:R-:W-:-:S04]  /*16790*/  IMAD.U32 R7, RZ, RZ, UR4 ;  /* 0x00000004ff077e24 */ /* 0x000fc8000f8e00ff */
[----:B-1----:R-:W-:-:S04]  /*167a0*/  IMAD R14, R14, R7, RZ ;  /* 0x000000070e0e7224 */ /* 0x002fc800078e02ff */
[----:B------:R-:W-:-:S05]  /*167b0*/  IMAD.IADD R9, R14, 0x1, R9 ;  /* 0x000000010e097824 */ /* 0x000fca00078e0209 */
[----:B------:R-:W-:-:S13]  /*167c0*/  ISETP.GT.AND P6, PT, R9, R0, PT ;  /* 0x000000000900720c */ /* 0x000fda0003fc4270 */
[----:B------:R-:W-:Y:S05]  /*167d0*/  @!P6 BRA `(.L_x_2545) ;  /* 0xfffffffc0064e947 */ /* 0x000fea000383ffff */
.L_x_2540:
        /* <DEDUP_REMOVED lines=8> */
.L_x_2659:
[----:B------:R-:W-:Y:S01]  /*16860*/  ISETP.NE.AND P0, PT, R2, RZ, PT ;  /* 0x000000ff0200720c */ /* 0x000fe20003f05270 */
[----:B------:R-:W-:-:S12]  /*16870*/  IMAD.MOV.U32 R14, RZ, RZ, RZ ;  /* 0x000000ffff0e7224 */ /* 0x000fd800078e00ff */
[----:B------:R-:W-:Y:S05]  /*16880*/  @!P0 BRA `(.L_x_2547) ;  /* 0x0000000000108947 */ /* 0x000fea0003800000 */
[----:B------:R-:W-:Y:S01]  /*16890*/  UMOV UR4, 0xffffffff ;  /* 0xffffffff00047882 */ /* 0x000fe20000000000 */
[----:B------:R-:W-:Y:S02]  /*168a0*/  IADD3 R12, R4, -0x1, RZ ;  /* 0xffffffff040c7810 */ /* 0x000fe40007ffe0ff */
[----:B------:R-:W-:Y:S05]  /*168b0*/  BRA.DIV UR4, `(.L_x_2548) ;  /* 0x0000003e04d87947 */ /* 0x000fea000b800000 */
[----:B------:R3:W4:Y:S02]  /*168c0*/  SHFL.IDX PT, R14, R6, R12, 0x1f ;  /* 0x00001f0c060e7589 */ /* 0x00072400000e0000 */
.L_x_2547:
[----:B------:R-:W5:Y:S01]  /*168d0*/  LDC.64 R2, c[0x0][0xc90] ;  /* 0x00032400ff027b82 */ /* 0x000f620000000a00 */
[----:B------:R-:W-:-:S04]  /*168e0*/  IMAD.IADD R19, R4, 0x1, R19 ;  /* 0x0000000104137824 */ /* 0x000fc800078e0213 */
[----:B-----5:R-:W-:-:S05]  /*168f0*/  IMAD.WIDE R2, R19, 0x4, R2 ;  /* 0x0000000413027825 */ /* 0x020fca00078e0202 */
[----:B0--3--:R0:W1:Y:S01]  /*16900*/  LDG.E R6, desc[UR38][R2.64] ;  /* 0x0000002602067981 */ /* 0x009062000c1e1900 */
[----:B----4-:R-:W-:Y:S02]  /*16910*/  IMAD R16, R14, R7, R16 ;  /* 0x000000070e107224 */ /* 0x010fe400078e0210 */
[----:B0-----:R-:W-:Y:S02]  /*16920*/  IMAD.MOV.U32 R2, RZ, RZ, RZ ;  /* 0x000000ffff027224 */ /* 0x001fe400078e00ff */
[----:B-12---:R-:W-:-:S05]  /*16930*/  IMAD R4, R5, R6, RZ ;  /* 0x0000000605047224 */ /* 0x006fca00078e02ff */
        /* <DEDUP_REMOVED lines=24> */
[----:B------:R-:W-:Y:S01]  /*16ac0*/  IMAD R0, R6, R2, RZ ;  /* 0x0000000206007224 */ /* 0x000fe200078e02ff */
[----:B------:R-:W-:-:S03]  /*16ad0*/  IADD3 R2, -R2, RZ, RZ ;  /* 0x000000ff02027210 */ /* 0x000fc60007ffe1ff */
        /* <DEDUP_REMOVED lines=33> */
.L_x_2541:
[----:B------:R-:W-:Y:S01]  /*16cf0*/  UMOV UR4, URZ ;  /* 0x0000003f00047c82 */ /* 0x000fe20008000000 */
[----:B------:R-:W-:Y:S01]  /*16d00*/  UMOV UR5, URZ ;  /* 0x0000003f00057c82 */ /* 0x000fe20008000000 */
[----:B------:R-:W-:Y:S01]  /*16d10*/  ULDC UR6, c[0x0][0xc3c] ;  /* 0x00030f0000067ab9 */ /* 0x000fe20000000800 */
[----:B------:R-:W-:Y:S01]  /*16d20*/  IMAD.MOV.U32 R16, RZ, RZ, R0 ;  /* 0x000000ffff107224 */ /* 0x000fe200078e0000 */
[----:B------:R-:W-:Y:S01]  /*16d30*/  MOV R18, UR5 ;  /* 0x0000000500127c02 */ /* 0x000fe20008000f00 */
[----:B------:R-:W-:Y:S02]  /*16d40*/  IMAD.U32 R17, RZ, RZ, UR4 ;  /* 0x00000004ff117e24 */ /* 0x000fe4000f8e00ff */
[----:B------:R-:W-:-:S07]  /*16d50*/  IMAD.U32 R19, RZ, RZ, UR6 ;  /* 0x00000006ff137e24 */ /* 0x000fce000f8e00ff */
.L_x_2549:
[----:B------:R-:W1:Y:S01]  /*16d60*/  S2R R0, SR_TID.X ;  /* 0x0000000000007919 */ /* 0x000e620000002100 */
        /* <DEDUP_REMOVED lines=9> */
.L_x_2538:
[----:B------:R-:W-:Y:S02]  /*16e00*/  ULDC UR4, c[0x0][0xc3c] ;  /* 0x00030f0000047ab9 */ /* 0x000fe40000000800 */
[----:B-1----:R-:W-:-:S13]  /*16e10*/  ISETP.GE.AND P0, PT, R19, UR4, PT ;  /* 0x0000000413007c0c */ /* 0x002fda000bf06270 */
[----:B------:R-:W-:Y:S05]  /*16e20*/  @!P0 BRA `(.L_x_2550) ;  /* 0xffffffb400808947 */ /* 0x000fea000383ffff */
[----:B------:R-:W-:Y:S05]  /*16e30*/  BSYNC B8 ;  /* 0x0000000000087941 */ /* 0x000fea0003800000 */
.L_x_2485:
[----:B-1----:R-:W3:Y:S01]  /*16e40*/  LDL.LU R0, [R1+0x28] ;  /* 0x0000280001007983 */ /* 0x002ee20000300800 */
[----:B------:R-:W-:Y:S01]  /*16e50*/  BSSY B0, `(.L_x_2551) ;  /* 0x000000b000007945 */ /* 0x000fe20003800000 */
[----:B------:R-:W1:Y:S01]  /*16e60*/  S2R R5, SR_CgaCtaId ;  /* 0x0000000000057919 */ /* 0x000e620000008800 */
[----:B---3--:R-:W-:-:S05]  /*16e70*/  VIADD R0, R0, 0x1 ;  /* 0x0000000100007836 */ /* 0x008fca0000000000 */
        /* <DEDUP_REMOVED lines=8> */
.L_x_2662:
[----:B------:R-:W-:Y:S05]  /*16f00*/  BSYNC B0 ;  /* 0x0000000000007941 */ /* 0x000fea0003800000 */
.L_x_2551:
[----:B------:R-:W-:-:S03]  /*16f10*/  UMOV UR4, 0xffffffff ;  /* 0xffffffff00047882 */ /* 0x000fc60000000000 */
[----:B------:R-:W-:Y:S05]  /*16f20*/  BRA.DIV UR4, `(.L_x_2553) ;  /* 0x0000003a04747947 */ /* 0x000fea000b800000 */
[----:B-1----:R-:W1:Y:S02]  /*16f30*/  S2R R0, SR_TID.X ;  /* 0x0000000000007919 */ /* 0x002e640000002100 */
[----:B-1----:R-:W-:-:S04]  /*16f40*/  SHF.R.U32.HI R0, RZ, 0x5, R0 ;  /* 0x00000005ff007819 */ /* 0x002fc80000011600 */
[----:B------:R-:W-:-:S05]  /*16f50*/  LOP3.LUT R0, R0, 0x3, RZ, 0xc0, !PT ;  /* 0x0000000300007812 */ /* 0x000fca00078ec0ff */
[----:B------:R1:W3:Y:S02]  /*16f60*/  SHFL.IDX PT, R14, R0, RZ, 0x1f ;  /* 0x00001fff000e7589 */ /* 0x0002e400000e0000 */
.L_x_2665:
[----:B---3--:R-:W-:Y:S01]  /*16f70*/  ISETP.NE.AND P0, PT, R14, RZ, PT ;  /* 0x000000ff0e00720c */ /* 0x008fe20003f05270 */
[----:B------:R-:W-:-:S12]  /*16f80*/  BSSY B0, `(.L_x_2554) ;  /* 0x0000026000007945 */ /* 0x000fd80003800000 */
[----:B------:R-:W-:Y:S05]  /*16f90*/  @P0 BRA `(.L_x_2555) ;  /* 0x0000000000900947 */ /* 0x000fea0003800000 */
[----:B------:R-:W-:-:S03]  /*16fa0*/  UMOV UR4, 0xffffffff ;  /* 0xffffffff00047882 */ /* 0x000fc60000000000 */
[----:B------:R-:W-:Y:S05]  /*16fb0*/  BRA.DIV UR4, `(.L_x_2556) ;  /* 0x0000003a04847947 */ /* 0x000fea000b800000 */
[----:B------:R-:W-:-:S13]  /*16fc0*/  ELECT P6, URZ, PT ;  /* 0x00000000003f782f */ /* 0x000fda00038c0000 */
.L_x_2668:
[----:B------:R-:W-:Y:S05]  /*16fd0*/  @!P6 BRA `(.L_x_2555) ;  /* 0x000000000080e947 */ /* 0x000fea0003800000 */
[----:B-1----:R-:W3:Y:S02]  /*16fe0*/  LDL R0, [R1+0x2c] ;  /* 0x00002c0001007983 */ /* 0x002ee40000100800 */
[----:B---3--:R-:W-:-:S13]  /*16ff0*/  R2UR UR4, R0 ;  /* 0x00000000000472ca */ /* 0x008fda00000e0000 */
[----:B------:R-:W-:-:S06]  /*17000*/  ULOP3.LUT UR4, UR4, 0x2, URZ, 0xfc, !UPT ;  /* 0x0000000204047892 */ /* 0x000fcc000f8efc3f */
[----:B------:R-:W-:-:S05]  /*17010*/  IMAD.U32 R0, RZ, RZ, UR4 ;  /* 0x00000004ff007e24 */ /* 0x000fca000f8e00ff */
[----:B------:R-:W-:-:S13]  /*17020*/  ISETP.NE.AND P0, PT, R0, 0x3, PT ;  /* 0x000000030000780c */ /* 0x000fda0003f05270 */
[----:B------:R-:W-:Y:S05]  /*17030*/  @!P0 BRA `(.L_x_2557) ;  /* 0x0000000000048947 */ /* 0x000fea0003800000 */
[----:B------:R-:W-:Y:S01]  /*17040*/  BPT.TRAP 0x1 ;  /* 0x000000040000795c */ /* 0x000fe20000300000 */
.L_x_2557:
[C---:B------:R-:W-:Y:S01]  /*17050*/  IMAD R5, R27.reuse, 0x8, R4 ;  /* 0x000000081b057824 */ /* 0x040fe200078e0204 */
[----:B------:R-:W-:Y:S01]  /*17060*/  SHF.L.U32 R0, R28, 0x1f, RZ ;  /* 0x0000001f1c007819 */ /* 0x000fe200000006ff */
[----:B------:R-:W-:-:S03]  /*17070*/  VIADD R27, R27, 0x1 ;  /* 0x000000011b1b7836 */ /* 0x000fc60000000000 */
[----:B------:R-:W1:Y:S02]  /*17080*/  SYNCS.PHASECHK.TRANS64.TRYWAIT P1, [R5+URZ+0x38840], R0 ;  /* 0x03884000050075a7 */ /* 0x000e64000802017f */
[----:B------:R-:W-:-:S04]  /*17090*/  ISETP.NE.AND P2, PT, R27, 0x2, PT ;  /* 0x000000021b00780c */ /* 0x000fc80003f45270 */
[----:B------:R-:W-:Y:S01]  /*170a0*/  SEL R3, RZ, 0x1, P2 ;  /* 0x00000001ff037807 */ /* 0x000fe20001000000 */
[----:B-1----:R-:W-:Y:S08]  /*170b0*/  @!P1 BRA `(.L_x_2558) ;  /* 0x0000003800649947 */ /* 0x002ff00003800000 */
.L_x_2669:
[----:B------:R-:W-:Y:S02]  /*170c0*/  SEL R27, R27, RZ, P2 ;  /* 0x000000ff1b1b7207 */ /* 0x000fe40001000000 */
[----:B------:R-:W-:Y:S01]  /*170d0*/  LOP3.LUT R2, R28, R3, RZ, 0x3c, !PT ;  /* 0x000000031c027212 */ /* 0x000fe200078e3cff */
[----:B------:R-:W-:Y:S06]  /*170e0*/  @!P0 BRA `(.L_x_2559) ;  /* 0x0000000000048947 */ /* 0x000fec0003800000 */
[----:B------:R-:W-:Y:S01]  /*170f0*/  BPT.TRAP 0x1 ;  /* 0x000000040000795c */ /* 0x000fe20000300000 */
.L_x_2559:
[----:B------:R-:W-:Y:S01]  /*17100*/  IMAD R27, R27, 0x8, R4 ;  /* 0x000000081b1b7824 */ /* 0x000fe200078e0204 */
[----:B------:R-:W-:-:S04]  /*17110*/  SHF.L.U32 R2, R2, 0x1f, RZ ;  /* 0x0000001f02027819 */ /* 0x000fc800000006ff */
[----:B------:R-:W3:Y:S02]  /*17120*/  SYNCS.PHASECHK.TRANS64.TRYWAIT P1, [R27+URZ+0x38840], R2 ;  /* 0x038840021b0075a7 */ /* 0x000ee4000802017f */
[----:B---3--:R-:W-:Y:S05]  /*17130*/  @!P1 BRA `(.L_x_2560) ;  /* 0x0000003800589947 */ /* 0x008fea0003800000 */
.L_x_2670:
[----:B------:R-:W-:Y:S05]  /*17140*/  @!P0 BRA `(.L_x_2561) ;  /* 0x0000000000048947 */ /* 0x000fea0003800000 */
[----:B------:R-:W-:Y:S01]  /*17150*/  BPT.TRAP 0x1 ;  /* 0x000000040000795c */ /* 0x000fe20000300000 */
.L_x_2561:
[----:B------:R-:W4:Y:S02]  /*17160*/  SYNCS.PHASECHK.TRANS64.TRYWAIT P1, [R5+URZ+0x38860], R0 ;  /* 0x03886000050075a7 */ /* 0x000f24000802017f */
[----:B----4-:R-:W-:Y:S05]  /*17170*/  @!P1 BRA `(.L_x_2562) ;  /* 0x00000038005c9947 */ /* 0x010fea0003800000 */
.L_x_2671:
[----:B------:R-:W-:Y:S05]  /*17180*/  @!P0 BRA `(.L_x_2563) ;  /* 0x0000000000048947 */ /* 0x000fea0003800000 */
[----:B------:R-:W-:Y:S01]  /*17190*/  BPT.TRAP 0x1 ;  /* 0x000000040000795c */ /* 0x000fe20000300000 */
.L_x_2563:
[----:B------:R0:W0:Y:S02]  /*171a0*/  SYNCS.PHASECHK.TRANS64.TRYWAIT P0, [R27+URZ+0x38860], R2 ;  /* 0x038860021b0075a7 */ /* 0x000024000800017f */
[----:B0-----:R-:W-:Y:S05]  /*171b0*/  @!P0 NANOSLEEP.SYNCS 0x989680 ;  /* 0x009896800000895d */ /* 0x001fea0003900000 */
[----:B------:R-:W0:Y:S02]  /*171c0*/  @!P0 SYNCS.PHASECHK.TRANS64 P0, [R27+URZ+0x38860], R2 ;  /* 0x038860021b0085a7 */ /* 0x000e24000800007f */
[----:B0-----:R-:W-:Y:S05]  /*171d0*/  @!P0 BRA `(.L_x_2563) ;  /* 0xfffffffc00f08947 */ /* 0x001fea000383ffff */
.L_x_2555:
[----:B------:R-:W-:Y:S05]  /*171e0*/  BSYNC B0 ;  /* 0x0000000000007941 */ /* 0x000fea0003800000 */
.L_x_2554:
[----:B------:R-:W-:Y:S05]  /*171f0*/  EXIT ;  /* 0x000000000000794d */ /* 0x000fea0003800000 */
.L_x_2421:
[----:B------:R-:W-:-:S13]  /*17200*/  R2UR UR4, R16 ;  /* 0x00000000100472ca */ /* 0x000fda00000e0000 */
[----:B0-----:R-:W-:-:S04]  /*17210*/  IMAD.U32 R3, RZ, RZ, UR4 ;  /* 0x00000004ff037e24 */ /* 0x001fc8000f8e00ff */
[----:B------:R0:W1:Y:S03]  /*17220*/  SYNCS.PHASECHK.TRANS64.TRYWAIT P1, [R3+URZ+0x38800], R0 ;  /* 0x03880000030075a7 */ /* 0x000066000802017f */
[----:B-1----:R-:W-:Y:S05]  /*17230*/  @!P1 NANOSLEEP.SYNCS 0x989680 ;  /* 0x009896800000995d */ /* 0x002fea0003900000 */
[----:B------:R-:W1:Y:S02]  /*17240*/  @!P1 SYNCS.PHASECHK.TRANS64 P1, [R3+URZ+0x38800], R0 ;  /* 0x03880000030095a7 */ /* 0x000e64000802007f */
[----:B-1----:R-:W-:Y:S05]  /*17250*/  @!P1 BRA `(.L_x_2421) ;  /* 0xfffffffc00e89947 */ /* 0x002fea000383ffff */
[----:B------:R-:W-:Y:S05]  /*17260*/  BRA `(.L_x_2564) ;  /* 0xfffffea800547947 */ /* 0x000fea000383ffff */
.L_x_2425:
[----:B-1----:R1:W2:Y:S02]  /*17270*/  SYNCS.PHASECHK.TRANS64.TRYWAIT P1, [R0+URZ+0x38830], R3 ;  /* 0x03883003000075a7 */ /* 0x0022a4000802017f */
[----:B--2---:R-:W-:Y:S05]  /*17280*/  @!P1 NANOSLEEP.SYNCS 0x989680 ;  /* 0x009896800000995d */ /* 0x004fea0003900000 */
[----:B------:R-:W2:Y:S02]  /*17290*/  @!P1 SYNCS.PHASECHK.TRANS64 P1, [R0+URZ+0x38830], R3 ;  /* 0x03883003000095a7 */ /* 0x000ea4000802007f */
[----:B--2---:R-:W-:Y:S05]  /*172a0*/  @!P1 BRA `(.L_x_2425) ;  /* 0xfffffffc00f09947 */ /* 0x004fea000383ffff */
[----:B------:R-:W-:Y:S05]  /*172b0*/  BRA `(.L_x_2424) ;  /* 0xfffffea800787947 */ /* 0x000fea000383ffff */
.L_x_2431:
[----:B-1----:R-:W-:-:S04]  /*172c0*/  IMAD.U32 R4, RZ, RZ, UR61 ;  /* 0x0000003dff047e24 */ /* 0x002fc8000f8e00ff */
[----:B------:R1:W2:Y:S03]  /*172d0*/  SYNCS.PHASECHK.TRANS64.TRYWAIT P1, [R4+URZ+0x38830], R3 ;  /* 0x03883003040075a7 */ /* 0x0002a6000802017f */
[----:B--2---:R-:W-:Y:S05]  /*172e0*/  @!P1 NANOSLEEP.SYNCS 0x989680 ;  /* 0x009896800000995d */ /* 0x004fea0003900000 */
[----:B------:R-:W2:Y:S02]  /*172f0*/  @!P1 SYNCS.PHASECHK.TRANS64 P1, [R4+URZ+0x38830], R3 ;  /* 0x03883003040095a7 */ /* 0x000ea4000802007f */
[----:B--2---:R-:W-:Y:S05]  /*17300*/  @!P1 BRA `(.L_x_2431) ;  /* 0xfffffffc00ec9947 */ /* 0x004fea000383ffff */
[----:B------:R-:W-:Y:S05]  /*17310*/  BRA `(.L_x_2430) ;  /* 0xfffffee400d87947 */ /* 0x000fea000383ffff */
.L_x_2435:
[----:B---3--:R-:W-:-:S04]  /*17320*/  IMAD.U32 R2, RZ, RZ, UR4 ;  /* 0x00000004ff027e24 */ /* 0x008fc8000f8e00ff */
[----:B------:R3:W4:Y:S03]  /*17330*/  SYNCS.PHASECHK.TRANS64.TRYWAIT P1, [R2+URZ+0x38850], R0 ;  /* 0x03885000020075a7 */ /* 0x000726000802017f */
[----:B----4-:R-:W-:Y:S05]  /*17340*/  @!P1 NANOSLEEP.SYNCS 0x989680 ;  /* 0x009896800000995d */ /* 0x010fea0003900000 */
[----:B------:R-:W4:Y:S02]  /*17350*/  @!P1 SYNCS.PHASECHK.TRANS64 P1, [R2+URZ+0x38850], R0 ;  /* 0x03885000020095a7 */ /* 0x000f24000802007f */
[----:B----4-:R-:W-:Y:S05]  /*17360*/  @!P1 BRA `(.L_x_2435) ;  /* 0xfffffffc00ec9947 */ /* 0x010fea000383ffff */
[----:B------:R-:W-:Y:S05]  /*17370*/  BRA `(.L_x_2434) ;  /* 0xffffff0c002c7947 */ /* 0x000fea000383ffff */
.L_x_2443:
[----:B-1----:R-:W-:-:S04]  /*17380*/  IMAD.U32 R4, RZ, RZ, UR4 ;  /* 0x00000004ff047e24 */ /* 0x002fc8000f8e00ff */
[----:B------:R1:W2:Y:S03]  /*17390*/  SYNCS.PHASECHK.TRANS64.TRYWAIT P1, [R4+URZ+0x38830], R3 ;  /* 0x03883003040075a7 */ /* 0x0002a6000802017f */
[----:B--2---:R-:W-:Y:S05]  /*173a0*/  @!P1 NANOSLEEP.SYNCS 0x989680 ;  /* 0x009896800000995d */ /* 0x004fea0003900000 */
[----:B------:R-:W2:Y:S02]  /*173b0*/  @!P1 SYNCS.PHASECHK.TRANS64 P1, [R4+URZ+0x38830], R3 ;  /* 0x03883003040095a7 */ /* 0x000ea4000802007f */
[----:B--2---:R-:W-:Y:S05]  /*173c0*/  @!P1 BRA `(.L_x_2443) ;  /* 0xfffffffc00ec9947 */ /* 0x004fea000383ffff */
[----:B------:R-:W-:Y:S05]  /*173d0*/  BRA `(.L_x_2442) ;  /* 0xffffff2400207947 */ /* 0x000fea000383ffff */
.L_x_2447:
[----:B---3--:R-:W-:-:S04]  /*173e0*/  IMAD.U32 R2, RZ, RZ, UR4 ;  /* 0x00000004ff027e24 */ /* 0x008fc8000f8e00ff */
[----:B------:R3:W4:Y:S03]  /*173f0*/  SYNCS.PHASECHK.TRANS64.TRYWAIT P1, [R2+URZ+0x38850], R0 ;  /* 0x03885000020075a7 */ /* 0x000726000802017f */
[----:B----4-:R-:W-:Y:S05]  /*17400*/  @!P1 NANOSLEEP.SYNCS 0x989680 ;  /* 0x009896800000995d */ /* 0x010fea0003900000 */
[----:B------:R-:W4:Y:S02]  /*17410*/  @!P1 SYNCS.PHASECHK.TRANS64 P1, [R2+URZ+0x38850], R0 ;  /* 0x03885000020095a7 */ /* 0x000f24000802007f */
[----:B----4-:R-:W-:Y:S05]  /*17420*/  @!P1 BRA `(.L_x_2447) ;  /* 0xfffffffc00ec9947 */ /* 0x010fea000383ffff */
[----:B------:R-:W-:Y:S05]  /*17430*/  BRA `(.L_x_2446) ;  /* 0xffffff4c006c7947 */ /* 0x000fea000383ffff */
.L_x_2454:
[----:B-1----:R-:W-:-:S04]  /*17440*/  MOV R7, UR8 ;  /* 0x0000000800077c02 */ /* 0x002fc80008000f00 */
[----:B------:R1:W2:Y:S03]  /*17450*/  SYNCS.PHASECHK.TRANS64.TRYWAIT P1, [R7+URZ+0x38850], R0 ;  /* 0x03885000070075a7 */ /* 0x0002a6000802017f */
[----:B--2---:R-:W-:Y:S05]  /*17460*/  @!P1 NANOSLEEP.SYNCS 0x989680 ;  /* 0x009896800000995d */ /* 0x004fea0003900000 */
[----:B------:R-:W2:Y:S02]  /*17470*/  @!P1 SYNCS.PHASECHK.TRANS64 P1, [R7+URZ+0x38850], R0 ;  /* 0x03885000070095a7 */ /* 0x000ea4000802007f */
[----:B--2---:R-:W-:Y:S05]  /*17480*/  @!P1 BRA `(.L_x_2454) ;  /* 0xfffffffc00ec9947 */ /* 0x004fea000383ffff */
[----:B------:R-:W-:Y:S05]  /*17490*/  BRA `(.L_x_2453) ;  /* 0xffffff6400807947 */ /* 0x000fea000383ffff */
.L_x_2497:
        /* <DEDUP_REMOVED lines=11> */
.L_x_2566:
[----:B------:R-:W-:Y:S05]  /*17550*/  BSYNC B0 ;  /* 0x0000000000007941 */ /* 0x000fea0003800000 */
.L_x_2565:
[----:B------:R-:W-:Y:S05]  /*17560*/  BRA `(.L_x_2567) ;  /* 0xffffffb800b47947 */ /* 0x000fea000383ffff */
.L_x_2500:
[----:B0-----:R0:W1:Y:S02]  /*17570*/  SYNCS.PHASECHK.TRANS64.TRYWAIT P0, [R5+URZ+0x38840], R2 ;  /* 0x03884002050075a7 */ /* 0x001064000800017f */
[----:B-1----:R-:W-:Y:S05]  /*17580*/  @!P0 NANOSLEEP.SYNCS 0x989680 ;  /* 0x009896800000895d */ /* 0x002fea0003900000 */
[----:B------:R-:W1:Y:S02]  /*17590*/  @!P0 SYNCS.PHASECHK.TRANS64 P0, [R5+URZ+0x38840], R2 ;  /* 0x03884002050085a7 */ /* 0x000e64000800007f */
[----:B-1----:R-:W-:Y:S05]  /*175a0*/  @!P0 BRA `(.L_x_2500) ;  /* 0xfffffffc00f08947 */ /* 0x002fea000383ffff */
[----:B------:R-:W-:Y:S05]  /*175b0*/  BRA `(.L_x_2568) ;  /* 0xffffffbc00b87947 */ /* 0x000fea000383ffff */
.L_x_2501:
        /* <DEDUP_REMOVED lines=8> */
.L_x_2570:
[----:B------:R-:W-:Y:S05]  /*17640*/  BSYNC B0 ;  /* 0x0000000000007941 */ /* 0x000fea0003800000 */
.L_x_2569:
[----:B------:R-:W-:Y:S01]  /*17650*/  IMAD.MOV.U32 R13, RZ, RZ, R0 ;  /* 0x000000ffff0d7224 */ /* 0x000fe200078e0000 */
[----:B------:R-:W-:Y:S01]  /*17660*/  MOV R15, 0xffffffff ;  /* 0xffffffff000f7802 */ /* 0x000fe20000000f00 */
[----:B------:R-:W-:Y:S01]  /*17670*/  IMAD.MOV.U32 R12, RZ, RZ, RZ ;  /* 0x000000ffff0c7224 */ /* 0x000fe200078e00ff */
[C---:B------:R-:W-:Y:S01]  /*17680*/  LOP3.LUT P5, RZ, R23.reuse, 0x10, RZ, 0xc0, !PT ;  /* 0x0000001017ff7812 */ /* 0x040fe200078ac0ff */
[----:B------:R-:W-:Y:S01]  /*17690*/  IMAD.MOV.U32 R11, RZ, RZ, 0x181f ;  /* 0x0000181fff0b7424 */ /* 0x000fe200078e00ff */
[C---:B------:R-:W-:Y:S01]  /*176a0*/  LOP3.LUT P4, RZ, R23.reuse, 0x8, RZ, 0xc0, !PT ;  /* 0x0000000817ff7812 */ /* 0x040fe2000788c0ff */
[----:B------:R-:W-:Y:S01]  /*176b0*/  IMAD.MOV.U32 R2, RZ, RZ, R14 ;  /* 0x000000ffff027224 */ /* 0x000fe200078e000e */
[----:B------:R-:W-:Y:S01]  /*176c0*/  LOP3.LUT P3, RZ, R23, 0x4, RZ, 0xc0, !PT ;  /* 0x0000000417ff7812 */ /* 0x000fe2000786c0ff */
[----:B------:R-:W-:-:S12]  /*176d0*/  @P0 IMAD R9, R7, 0x2, R22 ;  /* 0x0000000207090824 */ /* 0x000fd800078e0216 */
[----:B------:R-:W-:Y:S05]  /*176e0*/  WARPSYNC.COLLECTIVE R15, `(.L_x_2571) ;  /* 0x000000000f087348 */ /* 0x000fea0003c00000 */
[----:B------:R0:W1:Y:S02]  /*176f0*/  SHFL.IDX P6, R14, R13, R12, R11 ;  /* 0x0000000c0d0e7389 */ /* 0x00006400000c000b */
[----:B01----:R-:W-:Y:S01]  /*17700*/  ENDCOLLECTIVE ;  /* 0x000000000000791b */ /* 0x003fe20003800000 */
.L_x_2571:
[----:B------:R-:W-:Y:S01]  /*17710*/  LOP3.LUT P2, RZ, R23, 0x2, RZ, 0xc0, !PT ;  /* 0x0000000217ff7812 */ /* 0x000fe2000784c0ff */
[----:B------:R-:W-:Y:S02]  /*17720*/  IMAD.MOV.U32 R13, RZ, RZ, R6 ;  /* 0x000000ffff0d7224 */ /* 0x000fe400078e0006 */
[----:B------:R-:W-:Y:S02]  /*17730*/  IMAD.MOV.U32 R12, RZ, RZ, 0x1 ;  /* 0x00000001ff0c7424 */ /* 0x000fe400078e00ff */
[----:B------:R-:W-:-:S08]  /*17740*/  IMAD.MOV.U32 R3, RZ, RZ, R14 ;  /* 0x000000ffff037224 */ /* 0x000fd000078e000e */
[----:B------:R-:W-:Y:S05]  /*17750*/  WARPSYNC.COLLECTIVE R15, `(.L_x_2572) ;  /* 0x000000000f087348 */ /* 0x000fea0003c00000 */
[----:B------:R0:W1:Y:S02]  /*17760*/  SHFL.IDX P6, R14, R13, R12, R11 ;  /* 0x0000000c0d0e7389 */ /* 0x00006400000c000b */
[----:B01----:R-:W-:Y:S01]  /*17770*/  ENDCOLLECTIVE ;  /* 0x000000000000791b */ /* 0x003fe20003800000 */
.L_x_2572:
        /* <DEDUP_REMOVED lines=10> */
.L_x_2573:
        /* <DEDUP_REMOVED lines=14> */
.L_x_2574:
        /* <DEDUP_REMOVED lines=11> */
[----:B------:R0:W-:Y:S01]  /*179b0*/  @P0 LDGSTS.E.BYPASS.LTC128B.128 [R21+0x2c400], desc[UR38][R2.64+0x180], !P2 ;  /* 0x2c40018002150fae */ /* 0x0001e2000d101d66 */
[----:B------:R-:W-:-:S13]  /*179c0*/  ISETP.GE.AND P0, PT, R4, 0x21, PT ;  /* 0x000000210400780c */ /* 0x000fda0003f06270 */
[----:B0-----:R-:W-:Y:S05]  /*179d0*/  WARPSYNC.COLLECTIVE R15, `(.L_x_2575) ;  /* 0x000000000f087348 */ /* 0x001fea0003c00000 */
[----:B------:R1:W2:Y:S02]  /*179e0*/  SHFL.IDX P6, R14, R13, R12, R11 ;  /* 0x0000000c0d0e7389 */ /* 0x0002a400000c000b */
[----:B012---:R-:W-:Y:S01]  /*179f0*/  ENDCOLLECTIVE ;  /* 0x000000000000791b */ /* 0x007fe20003800000 */
.L_x_2575:
[----:B------:R-:W-:Y:S02]  /*17a00*/  @P0 IMAD R9, R7, 0x2, R22 ;  /* 0x0000000207090824 */ /* 0x000fe400078e0216 */
[----:B------:R-:W-:Y:S02]  /*17a10*/  IMAD.MOV.U32 R13, RZ, RZ, R6 ;  /* 0x000000ffff0d7224 */ /* 0x000fe400078e0006 */
[----:B------:R-:W-:Y:S02]  /*17a20*/  IMAD.MOV.U32 R12, RZ, RZ, 0x3 ;  /* 0x00000003ff0c7424 */ /* 0x000fe400078e00ff */
[----:B------:R-:W-:-:S07]  /*17a30*/  IMAD.MOV.U32 R2, RZ, RZ, R14 ;  /* 0x000000ffff027224 */ /* 0x000fce00078e000e */
[----:B------:R-:W-:Y:S05]  /*17a40*/  WARPSYNC.COLLECTIVE R15, `(.L_x_2576) ;  /* 0x000000000f087348 */ /* 0x000fea0003c00000 */
[----:B------:R0:W1:Y:S02]  /*17a50*/  SHFL.IDX P6, R14, R13, R12, R11 ;  /* 0x0000000c0d0e7389 */ /* 0x00006400000c000b */
[----:B01----:R-:W-:Y:S01]  /*17a60*/  ENDCOLLECTIVE ;  /* 0x000000000000791b */ /* 0x003fe20003800000 */
.L_x_2576:
        /* <DEDUP_REMOVED lines=15> */
.L_x_2577:
[----:B------:R-:W-:Y:S02]  /*17b60*/  @P0 IMAD R21, R7, 0x2, R22 ;  /* 0x0000000207150824 */ /* 0x000fe400078e0216 */
[----:B------:R-:W-:Y:S01]  /*17b70*/  IMAD.MOV.U32 R13, RZ, RZ, R6 ;  /* 0x000000ffff0d7224 */ /* 0x000fe200078e0006 */
[----:B------:R-:W-:Y:S01]  /*17b80*/  MOV R12, 0x4 ;  /* 0x00000004000c7802 */ /* 0x000fe20000000f00 */
[----:B------:R-:W-:-:S07]  /*17b90*/  IMAD.MOV.U32 R2, RZ, RZ, R14 ;  /* 0x000000ffff027224 */ /* 0x000fce00078e000e */
[----:B------:R-:W-:Y:S05]  /*17ba0*/  WARPSYNC.COLLECTIVE R15, `(.L_x_2578) ;  /* 0x000000000f087348 */ /* 0x000fea0003c00000 */
[----:B------:R0:W1:Y:S02]  /*17bb0*/  SHFL.IDX P6, R14, R13, R12, R11 ;  /* 0x0000000c0d0e7389 */ /* 0x00006400000c000b */
[----:B01----:R-:W-:Y:S01]  /*17bc0*/  ENDCOLLECTIVE ;  /* 0x000000000000791b */ /* 0x003fe20003800000 */
.L_x_2578:
        /* <DEDUP_REMOVED lines=14> */
.L_x_2579:
[----:B------:R-:W-:Y:S01]  /*17cb0*/  IMAD.MOV.U32 R0, RZ, RZ, R14 ;  /* 0x000000ffff007224 */ /* 0x000fe200078e000e */
[----:B------:R-:W-:Y:S06]  /*17cc0*/  BRA `(.L_x_2580) ;  /* 0xffffffbc00287947 */ /* 0x000fec000383ffff */
.L_x_2508:
[----:B------:R-:W-:Y:S02]  /*17cd0*/  IMAD.MOV.U32 R13, RZ, RZ, R0 ;  /* 0x000000ffff0d7224 */ /* 0x000fe400078e0000 */
[----:B------:R-:W-:Y:S02]  /*17ce0*/  IMAD.MOV.U32 R12, RZ, RZ, RZ ;  /* 0x000000ffff0c7224 */ /* 0x000fe400078e00ff */
[----:B------:R-:W-:Y:S02]  /*17cf0*/  IMAD.MOV.U32 R11, RZ, RZ, 0x181f ;  /* 0x0000181fff0b7424 */ /* 0x000fe400078e00ff */
[----:B------:R-:W-:Y:S02]  /*17d00*/  IMAD.MOV.U32 R15, RZ, RZ, -0x1 ;  /* 0xffffffffff0f7424 */ /* 0x000fe400078e00ff */
[----:B-----5:R-:W-:Y:S02]  /*17d10*/  IMAD R5, R9, R5, RZ ;  /* 0x0000000509057224 */ /* 0x020fe400078e02ff */
[----:B------:R-:W-:-:S07]  /*17d20*/  IMAD R17, R17, 0x80, R8 ;  /* 0x0000008011117824 */ /* 0x000fce00078e0208 */
[----:B------:R-:W-:Y:S05]  /*17d30*/  WARPSYNC.COLLECTIVE R15, `(.L_x_2581) ;  /* 0x000000000f087348 */ /* 0x000fea0003c00000 */
[----:B------:R0:W1:Y:S02]  /*17d40*/  SHFL.IDX P6, R14, R13, R12, R11 ;  /* 0x0000000c0d0e7389 */ /* 0x00006400000c000b */
[----:B01----:R-:W-:Y:S01]  /*17d50*/  ENDCOLLECTIVE ;  /* 0x000000000000791b */ /* 0x003fe20003800000 */
.L_x_2581:
[C---:B------:R-:W-:Y:S02]  /*17d60*/  ISETP.GE.AND P0, PT, R17.reuse, R5, PT ;  /* 0x000000051100720c */ /* 0x040fe40003f06270 */
[----:B------:R-:W-:Y:S01]  /*17d70*/  IADD3 R6, R17, 0x10, RZ ;  /* 0x0000001011067810 */ /* 0x000fe20007ffe0ff */
[----:B------:R-:W-:Y:S02]  /*17d80*/  IMAD.MOV.U32 R13, RZ, RZ, R4 ;  /* 0x000000ffff0d7224 */ /* 0x000fe400078e0004 */
[----:B------:R-:W-:-:S08]  /*17d90*/  IMAD.MOV.U32 R2, RZ, RZ, R14 ;  /* 0x000000ffff027224 */ /* 0x000fd000078e000e */
[----:B------:R-:W-:Y:S05]  /*17da0*/  WARPSYNC.COLLECTIVE R15, `(.L_x_2582) ;  /* 0x000000000f087348 */ /* 0x000fea0003c00000 */
[----:B------:R0:W1:Y:S02]  /*17db0*/  SHFL.IDX P6, R14, R13, R12, R11 ;  /* 0x0000000c0d0e7389 */ /* 0x00006400000c000b */
[----:B01----:R-:W-:Y:S01]  /*17dc0*/  ENDCOLLECTIVE ;  /* 0x000000000000791b */ /* 0x003fe20003800000 */
.L_x_2582:
        /* <DEDUP_REMOVED lines=8> */
.L_x_2583:
[----:B------:R-:W-:Y:S01]  /*17e50*/  @!PT LDS RZ, [RZ] ;  /* 0x00000000fffff984 */ /* 0x000fe20000000800 */
[----:B------:R-:W-:Y:S01]  /*17e60*/  @!PT LDS RZ, [RZ] ;  /* 0x00000000fffff984 */ /* 0x000fe20000000800 */
[----:B------:R-:W-:Y:S01]  /*17e70*/  @!PT LDS RZ, [RZ] ;  /* 0x00000000fffff984 */ /* 0x000fe20000000800 */
[----:B------:R-:W-:Y:S04]  /*17e80*/  @!P0 LDGSTS.E.BYPASS.LTC128B.128 [R34+0x14400], desc[UR38][R2.64], !P4 ;  /* 0x1440000002228fae */ /* 0x000fe8000e101d66 */
[----:B------:R-:W-:Y:S04]  /*17e90*/  @!P0 LDGSTS.E.BYPASS.LTC128B.128 [R34+0x18400], desc[UR38][R2.64+0x80], !P3 ;  /* 0x1840008002228fae */ /* 0x000fe8000d901d66 */
[----:B------:R-:W-:Y:S01]  /*17ea0*/  @!P0 LDGSTS.E.BYPASS.LTC128B.128 [R34+0x1c400], desc[UR38][R2.64+0x100], !P2 ;  /* 0x1c40010002228fae */ /* 0x000fe2000d101d66 */
[----:B------:R-:W-:-:S03]  /*17eb0*/  IMAD.MOV.U32 R13, RZ, RZ, R4 ;  /* 0x000000ffff0d7224 */ /* 0x000fc600078e0004 */
[----:B------:R0:W-:Y:S01]  /*17ec0*/  @!P0 LDGSTS.E.BYPASS.LTC128B.128 [R34+0x20400], desc[UR38][R2.64+0x180], !P1 ;  /* 0x2040018002228fae */ /* 0x0001e2000c901d66 */
[----:B------:R-:W-:Y:S01]  /*17ed0*/  ISETP.GE.AND P0, PT, R6, R5, PT ;  /* 0x000000050600720c */ /* 0x000fe20003f06270 */
[----:B------:R-:W-:Y:S02]  /*17ee0*/  VIADD R6, R17, 0x20 ;  /* 0x0000002011067836 */ /* 0x000fe40000000000 */
[----:B0-----:R-:W-:-:S10]  /*17ef0*/  IMAD.MOV.U32 R2, RZ, RZ, R14 ;  /* 0x000000ffff027224 */ /* 0x001fd400078e000e */
[----:B------:R-:W-:Y:S05]  /*17f00*/  WARPSYNC.COLLECTIVE R15, `(.L_x_2584) ;  /* 0x000000000f087348 */ /* 0x000fea0003c00000 */
[----:B------:R0:W1:Y:S02]  /*17f10*/  SHFL.IDX P6, R14, R13, R12, R11 ;  /* 0x0000000c0d0e7389 */ /* 0x00006400000c000b */
[----:B01----:R-:W-:Y:S01]  /*17f20*/  ENDCOLLECTIVE ;  /* 0x000000000000791b */ /* 0x003fe20003800000 */
.L_x_2584:
        /* <DEDUP_REMOVED lines=8> */
.L_x_2585:
[----:B------:R-:W-:-:S05]  /*17fb0*/  @!P0 IMAD.MOV.U32 R3, RZ, RZ, R7 ;  /* 0x000000ffff038224 */ /* 0x000fca00078e0007 */
        /* <DEDUP_REMOVED lines=9> */
[----:B------:R-:W-:Y:S02]  /*18050*/  VIADD R6, R17, 0x30 ;  /* 0x0000003011067836 */ /* 0x000fe40000000000 */
[----:B0-----:R-:W-:-:S10]  /*18060*/  IMAD.MOV.U32 R2, RZ, RZ, R14 ;  /* 0x000000ffff027224 */ /* 0x001fd400078e000e */
[----:B------:R-:W-:Y:S05]  /*18070*/  WARPSYNC.COLLECTIVE R15, `(.L_x_2586) ;  /* 0x000000000f087348 */ /* 0x000fea0003c00000 */
[----:B------:R0:W1:Y:S02]  /*18080*/  SHFL.IDX P6, R14, R13, R12, R11 ;  /* 0x0000000c0d0e7389 */ /* 0x00006400000c000b */
[----:B01----:R-:W-:Y:S01]  /*18090*/  ENDCOLLECTIVE ;  /* 0x000000000000791b */ /* 0x003fe20003800000 */
.L_x_2586:
        /* <DEDUP_REMOVED lines=8> */
.L_x_2587:
        /* <DEDUP_REMOVED lines=15> */
.L_x_2588:
        /* <DEDUP_REMOVED lines=8> */
.L_x_2589:
        /* <DEDUP_REMOVED lines=15> */
.L_x_2590:
        /* <DEDUP_REMOVED lines=8> */
.L_x_2591:
        /* <DEDUP_REMOVED lines=15> */
.L_x_2592:
        /* <DEDUP_REMOVED lines=8> */
.L_x_2593:
[----:B------:R-:W-:-:S05]  /*18570*/  @!P0 MOV R3, R7 ;  /* 0x0000000700038202 */ /* 0x000fca0000000f00 */
        /* <DEDUP_REMOVED lines=13> */
.L_x_2594:
        /* <DEDUP_REMOVED lines=8> */
.L_x_2595:
        /* <DEDUP_REMOVED lines=13> */
.L_x_2596:
[----:B------:R-:W-:Y:S05]  /*187a0*/  BRA `(.L_x_2597) ;  /* 0xffffffbc00bc7947 */ /* 0x000fea000383ffff */
.L_x_2513:
[----:B0-----:R0:W2:Y:S02]  /*187b0*/  SYNCS.PHASECHK.TRANS64.TRYWAIT P0, [R22+URZ+0x38820], R3 ;  /* 0x03882003160075a7 */ /* 0x0010a4000800017f */
[----:B--2---:R-:W-:Y:S05]  /*187c0*/  @!P0 NANOSLEEP.SYNCS 0x989680 ;  /* 0x009896800000895d */ /* 0x004fea0003900000 */
[----:B------:R-:W2:Y:S02]  /*187d0*/  @!P0 SYNCS.PHASECHK.TRANS64 P0, [R22+URZ+0x38820], R3 ;  /* 0x03882003160085a7 */ /* 0x000ea4000800007f */
[----:B--2---:R-:W-:Y:S05]  /*187e0*/  @!P0 BRA `(.L_x_2513) ;  /* 0xfffffffc00f08947 */ /* 0x004fea000383ffff */
[----:B------:R-:W-:Y:S05]  /*187f0*/  BRA `(.L_x_2598) ;  /* 0xffffffc000307947 */ /* 0x000fea000383ffff */
.L_x_2518:
[----:B0-----:R0:W1:Y:S02]  /*18800*/  SYNCS.PHASECHK.TRANS64.TRYWAIT P0, [R6+URZ+0x38840], R3 ;  /* 0x03884003060075a7 */ /* 0x001064000800017f */
[----:B-1----:R-:W-:Y:S05]  /*18810*/  @!P0 NANOSLEEP.SYNCS 0x989680 ;  /* 0x009896800000895d */ /* 0x002fea0003900000 */
[----:B------:R-:W1:Y:S02]  /*18820*/  @!P0 SYNCS.PHASECHK.TRANS64 P0, [R6+URZ+0x38840], R3 ;  /* 0x03884003060085a7 */ /* 0x000e64000800007f */
[----:B-1----:R-:W-:Y:S05]  /*18830*/  @!P0 BRA `(.L_x_2518) ;  /* 0xfffffffc00f08947 */ /* 0x002fea000383ffff */
[----:B------:R-:W-:Y:S05]  /*18840*/  BRA `(.L_x_2599) ;  /* 0xffffffc400187947 */ /* 0x000fea000383ffff */
.L_x_2519:
        /* <DEDUP_REMOVED lines=8> */
.L_x_2601:
[----:B------:R-:W-:Y:S05]  /*188d0*/  BSYNC B1 ;  /* 0x0000000000017941 */ /* 0x000fea0003800000 */
.L_x_2600:
        /* <DEDUP_REMOVED lines=12> */
.L_x_2602:
[----:B------:R-:W-:Y:S01]  /*189a0*/  LOP3.LUT R23, R23, 0xfffff7ff, RZ, 0xc0, !PT ;  /* 0xfffff7ff17177812 */ /* 0x000fe200078ec0ff */
[----:B------:R-:W-:-:S03]  /*189b0*/  IMAD R9, R9, 0x2, R22 ;  /* 0x0000000209097824 */ /* 0x000fc600078e0216 */
[----:B------:R-:W-:-:S04]  /*189c0*/  @P2 LOP3.LUT R23, R23, 0x800, RZ, 0xfc, !PT ;  /* 0x0000080017172812 */ /* 0x000fc800078efcff */
[C---:B------:R-:W-:Y:S02]  /*189d0*/  LOP3.LUT P2, RZ, R23.reuse, 0x8, RZ, 0xc0, !PT ;  /* 0x0000000817ff7812 */ /* 0x040fe4000784c0ff */
[----:B------:R-:W-:Y:S02]  /*189e0*/  LOP3.LUT R23, R23, 0xfffffbff, RZ, 0xc0, !PT ;  /* 0xfffffbff17177812 */ /* 0x000fe400078ec0ff */
[----:B------:R-:W-:Y:S01]  /*189f0*/  MOV R13, R10 ;  /* 0x0000000a000d7202 */ /* 0x000fe20000000f00 */
[----:B------:R-:W-:Y:S01]  /*18a00*/  IMAD.MOV.U32 R12, RZ, RZ, 0x1 ;  /* 0x00000001ff0c7424 */ /* 0x000fe200078e00ff */
[----:B------:R-:W-:-:S04]  /*18a10*/  @P1 LOP3.LUT R23, R23, 0x400, RZ, 0xfc, !PT ;  /* 0x0000040017171812 */ /* 0x000fc800078efcff */
[----:B------:R-:W-:Y:S01]  /*18a20*/  LOP3.LUT P1, RZ, R23, 0x4, RZ, 0xc0, !PT ;  /* 0x0000000417ff7812 */ /* 0x000fe2000782c0ff */
[----:B------:R-:W-:-:S12]  /*18a30*/  IMAD.MOV.U32 R2, RZ, RZ, R14 ;  /* 0x000000ffff027224 */ /* 0x000fd800078e000e */
[----:B------:R-:W-:Y:S05]  /*18a40*/  WARPSYNC.COLLECTIVE R15, `(.L_x_2603) ;  /* 0x000000000f087348 */ /* 0x000fea0003c00000 */
[----:B------:R0:W1:Y:S02]  /*18a50*/  SHFL.IDX P6, R14, R13, R12, R11 ;  /* 0x0000000c0d0e7389 */ /* 0x00006400000c000b */
[----:B01----:R-:W-:Y:S01]  /*18a60*/  ENDCOLLECTIVE ;  /* 0x000000000000791b */ /* 0x003fe20003800000 */
.L_x_2603:
        /* <DEDUP_REMOVED lines=14> */
.L_x_2604:
[----:B------:R-:W-:Y:S02]  /*18b50*/  IMAD.MOV.U32 R13, RZ, RZ, R10 ;  /* 0x000000ffff0d7224 */ /* 0x000fe400078e000a */
[----:B------:R-:W-:Y:S02]  /*18b60*/  IMAD.MOV.U32 R12, RZ, RZ, 0x2 ;  /* 0x00000002ff0c7424 */ /* 0x000fe400078e00ff */
[----:B------:R-:W-:-:S07]  /*18b70*/  IMAD.MOV.U32 R2, RZ, RZ, R14 ;  /* 0x000000ffff027224 */ /* 0x000fce00078e000e */
[----:B------:R-:W-:Y:S05]  /*18b80*/  WARPSYNC.COLLECTIVE R15, `(.L_x_2605) ;  /* 0x000000000f087348 */ /* 0x000fea0003c00000 */
[----:B------:R0:W1:Y:S02]  /*18b90*/  SHFL.IDX P6, R14, R13, R12, R11 ;  /* 0x0000000c0d0e7389 */ /* 0x00006400000c000b */
[----:B01----:R-:W-:Y:S01]  /*18ba0*/  ENDCOLLECTIVE ;  /* 0x000000000000791b */ /* 0x003fe20003800000 */
.L_x_2605:
        /* <DEDUP_REMOVED lines=14> */
.L_x_2606:
[----:B------:R-:W-:Y:S01]  /*18c90*/  IMAD.MOV.U32 R13, RZ, RZ, R10 ;  /* 0x000000ffff0d7224 */ /* 0x000fe200078e000a */
[----:B------:R-:W-:Y:S01]  /*18ca0*/  MOV R12, 0x3 ;  /* 0x00000003000c7802 */ /* 0x000fe20000000f00 */
[----:B------:R-:W-:-:S07]  /*18cb0*/  IMAD.MOV.U32 R2, RZ, RZ, R14 ;  /* 0x000000ffff027224 */ /* 0x000fce00078e000e */
[----:B------:R-:W-:Y:S05]  /*18cc0*/  WARPSYNC.COLLECTIVE R15, `(.L_x_2607) ;  /* 0x000000000f087348 */ /* 0x000fea0003c00000 */
[----:B------:R0:W1:Y:S02]  /*18cd0*/  SHFL.IDX P6, R14, R13, R12, R11 ;  /* 0x0000000c0d0e7389 */ /* 0x00006400000c000b */
[----:B01----:R-:W-:Y:S01]  /*18ce0*/  ENDCOLLECTIVE ;  /* 0x000000000000791b */ /* 0x003fe20003800000 */
.L_x_2607:
        /* <DEDUP_REMOVED lines=14> */
.L_x_2608:
[----:B------:R-:W-:Y:S02]  /*18dd0*/  IMAD.MOV.U32 R13, RZ, RZ, R10 ;  /* 0x000000ffff0d7224 */ /* 0x000fe400078e000a */
[----:B------:R-:W-:Y:S02]  /*18de0*/  IMAD.MOV.U32 R12, RZ, RZ, 0x4 ;  /* 0x00000004ff0c7424 */ /* 0x000fe400078e00ff */
[----:B------:R-:W-:-:S07]  /*18df0*/  IMAD.MOV.U32 R2, RZ, RZ, R14 ;  /* 0x000000ffff027224 */ /* 0x000fce00078e000e */
[----:B------:R-:W-:Y:S05]  /*18e00*/  WARPSYNC.COLLECTIVE R15, `(.L_x_2609) ;  /* 0x000000000f087348 */ /* 0x000fea0003c00000 */
[----:B------:R0:W1:Y:S02]  /*18e10*/  SHFL.IDX P6, R14, R13, R12, R11 ;  /* 0x0000000c0d0e7389 */ /* 0x00006400000c000b */
[----:B01----:R-:W-:Y:S01]  /*18e20*/  ENDCOLLECTIVE ;  /* 0x000000000000791b */ /* 0x003fe20003800000 */
.L_x_2609:
        /* <DEDUP_REMOVED lines=17> */
.L_x_2610:
[----:B------:R-:W-:Y:S01]  /*18f40*/  IMAD.MOV.U32 R2, RZ, RZ, R14 ;  /* 0x000000ffff027224 */ /* 0x000fe200078e000e */
[----:B------:R-:W-:Y:S06]  /*18f50*/  BRA `(.L_x_2611) ;  /* 0xffffffc0006c7947 */ /* 0x000fec000383ffff */
.L_x_2524:
[----:B-1----:R1:W2:Y:S02]  /*18f60*/  SYNCS.PHASECHK.TRANS64.TRYWAIT P0, [R6+URZ+0x38860], R2 ;  /* 0x03886002060075a7 */ /* 0x0022a4000800017f */
[----:B--2---:R-:W-:Y:S05]  /*18f70*/  @!P0 NANOSLEEP.SYNCS 0x989680 ;  /* 0x009896800000895d */ /* 0x004fea0003900000 */
[----:B------:R-:W2:Y:S02]  /*18f80*/  @!P0 SYNCS.PHASECHK.TRANS64 P0, [R6+URZ+0x38860], R2 ;  /* 0x03886002060085a7 */ /* 0x000ea4000800007f */
[----:B--2---:R-:W-:Y:S05]  /*18f90*/  @!P0 BRA `(.L_x_2524) ;  /* 0xfffffffc00f08947 */ /* 0x004fea000383ffff */
[----:B------:R-:W-:Y:S05]  /*18fa0*/  BRA `(.L_x_2612) ;  /* 0xffffffc000e47947 */ /* 0x000fea000383ffff */
.L_x_2525:
[----:B------:R-:W-:Y:S01]  /*18fb0*/  BSSY B1, `(.L_x_2613) ;  /* 0x0000008000017945 */ /* 0x000fe20003800000 */
[----:B------:R-:W-:Y:S01]  /*18fc0*/  IMAD.MOV.U32 R13, RZ, RZ, R25 ;  /* 0x000000ffff0d7224 */ /* 0x000fe200078e0019 */
[----:B------:R-:W-:Y:S01]  /*18fd0*/  MOV R15, 0xffffffff ;  /* 0xffffffff000f7802 */ /* 0x000fe20000000f00 */
[----:B------:R-:W-:Y:S02]  /*18fe0*/  IMAD.MOV.U32 R12, RZ, RZ, RZ ;  /* 0x000000ffff0c7224 */ /* 0x000fe400078e00ff */
[----:B------:R-:W-:-:S07]  /*18ff0*/  IMAD.MOV.U32 R11, RZ, RZ, 0x181f ;  /* 0x0000181fff0b7424 */ /* 0x000fce00078e00ff */
[----:B-1----:R-:W-:Y:S05]  /*19000*/  WARPSYNC.COLLECTIVE R15, `(.L_x_2614) ;  /* 0x000000000f087348 */ /* 0x002fea0003c00000 */
[----:B------:R0:W2:Y:S02]  /*19010*/  SHFL.IDX P6, R14, R13, R12, R11 ;  /* 0x0000000c0d0e7389 */ /* 0x0000a400000c000b */
[----:B012---:R-:W-:Y:S01]  /*19020*/  ENDCOLLECTIVE ;  /* 0x000000000000791b */ /* 0x007fe20003800000 */
.L_x_2614:
[----:B------:R-:W-:Y:S05]  /*19030*/  BSYNC B1 ;  /* 0x0000000000017941 */ /* 0x000fea0003800000 */
.L_x_2613:
        /* <DEDUP_REMOVED lines=9> */
.L_x_2615:
[----:B------:R-:W-:Y:S02]  /*190d0*/  IMAD.MOV.U32 R13, RZ, RZ, R25 ;  /* 0x000000ffff0d7224 */ /* 0x000fe400078e0019 */
[----:B------:R-:W-:Y:S02]  /*190e0*/  IMAD.MOV.U32 R12, RZ, RZ, 0x1 ;  /* 0x00000001ff0c7424 */ /* 0x000fe400078e00ff */
[----:B------:R-:W-:-:S07]  /*190f0*/  IMAD.MOV.U32 R2, RZ, RZ, R14 ;  /* 0x000000ffff027224 */ /* 0x000fce00078e000e */
[----:B------:R-:W-:Y:S05]  /*19100*/  WARPSYNC.COLLECTIVE R15, `(.L_x_2616) ;  /* 0x000000000f087348 */ /* 0x000fea0003c00000 */
[----:B------:R0:W1:Y:S02]  /*19110*/  SHFL.IDX P6, R14, R13, R12, R11 ;  /* 0x0000000c0d0e7389 */ /* 0x00006400000c000b */
[----:B01----:R-:W-:Y:S01]  /*19120*/  ENDCOLLECTIVE ;  /* 0x000000000000791b */ /* 0x003fe20003800000 */
.L_x_2616:
        /* <DEDUP_REMOVED lines=18> */
.L_x_2617:
[----:B------:R-:W-:Y:S02]  /*19250*/  IMAD.MOV.U32 R13, RZ, RZ, R25 ;  /* 0x000000ffff0d7224 */ /* 0x000fe400078e0019 */
[----:B------:R-:W-:Y:S01]  /*19260*/  IMAD.MOV.U32 R12, RZ, RZ, 0x2 ;  /* 0x00000002ff0c7424 */ /* 0x000fe200078e00ff */
[----:B------:R-:W-:-:S07]  /*19270*/  MOV R2, R14 ;  /* 0x0000000e00027202 */ /* 0x000fce0000000f00 */
[----:B------:R-:W-:Y:S05]  /*19280*/  WARPSYNC.COLLECTIVE R15, `(.L_x_2618) ;  /* 0x000000000f087348 */ /* 0x000fea0003c00000 */
[----:B------:R0:W1:Y:S02]  /*19290*/  SHFL.IDX P6, R14, R13, R12, R11 ;  /* 0x0000000c0d0e7389 */ /* 0x00006400000c000b */
[----:B01----:R-:W-:Y:S01]  /*192a0*/  ENDCOLLECTIVE ;  /* 0x000000000000791b */ /* 0x003fe20003800000 */
.L_x_2618:
        /* <DEDUP_REMOVED lines=18> */
.L_x_2619:
[----:B------:R-:W-:Y:S02]  /*193d0*/  IMAD.MOV.U32 R13, RZ, RZ, R25 ;  /* 0x000000ffff0d7224 */ /* 0x000fe400078e0019 */
[----:B------:R-:W-:Y:S02]  /*193e0*/  IMAD.MOV.U32 R12, RZ, RZ, 0x3 ;  /* 0x00000003ff0c7424 */ /* 0x000fe400078e00ff */
[----:B------:R-:W-:-:S07]  /*193f0*/  IMAD.MOV.U32 R2, RZ, RZ, R14 ;  /* 0x000000ffff027224 */ /* 0x000fce00078e000e */
[----:B------:R-:W-:Y:S05]  /*19400*/  WARPSYNC.COLLECTIVE R15, `(.L_x_2620) ;  /* 0x000000000f087348 */ /* 0x000fea0003c00000 */
[----:B------:R0:W1:Y:S02]  /*19410*/  SHFL.IDX P6, R14, R13, R12, R11 ;  /* 0x0000000c0d0e7389 */ /* 0x00006400000c000b */
[----:B01----:R-:W-:Y:S01]  /*19420*/  ENDCOLLECTIVE ;  /* 0x000000000000791b */ /* 0x003fe20003800000 */
.L_x_2620:
        /* <DEDUP_REMOVED lines=18> */
.L_x_2621:
[----:B------:R-:W-:Y:S02]  /*19550*/  IMAD.MOV.U32 R13, RZ, RZ, R25 ;  /* 0x000000ffff0d7224 */ /* 0x000fe400078e0019 */
[----:B------:R-:W-:Y:S02]  /*19560*/  IMAD.MOV.U32 R12, RZ, RZ, 0x4 ;  /* 0x00000004ff0c7424 */ /* 0x000fe400078e00ff */
[----:B------:R-:W-:-:S07]  /*19570*/  IMAD.MOV.U32 R2, RZ, RZ, R14 ;  /* 0x000000ffff027224 */ /* 0x000fce00078e000e */
[----:B------:R-:W-:Y:S05]  /*19580*/  WARPSYNC.COLLECTIVE R15, `(.L_x_2622) ;  /* 0x000000000f087348 */ /* 0x000fea0003c00000 */
[----:B------:R0:W1:Y:S02]  /*19590*/  SHFL.IDX P6, R14, R13, R12, R11 ;  /* 0x0000000c0d0e7389 */ /* 0x00006400000c000b */
[----:B01----:R-:W-:Y:S01]  /*195a0*/  ENDCOLLECTIVE ;  /* 0x000000000000791b */ /* 0x003fe20003800000 */
.L_x_2622:
[----:B------:R-:W-:-:S04]  /*195b0*/  IADD3 R2, P0, R2, R0, RZ ;  /* 0x0000000002027210 */ /* 0x000fc80007f1e0ff */
[----:B------:R-:W-:Y:S02]  /*195c0*/  IADD3.X R3, RZ, R3, RZ, P0, !PT ;  /* 0x00000003ff037210 */ /* 0x000fe400007fe4ff */
        /* <DEDUP_REMOVED lines=11> */
.L_x_2623:
        /* <DEDUP_REMOVED lines=9> */
.L_x_2533:
[----:B0-----:R0:W2:Y:S02]  /*19710*/  SYNCS.PHASECHK.TRANS64.TRYWAIT P0, [R4+URZ+0x38860], R3 ;  /* 0x03886003040075a7 */ /* 0x0010a4000800017f */
[----:B--2---:R-:W-:Y:S05]  /*19720*/  @!P0 NANOSLEEP.SYNCS 0x989680 ;  /* 0x009896800000895d */ /* 0x004fea0003900000 */
[----:B------:R-:W2:Y:S02]  /*19730*/  @!P0 SYNCS.PHASECHK.TRANS64 P0, [R4+URZ+0x38860], R3 ;  /* 0x03886003040085a7 */ /* 0x000ea4000800007f */
[----:B--2---:R-:W-:Y:S05]  /*19740*/  @!P0 BRA `(.L_x_2533) ;  /* 0xfffffffc00f08947 */ /* 0x004fea000383ffff */
[----:B------:R-:W-:Y:S05]  /*19750*/  BRA `(.L_x_2625) ;  /* 0xffffffc400287947 */ /* 0x000fea000383ffff */
.L_x_2534:
[----:B------:R-:W-:Y:S01]  /*19760*/  BSSY B0, `(.L_x_2626) ;  /* 0x0000008000007945 */ /* 0x000fe20003800000 */
[----:B------:R-:W-:Y:S02]  /*19770*/  IMAD.MOV.U32 R13, RZ, RZ, R25 ;  /* 0x000000ffff0d7224 */ /* 0x000fe400078e0019 */
[----:B------:R-:W-:Y:S02]  /*19780*/  IMAD.MOV.U32 R12, RZ, RZ, RZ ;  /* 0x000000ffff0c7224 */ /* 0x000fe400078e00ff */
[----:B------:R-:W-:Y:S02]  /*19790*/  IMAD.MOV.U32 R11, RZ, RZ, 0x181f ;  /* 0x0000181fff0b7424 */ /* 0x000fe400078e00ff */
[----:B------:R-:W-:-:S07]  /*197a0*/  IMAD.MOV.U32 R15, RZ, RZ, -0x1 ;  /* 0xffffffffff0f7424 */ /* 0x000fce00078e00ff */
[----:B01----:R-:W-:Y:S05]  /*197b0*/  WARPSYNC.COLLECTIVE R15, `(.L_x_2627) ;  /* 0x000000000f087348 */ /* 0x003fea0003c00000 */
[----:B-1----:R1:W2:Y:S02]  /*197c0*/  SHFL.IDX P6, R14, R13, R12, R11 ;  /* 0x0000000c0d0e7389 */ /* 0x0022a400000c000b */
[----:B012---:R-:W-:Y:S01]  /*197d0*/  ENDCOLLECTIVE ;  /* 0x000000000000791b */ /* 0x007fe20003800000 */
.L_x_2627:
[----:B------:R-:W-:Y:S05]  /*197e0*/  BSYNC B0 ;  /* 0x0000000000007941 */ /* 0x000fea0003800000 */
.L_x_2626:
        /* <DEDUP_REMOVED lines=10> */
.L_x_2628:
        /* <DEDUP_REMOVED lines=21> */
.L_x_2629:
[----:B------:R-:W-:Y:S01]  /*199e0*/  @!PT LDS RZ, [RZ] ;  /* 0x00000000fffff984 */ /* 0x000fe20000000800 */
[----:B------:R-:W-:Y:S01]  /*199f0*/  @!PT LDS RZ, [RZ] ;  /* 0x00000000fffff984 */ /* 0x000fe20000000800 */
[----:B------:R-:W-:Y:S01]  /*19a00*/  @!PT LDS RZ, [RZ] ;  /* 0x00000000fffff984 */ /* 0x000fe20000000800 */
[----:B------:R0:W-:Y:S01]  /*19a10*/  LDGSTS.E.BYPASS.LTC128B.128 [R0+0x5400], desc[UR38][R2.64+0x100], !P4 ;  /* 0x0540010002007fae */ /* 0x0001e2000e101d66 */
[----:B------:R-:W-:Y:S01]  /*19a20*/  ISETP.LT.OR P4, PT, R5, 0x1, P0 ;  /* 0x000000010500780c */ /* 0x000fe20000781670 */
[----:B------:R-:W-:-:S12]  /*19a30*/  IMAD.MOV.U32 R13, RZ, RZ, R24 ;  /* 0x000000ffff0d7224 */ /* 0x000fd800078e0018 */
[----:B------:R0:W-:Y:S01]  /*19a40*/  LDGSTS.E.BYPASS.LTC128B.128 [R0+0x7c00], desc[UR38][R2.64+0x180], !P4 ;  /* 0x07c0018002007fae */ /* 0x0001e2000e101d66 */
[----:B------:R-:W-:-:S07]  /*19a50*/  IMAD.MOV.U32 R7, RZ, RZ, R14 ;  /* 0x000000ffff077224 */ /* 0x000fce00078e000e */
[----:B0-----:R-:W-:Y:S05]  /*19a60*/  WARPSYNC.COLLECTIVE R15, `(.L_x_2630) ;  /* 0x000000000f087348 */ /* 0x001fea0003c00000 */
[----:B------:R1:W2:Y:S02]  /*19a70*/  SHFL.IDX P6, R14, R13, R12, R11 ;  /* 0x0000000c0d0e7389 */ /* 0x0002a400000c000b */
[----:B012---:R-:W-:Y:S01]  /*19a80*/  ENDCOLLECTIVE ;  /* 0x000000000000791b */ /* 0x007fe20003800000 */
.L_x_2630:
[----:B------:R-:W-:Y:S02]  /*19a90*/  IMAD.MOV.U32 R13, RZ, RZ, R25 ;  /* 0x000000ffff0d7224 */ /* 0x000fe400078e0019 */
[----:B------:R-:W-:Y:S01]  /*19aa0*/  IMAD.MOV.U32 R12, RZ, RZ, 0x2 ;  /* 0x00000002ff0c7424 */ /* 0x000fe200078e00ff */
[----:B------:R-:W-:-:S13]  /*19ab0*/  IADD3 R2, P4, R14, R8, RZ ;  /* 0x000000080e027210 */ /* 0x000fda0007f9e0ff */
[----:B------:R-:W-:Y:S05]  /*19ac0*/  WARPSYNC.COLLECTIVE R15, `(.L_x_2631) ;  /* 0x000000000f087348 */ /* 0x000fea0003c00000 */
[----:B------:R0:W1:Y:S02]  /*19ad0*/  SHFL.IDX P6, R14, R13, R12, R11 ;  /* 0x0000000c0d0e7389 */ /* 0x00006400000c000b */
[----:B01----:R-:W-:Y:S01]  /*19ae0*/  ENDCOLLECTIVE ;  /* 0x000000000000791b */ /* 0x003fe20003800000 */
.L_x_2631:
        /* <DEDUP_REMOVED lines=12> */
.L_x_2632:
        /* <DEDUP_REMOVED lines=14> */
.L_x_2633:
        /* <DEDUP_REMOVED lines=12> */
.L_x_2634:
        /* <DEDUP_REMOVED lines=14> */
.L_x_2635:
        /* <DEDUP_REMOVED lines=12> */
.L_x_2636:
        /* <DEDUP_REMOVED lines=9> */
.L_x_2539:
        /* <DEDUP_REMOVED lines=8> */
.L_x_2639:
[----:B------:R-:W-:Y:S05]  /*1a000*/  BSYNC B0 ;  /* 0x0000000000007941 */ /* 0x000fea0003800000 */
.L_x_2638:
        /* <DEDUP_REMOVED lines=9> */
.L_x_2640:
        /* <DEDUP_REMOVED lines=18> */
.L_x_2641:
[----:B------:R-:W-:Y:S01]  /*1a1c0*/  IMAD.MOV.U32 R12, RZ, RZ, 0x2 ;  /* 0x00000002ff0c7424 */ /* 0x000fe200078e00ff */
[----:B------:R-:W-:-:S05]  /*1a1d0*/  SEL R6, R14, RZ, P1 ;  /* 0x000000ff0e067207 */ /* 0x000fca0000800000 */
[----:B------:R-:W-:-:S05]  /*1a1e0*/  IMAD.IADD R6, R5, 0x1, R6 ;  /* 0x0000000105067824 */ /* 0x000fca00078e0206 */
[----:B------:R-:W-:-:S07]  /*1a1f0*/  MOV R13, R6 ;  /* 0x00000006000d7202 */ /* 0x000fce0000000f00 */
[----:B------:R-:W-:Y:S05]  /*1a200*/  WARPSYNC.COLLECTIVE R15, `(.L_x_2642) ;  /* 0x000000000f087348 */ /* 0x000fea0003c00000 */
[----:B------:R0:W1:Y:S02]  /*1a210*/  SHFL.UP P6, R14, R13, R12, R11 ;  /* 0x0400000c0d0e7389 */ /* 0x00006400000c000b */
[----:B01----:R-:W-:Y:S01]  /*1a220*/  ENDCOLLECTIVE ;  /* 0x000000000000791b */ /* 0x003fe20003800000 */
.L_x_2642:
[----:B------:R-:W-:Y:S01]  /*1a230*/  IMAD.MOV.U32 R12, RZ, RZ, 0x4 ;  /* 0x00000004ff0c7424 */ /* 0x000fe200078e00ff */
[----:B------:R-:W-:-:S05]  /*1a240*/  SEL R7, R14, RZ, P2 ;  /* 0x000000ff0e077207 */ /* 0x000fca0001000000 */
[----:B------:R-:W-:-:S04]  /*1a250*/  IMAD.IADD R7, R6, 0x1, R7 ;  /* 0x0000000106077824 */ /* 0x000fc800078e0207 */
[----:B------:R-:W-:-:S07]  /*1a260*/  IMAD.MOV.U32 R13, RZ, RZ, R7 ;  /* 0x000000ffff0d7224 */ /* 0x000fce00078e0007 */
[----:B------:R-:W-:Y:S05]  /*1a270*/  WARPSYNC.COLLECTIVE R15, `(.L_x_2643) ;  /* 0x000000000f087348 */ /* 0x000fea0003c00000 */
[----:B------:R0:W1:Y:S02]  /*1a280*/  SHFL.UP P6, R14, R13, R12, R11 ;  /* 0x0400000c0d0e7389 */ /* 0x00006400000c000b */
[----:B01----:R-:W-:Y:S01]  /*1a290*/  ENDCOLLECTIVE ;  /* 0x000000000000791b */ /* 0x003fe20003800000 */
.L_x_2643:
[----:B------:R-:W-:Y:S01]  /*1a2a0*/  IMAD.MOV.U32 R12, RZ, RZ, 0x8 ;  /* 0x00000008ff0c7424 */ /* 0x000fe200078e00ff */
[----:B------:R-:W-:-:S05]  /*1a2b0*/  SEL R2, R14, RZ, P3 ;  /* 0x000000ff0e027207 */ /* 0x000fca0001800000 */
[----:B------:R-:W-:-:S04]  /*1a2c0*/  IMAD.IADD R2, R7, 0x1, R2 ;  /* 0x0000000107027824 */ /* 0x000fc800078e0202 */
[----:B------:R-:W-:-:S07]  /*1a2d0*/  IMAD.MOV.U32 R13, RZ, RZ, R2 ;  /* 0x000000ffff0d7224 */ /* 0x000fce00078e0002 */
[----:B------:R-:W-:Y:S05]  /*1a2e0*/  WARPSYNC.COLLECTIVE R15, `(.L_x_2644) ;  /* 0x000000000f087348 */ /* 0x000fea0003c00000 */
[----:B------:R0:W1:Y:S02]  /*1a2f0*/  SHFL.UP P6, R14, R13, R12, R11 ;  /* 0x0400000c0d0e7389 */ /* 0x00006400000c000b */
[----:B01----:R-:W-:Y:S01]  /*1a300*/  ENDCOLLECTIVE ;  /* 0x000000000000791b */ /* 0x003fe20003800000 */
.L_x_2644:
[----:B------:R-:W-:Y:S01]  /*1a310*/  IMAD.MOV.U32 R12, RZ, RZ, 0x10 ;  /* 0x00000010ff0c7424 */ /* 0x000fe200078e00ff */
[----:B------:R-:W-:-:S05]  /*1a320*/  SEL R3, R14, RZ, P4 ;  /* 0x000000ff0e037207 */ /* 0x000fca0002000000 */
[----:B------:R-:W-:-:S04]  /*1a330*/  IMAD.IADD R3, R2, 0x1, R3 ;  /* 0x0000000102037824 */ /* 0x000fc800078e0203 */
[----:B------:R-:W-:-:S07]  /*1a340*/  IMAD.MOV.U32 R13, RZ, RZ, R3 ;  /* 0x000000ffff0d7224 */ /* 0x000fce00078e0003 */
[----:B------:R-:W-:Y:S05]  /*1a350*/  WARPSYNC.COLLECTIVE R15, `(.L_x_2645) ;  /* 0x000000000f087348 */ /* 0x000fea0003c00000 */
[----:B------:R0:W1:Y:S02]  /*1a360*/  SHFL.UP P6, R14, R13, R12, R11 ;  /* 0x0400000c0d0e7389 */ /* 0x00006400000c000b */
[----:B01----:R-:W-:Y:S01]  /*1a370*/  ENDCOLLECTIVE ;  /* 0x000000000000791b */ /* 0x003fe20003800000 */
.L_x_2645:
[----:B------:R-:W-:Y:S01]  /*1a380*/  MOV R12, 0x1f ;  /* 0x0000001f000c7802 */ /* 0x000fe20000000f00 */
[----:B------:R-:W-:Y:S01]  /*1a390*/  IMAD.MOV.U32 R11, RZ, RZ, 0x1f ;  /* 0x0000001fff0b7424 */ /* 0x000fe200078e00ff */
[----:B------:R-:W-:-:S05]  /*1a3a0*/  SEL R6, R14, RZ, P5 ;  /* 0x000000ff0e067207 */ /* 0x000fca0002800000 */
[----:B------:R-:W-:-:S04]  /*1a3b0*/  IMAD.IADD R6, R3, 0x1, R6 ;  /* 0x0000000103067824 */ /* 0x000fc800078e0206 */
[----:B------:R-:W-:-:S07]  /*1a3c0*/  IMAD.MOV.U32 R13, RZ, RZ, R6 ;  /* 0x000000ffff0d7224 */ /* 0x000fce00078e0006 */
[----:B------:R-:W-:Y:S05]  /*1a3d0*/  WARPSYNC.COLLECTIVE R15, `(.L_x_2646) ;  /* 0x000000000f087348 */ /* 0x000fea0003c00000 */
[----:B------:R0:W1:Y:S02]  /*1a3e0*/  SHFL.IDX P6, R14, R13, R12, R11 ;  /* 0x0000000c0d0e7389 */ /* 0x00006400000c000b */
[----:B01----:R-:W-:Y:S01]  /*1a3f0*/  ENDCOLLECTIVE ;  /* 0x000000000000791b */ /* 0x003fe20003800000 */
.L_x_2646:
[----:B------:R-:W-:Y:S05]  /*1a400*/  BRA `(.L_x_2647) ;  /* 0xffffffc000407947 */ /* 0x000fea000383ffff */
.L_x_2544:
        /* <DEDUP_REMOVED lines=8> */
.L_x_2649:
[----:B------:R-:W-:Y:S05]  /*1a490*/  BSYNC B0 ;  /* 0x0000000000007941 */ /* 0x000fea0003800000 */
.L_x_2648:
        /* <DEDUP_REMOVED lines=8> */
.L_x_2650:
[----:B------:R-:W-:Y:S01]  /*1a520*/  IMAD.MOV.U32 R12, RZ, RZ, 0x4 ;  /* 0x00000004ff0c7424 */ /* 0x000fe200078e00ff */
[----:B------:R-:W-:-:S05]  /*1a530*/  SEL R2, R14, RZ, P2 ;  /* 0x000000ff0e027207 */ /* 0x000fca0001000000 */
[----:B------:R-:W-:-:S04]  /*1a540*/  IMAD.IADD R2, R13, 0x1, R2 ;  /* 0x000000010d027824 */ /* 0x000fc800078e0202 */
[----:B------:R-:W-:-:S07]  /*1a550*/  IMAD.MOV.U32 R13, RZ, RZ, R2 ;  /* 0x000000ffff0d7224 */ /* 0x000fce00078e0002 */
[----:B------:R-:W-:Y:S05]  /*1a560*/  WARPSYNC.COLLECTIVE R15, `(.L_x_2651) ;  /* 0x000000000f087348 */ /* 0x000fea0003c00000 */
[----:B------:R0:W1:Y:S02]  /*1a570*/  SHFL.UP P6, R14, R13, R12, R11 ;  /* 0x0400000c0d0e7389 */ /* 0x00006400000c000b */
[----:B01----:R-:W-:Y:S01]  /*1a580*/  ENDCOLLECTIVE ;  /* 0x000000000000791b */ /* 0x003fe20003800000 */
.L_x_2651:
[----:B------:R-:W-:Y:S01]  /*1a590*/  IMAD.MOV.U32 R12, RZ, RZ, 0x8 ;  /* 0x00000008ff0c7424 */ /* 0x000fe200078e00ff */
[----:B------:R-:W-:-:S04]  /*1a5a0*/  SEL R3, R14, RZ, P3 ;  /* 0x000000ff0e037207 */ /* 0x000fc80001800000 */
[----:B------:R-:W-:-:S05]  /*1a5b0*/  IADD3 R3, R2, R3, RZ ;  /* 0x0000000302037210 */ /* 0x000fca0007ffe0ff */
[----:B------:R-:W-:-:S07]  /*1a5c0*/  IMAD.MOV.U32 R13, RZ, RZ, R3 ;  /* 0x000000ffff0d7224 */ /* 0x000fce00078e0003 */
[----:B------:R-:W-:Y:S05]  /*1a5d0*/  WARPSYNC.COLLECTIVE R15, `(.L_x_2652) ;  /* 0x000000000f087348 */ /* 0x000fea0003c00000 */
[----:B------:R0:W1:Y:S02]  /*1a5e0*/  SHFL.UP P6, R14, R13, R12, R11 ;  /* 0x0400000c0d0e7389 */ /* 0x00006400000c000b */
[----:B01----:R-:W-:Y:S01]  /*1a5f0*/  ENDCOLLECTIVE ;  /* 0x000000000000791b */ /* 0x003fe20003800000 */
.L_x_2652:
[----:B------:R-:W-:Y:S01]  /*1a600*/  IMAD.MOV.U32 R12, RZ, RZ, 0x10 ;  /* 0x00000010ff0c7424 */ /* 0x000fe200078e00ff */
[----:B------:R-:W-:-:S05]  /*1a610*/  SEL R4, R14, RZ, P4 ;  /* 0x000000ff0e047207 */ /* 0x000fca0002000000 */
[----:B------:R-:W-:-:S04]  /*1a620*/  IMAD.IADD R4, R3, 0x1, R4 ;  /* 0x0000000103047824 */ /* 0x000fc800078e0204 */
[----:B------:R-:W-:-:S07]  /*1a630*/  IMAD.MOV.U32 R13, RZ, RZ, R4 ;  /* 0x000000ffff0d7224 */ /* 0x000fce00078e0004 */
[----:B------:R-:W-:Y:S05]  /*1a640*/  WARPSYNC.COLLECTIVE R15, `(.L_x_2653) ;  /* 0x000000000f087348 */ /* 0x000fea0003c00000 */
[----:B------:R0:W1:Y:S02]  /*1a650*/  SHFL.UP P6, R14, R13, R12, R11 ;  /* 0x0400000c0d0e7389 */ /* 0x00006400000c000b */
[----:B01----:R-:W-:Y:S01]  /*1a660*/  ENDCOLLECTIVE ;  /* 0x000000000000791b */ /* 0x003fe20003800000 */
.L_x_2653:
        /* <DEDUP_REMOVED lines=8> */
.L_x_2654:
[----:B------:R-:W-:Y:S05]  /*1a6f0*/  BRA `(.L_x_2655) ;  /* 0xffffffc000207947 */ /* 0x000fea000383ffff */
.L_x_2546:
[----:B------:R-:W-:Y:S01]  /*1a700*/  BSSY B0, `(.L_x_2656) ;  /* 0x0000006000007945 */ /* 0x000fe20003800000 */
[----:B------:R-:W-:Y:S01]  /*1a710*/  PLOP3.LUT P6, PT, P6, PT, PT, 0x8, 0x0 ;  /* 0x000000000000781c */ /* 0x000fe200037ce170 */
[----:B------:R-:W-:-:S12]  /*1a720*/  IMAD.MOV.U32 R15, RZ, RZ, -0x1 ;  /* 0xffffffffff0f7424 */ /* 0x000fd800078e00ff */
[----:B0-----:R-:W-:Y:S05]  /*1a730*/  WARPSYNC.COLLECTIVE R15, `(.L_x_2657) ;  /* 0x000000000f087348 */ /* 0x001fea0003c00000 */
[----:B------:R-:W-:Y:S01]  /*1a740*/  VOTE.ANY R14, PT, P6 ;  /* 0x00000000000e7806 */ /* 0x000fe200030e0100 */
[----:B0-----:R-:W-:Y:S06]  /*1a750*/  ENDCOLLECTIVE ;  /* 0x000000000000791b */ /* 0x001fec0003800000 */
.L_x_2657:
[----:B------:R-:W-:Y:S05]  /*1a760*/  BSYNC B0 ;  /* 0x0000000000007941 */ /* 0x000fea0003800000 */
.L_x_2656:
[----:B------:R-:W-:Y:S02]  /*1a770*/  IMAD.MOV.U32 R2, RZ, RZ, R14 ;  /* 0x000000ffff027224 */ /* 0x000fe400078e000e */
[----:B------:R-:W-:Y:S02]  /*1a780*/  IMAD.MOV.U32 R13, RZ, RZ, R5 ;  /* 0x000000ffff0d7224 */ /* 0x000fe400078e0005 */
[----:B------:R-:W0:Y:S01]  /*1a790*/  POPC R4, R2 ;  /* 0x0000000200047309 */ /* 0x000e220000000000 */
[----:B------:R-:W-:Y:S02]  /*1a7a0*/  IMAD.MOV.U32 R11, RZ, RZ, 0x1f ;  /* 0x0000001fff0b7424 */ /* 0x000fe400078e00ff */
[----:B------:R-:W-:Y:S01]  /*1a7b0*/  IMAD.MOV.U32 R15, RZ, RZ, -0x1 ;  /* 0xffffffffff0f7424 */ /* 0x000fe200078e00ff */
[----:B0-----:R-:W-:-:S07]  /*1a7c0*/  MOV R12, R4 ;  /* 0x00000004000c7202 */ /* 0x001fce0000000f00 */
[----:B------:R-:W-:Y:S05]  /*1a7d0*/  WARPSYNC.COLLECTIVE R15, `(.L_x_2658) ;  /* 0x000000000f087348 */ /* 0x000fea0003c00000 */
[----:B------:R0:W1:Y:S02]  /*1a7e0*/  SHFL.IDX P6, R14, R13, R12, R11 ;  /* 0x0000000c0d0e7389 */ /* 0x00006400000c000b */
[----:B01----:R-:W-:Y:S01]  /*1a7f0*/  ENDCOLLECTIVE ;  /* 0x000000000000791b */ /* 0x003fe20003800000 */
.L_x_2658:
[----:B------:R-:W-:Y:S01]  /*1a800*/  IMAD.MOV.U32 R5, RZ, RZ, R14 ;  /* 0x000000ffff057224 */ /* 0x000fe200078e000e */
[----:B------:R-:W-:Y:S06]  /*1a810*/  BRA `(.L_x_2659) ;  /* 0xffffffc000107947 */ /* 0x000fec000383ffff */
.L_x_2548:
[----:B------:R-:W-:Y:S01]  /*1a820*/  BSSY B0, `(.L_x_2660) ;  /* 0x0000007000007945 */ /* 0x000fe20003800000 */
[----:B------:R-:W-:Y:S02]  /*1a830*/  IMAD.MOV.U32 R13, RZ, RZ, R6 ;  /* 0x000000ffff0d7224 */ /* 0x000fe400078e0006 */
[----:B------:R-:W-:Y:S02]  /*1a840*/  IMAD.MOV.U32 R11, RZ, RZ, 0x1f ;  /* 0x0000001fff0b7424 */ /* 0x000fe400078e00ff */
[----:B------:R-:W-:-:S07]  /*1a850*/  IMAD.MOV.U32 R15, RZ, RZ, -0x1 ;  /* 0xffffffffff0f7424 */ /* 0x000fce00078e00ff */
[----:B012---:R-:W-:Y:S05]  /*1a860*/  WARPSYNC.COLLECTIVE R15, `(.L_x_2661) ;  /* 0x000000000f087348 */ /* 0x007fea0003c00000 */
[----:B------:R3:W4:Y:S02]  /*1a870*/  SHFL.IDX P6, R14, R13, R12, R11 ;  /* 0x0000000c0d0e7389 */ /* 0x00072400000c000b */
[----:B01234-:R-:W-:Y:S01]  /*1a880*/  ENDCOLLECTIVE ;  /* 0x000000000000791b */ /* 0x01ffe20003800000 */
.L_x_2661:
[----:B------:R-:W-:Y:S05]  /*1a890*/  BSYNC B0 ;  /* 0x0000000000007941 */ /* 0x000fea0003800000 */
.L_x_2660:
[----:B------:R-:W-:Y:S05]  /*1a8a0*/  BRA `(.L_x_2547) ;  /* 0xffffffc000087947 */ /* 0x000fea000383ffff */
.L_x_2552:
[----:B-1----:R1:W3:Y:S02]  /*1a8b0*/  SYNCS.PHASECHK.TRANS64.TRYWAIT P0, [R4+URZ+0x38820], R0 ;  /* 0x03882000040075a7 */ /* 0x0022e4000800017f */
[----:B---3--:R-:W-:Y:S05]  /*1a8c0*/  @!P0 NANOSLEEP.SYNCS 0x989680 ;  /* 0x009896800000895d */ /* 0x008fea0003900000 */
[----:B------:R-:W3:Y:S02]  /*1a8d0*/  @!P0 SYNCS.PHASECHK.TRANS64 P0, [R4+URZ+0x38820], R0 ;  /* 0x03882000040085a7 */ /* 0x000ee4000800007f */
[----:B---3--:R-:W-:Y:S05]  /*1a8e0*/  @!P0 BRA `(.L_x_2552) ;  /* 0xfffffffc00f08947 */ /* 0x008fea000383ffff */
[----:B------:R-:W-:Y:S05]  /*1a8f0*/  BRA `(.L_x_2662) ;  /* 0xffffffc400807947 */ /* 0x000fea000383ffff */
.L_x_2553:
        /* <DEDUP_REMOVED lines=11> */
.L_x_2664:
[----:B------:R-:W-:Y:S05]  /*1a9b0*/  BSYNC B0 ;  /* 0x0000000000007941 */ /* 0x000fea0003800000 */
.L_x_2663:
[----:B------:R-:W-:Y:S05]  /*1a9c0*/  BRA `(.L_x_2665) ;  /* 0xffffffc400687947 */ /* 0x000fea000383ffff */
.L_x_2556:
[----:B------:R-:W-:Y:S01]  /*1a9d0*/  BSSY B1, `(.L_x_2666) ;  /* 0x0000006000017945 */ /* 0x000fe20003800000 */
[----:B------:R-:W-:-:S07]  /*1a9e0*/  IMAD.MOV.U32 R15, RZ, RZ, -0x1 ;  /* 0xffffffffff0f7424 */ /* 0x000fce00078e00ff */
[----:B012---:R-:W-:Y:S05]  /*1a9f0*/  WARPSYNC.COLLECTIVE R15, `(.L_x_2667) ;  /* 0x000000000f0c7348 */ /* 0x007fea0003c00000 */
[----:B------:R-:W-:Y:S02]  /*1aa00*/  ELECT P6, UR62, PT ;  /* 0x00000000003e782f */ /* 0x000fe400038c0000 */
[----:B------:R-:W-:Y:S01]  /*1aa10*/  MOV R14, UR62 ;  /* 0x0000003e000e7c02 */ /* 0x000fe20008000f00 */
[----:B012---:R-:W-:Y:S10]  /*1aa20*/  ENDCOLLECTIVE ;  /* 0x000000000000791b */ /* 0x007ff40003800000 */
.L_x_2667:
[----:B------:R-:W-:Y:S05]  /*1aa30*/  BSYNC B1 ;  /* 0x0000000000017941 */ /* 0x000fea0003800000 */
.L_x_2666:
[----:B------:R-:W-:Y:S05]  /*1aa40*/  BRA `(.L_x_2668) ;  /* 0xffffffc400607947 */ /* 0x000fea000383ffff */
.L_x_2558:
[----:B-1----:R1:W3:Y:S02]  /*1aa50*/  SYNCS.PHASECHK.TRANS64.TRYWAIT P1, [R5+URZ+0x38840], R0 ;  /* 0x03884000050075a7 */ /* 0x0022e4000802017f */
[----:B---3--:R-:W-:Y:S05]  /*1aa60*/  @!P1 NANOSLEEP.SYNCS 0x989680 ;  /* 0x009896800000995d */ /* 0x008fea0003900000 */
[----:B------:R-:W3:Y:S02]  /*1aa70*/  @!P1 SYNCS.PHASECHK.TRANS64 P1, [R5+URZ+0x38840], R0 ;  /* 0x03884000050095a7 */ /* 0x000ee4000802007f */
[----:B---3--:R-:W-:Y:S05]  /*1aa80*/  @!P1 BRA `(.L_x_2558) ;  /* 0xfffffffc00f09947 */ /* 0x008fea000383ffff */
[----:B------:R-:W-:Y:S05]  /*1aa90*/  BRA `(.L_x_2669) ;  /* 0xffffffc400887947 */ /* 0x000fea000383ffff */
.L_x_2560:
[----:B---3--:R3:W4:Y:S02]  /*1aaa0*/  SYNCS.PHASECHK.TRANS64.TRYWAIT P1, [R27+URZ+0x38840], R2 ;  /* 0x038840021b0075a7 */ /* 0x008724000802017f */
[----:B----4-:R-:W-:Y:S05]  /*1aab0*/  @!P1 NANOSLEEP.SYNCS 0x989680 ;  /* 0x009896800000995d */ /* 0x010fea0003900000 */
[----:B------:R-:W4:Y:S02]  /*1aac0*/  @!P1 SYNCS.PHASECHK.TRANS64 P1, [R27+URZ+0x38840], R2 ;  /* 0x038840021b0095a7 */ /* 0x000f24000802007f */
[----:B----4-:R-:W-:Y:S05]  /*1aad0*/  @!P1 BRA `(.L_x_2560) ;  /* 0xfffffffc00f09947 */ /* 0x010fea000383ffff */
[----:B------:R-:W-:Y:S05]  /*1aae0*/  BRA `(.L_x_2670) ;  /* 0xffffffc400947947 */ /* 0x000fea000383ffff */
.L_x_2562:
[----:B----4-:R4:W0:Y:S02]  /*1aaf0*/  SYNCS.PHASECHK.TRANS64.TRYWAIT P1, [R5+URZ+0x38860], R0 ;  /* 0x03886000050075a7 */ /* 0x010824000802017f */
[----:B0-----:R-:W-:Y:S05]  /*1ab00*/  @!P1 NANOSLEEP.SYNCS 0x989680 ;  /* 0x009896800000995d */ /* 0x001fea0003900000 */
[----:B------:R-:W0:Y:S02]  /*1ab10*/  @!P1 SYNCS.PHASECHK.TRANS64 P1, [R5+URZ+0x38860], R0 ;  /* 0x03886000050095a7 */ /* 0x000e24000802007f */
[----:B0-----:R-:W-:Y:S05]  /*1ab20*/  @!P1 BRA `(.L_x_2562) ;  /* 0xfffffffc00f09947 */ /* 0x001fea000383ffff */
[----:B------:R-:W-:Y:S05]  /*1ab30*/  BRA `(.L_x_2671) ;  /* 0xffffffc400907947 */ /* 0x000fea000383ffff */
.L_x_2672:
        /* <DEDUP_REMOVED lines=12> */
.L_x_3300:


//--------------------- .text._ZN7cutlass13device_kernelIN5flash11enable_sm90INS1_16FlashAttnFwdSm90INS1_25CollectiveMainloopFwdSm90ILi2EN4cute5tupleIJNS5_1CILi1EEES8_S8_EEENS6_IJNS7_ILi128EEENS7_ILi80EEENS7_ILi256EEEEEELi256ENS_10bfloat16_tEfNS_4arch4Sm90ELb1ELb0ELb0ELb1ELb1ELb1ELb0ELb1ELb1ELb1ELb0ELb0EEENS1_21CollectiveEpilogueFwdINS6_IJSA_SC_SB_EEES9_SE_SG_Li256ELb1ELb1ELb0ELb0EEENS1_36VarlenDynamicPersistentTileSchedulerILi128ELi80ELi256ELi128ELb0ELb1ELb1ELb1ELb1ELb1EEEEEEEEEvNT_6ParamsE --------------------------
	.section	.text._ZN7cutlass13device_kernelIN5flash11enable_sm90INS1_16FlashAttnFwdSm90INS1_25CollectiveMainloopFwdSm90ILi2EN4cute5tupleIJNS5_1CILi1EEES8_S8_EEENS6_IJNS7_ILi128EEENS7_ILi80EEENS7_ILi256EEEEEELi256ENS_10bfloat16_tEfNS_4arch4Sm90ELb1ELb0ELb0ELb1ELb1ELb1ELb0ELb1ELb1ELb1ELb0ELb0EEENS1_21CollectiveEpilogueFwdINS6_IJSA_SC_SB_EEES9_SE_SG_Li256ELb1ELb1ELb0ELb0EEENS1_36VarlenDynamicPersistentTileSchedulerILi128ELi80ELi256ELi128ELb0ELb1ELb1ELb1ELb1ELb1EEEEEEEEEvNT_6ParamsE,"ax",@progbits
	.align	128
.text._ZN7cutlass13device_kernelIN5flash11enable_sm90INS1_16FlashAttnFwdSm90INS1_25CollectiveMainloopFwdSm90ILi2EN4cute5tupleIJNS5_1CILi1EEES8_S8_EEENS6_IJNS7_ILi128EEENS7_ILi80EEENS7_ILi256EEEEEELi256ENS_10bfloat16_tEfNS_4arch4Sm90ELb1ELb0ELb0ELb1ELb1ELb1ELb0ELb1ELb1ELb1ELb0ELb0EEENS1_21CollectiveEpilogueFwdINS6_IJSA_SC_SB_EEES9_SE_SG_Li256ELb1ELb1ELb0ELb0EEENS1_36VarlenDynamicPersistentTileSchedulerILi128ELi80ELi256ELi128ELb0ELb1ELb1ELb1ELb1ELb1EEEEEEEEEvNT_6ParamsE:
        .type           _ZN7cutlass13device_kernelIN5flash11enable_sm90INS1_16FlashAttnFwdSm90INS1_25CollectiveMainloopFwdSm90ILi2EN4cute5tupleIJNS5_1CILi1EEES8_S8_EEENS6_IJNS7_ILi128EEENS7_ILi80EEENS7_ILi256EEEEEELi256ENS_10bfloat16_tEfNS_4arch4Sm90ELb1ELb0ELb0ELb1ELb1ELb1ELb0ELb1ELb1ELb1ELb0ELb0EEENS1_21CollectiveEpilogueFwdINS6_IJSA_SC_SB_EEES9_SE_SG_Li256ELb1ELb1ELb0ELb0EEENS1_36VarlenDynamicPersistentTileSchedulerILi128ELi80ELi256ELi128ELb0ELb1ELb1ELb1ELb1ELb1EEEEEEEEEvNT_6ParamsE,@function
        .size           _ZN7cutlass13device_kernelIN5flash11enable_sm90INS1_16FlashAttnFwdSm90INS1_25CollectiveMainloopFwdSm90ILi2EN4cute5tupleIJNS5_1CILi1EEES8_S8_EEENS6_IJNS7_ILi128EEENS7_ILi80EEENS7_ILi256EEEEEELi256ENS_10bfloat16_tEfNS_4arch4Sm90ELb1ELb0ELb0ELb1ELb1ELb1ELb0ELb1ELb1ELb1ELb0ELb0EEENS1_21CollectiveEpilogueFwdINS6_IJSA_SC_SB_EEES9_SE_SG_Li256ELb1ELb1ELb0ELb0EEENS1_36VarlenDynamicPersistentTileSchedulerILi128ELi80ELi256ELi128ELb0ELb1ELb1ELb1ELb1ELb1EEEEEEEEEvNT_6ParamsE,(.L_x_3301 - _ZN7cutlass13device_kernelIN5flash11enable_sm90INS1_16FlashAttnFwdSm90INS1_25CollectiveMainloopFwdSm90ILi2EN4cute5tupleIJNS5_1CILi1EEES8_S8_EEENS6_IJNS7_ILi128EEENS7_ILi80EEENS7_ILi256EEEEEELi256ENS_10bfloat16_tEfNS_4arch4Sm90ELb1ELb0ELb0ELb1ELb1ELb1ELb0ELb1ELb1ELb1ELb0ELb0EEENS1_21CollectiveEpilogueFwdINS6_IJSA_SC_SB_EEES9_SE_SG_Li256ELb1ELb1ELb0ELb0EEENS1_36VarlenDynamicPersistentTileSchedulerILi128ELi80ELi256ELi128ELb0ELb1ELb1ELb1ELb1ELb1EEEEEEEEEvNT_6ParamsE)
        .other          _ZN7cutlass13device_kernelIN5flash11enable_sm90INS1_16FlashAttnFwdSm90INS1_25CollectiveMainloopFwdSm90ILi2EN4cute5tupleIJNS5_1CILi1EEES8_S8_EEENS6_IJNS7_ILi128EEENS7_ILi80EEENS7_ILi256EEEEEELi256ENS_10bfloat16_tEfNS_4arch4Sm90ELb1ELb0ELb0ELb1ELb1ELb1ELb0ELb1ELb1ELb1ELb0ELb0EEENS1_21CollectiveEpilogueFwdINS6_IJSA_SC_SB_EEES9_SE_SG_Li256ELb1ELb1ELb0ELb0EEENS1_36VarlenDynamicPersistentTileSchedulerILi128ELi80ELi256ELi128ELb0ELb1ELb1ELb1ELb1ELb1EEEEEEEEEvNT_6ParamsE,@"STO_CUDA_ENTRY STV_DEFAULT"
_ZN7cutlass13device_kernelIN5flash11enable_sm90INS1_16FlashAttnFwdSm90INS1_25CollectiveMainloopFwdSm90ILi2EN4cute5tupleIJNS5_1CILi1EEES8_S8_EEENS6_IJNS7_ILi128EEENS7_ILi80EEENS7_ILi256EEEEEELi256ENS_10bfloat16_tEfNS_4arch4Sm90ELb1ELb0ELb0ELb1ELb1ELb1ELb0ELb1ELb1ELb1ELb0ELb0EEENS1_21CollectiveEpilogueFwdINS6_IJSA_SC_SB_EEES9_SE_SG_Li256ELb1ELb1ELb0ELb0EEENS1_36VarlenDynamicPersistentTileSchedulerILi128ELi80ELi256ELi128ELb0ELb1ELb1ELb1ELb1ELb1EEEEEEEEEvNT_6ParamsE:
        /* <DEDUP_REMOVED lines=18> */
.L_x_2674:
[----:B------:R-:W-:Y:S05]  /*0120*/  BSYNC B0 ;  /* 0x0000000000007941 */ /* 0x000fea0003800000 */
.L_x_2673:
        /* <DEDUP_REMOVED lines=41> */
.L_x_2675:
        /* <DEDUP_REMOVED lines=22> */
.L_x_2676:
        /* <DEDUP_REMOVED lines=18> */
.L_x_2677:
        /* <DEDUP_REMOVED lines=22> */
.L_x_2678:
        /* <DEDUP_REMOVED lines=22> */
.L_x_2679:
[----:B------:R-:W-:Y:S01]  /*0900*/  PLOP3.LUT P0, PT, PT, PT, UP0, 0x80, 0x0 ;  /* 0x000000000000781c */ /* 0x000fe20003f0f008 */
[----:B------:R-:W-:Y:S01]  /*0910*/  UMOV UR60, 0x1 ;  /* 0x00000001003c7882 */ /* 0x000fe20000000000 */
[----:B------:R-:W-:Y:S01]  /*0920*/  NOP ;  /* 0x0000000000007918 */ /* 0x000fe20000000000 */
[----:B------:R-:W-:Y:S01]  /*0930*/  USEL UR60, UR60, 0x2, !UP0 ;  /* 0x000000023c3c7887 */ /* 0x000fe2000c000000 */
[----:B------:R-:W-:Y:S01]  /*0940*/  BSSY B9, `(.L_x_2680) ;  /* 0x0002f37000097945 */ /* 0x000fe20003800000 */
[----:B012-4-:R-:W-:Y:S08]  /*0950*/  BAR.SYNC.DEFER_BLOCKING 0x0 ;  /* 0x0000000000007b1d */ /* 0x017ff00000010000 */
[----:B------:R-:W-:Y:S05]  /*0960*/  @!P0 BRA `(.L_x_2681) ;  /* 0x0000027800fc8947 */ /* 0x000fea0003800000 */
.L_x_2682:
        /* <DEDUP_REMOVED lines=23> */
[CC--:B------:R-:W-:Y:S01]  /*0ae0*/  LEA.HI R2, R3.reuse, R0.reuse, RZ, 0x7 ;  /* 0x0000000003027211 */ /* 0x0c0fe200078f38ff */
[----:B------:R-:W-:Y:S01]  /*0af0*/  IMAD.MOV.U32 R219, RZ, RZ, RZ ;  /* 0x000000ffffdb7224 */ /* 0x000fe200078e00ff */
[----:B------:R-:W-:-:S02]  /*0b00*/  LEA.HI R6, R3, R0, RZ, 0x5 ;  /* 0x0000000003067211 */ /* 0x000fc400078f28ff */
[----:B------:R-:W-:Y:S01]  /*0b10*/  LOP3.LUT R5, R2, 0xffffff80, RZ, 0xc0, !PT ;  /* 0xffffff8002057812 */ /* 0x000fe200078ec0ff */
[----:B------:R-:W-:Y:S01]  /*0b20*/  UIADD3 UR4, UR4, 0x14400, URZ ;  /* 0x0001440004047890 */ /* 0x000fe2000fffe03f */
[CC--:B------:R-:W-:Y:S01]  /*0b30*/  LEA.HI R4, R3.reuse, R0.reuse, RZ, 0x4 ;  /* 0x0000000003047211 */ /* 0x0c0fe200078f20ff */
[----:B------:R-:W-:Y:S01]  /*0b40*/  IMAD.SHL.U32 R6, R6, 0x20, RZ ;  /* 0x0000002006067824 */ /* 0x000fe200078e00ff */
[----:B------:R-:W-:Y:S01]  /*0b50*/  LEA.HI R13, R3, R0, RZ, 0x2 ;  /* 0x00000000030d7211 */ /* 0x000fe200078f10ff */
[----:B------:R-:W-:Y:S01]  /*0b60*/  IMAD.IADD R8, R0, 0x1, -R5 ;  /* 0x0000000100087824 */ /* 0x000fe200078e0a05 */
[----:B------:R-:W-:Y:S02]  /*0b70*/  SHF.R.S32.HI R5, RZ, 0x7, R2 ;  /* 0x00000007ff057819 */ /* 0x000fe40000011402 */
[----:B------:R-:W-:Y:S02]  /*0b80*/  LOP3.LUT R7, R4, 0x3fffff0, RZ, 0xc0, !PT ;  /* 0x03fffff004077812 */ /* 0x000fe400078ec0ff */
[----:B------:R-:W-:-:S02]  /*0b90*/  SHF.R.S32.HI R9, RZ, 0x1f, R8 ;  /* 0x0000001fff097819 */ /* 0x000fc40000011408 */
[----:B------:R-:W-:Y:S01]  /*0ba0*/  LEA.HI R2, R2, R5, RZ, 0x1 ;  /* 0x0000000502027211 */ /* 0x000fe200078f08ff */
[----:B------:R-:W-:Y:S01]  /*0bb0*/  IMAD.IADD R7, R0, 0x1, -R7 ;  /* 0x0000000100077824 */ /* 0x000fe200078e0a07 */
[----:B------:R-:W-:Y:S02]  /*0bc0*/  LEA.HI R10, R9, R8, RZ, 0x2 ;  /* 0x00000008090a7211 */ /* 0x000fe400078f10ff */
[----:B------:R-:W-:Y:S02]  /*0bd0*/  LOP3.LUT R2, R2, 0x3fffffe, RZ, 0xc0, !PT ;  /* 0x03fffffe02027812 */ /* 0x000fe400078ec0ff */
[--C-:B------:R-:W-:Y:S02]  /*0be0*/  SHF.R.S32.HI R11, RZ, 0x2, R10.reuse ;  /* 0x00000002ff0b7819 */ /* 0x100fe4000001140a */
[----:B------:R-:W-:Y:S01]  /*0bf0*/  SHF.R.S32.HI R12, RZ, 0x1f, R10 ;  /* 0x0000001fff0c7819 */ /* 0x000fe2000001140a */
[----:B------:R-:W-:Y:S01]  /*0c00*/  IMAD.IADD R2, R5, 0x1, -R2 ;  /* 0x0000000105027824 */ /* 0x000fe200078e0a02 */
[----:B------:R-:W-:-:S02]  /*0c10*/  LOP3.LUT R13, R13, 0xfffffffc, RZ, 0xc0, !PT ;  /* 0xfffffffc0d0d7812 */ /* 0x000fc400078ec0ff */
[----:B------:R-:W-:Y:S02]  /*0c20*/  LEA.HI R12, R12, R11, RZ, 0x3 ;  /* 0x0000000b0c0c7211 */ /* 0x000fe400078f18ff */
[----:B------:R-:W-:Y:S01]  /*0c30*/  SHF.R.S32.HI R5, RZ, 0x4, R4 ;  /* 0x00000004ff057819 */ /* 0x000fe20000011404 */
[----:B------:R-:W-:Y:S01]  /*0c40*/  IMAD.IADD R13, R0, 0x1, -R13 ;  /* 0x00000001000d7824 */ /* 0x000fe200078e0a0d */
[----:B------:R-:W-:Y:S02]  /*0c50*/  LOP3.LUT R12, R12, 0xfffffff8, RZ, 0xc0, !PT ;  /* 0xfffffff80c0c7812 */ /* 0x000fe400078ec0ff */
[----:B------:R-:W-:Y:S02]  /*0c60*/  LEA.HI R9, R9, R8, RZ, 0x5 ;  /* 0x0000000809097211 */ /* 0x000fe400078f28ff */
[----:B------:R-:W-:Y:S01]  /*0c70*/  LOP3.LUT R6, R6, 0xfffffc00, RZ, 0xc0, !PT ;  /* 0xfffffc0006067812 */ /* 0x000fe200078ec0ff */
[----:B------:R-:W-:Y:S01]  /*0c80*/  IMAD.IADD R12, R11, 0x1, -R12 ;  /* 0x000000010b0c7824 */ /* 0x000fe200078e0a0c */
[----:B------:R-:W-:-:S02]  /*0c90*/  LEA.HI R4, R4, R5, RZ, 0x1 ;  /* 0x0000000504047211 */ /* 0x000fc400078f08ff */
[----:B------:R-:W-:Y:S01]  /*0ca0*/  SHF.R.S32.HI R9, RZ, 0x5, R9 ;  /* 0x00000005ff097819 */ /* 0x000fe20000011409 */
[----:B------:R-:W-:Y:S01]  /*0cb0*/  IMAD R7, R7, 0x40, R6 ;  /* 0x0000004007077824 */ /* 0x000fe200078e0206 */
[----:B------:R-:W-:Y:S02]  /*0cc0*/  LEA.HI R6, R13, R13, RZ, 0x1 ;  /* 0x0000000d0d067211 */ /* 0x000fe400078f08ff */
[----:B------:R-:W-:Y:S01]  /*0cd0*/  LOP3.LUT R4, R4, 0x1ffffffe, RZ, 0xc0, !PT ;  /* 0x1ffffffe04047812 */ /* 0x000fe200078ec0ff */
[----:B------:R-:W-:Y:S01]  /*0ce0*/  IMAD R9, R9, 0x10, R12 ;  /* 0x0000001009097824 */ /* 0x000fe200078e020c */
[-C--:B------:R-:W-:Y:S02]  /*0cf0*/  LEA.HI R220, R3, R0.reuse, RZ, 0x3 ;  /* 0x0000000003dc7211 */ /* 0x080fe400078f18ff */
[----:B------:R-:W-:Y:S01]  /*0d00*/  LOP3.LUT R6, R6, 0x1ffffffe, RZ, 0xc0, !PT ;  /* 0x1ffffffe06067812 */ /* 0x000fe200078ec0ff */
[----:B------:R-:W-:Y:S01]  /*0d10*/  IMAD.IADD R4, R5, 0x1, -R4 ;  /* 0x0000000105047824 */ /* 0x000fe200078e0a04 */
[----:B------:R-:W-:Y:S01]  /*0d20*/  LOP3.LUT R5, R220, 0xfffffff8, RZ, 0xc0, !PT ;  /* 0xfffffff8dc057812 */ /* 0x000fe200078ec0ff */
[----:B------:R-:W-:Y:S01]  /*0d30*/  IMAD R2, R2, 0x40, R9 ;  /* 0x0000004002027824 */ /* 0x000fe200078e0209 */
[----:B------:R-:W-:Y:S01]  /*0d40*/  LOP3.LUT R9, R10, 0x7ffffffc, RZ, 0xc0, !PT ;  /* 0x7ffffffc0a097812 */ /* 0x000fe200078ec0ff */
[----:B------:R-:W-:Y:S01]  /*0d50*/  IMAD.IADD R13, R13, 0x1, -R6 ;  /* 0x000000010d0d7824 */ /* 0x000fe200078e0a06 */
[----:B------:R-:W-:Y:S01]  /*0d60*/  LEA.HI R3, R3, R0, RZ, 0x6 ;  /* 0x0000000003037211 */ /* 0x000fe200078f30ff */
[----:B------:R-:W-:Y:S01]  /*0d70*/  IMAD R6, R4, 0x8, R7 ;  /* 0x0000000804067824 */ /* 0x000fe200078e0207 */
[----:B------:R-:W-:Y:S01]  /*0d80*/  SHF.R.S32.HI R220, RZ, 0x3, R220 ;  /* 0x00000003ffdc7819 */ /* 0x000fe200000114dc */
[----:B------:R-:W-:-:S02]  /*0d90*/  IMAD.IADD R5, R0, 0x1, -R5 ;  /* 0x0000000100057824 */ /* 0x000fc400078e0a05 */
[----:B------:R-:W-:Y:S01]  /*0da0*/  IMAD.IADD R4, R8, 0x1, -R9 ;  /* 0x0000000108047824 */ /* 0x000fe200078e0a09 */
[----:B------:R-:W-:Y:S01]  /*0db0*/  STL [R1+0x8c], R6 ;  /* 0x00008c0601007387 */ /* 0x000fe20000100800 */
[----:B------:R-:W-:Y:S02]  /*0dc0*/  IMAD R0, R13, 0x8, R2 ;  /* 0x000000080d007824 */ /* 0x000fe400078e0202 */
[----:B------:R-:W-:Y:S01]  /*0dd0*/  IMAD.SHL.U32 R3, R3, 0x8, RZ ;  /* 0x0000000803037824 */ /* 0x000fe200078e00ff */
[----:B------:R0:W-:Y:S01]  /*0de0*/  STL [R1+0x74], R4 ;  /* 0x0000740401007387 */ /* 0x0001e20000100800 */
[----:B------:R-:W-:Y:S02]  /*0df0*/  IMAD.SHL.U32 R214, R5, 0x4, RZ ;  /* 0x0000000405d67824 */ /* 0x000fe400078e00ff */
[----:B------:R-:W-:Y:S01]  /*0e00*/  IMAD.U32 R2, RZ, RZ, UR4 ;  /* 0x00000004ff027e24 */ /* 0x000fe2000f8e00ff */
[----:B------:R1:W-:Y:S01]  /*0e10*/  STL [R1+0x78], R0 ;  /* 0x0000780001007387 */ /* 0x0003e20000100800 */
[----:B------:R-:W-:Y:S01]  /*0e20*/  LOP3.LUT R3, R3, 0xfffffe00, RZ, 0xc0, !PT ;  /* 0xfffffe0003037812 */ /* 0x000fe200078ec0ff */
[----:B------:R-:W-:-:S02]  /*0e30*/  IMAD.SHL.U32 R229, R220, 0x40, RZ ;  /* 0x00000040dce57824 */ /* 0x000fc400078e00ff */
[----:B------:R-:W-:Y:S01]  /*0e40*/  VIADD R221, R214, 0x40 ;  /* 0x00000040d6dd7836 */ /* 0x000fe20000000000 */
[----:B------:R-:W-:Y:S01]  /*0e50*/  STL [R1+0x88], RZ ;  /* 0x000088ff01007387 */ /* 0x000fe20000100800 */
[----:B0-----:R-:W-:Y:S01]  /*0e60*/  VIADD R4, R220, 0x40 ;  /* 0x00000040dc047836 */ /* 0x001fe20000000000 */
[----:B------:R-:W-:Y:S01]  /*0e70*/  LOP3.LUT R229, R229, 0x1c0, RZ, 0xc0, !PT ;  /* 0x000001c0e5e57812 */ /* 0x000fe200078ec0ff */
[----:B------:R-:W-:Y:S01]  /*0e80*/  IMAD.IADD R213, R214, 0x1, R221 ;  /* 0x00000001d6d57824 */ /* 0x000fe200078e02dd */
[----:B------:R-:W-:Y:S01]  /*0e90*/  STL [R1+0x58], R3 ;  /* 0x0000580301007387 */ /* 0x000fe20000100800 */
[----:B-1----:R-:W-:Y:S02]  /*0ea0*/  IMAD.U32 R0, RZ, RZ, UR5 ;  /* 0x00000005ff007e24 */ /* 0x002fe4000f8e00ff */
[----:B------:R-:W-:Y:S01]  /*0eb0*/  VIADD R0, R220, 0x20 ;  /* 0x00000020dc007836 */ /* 0x000fe20000000000 */
[----:B------:R0:W-:Y:S01]  /*0ec0*/  STL [R1+0x84], R2 ;  /* 0x0000840201007387 */ /* 0x0001e20000100800 */
[----:B------:R-:W-:-:S02]  /*0ed0*/  IMAD.SHL.U32 R16, R5, 0x8, RZ ;  /* 0x0000000805107824 */ /* 0x000fc400078e00ff */
[----:B------:R-:W-:Y:S01]  /*0ee0*/  VIADD R222, R214, 0x20 ;  /* 0x00000020d6de7836 */ /* 0x000fe20000000000 */
[----:B------:R-:W-:Y:S01]  /*0ef0*/  SHF.R.S32.HI R7, RZ, 0x1f, R0 ;  /* 0x0000001fff077819 */ /* 0x000fe20000011400 */
[C---:B------:R-:W-:Y:S01]  /*0f00*/  VIADD R18, R16.reuse, 0x80 ;  /* 0x0000008010127836 */ /* 0x040fe20000000000 */
[----:B------:R-:W-:Y:S01]  /*0f10*/  SHF.R.S32.HI R17, RZ, 0x1f, R16 ;  /* 0x0000001fff117819 */ /* 0x000fe20000011410 */
[----:B------:R-:W-:Y:S01]  /*0f20*/  VIADD R19, R16, 0xc0 ;  /* 0x000000c010137836 */ /* 0x000fe20000000000 */
[----:B------:R-:W-:Y:S01]  /*0f30*/  LEA.HI R7, R7, R0, RZ, 0x3 ;  /* 0x0000000007077211 */ /* 0x000fe200078f18ff */
[----:B------:R-:W-:Y:S01]  /*0f40*/  IMAD.SHL.U32 R0, R0, 0x40, RZ ;  /* 0x0000004000007824 */ /* 0x000fe200078e00ff */
[----:B0-----:R-:W-:Y:S01]  /*0f50*/  SHF.R.S32.HI R2, RZ, 0x1f, R4 ;  /* 0x0000001fff027819 */ /* 0x001fe20000011404 */
[----:B------:R-:W-:Y:S01]  /*0f60*/  VIADD R224, R214, 0x60 ;  /* 0x00000060d6e07836 */ /* 0x000fe20000000000 */
[----:B------:R-:W-:Y:S01]  /*0f70*/  SHF.R.S32.HI R218, RZ, 0x1f, R18 ;  /* 0x0000001fffda7819 */ /* 0x000fe20000011412 */
[----:B------:R-:W-:Y:S01]  /*0f80*/  IMAD.SHL.U32 R7, R7, 0x40, RZ ;  /* 0x0000004007077824 */ /* 0x000fe200078e00ff */
[----:B------:R-:W-:-:S02]  /*0f90*/  LOP3.LUT R3, R0, 0x1c0, RZ, 0xc0, !PT ;  /* 0x000001c000037812 */ /* 0x000fc400078ec0ff */
[----:B------:R-:W-:Y:S02]  /*0fa0*/  LEA.HI R2, R2, R4, RZ, 0x3 ;  /* 0x0000000402027211 */ /* 0x000fe400078f18ff */
[----:B------:R-:W-:Y:S02]  /*0fb0*/  SHF.R.U32.HI R0, RZ, 0x3, R229 ;  /* 0x00000003ff007819 */ /* 0x000fe400000116e5 */
[----:B------:R-:W-:Y:S01]  /*0fc0*/  SHF.R.S32.HI R0, RZ, 0x1f, R213 ;  /* 0x0000001fff007819 */ /* 0x000fe200000114d5 */
[----:B------:R-:W-:Y:S01]  /*0fd0*/  IMAD.SHL.U32 R2, R2, 0x40, RZ ;  /* 0x0000004002027824 */ /* 0x000fe200078e00ff */
[----:B------:R-:W-:Y:S02]  /*0fe0*/  SHF.R.U32.HI R4, RZ, 0x3, R3 ;  /* 0x00000003ff047819 */ /* 0x000fe40000011603 */
[----:B------:R-:W-:Y:S02]  /*0ff0*/  LEA.HI R0, R0, R213, RZ, 0x3 ;  /* 0x000000d500007211 */ /* 0x000fe400078f18ff */
[----:B------:R-:W-:-:S02]  /*1000*/  LOP3.LUT R3, R7, 0xfffffe00, RZ, 0xc0, !PT ;  /* 0xfffffe0007037812 */ /* 0x000fc400078ec0ff */
[----:B------:R-:W-:Y:S02]  /*1010*/  LOP3.LUT R23, R0, 0xfffffff8, RZ, 0xc0, !PT ;  /* 0xfffffff800177812 */ /* 0x000fe400078ec0ff */
[----:B------:R-:W-:Y:S01]  /*1020*/  LOP3.LUT R0, R2, 0xfffffe00, RZ, 0xc0, !PT ;  /* 0xfffffe0002007812 */ /* 0x000fe200078ec0ff */
[----:B------:R0:W-:Y:S01]  /*1030*/  STL [R1+0x64], R3 ;  /* 0x0000640301007387 */ /* 0x0001e20000100800 */
[----:B------:R-:W-:Y:S02]  /*1040*/  SHF.R.S32.HI R217, RZ, 0x1f, R19 ;  /* 0x0000001fffd97819 */ /* 0x000fe40000011413 */
[----:B------:R-:W-:Y:S01]  /*1050*/  SHF.R.S32.HI R216, RZ, 0x1f, R23 ;  /* 0x0000001fffd87819 */ /* 0x000fe20000011417 */
[----:B------:R0:W-:Y:S06]  /*1060*/  STL [R1+0x60], R0 ;  /* 0x0000600001007387 */ /* 0x0001ec0000100800 */
.L_x_2954:
[----:B0--34-:R-:W0:Y:S01]  /*1070*/  LDC.64 R2, c[0x0][0xc88] ;  /* 0x00032200ff027b82 */ /* 0x019e220000000a00 */
        /* <DEDUP_REMOVED lines=14> */
[C---:B------:R-:W-:Y:S02]  /*1160*/  IMAD.SHL.U32 R26, R8.reuse, 0x4, RZ ;  /* 0x00000004081a7824 */ /* 0x040fe400078e00ff */
[C---:B------:R-:W-:Y:S01]  /*1170*/  @P2 LEA R2, P3, R8.reuse, UR4, 0x2 ;  /* 0x0000000408022c11 */ /* 0x040fe2000f8610ff */
[----:B------:R0:W-:Y:S01]  /*1180*/  STL [R1+0x7c], R8 ;  /* 0x00007c0801007387 */ /* 0x0001e20000100800 */
[C-C-:B------:R-:W-:Y:S02]  /*1190*/  SHF.L.U64.HI R27, R8.reuse, 0x2, R0.reuse ;  /* 0x00000002081b7819 */ /* 0x140fe40000010200 */
[----:B------:R-:W-:Y:S01]  /*11a0*/  @P2 LEA.HI.X R3, R8, UR5, R0, 0x2, P3 ;  /* 0x0000000508032c11 */ /* 0x000fe200098f1400 */
[----:B------:R-:W-:Y:S01]  /*11b0*/  IMAD.MOV.U32 R0, RZ, RZ, RZ ;  /* 0x000000ffff007224 */ /* 0x000fe200078e00ff */
[----:B------:R-:W-:Y:S01]  /*11c0*/  ULDC UR4, c[0x0][0x288] ;  /* 0x0000a20000047ab9 */ /* 0x000fe20000000800 */
[----:B------:R-:W-:-:S04]  /*11d0*/  IADD3 R6, P4, R26, UR6, RZ ;  /* 0x000000061a067c10 */ /* 0x000fc8000ff9e0ff */
[----:B------:R0:W5:Y:S01]  /*11e0*/  @P2 LDG.E R0, desc[UR10][R2.64] ;  /* 0x0000000a02002981 */ /* 0x000162000c1e1900 */
[----:B------:R-:W-:Y:S01]  /*11f0*/  @P1 IADD3 R4, P2, R26, UR8, RZ ;  /* 0x000000081a041c10 */ /* 0x000fe2000ff5e0ff */
[----:B------:R-:W-:Y:S01]  /*1200*/  IMAD.U32 R9, RZ, RZ, UR4 ;  /* 0x00000004ff097e24 */ /* 0x000fe2000f8e00ff */
[----:B------:R-:W-:Y:S01]  /*1210*/  ULDC.64 UR4, c[0x0][0x418] ;  /* 0x0001060000047ab9 */ /* 0x000fe20000000a00 */
[C---:B------:R-:W-:Y:S02]  /*1220*/  IADD3.X R7, R27.reuse, UR7, RZ, P4, !PT ;  /* 0x000000071b077c10 */ /* 0x040fe4000a7fe4ff */
[----:B------:R-:W-:Y:S01]  /*1230*/  @P1 IADD3.X R5, R27, UR9, RZ, P2, !PT ;  /* 0x000000091b051c10 */ /* 0x000fe200097fe4ff */
[----:B------:R-:W-:Y:S01]  /*1240*/  UISETP.NE.U32.AND UP0, UPT, UR4, URZ, UPT ;  /* 0x0000003f0400728c */ /* 0x000fe2000bf05070 */
[----:B------:R-:W-:Y:S02]  /*1250*/  ULDC.64 UR6, c[0x0][0xa20] ;  /* 0x0002880000067ab9 */ /* 0x000fe40000000a00 */
[----:B------:R-:W-:Y:S01]  /*1260*/  ULDC UR4, c[0x0][0x424] ;  /* 0x0001090000047ab9 */ /* 0x000fe20000000800 */
[----:B------:R-:W2:Y:S01]  /*1270*/  @P1 LDG.E R9, desc[UR10][R4.64] ;  /* 0x0000000a04091981 */ /* 0x000ea2000c1e1900 */
[----:B------:R-:W-:Y:S01]  /*1280*/  UISETP.NE.AND.EX UP0, UPT, UR5, URZ, UPT, UP0 ;  /* 0x0000003f0500728c */ /* 0x000fe2000bf05300 */
[----:B------:R-:W-:-:S02]  /*1290*/  ISETP.NE.U32.AND P2, PT, RZ, UR6, PT ;  /* 0x00000006ff007c0c */ /* 0x000fc4000bf45070 */
[----:B------:R-:W-:Y:S01]  /*12a0*/  ULDC UR5, c[0x0][0x2f0] ;  /* 0x0000bc0000057ab9 */ /* 0x000fe20000000800 */
[----:B------:R-:W-:Y:S01]  /*12b0*/  USEL UR4, UR4, 0x1, UP0 ;  /* 0x0000000104047887 */ /* 0x000fe20008000000 */
[----:B------:R0:W5:Y:S01]  /*12c0*/  @P0 LDG.E R118, desc[UR10][R6.64] ;  /* 0x0000000a06760981 */ /* 0x000162000c1e1900 */
[----:B------:R-:W-:Y:S02]  /*12d0*/  ISETP.NE.AND.EX P2, PT, RZ, UR7, PT, P2 ;  /* 0x00000007ff007c0c */ /* 0x000fe4000bf45320 */
[----:B------:R-:W-:-:S03]  /*12e0*/  UIMAD UR4, UR4, UR5, URZ ;  /* 0x00000005040472a4 */ /* 0x000fc6000f8e023f */
[----:B------:R-:W-:Y:S01]  /*12f0*/  ULDC UR5, c[0x0][0x348] ;  /* 0x0000d20000057ab9 */ /* 0x000fe20000000800 */
[----:B------:R-:W-:Y:S01]  /*1300*/  IMAD.MOV.U32 R91, RZ, RZ, R8 ;  /* 0x000000ffff5b7224 */ /* 0x000fe200078e0008 */
[----:B--2---:R0:W-:Y:S04]  /*1310*/  STL [R1+0x6c], R9 ;  /* 0x00006c0901007387 */ /* 0x0041e80000100800 */
[----:B------:R0:W-:Y:S01]  /*1320*/  STL [R1+0x80], R30 ;  /* 0x0000801e01007387 */ /* 0x0001e20000100800 */
[----:B------:R-:W-:Y:S01]  /*1330*/  IMAD.MOV.U32 R10, RZ, RZ, R9 ;  /* 0x000000ffff0a7224 */ /* 0x000fe200078e0009 */
[----:B-1----:R-:W-:Y:S06]  /*1340*/  @P1 BRA `(.L_x_2684) ;  /* 0x00000000002c1947 */ /* 0x002fec0003800000 */
        /* <DEDUP_REMOVED lines=9> */
[----:B--2---:R-:W-:-:S05]  /*13e0*/  IMAD.IADD R10, R5, 0x1, -R4 ;  /* 0x00000001050a7824 */ /* 0x004fca00078e0a04 */
[----:B------:R1:W-:Y:S02]  /*13f0*/  STL [R1+0x6c], R10 ;  /* 0x00006c0a01007387 */ /* 0x0003e40000100800 */
.L_x_2684:
[----:B0-----:R-:W-:Y:S02]  /*1400*/  IMAD.U32 R2, RZ, RZ, UR5 ;  /* 0x00000005ff027e24 */ /* 0x001fe4000f8e00ff */
[----:B------:R-:W-:Y:S01]  /*1410*/  IMAD.U32 R25, RZ, RZ, UR4 ;  /* 0x00000004ff197e24 */ /* 0x000fe2000f8e00ff */
[----:B------:R-:W-:Y:S06]  /*1420*/  @!P2 BRA `(.L_x_2685) ;  /* 0x000000000014a947 */ /* 0x000fec0003800000 */
[----:B------:R-:W-:Y:S01]  /*1430*/  IADD3 R4, P0, R26, UR6, RZ ;  /* 0x000000061a047c10 */ /* 0x000fe2000ff1e0ff */
[----:B------:R-:W-:-:S03]  /*1440*/  ULDC.64 UR4, c[0x0][0x208] ;  /* 0x0000820000047ab9 */ /* 0x000fc60000000a00 */
[----:B------:R-:W-:-:S05]  /*1450*/  IADD3.X R5, R27, UR7, RZ, P0, !PT ;  /* 0x000000071b057c10 */ /* 0x000fca00087fe4ff */
[----:B------:R0:W5:Y:S01]  /*1460*/  LDG.E R25, desc[UR4][R4.64] ;  /* 0x0000000404197981 */ /* 0x000162000c1e1900 */
[----:B------:R-:W-:Y:S05]  /*1470*/  BRA `(.L_x_2686) ;  /* 0x0000000000147947 */ /* 0x000fea0003800000 */
.L_x_2685:
[----:B------:R-:W-:Y:S05]  /*1480*/  @!P0 BRA `(.L_x_2686) ;  /* 0x0000000000108947 */ /* 0x000fea0003800000 */
[----:B------:R-:W-:Y:S02]  /*1490*/  ULDC.64 UR4, c[0x0][0x208] ;  /* 0x0000820000047ab9 */ /* 0x000fe40000000a00 */
[----:B------:R-:W2:Y:S04]  /*14a0*/  LDG.E R4, desc[UR4][R6.64] ;  /* 0x0000000406047981 */ /* 0x000ea8000c1e1900 */
[----:B------:R-:W2:Y:S02]  /*14b0*/  LDG.E R25, desc[UR4][R6.64+0x4] ;  /* 0x0000040406197981 */ /* 0x000ea4000c1e1900 */
[----:B--2---:R-:W-:-:S07]  /*14c0*/  IMAD.IADD R25, R25, 0x1, -R4 ;  /* 0x0000000119197824 */ /* 0x004fce00078e0a04 */
.L_x_2686:
[----:B------:R-:W-:Y:S01]  /*14d0*/  ULDC.64 UR4, c[0x0][0xa10] ;  /* 0x0002840000047ab9 */ /* 0x000fe20000000a00 */
[----:B------:R-:W-:Y:S01]  /*14e0*/  ULDC.64 UR6, c[0x0][0x208] ;  /* 0x0000820000067ab9 */ /* 0x000fe20000000a00 */
[----:B------:R-:W-:Y:S01]  /*14f0*/  ISETP.NE.U32.AND P0, PT, RZ, UR4, PT ;  /* 0x00000004ff007c0c */ /* 0x000fe2000bf05070 */
[----:B------:R-:W2:Y:S03]  /*1500*/  LDC R9, c[0x0][0x448] ;  /* 0x00011200ff097b82 */ /* 0x000ea60000000800 */
[----:B------:R-:W-:Y:S01]  /*1510*/  ISETP.NE.AND.EX P0, PT, RZ, UR5, PT, P0 ;  /* 0x00000005ff007c0c */ /* 0x000fe2000bf05300 */
[----:B------:R-:W-:-:S12]  /*1520*/  ULDC.64 UR4, c[0x0][0xa30] ;  /* 0x00028c0000047ab9 */ /* 0x000fd80000000a00 */
[----:B0-----:R-:W0:Y:S02]  /*1530*/  @P0 LDC.64 R4, c[0x0][0xa10] ;  /* 0x00028400ff040b82 */ /* 0x001e240000000a00 */
[----:B0-----:R-:W-:-:S05]  /*1540*/  @P0 IMAD.WIDE R4, R91, 0x4, R4 ;  /* 0x000000045b040825 */ /* 0x001fca00078e0204 */
[----:B------:R-:W3:Y:S04]  /*1550*/  @P0 LDG.E R3, desc[UR6][R4.64] ;  /* 0x0000000604030981 */ /* 0x000ee8000c1e1900 */
[----:B------:R0:W3:Y:S01]  /*1560*/  @P0 LDG.E R8, desc[UR6][R4.64+0x4] ;  /* 0x0000040604080981 */ /* 0x0000e2000c1e1900 */
[----:B------:R-:W-:Y:S01]  /*1570*/  ISETP.NE.U32.AND P1, PT, RZ, UR4, PT ;  /* 0x00000004ff007c0c */ /* 0x000fe2000bf25070 */
[----:B-----5:R-:W-:-:S03]  /*1580*/  IMAD.MOV.U32 R135, RZ, RZ, R25 ;  /* 0x000000ffff877224 */ /* 0x020fc600078e0019 */
[----:B------:R-:W-:-:S13]  /*1590*/  ISETP.NE.AND.EX P1, PT, RZ, UR5, PT, P1 ;  /* 0x00000005ff007c0c */ /* 0x000fda000bf25310 */
[----:B------:R-:W-:-:S04]  /*15a0*/  @P1 IADD3 R6, P2, R26, UR4, RZ ;  /* 0x000000041a061c10 */ /* 0x000fc8000ff5e0ff */
[----:B------:R-:W-:-:S05]  /*15b0*/  @P1 IADD3.X R7, R27, UR5, RZ, P2, !PT ;  /* 0x000000051b071c10 */ /* 0x000fca00097fe4ff */
[----:B------:R4:W5:Y:S01]  /*15c0*/  @P1 LDG.E R135, desc[UR6][R6.64] ;  /* 0x0000000606871981 */ /* 0x000962000c1e1900 */
[----:B--2---:R-:W-:Y:S01]  /*15d0*/  ISETP.NE.AND P1, PT, R9, 0x1, PT ;  /* 0x000000010900780c */ /* 0x004fe20003f25270 */
[----:B------:R-:W-:-:S04]  /*15e0*/  IMAD.SHL.U32 R11, R29, 0x80, RZ ;  /* 0x000000801d0b7824 */ /* 0x000fc800078e00ff */
[----:B0-----:R-:W-:Y:S01]  /*15f0*/  VIADD R4, R11, 0x7f ;  /* 0x0000007f0b047836 */ /* 0x001fe20000000000 */
[----:B------:R0:W-:Y:S07]  /*1600*/  STL [R1+0x68], R11 ;  /* 0x0000680b01007387 */ /* 0x0001ee0000100800 */
[----:B------:R-:W2:Y:S08]  /*1610*/  @P1 LDC R9, c[0x0][0x44c] ;  /* 0x00011300ff091b82 */ /* 0x000eb00000000800 */
[----:B------:R-:W1:Y:S01]  /*1620*/  @P1 LDC R5, c[0x0][0x450] ;  /* 0x00011400ff051b82 */ /* 0x000e620000000800 */
[----:B---3--:R-:W-:-:S02]  /*1630*/  @P0 IMAD.IADD R2, R8, 0x1, -R3 ;  /* 0x0000000108020824 */ /* 0x008fc400078e0a03 */
[----:B------:R-:W-:Y:S02]  /*1640*/  IMAD.IADD R8, R25, 0x1, -R0 ;  /* 0x0000000119087824 */ /* 0x000fe400078e0a00 */
[----:B--2---:R-:W-:-:S04]  /*1650*/  @P1 IMAD.HI.U32 R0, R4, R9, RZ ;  /* 0x0000000904001227 */ /* 0x004fc800078e00ff */
[----:B----4-:R-:W-:Y:S01]  /*1660*/  IMAD.IADD R6, R8, 0x1, R2 ;  /* 0x0000000108067824 */ /* 0x010fe200078e0202 */
[----:B-1----:R-:W-:Y:S01]  /*1670*/  @P1 SHF.R.U32.HI R4, RZ, R5, R0 ;  /* 0x00000005ff041219 */ /* 0x002fe20000011600 */
[----:B------:R-:W-:Y:S02]  /*1680*/  IMAD.MOV R116, RZ, RZ, -R8 ;  /* 0x000000ffff747224 */ /* 0x000fe400078e0a08 */
[C---:B------:R-:W-:Y:S01]  /*1690*/  VIADD R0, R6.reuse, 0x4f ;  /* 0x0000004f06007836 */ /* 0x040fe20000000000 */
[----:B------:R-:W-:Y:S01]  /*16a0*/  IADD3 R139, R6, 0x50, -R10 ;  /* 0x00000050068b7810 */ /* 0x000fe20007ffe80a */
[----:B------:R0:W-:Y:S01]  /*16b0*/  STL [R1+0x70], R6 ;  /* 0x0000700601007387 */ /* 0x0001e20000100800 */
[----:B------:R-:W-:Y:S01]  /*16c0*/  VIMNMX R116, RZ, R116, !PT ;  /* 0x00000074ff747248 */ /* 0x000fe20007fe0100 */
[----:B------:R-:W-:-:S04]  /*16d0*/  IMAD.HI R0, R0, 0x66666667, RZ ;  /* 0x6666666700007827 */ /* 0x000fc800078e02ff */
[----:B------:R-:W-:Y:S01]  /*16e0*/  IMAD.IADD R4, R139, 0x1, R4 ;  /* 0x000000018b047824 */ /* 0x000fe200078e0204 */
[----:B------:R-:W-:-:S03]  /*16f0*/  SHF.R.U32.HI R3, RZ, 0x1f, R0 ;  /* 0x0000001fff037819 */ /* 0x000fc60000011600 */
[----:B------:R-:W-:Y:S01]  /*1700*/  IMAD.HI R4, R4, 0x66666667, RZ ;  /* 0x6666666704047827 */ /* 0x000fe200078e02ff */
[----:B------:R-:W-:-:S04]  /*1710*/  LEA.HI.SX32 R140, R0, R3, 0x1b ;  /* 0x00000003008c7211 */ /* 0x000fc800078fdaff */
[----:B------:R-:W-:-:S04]  /*1720*/  SHF.R.U32.HI R5, RZ, 0x1f, R4 ;  /* 0x0000001fff057819 */ /* 0x000fc80000011604 */
[----:B------:R-:W-:-:S04]  /*1730*/  LEA.HI.SX32 R5, R4, R5, 0x1b ;  /* 0x0000000504057211 */ /* 0x000fc800078fdaff */
[----:B------:R-:W-:-:S05]  /*1740*/  VIMNMX R5, R140, R5, PT ;  /* 0x000000058c057248 */ /* 0x000fca0003fe0100 */
        /* <DEDUP_REMOVED lines=33> */
.L_x_2689:
[----:B------:R-:W-:Y:S05]  /*1960*/  BSYNC B6 ;  /* 0x0000000000067941 */ /* 0x000fea0003800000 */
.L_x_2688:
        /* <DEDUP_REMOVED lines=20> */
.L_x_2691:
[----:B------:R-:W-:Y:S05]  /*1ab0*/  BSYNC B6 ;  /* 0x0000000000067941 */ /* 0x000fea0003800000 */
.L_x_2690:
[----:B------:R-:W2:Y:S01]  /*1ac0*/  LDL R29, [R1+0x64] ;  /* 0x00006400011d7983 */ /* 0x000ea20000100800 */
[----:B------:R-:W-:-:S03]  /*1ad0*/  ULDC.64 UR4, c[0x0][0x9f8] ;  /* 0x00027e0000047ab9 */ /* 0x000fc60000000a00 */
[----:B------:R-:W3:Y:S01]  /*1ae0*/  LDL R31, [R1+0x58] ;  /* 0x00005800011f7983 */ /* 0x000ee20000100800 */
[----:B------:R-:W-:-:S03]  /*1af0*/  ISETP.NE.U32.AND P0, PT, RZ, UR4, PT ;  /* 0x00000004ff007c0c */ /* 0x000fc6000bf05070 */
[----:B------:R-:W4:Y:S01]  /*1b00*/  LDL R20, [R1+0x60] ;  /* 0x0000600001147983 */ /* 0x000f220000100800 */
[----:B------:R-:W-:Y:S01]  /*1b10*/  ISETP.NE.AND.EX P0, PT, RZ, UR5, PT, P0 ;  /* 0x00000005ff007c0c */ /* 0x000fe2000bf05300 */
[----:B------:R-:W-:Y:S01]  /*1b20*/  ULDC.64 UR6, c[0x0][0x208] ;  /* 0x0000820000067ab9 */ /* 0x000fe20000000a00 */
[----:B------:R-:W0:Y:S01]  /*1b30*/  LDC R115, c[0x0][0x3f4] ;  /* 0x0000fd00ff737b82 */ /* 0x000e220000000800 */
[----:B------:R-:W1:Y:S07]  /*1b40*/  S2R R0, SR_TID.X ;  /* 0x0000000000007919 */ /* 0x000e6e0000002100 */
[----:B------:R-:W0:Y:S03]  /*1b50*/  LDC.64 R92, c[0x0][0x408] ;  /* 0x00010200ff5c7b82 */ /* 0x000e260000000a00 */
[----:B------:R-:W-:Y:S01]  /*1b60*/  @P0 IADD3 R4, P1, R26, UR4, RZ ;  /* 0x000000041a040c10 */ /* 0x000fe2000ff3e0ff */
[----:B------:R-:W-:-:S03]  /*1b70*/  ULDC UR4, c[0x0][0x2f4] ;  /* 0x0000bd0000047ab9 */ /* 0x000fc60000000800 */
[----:B------:R-:W-:Y:S01]  /*1b80*/  @P0 IADD3.X R5, R27, UR5, RZ, P1, !PT ;  /* 0x000000051b050c10 */ /* 0x000fe20008ffe4ff */
[----:B------:R-:W0:Y:S04]  /*1b90*/  LDC.64 R98, c[0x0][0x3f8] ;  /* 0x0000fe00ff627b82 */ /* 0x000e280000000a00 */
[----:B------:R0:W4:Y:S01]  /*1ba0*/  @P0 LDG.E R91, desc[UR6][R4.64] ;  /* 0x00000006045b0981 */ /* 0x000122000c1e1900 */
[----:B------:R-:W-:Y:S02]  /*1bb0*/  ISETP.GE.AND P1, PT, R213, UR4, PT ;  /* 0x00000004d5007c0c */ /* 0x000fe4000bf26270 */
[----:B------:R-:W-:Y:S02]  /*1bc0*/  ISETP.GE.AND P0, PT, R16, UR4, PT ;  /* 0x0000000410007c0c */ /* 0x000fe4000bf06270 */
[----:B------:R-:W-:-:S05]  /*1bd0*/  SEL R3, RZ, 0xffffffff, P1 ;  /* 0xffffffffff037807 */ /* 0x000fca0000800000 */
[----:B------:R-:W-:Y:S02]  /*1be0*/  IMAD.SHL.U32 R3, R3, 0x2, RZ ;  /* 0x0000000203037824 */ /* 0x000fe400078e00ff */
[----:B-1----:R-:W-:Y:S01]  /*1bf0*/  VIADD R6, R0, 0xffffff80 ;  /* 0xffffff8000067836 */ /* 0x002fe20000000000 */
[----:B------:R-:W-:Y:S02]  /*1c00*/  SEL R0, RZ, 0x1, P0 ;  /* 0x00000001ff007807 */ /* 0x000fe40000000000 */
[----:B------:R-:W-:Y:S02]  /*1c10*/  ISETP.GE.AND P0, PT, R18, UR4, PT ;  /* 0x0000000412007c0c */ /* 0x000fe4000bf06270 */
[----:B------:R-:W-:Y:S02]  /*1c20*/  SHF.R.S32.HI R7, RZ, 0x1f, R6 ;  /* 0x0000001fff077819 */ /* 0x000fe40000011406 */
[----:B------:R-:W-:Y:S02]  /*1c30*/  LOP3.LUT R0, R3, 0x2, R0, 0xe2, !PT ;  /* 0x0000000203007812 */ /* 0x000fe400078ee200 */
[----:B------:R-:W-:-:S02]  /*1c40*/  SEL R3, RZ, 0x4, P0 ;  /* 0x00000004ff037807 */ /* 0x000fc40000000000 */
[----:B0-----:R-:W-:Y:S02]  /*1c50*/  ISETP.GE.AND P2, PT, R16, R115, PT ;  /* 0x000000731000720c */ /* 0x001fe40003f46270 */
[----:B------:R-:W-:Y:S02]  /*1c60*/  SHF.R.S32.HI R9, RZ, 0x1f, R220 ;  /* 0x0000001fff097819 */ /* 0x000fe400000114dc */
[----:B------:R-:W-:Y:S02]  /*1c70*/  LEA.HI R7, R7, R6, RZ, 0x3 ;  /* 0x0000000607077211 */ /* 0x000fe400078f18ff */
[----:B------:R-:W-:Y:S02]  /*1c80*/  LOP3.LUT R5, R0, R3, RZ, 0xfc, !PT ;  /* 0x0000000300057212 */ /* 0x000fe400078efcff */
[----:B------:R-:W-:Y:S01]  /*1c90*/  SEL R3, R115, RZ, P2 ;  /* 0x000000ff73037207 */ /* 0x000fe20001000000 */
[----:B------:R-:W-:Y:S01]  /*1ca0*/  IMAD R0, R9, R92, RZ ;  /* 0x0000005c09007224 */ /* 0x000fe200078e02ff */
[----:B------:R-:W-:Y:S01]  /*1cb0*/  LOP3.LUT R7, R7, 0xfffffff8, RZ, 0xc0, !PT ;  /* 0xfffffff807077812 */ /* 0x000fe200078ec0ff */
[----:B------:R-:W-:Y:S01]  /*1cc0*/  IMAD R4, R9, R98, RZ ;  /* 0x0000006209047224 */ /* 0x000fe200078e02ff */
[----:B------:R-:W-:Y:S01]  /*1cd0*/  SHF.R.S32.HI R215, RZ, 0x1f, R214 ;  /* 0x0000001fffd77819 */ /* 0x000fe200000114d6 */
[----:B------:R-:W-:Y:S01]  /*1ce0*/  VIADD R21, R220, 0x40 ;  /* 0x00000040dc157836 */ /* 0x000fe20000000000 */
[----:B------:R-:W-:Y:S01]  /*1cf0*/  ISETP.GE.AND P1, PT, R213, R115, PT ;  /* 0x00000073d500720c */ /* 0x000fe20003f26270 */
[----:B------:R-:W-:-:S02]  /*1d00*/  IMAD.IADD R3, R16, 0x1, R3 ;  /* 0x0000000110037824 */ /* 0x000fc400078e0203 */
[C---:B------:R-:W-:Y:S02]  /*1d10*/  VIADD R33, R220.reuse, 0x20 ;  /* 0x00000020dc217836 */ /* 0x040fe40000000000 */
[----:B------:R-:W-:Y:S02]  /*1d20*/  VIADD R28, R220, 0x20 ;  /* 0x00000020dc1c7836 */ /* 0x000fe40000000000 */
[----:B------:R-:W-:Y:S02]  /*1d30*/  IMAD.IADD R13, R6, 0x1, -R7 ;  /* 0x00000001060d7824 */ /* 0x000fe400078e0a07 */
[C---:B------:R-:W-:Y:S01]  /*1d40*/  IMAD R9, R220.reuse, R93, R0 ;  /* 0x0000005ddc097224 */ /* 0x040fe200078e0200 */
[----:B------:R-:W-:Y:S01]  /*1d50*/  SEL R0, R115, RZ, P1 ;  /* 0x000000ff73007207 */ /* 0x000fe20000800000 */
[C---:B------:R-:W-:Y:S02]  /*1d60*/  IMAD R7, R220.reuse, R99, R4 ;  /* 0x00000063dc077224 */ /* 0x040fe400078e0204 */
[----:B------:R-:W-:Y:S01]  /*1d70*/  IMAD.WIDE.U32 R102, R220, R98, R214 ;  /* 0x00000062dc667225 */ /* 0x000fe200078e00d6 */
[----:B------:R-:W-:-:S03]  /*1d80*/  SHF.R.S32.HI R4, RZ, 0x1f, R3 ;  /* 0x0000001fff047819 */ /* 0x000fc60000011403 */
[----:B------:R-:W-:-:S04]  /*1d90*/  IMAD.WIDE.U32 R100, R220, R98, R16 ;  /* 0x00000062dc647225 */ /* 0x000fc800078e0010 */
[----:B------:R-:W-:Y:S02]  /*1da0*/  IMAD.SHL.U32 R6, R21, 0x40, RZ ;  /* 0x0000004015067824 */ /* 0x000fe400078e00ff */
[----:B------:R-:W-:Y:S02]  /*1db0*/  IMAD.SHL.U32 R33, R33, 0x40, RZ ;  /* 0x0000004021217824 */ /* 0x000fe400078e00ff */
[----:B------:R-:W-:Y:S02]  /*1dc0*/  IMAD.SHL.U32 R28, R28, 0x40, RZ ;  /* 0x000000401c1c7824 */ /* 0x000fe400078e00ff */
[----:B------:R-:W-:Y:S02]  /*1dd0*/  IMAD.IADD R103, R103, 0x1, R7 ;  /* 0x0000000167677824 */ /* 0x000fe400078e0207 */
[----:B------:R-:W-:Y:S02]  /*1de0*/  IMAD.IADD R101, R7, 0x1, R101 ;  /* 0x0000000107657824 */ /* 0x000fe400078e0265 */
[----:B------:R-:W-:Y:S01]  /*1df0*/  IMAD.IADD R7, R213, 0x1, R0 ;  /* 0x00000001d5077824 */ /* 0x000fe200078e0200 */
[----:B------:R-:W-:-:S02]  /*1e00*/  LOP3.LUT R0, R6, 0x1c0, RZ, 0xc0, !PT ;  /* 0x000001c006007812 */ /* 0x000fc400078ec0ff */
[CC--:B------:R-:W-:Y:S02]  /*1e10*/  LEA.HI R6, R4.reuse, R3.reuse, RZ, 0x6 ;  /* 0x0000000304067211 */ /* 0x0c0fe400078f30ff */
[----:B------:R-:W-:Y:S02]  /*1e20*/  LEA.HI R10, R4, R3, RZ, 0x3 ;  /* 0x00000003040a7211 */ /* 0x000fe400078f18ff */
[----:B------:R-:W-:Y:S02]  /*1e30*/  LOP3.LUT R33, R33, 0x1c0, RZ, 0xc0, !PT ;  /* 0x000001c021217812 */ /* 0x000fe400078ec0ff */
[----:B------:R-:W-:Y:S01]  /*1e40*/  LOP3.LUT R28, R28, 0x1c0, RZ, 0xc0, !PT ;  /* 0x000001c01c1c7812 */ /* 0x000fe200078ec0ff */
[CC--:B------:R-:W-:Y:S01]  /*1e50*/  IMAD.WIDE.U32 R96, R220.reuse, R92.reuse, R214 ;  /* 0x0000005cdc607225 */ /* 0x0c0fe200078e00d6 */
[----:B------:R-:W-:Y:S02]  /*1e60*/  SHF.R.S32.HI R4, RZ, 0x1f, R7 ;  /* 0x0000001fff047819 */ /* 0x000fe40000011407 */
[----:B------:R-:W-:Y:S01]  /*1e70*/  SHF.R.S32.HI R6, RZ, 0x6, R6 ;  /* 0x00000006ff067819 */ /* 0x000fe20000011406 */
[----:B------:R-:W-:Y:S01]  /*1e80*/  IMAD.WIDE.U32 R94, R220, R92, R16 ;  /* 0x0000005cdc5e7225 */ /* 0x000fe200078e0010 */
[----:B------:R-:W-:-:S02]  /*1e90*/  LOP3.LUT R8, R33, 0x38, R10, 0xf8, !PT ;  /* 0x0000003821087812 */ /* 0x000fc400078ef80a */
[----:B------:R-:W-:Y:S01]  /*1ea0*/  SHF.R.U32.HI R28, RZ, 0x3, R28 ;  /* 0x00000003ff1c7819 */ /* 0x000fe2000001161c */
[----:B------:R-:W-:Y:S01]  /*1eb0*/  IMAD.IADD R97, R97, 0x1, R9 ;  /* 0x0000000161617824 */ /* 0x000fe200078e0209 */
[----:B------:R-:W-:Y:S01]  /*1ec0*/  LOP3.LUT R3, R229, 0x38, R10, 0xf8, !PT ;  /* 0x00000038e5037812 */ /* 0x000fe200078ef80a */
[----:B------:R-:W-:Y:S01]  /*1ed0*/  IMAD.IADD R95, R9, 0x1, R95 ;  /* 0x00000001095f7824 */ /* 0x000fe200078e025f */
[----:B------:R-:W-:Y:S02]  /*1ee0*/  SHF.R.U32.HI R32, RZ, 0x3, R229 ;  /* 0x00000003ff207819 */ /* 0x000fe400000116e5 */
[-C--:B------:R-:W-:Y:S01]  /*1ef0*/  LEA.HI R21, R4, R7.reuse, RZ, 0x3 ;  /* 0x0000000704157211 */ /* 0x080fe200078f18ff */
[----:B------:R-:W0:Y:S01]  /*1f00*/  S2R R141, SR_TID.X ;  /* 0x00000000008d7919 */ /* 0x000e220000002100 */
[----:B------:R-:W-:Y:S02]  /*1f10*/  LOP3.LUT R9, R8, R28, RZ, 0x3c, !PT ;  /* 0x0000001c08097212 */ /* 0x000fe400078e3cff */
[----:B------:R-:W-:-:S02]  /*1f20*/  LEA.HI R4, R4, R7, RZ, 0x6 ;  /* 0x0000000704047211 */ /* 0x000fc400078f30ff */
[----:B------:R-:W-:Y:S02]  /*1f30*/  SHF.R.U32.HI R138, RZ, 0x3, R0 ;  /* 0x00000003ff8a7819 */ /* 0x000fe40000011600 */
[----:B------:R-:W-:Y:S02]  /*1f40*/  LOP3.LUT R11, R0, 0x38, R10, 0xf8, !PT ;  /* 0x00000038000b7812 */ /* 0x000fe400078ef80a */
[----:B------:R-:W-:Y:S02]  /*1f50*/  LOP3.LUT R3, R3, R32, RZ, 0x3c, !PT ;  /* 0x0000002003037212 */ /* 0x000fe400078e3cff */
[----:B------:R-:W-:Y:S02]  /*1f60*/  SHF.R.S32.HI R4, RZ, 0x6, R4 ;  /* 0x00000006ff047819 */ /* 0x000fe40000011404 */
[----:B------:R-:W-:Y:S02]  /*1f70*/  LOP3.LUT R11, R11, R138, RZ, 0x3c, !PT ;  /* 0x0000008a0b0b7212 */ /* 0x000fe400078e3cff */
[----:B------:R-:W-:Y:S01]  /*1f80*/  ISETP.GE.AND P0, PT, R19, UR4, PT ;  /* 0x0000000413007c0c */ /* 0x000fe2000bf06270 */
[----:B-----5:R-:W-:Y:S01]  /*1f90*/  IMAD.WIDE.U32 R102, R135, R98, R102 ;  /* 0x0000006287667225 */ /* 0x020fe200078e0066 */
[----:B------:R-:W-:-:S03]  /*1fa0*/  LOP3.LUT R7, R33, 0x38, R21, 0xf8, !PT ;  /* 0x0000003821077812 */ /* 0x000fc600078ef815 */
[----:B------:R-:W-:Y:S01]  /*1fb0*/  IMAD.WIDE.U32 R100, R135, R98, R100 ;  /* 0x0000006287647225 */ /* 0x000fe200078e0064 */
[----:B------:R-:W-:Y:S02]  /*1fc0*/  LOP3.LUT R8, R7, R28, RZ, 0x3c, !PT ;  /* 0x0000001c07087212 */ /* 0x000fe400078e3cff */
[C-C-:B------:R-:W-:Y:S01]  /*1fd0*/  SHF.L.U64.HI R106, R92.reuse, 0x5, R93.reuse ;  /* 0x000000055c6a7819 */ /* 0x140fe2000001025d */
[----:B------:R-:W-:Y:S01]  /*1fe0*/  IMAD R7, R93, 0x50, RZ ;  /* 0x000000505d077824 */ /* 0x000fe200078e02ff */
[C---:B------:R-:W-:Y:S01]  /*1ff0*/  SHF.L.U64.HI R110, R92.reuse, 0x6, R93 ;  /* 0x000000065c6e7819 */ /* 0x040fe2000001025d */
[----:B------:R-:W-:Y:S01]  /*2000*/  IMAD.SHL.U32 R107, R92, 0x20, RZ ;  /* 0x000000205c6b7824 */ /* 0x000fe200078e00ff */
[--C-:B------:R-:W-:Y:S01]  /*2010*/  SHF.L.U64.HI R104, R98, 0x5, R99.reuse ;  /* 0x0000000562687819 */ /* 0x100fe20000010263 */
[----:B------:R-:W-:Y:S01]  /*2020*/  IMAD.SHL.U32 R111, R92, 0x40, RZ ;  /* 0x000000405c6f7824 */ /* 0x000fe200078e00ff */
[----:B------:R-:W-:Y:S01]  /*2030*/  SHF.L.U64.HI R108, R98, 0x6, R99 ;  /* 0x00000006626c7819 */ /* 0x000fe20000010263 */
[----:B------:R-:W-:-:S04]  /*2040*/  IMAD.WIDE.U32 R96, R135, R92, R96 ;  /* 0x0000005c87607225 */ /* 0x000fc800078e0060 */
[----:B------:R-:W-:-:S04]  /*2050*/  IMAD.WIDE.U32 R94, R135, R92, R94 ;  /* 0x0000005c875e7225 */ /* 0x000fc800078e005e */
[----:B------:R-:W-:Y:S02]  /*2060*/  IMAD R121, R99, 0x50, RZ ;  /* 0x0000005063797824 */ /* 0x000fe400078e02ff */
[C---:B------:R-:W-:Y:S02]  /*2070*/  IMAD.SHL.U32 R105, R98.reuse, 0x20, RZ ;  /* 0x0000002062697824 */ /* 0x040fe400078e00ff */
[----:B------:R-:W-:Y:S02]  /*2080*/  IMAD.SHL.U32 R109, R98, 0x40, RZ ;  /* 0x00000040626d7824 */ /* 0x000fe400078e00ff */
[----:B------:R-:W-:Y:S01]  /*2090*/  IMAD.IADD R118, R118, 0x1, R25 ;  /* 0x0000000176767824 */ /* 0x000fe200078e0219 */
[----:B0-----:R-:W-:Y:S01]  /*20a0*/  LEA.HI R141, R141, 0x8, RZ, 0x19 ;  /* 0x000000088d8d7811 */ /* 0x001fe200078fc8ff */
[----:B------:R-:W-:Y:S02]  /*20b0*/  IMAD.SHL.U32 R115, R115, 0x2, RZ ;  /* 0x0000000273737824 */ /* 0x000fe400078e00ff */
[----:B------:R-:W-:-:S02]  /*20c0*/  IMAD R112, R13, 0x20, R220 ;  /* 0x000000200d707824 */ /* 0x000fc400078e02dc */
[C---:B--2---:R-:W-:Y:S02]  /*20d0*/  IMAD R132, R6.reuse, 0x1400, R29 ;  /* 0x0000140006847824 */ /* 0x044fe400078e021d */
[----:B---3--:R-:W-:Y:S02]  /*20e0*/  IMAD R134, R6, 0x1400, R31 ;  /* 0x0000140006867824 */ /* 0x008fe400078e021f */
[----:B------:R-:W-:Y:S01]  /*20f0*/  IMAD.IADD R132, R132, 0x1, R9 ;  /* 0x0000000184847824 */ /* 0x000fe200078e0209 */
[----:B------:R-:W-:Y:S01]  /*2100*/  LOP3.LUT R9, R0, 0x38, R21, 0xf8, !PT ;  /* 0x0000003800097812 */ /* 0x000fe200078ef815 */
[----:B----4-:R-:W-:Y:S02]  /*2110*/  IMAD R130, R6, 0x1400, R20 ;  /* 0x0000140006827824 */ /* 0x010fe400078e0214 */
[----:B------:R-:W-:Y:S01]  /*2120*/  IMAD.IADD R134, R134, 0x1, R3 ;  /* 0x0000000186867824 */ /* 0x000fe200078e0203 */
[----:B------:R-:W-:Y:S01]  /*2130*/  LOP3.LUT R3, R229, 0x38, R21, 0xf8, !PT ;  /* 0x00000038e5037812 */ /* 0x000fe200078ef815 */
[----:B------:R-:W-:-:S02]  /*2140*/  IMAD R133, R4, 0x1400, R31 ;  /* 0x0000140004857824 */ /* 0x000fc400078e021f */
[C---:B------:R-:W-:Y:S02]  /*2150*/  IMAD R131, R4.reuse, 0x1400, R29 ;  /* 0x0000140004837824 */ /* 0x040fe400078e021d */
[----:B------:R-:W-:Y:S01]  /*2160*/  IMAD R123, R4, 0x1400, R20 ;  /* 0x00001400047b7824 */ /* 0x000fe200078e0214 */
[----:B------:R-:W-:Y:S01]  /*2170*/  LOP3.LUT R4, R9, R138, RZ, 0x3c, !PT ;  /* 0x0000008a09047212 */ /* 0x000fe200078e3cff */
[----:B------:R-:W-:Y:S01]  /*2180*/  IMAD.IADD R130, R130, 0x1, R11 ;  /* 0x0000000182827824 */ /* 0x000fe200078e020b */
[----:B------:R-:W-:Y:S02]  /*2190*/  SHF.R.S32.HI R11, RZ, 0x1f, R135 ;  /* 0x0000001fff0b7819 */ /* 0x000fe40000011487 */
[----:B------:R-:W-:Y:S01]  /*21a0*/  LOP3.LUT R6, R3, R32, RZ, 0x3c, !PT ;  /* 0x0000002003067212 */ /* 0x000fe200078e3cff */
[----:B------:R-:W-:Y:S02]  /*21b0*/  IMAD.IADD R123, R123, 0x1, R4 ;  /* 0x000000017b7b7824 */ /* 0x000fe400078e0204 */
[----:B------:R-:W-:-:S02]  /*21c0*/  IMAD R4, R11, R92, RZ ;  /* 0x0000005c0b047224 */ /* 0x000fc400078e02ff */
[----:B------:R-:W-:Y:S02]  /*21d0*/  IMAD.IADD R133, R133, 0x1, R6 ;  /* 0x0000000185857824 */ /* 0x000fe400078e0206 */
[----:B------:R-:W-:Y:S02]  /*21e0*/  IMAD R6, R11, R98, RZ ;  /* 0x000000620b067224 */ /* 0x000fe400078e02ff */
[C---:B------:R-:W-:Y:S01]  /*21f0*/  IMAD R11, R135.reuse, R93, R4 ;  /* 0x0000005d870b7224 */ /* 0x040fe200078e0204 */
[----:B------:R-:W-:Y:S01]  /*2200*/  SEL R4, RZ, 0x8, P0 ;  /* 0x00000008ff047807 */ /* 0x000fe20000000000 */
[----:B------:R-:W-:-:S03]  /*2210*/  IMAD R9, R135, R99, R6 ;  /* 0x0000006387097224 */ /* 0x000fc600078e0206 */
[----:B------:R-:W-:Y:S01]  /*2220*/  LOP3.LUT R27, R5, R4, RZ, 0xfc, !PT ;  /* 0x00000004051b7212 */ /* 0x000fe200078efcff */
[----:B------:R-:W-:Y:S01]  /*2230*/  IMAD.IADD R6, R9, 0x1, R101 ;  /* 0x0000000109067824 */ /* 0x000fe200078e0265 */
[----:B------:R-:W-:Y:S01]  /*2240*/  LOP3.LUT R4, R5, 0x1, RZ, 0xc0, !PT ;  /* 0x0000000105047812 */ /* 0x000fe200078ec0ff */
[----:B------:R-:W-:Y:S01]  /*2250*/  IMAD.IADD R5, R103, 0x1, R9 ;  /* 0x0000000167057824 */ /* 0x000fe200078e0209 */
[----:B------:R-:W-:Y:S01]  /*2260*/  SHF.R.S32.HI R9, RZ, 0x3, R10 ;  /* 0x00000003ff097819 */ /* 0x000fe2000001140a */
[----:B------:R-:W-:Y:S01]  /*2270*/  IMAD.WIDE.U32 R92, R92, 0x50, RZ ;  /* 0x000000505c5c7825 */ /* 0x000fe200078e00ff */
[----:B------:R-:W-:Y:S02]  /*2280*/  SHF.R.S32.HI R20, RZ, 0x3, R21 ;  /* 0x00000003ff147819 */ /* 0x000fe40000011415 */
[----:B------:R-:W-:Y:S01]  /*2290*/  LOP3.LUT R10, R10, 0xfffffff8, RZ, 0xc0, !PT ;  /* 0xfffffff80a0a7812 */ /* 0x000fe200078ec0ff */
[----:B------:R-:W-:Y:S01]  /*22a0*/  IMAD.WIDE.U32 R98, R98, 0x50, RZ ;  /* 0x0000005062627825 */ /* 0x000fe200078e00ff */
[----:B------:R-:W-:-:S02]  /*22b0*/  LOP3.LUT R21, R21, 0xfffffff8, RZ, 0xc0, !PT ;  /* 0xfffffff815157812 */ /* 0x000fc400078ec0ff */
[----:B------:R-:W-:Y:S01]  /*22c0*/  LOP3.LUT R25, R27, 0x2, RZ, 0xc0, !PT ;  /* 0x000000021b197812 */ /* 0x000fe200078ec0ff */
[----:B------:R-:W-:Y:S01]  /*22d0*/  IMAD.IADD R131, R131, 0x1, R8 ;  /* 0x0000000183837824 */ /* 0x000fe200078e0208 */
[----:B------:R-:W-:Y:S01]  /*22e0*/  LOP3.LUT R26, R27, 0x4, RZ, 0xc0, !PT ;  /* 0x000000041b1a7812 */ /* 0x000fe200078ec0ff */
[----:B------:R-:W-:Y:S01]  /*22f0*/  IMAD.IADD R122, R93, 0x1, R7 ;  /* 0x000000015d7a7824 */ /* 0x000fe200078e0207 */
[----:B------:R-:W-:Y:S01]  /*2300*/  SHF.R.S32.HI R3, RZ, 0x1f, R30 ;  /* 0x0000001fff037819 */ /* 0x000fe2000001141e */
[----:B------:R-:W-:Y:S01]  /*2310*/  IMAD.IADD R121, R99, 0x1, R121 ;  /* 0x0000000163797824 */ /* 0x000fe200078e0279 */
[----:B------:R-:W-:Y:S01]  /*2320*/  LOP3.LUT R27, R27, 0x8, RZ, 0xc0, !PT ;  /* 0x000000081b1b7812 */ /* 0x000fe200078ec0ff */
[----:B------:R-:W-:Y:S01]  /*2330*/  IMAD.IADD R7, R97, 0x1, R11 ;  /* 0x0000000161077824 */ /* 0x000fe200078e020b */
[----:B------:R-:W-:Y:S01]  /*2340*/  SHF.R.S32.HI R117, RZ, 0x1f, R91 ;  /* 0x0000001fff757819 */ /* 0x000fe2000001145b */
[----:B------:R-:W-:Y:S01]  /*2350*/  IMAD.IADD R8, R11, 0x1, R95 ;  /* 0x000000010b087824 */ /* 0x000fe200078e025f */
[----:B------:R-:W-:-:S02]  /*2360*/  SHF.R.S32.HI R28, RZ, 0x1f, R10 ;  /* 0x0000001fff1c7819 */ /* 0x000fc4000001140a */
[----:B------:R-:W-:-:S07]  /*2370*/  SHF.R.S32.HI R29, RZ, 0x1f, R21 ;  /* 0x0000001fff1d7819 */ /* 0x000fce0000011415 */
.L_x_2808:
[----:B--2---:R-:W2:Y:S01]  /*2380*/  LDL R34, [R1+0x58] ;  /* 0x0000580001227983 */ /* 0x004ea20000100800 */
[----:B------:R-:W0:Y:S01]  /*2390*/  LDC R84, c[0x0][0x430] ;  /* 0x00010c00ff547b82 */ /* 0x000e220000000800 */
[----:B------:R-:W-:Y:S01]  /*23a0*/  VIADD R24, R24, 0xffffffff ;  /* 0xffffffff18187836 */ /* 0x000fe20000000000 */
[----:B------:R-:W-:Y:S01]  /*23b0*/  ULDC.64 UR4, c[0x0][0x208] ;  /* 0x0000820000047ab9 */ /* 0x000fe20000000a00 */
[----:B------:R-:W-:Y:S02]  /*23c0*/  SHF.R.U32.HI R36, RZ, 0x3, R229 ;  /* 0x00000003ff247819 */ /* 0x000fe400000116e5 */
[----:B------:R-:W-:-:S03]  /*23d0*/  IMAD R11, R24, 0x50, R112 ;  /* 0x00000050180b7824 */ /* 0x000fc600078e0270 */
[----:B------:R-:W1:Y:S01]  /*23e0*/  LDC R114, c[0x0][0x3f4] ;  /* 0x0000fd00ff727b82 */ /* 0x000e620000000800 */
[----:B------:R-:W-:Y:S01]  /*23f0*/  IMAD.IADD R35, R118, 0x1, R11 ;  /* 0x0000000176237824 */ /* 0x000fe200078e020b */
[----:B------:R-:W-:-:S03]  /*2400*/  ISETP.GE.AND P0, PT, R11, R2, PT ;  /* 0x000000020b00720c */ /* 0x000fc60003f06270 */
[----:B------:R-:W-:Y:S01]  /*2410*/  IMAD.MOV.U32 R11, RZ, RZ, R35 ;  /* 0x000000ffff0b7224 */ /* 0x000fe200078e0023 */
[----:B------:R-:W-:Y:S02]  /*2420*/  ISETP.GT.OR P0, PT, R112, 0x4f, P0 ;  /* 0x0000004f7000780c */ /* 0x000fe40000704670 */
[----:B0-----:R-:W-:-:S11]  /*2430*/  ISETP.NE.AND P3, PT, R84, 0x1, PT ;  /* 0x000000015400780c */ /* 0x001fd60003f65270 */
[----:B------:R-:W0:Y:S08]  /*2440*/  @!P0 LDC.64 R32, c[0x0][0x428] ;  /* 0x00010a00ff208b82 */ /* 0x000e300000000a00 */
[----:B---3--:R-:W3:Y:S08]  /*2450*/  @!P0 LDC.64 R12, c[0x0][0x418] ;  /* 0x00010600ff0c8b82 */ /* 0x008ef00000000a00 */
[----:B----4-:R-:W4:Y:S08]  /*2460*/  @P3 LDC R14, c[0x0][0x434] ;  /* 0x00010d00ff0e3b82 */ /* 0x010f300000000800 */
        /* <DEDUP_REMOVED lines=9> */
[----:B---3--:R-:W-:Y:S01]  /*2500*/  @!P0 LEA R12, P3, R14, R12, 0x2 ;  /* 0x0000000c0e0c8211 */ /* 0x008fe200078610ff */
[----:B------:R-:W-:-:S03]  /*2510*/  IMAD.MOV.U32 R31, RZ, RZ, RZ ;  /* 0x000000ffff1f7224 */ /* 0x000fc600078e00ff */
[----:B------:R-:W-:Y:S02]  /*2520*/  @!P0 LEA.HI.X R13, R14, R13, R15, 0x2, P3 ;  /* 0x0000000d0e0d8211 */ /* 0x000fe400018f140f */
[----:B------:R-:W-:-:S03]  /*2530*/  LOP3.LUT R14, R229, 0x38, R16, 0xf8, !PT ;  /* 0x00000038e50e7812 */ /* 0x000fc600078ef810 */
[----:B------:R0:W5:Y:S01]  /*2540*/  @!P0 LDG.E R31, desc[UR4][R12.64] ;  /* 0x000000040c1f8981 */ /* 0x000162000c1e1900 */
[----:B------:R-:W-:Y:S01]  /*2550*/  ISETP.GE.AND P0, PT, R114, 0x1, PT ;  /* 0x000000017200780c */ /* 0x000fe20003f06270 */
[----:B------:R-:W-:Y:S01]  /*2560*/  IMAD.MOV R11, RZ, RZ, -R11 ;  /* 0x000000ffff0b7224 */ /* 0x000fe200078e0a0b */
[----:B------:R-:W-:Y:S01]  /*2570*/  ISETP.GT.AND P3, PT, R24, R116, PT ;  /* 0x000000741800720c */ /* 0x000fe20003f64270 */
[----:B------:R-:W-:Y:S05]  /*2580*/  YIELD ;  /* 0x0000000000007946 */ /* 0x000fea0003800000 */
[----:B------:R-:W-:Y:S01]  /*2590*/  BSSY B0, `(.L_x_2692) ;  /* 0x000084a000007945 */ /* 0x000fe20003800000 */
[----:B------:R-:W-:Y:S01]  /*25a0*/  IMAD R84, R84, R11, R35 ;  /* 0x0000000b54547224 */ /* 0x000fe200078e0223 */
[----:B------:R-:W-:-:S02]  /*25b0*/  P2R R113, PR, RZ, 0x8 ;  /* 0x00000008ff717803 */ /* 0x000fc40000000000 */
[----:B--2---:R-:W-:-:S05]  /*25c0*/  LOP3.LUT R85, R34, R14, R36, 0xf6, !PT ;  /* 0x0000000e22557212 */ /* 0x004fca00078ef624 */
[----:B------:R-:W-:-:S04]  /*25d0*/  IMAD R85, R212, 0x5000, R85 ;  /* 0x00005000d4557824 */ /* 0x000fc800078e0255 */
[----:B------:R-:W-:Y:S01]  /*25e0*/  IMAD R85, R85, 0x2, R22 ;  /* 0x0000000255557824 */ /* 0x000fe200078e0216 */
[----:B0-----:R-:W-:Y:S06]  /*25f0*/  @!P0 BRA `(.L_x_2693) ;  /* 0x0000007c00248947 */ /* 0x001fec0003800000 */
        /* <DEDUP_REMOVED lines=14> */
[C---:B------:R-:W-:Y:S01]  /*26e0*/  IMAD R15, R31.reuse, UR5, R14 ;  /* 0x000000051f0f7c24 */ /* 0x040fe2000f8e020e */
[----:B------:R-:W-:Y:S01]  /*26f0*/  VIMNMX R88, R88, 0x50, PT ;  /* 0x0000005058587848 */ /* 0x000fe20003fe0100 */
[----:B------:R-:W-:Y:S01]  /*2700*/  IMAD.WIDE.U32 R12, R31, UR4, R12 ;  /* 0x000000041f0c7c25 */ /* 0x000fe2000f8e000c */
[----:B------:R-:W-:-:S03]  /*2710*/  ULDC.64 UR4, c[0x0][0x308] ;  /* 0x0000c20000047ab9 */ /* 0x000fc60000000a00 */
[----:B------:R-:W-:Y:S02]  /*2720*/  IMAD.IADD R13, R13, 0x1, R15 ;  /* 0x000000010d0d7824 */ /* 0x000fe400078e020f */
[----:B------:R-:W-:Y:S02]  /*2730*/  IMAD R15, R3, UR4, RZ ;  /* 0x00000004030f7c24 */ /* 0x000fe4000f8e02ff */
[----:B------:R-:W-:Y:S02]  /*2740*/  IMAD R37, R11, R92, R32 ;  /* 0x0000005c0b257224 */ /* 0x000fe400078e0220 */
[C---:B------:R-:W-:Y:S02]  /*2750*/  IMAD R119, R30.reuse, UR5, R15 ;  /* 0x000000051e777c24 */ /* 0x040fe4000f8e020f */
[----:B------:R-:W-:Y:S01]  /*2760*/  IMAD.WIDE.U32 R32, R30, UR4, R12 ;  /* 0x000000041e207c25 */ /* 0x000fe2000f8e000c */
[----:B------:R-:W-:-:S03]  /*2770*/  ULDC.64 UR4, c[0x0][0x2e8] ;  /* 0x0000ba0000047ab9 */ /* 0x000fc60000000a00 */
[----:B------:R-:W-:Y:S01]  /*2780*/  IMAD R14, R121, R24, RZ ;  /* 0x00000018790e7224 */ /* 0x000fe200078e02ff */
[----:B------:R-:W-:Y:S01]  /*2790*/  LEA R120, P3, R32, UR4, 0x1 ;  /* 0x0000000420787c11 */ /* 0x000fe2000f8608ff */
[----:B------:R-:W-:Y:S02]  /*27a0*/  IMAD.IADD R119, R33, 0x1, R119 ;  /* 0x0000000121777824 */ /* 0x000fe400078e0277 */
[----:B------:R-:W-:Y:S02]  /*27b0*/  IMAD R35, R11, R98, R14 ;  /* 0x000000620b237224 */ /* 0x000fe400078e020e */
[----:B------:R-:W-:Y:S01]  /*27c0*/  IMAD.WIDE.U32 R14, R98, R24, RZ ;  /* 0x00000018620e7225 */ /* 0x000fe200078e00ff */
[----:B------:R-:W-:-:S03]  /*27d0*/  LEA.HI.X R119, R32, UR5, R119, 0x1, P3 ;  /* 0x0000000520777c11 */ /* 0x000fc600098f0c77 */
        /* <DEDUP_REMOVED lines=48> */
.L_x_2696:
[----:B------:R-:W-:Y:S05]  /*2ae0*/  BSYNC B1 ;  /* 0x0000000000017941 */ /* 0x000fea0003800000 */
.L_x_2695:
[----:B0----5:R-:W-:Y:S01]  /*2af0*/  IMAD.MOV.U32 R32, RZ, RZ, R64 ;  /* 0x000000ffff207224 */ /* 0x021fe200078e0040 */
[----:B------:R-:W-:Y:S01]  /*2b00*/  ISETP.GE.AND P4, PT, R37, R88, PT ;  /* 0x000000582500720c */ /* 0x000fe20003f86270 */
[----:B------:R-:W-:Y:S01]  /*2b10*/  IMAD.MOV.U32 R33, RZ, RZ, R65 ;  /* 0x000000ffff217224 */ /* 0x000fe200078e0041 */
[----:B------:R-:W-:Y:S01]  /*2b20*/  BSSY B1, `(.L_x_2697) ;  /* 0x0000046000017945 */ /* 0x000fe20003800000 */
        /* <DEDUP_REMOVED lines=30> */
[----:B------:R-:W-:Y:S02]  /*2d10*/  CS2R R56, SRZ ;  /* 0x0000000000387805 */ /* 0x000fe4000001ff00 */
[----:B------:R-:W-:Y:S02]  /*2d20*/  PRMT R127, R127, 0x5410, R35 ;  /* 0x000054107f7f7816 */ /* 0x000fe40000000023 */
[----:B------:R-:W-:Y:S02]  /*2d30*/  CS2R R60, SRZ ;  /* 0x00000000003c7805 */ /* 0x000fe4000001ff00 */
[----:B------:R-:W-:-:S02]  /*2d40*/  CS2R R50, SRZ ;  /* 0x0000000000327805 */ /* 0x000fc4000001ff00 */
        /* <DEDUP_REMOVED lines=35> */
.L_x_2698:
[----:B------:R-:W-:Y:S05]  /*2f80*/  BSYNC B1 ;  /* 0x0000000000017941 */ /* 0x000fea0003800000 */
.L_x_2697:
        /* <DEDUP_REMOVED lines=44> */
.L_x_2700:
[----:B------:R-:W-:Y:S05]  /*3250*/  BSYNC B1 ;  /* 0x0000000000017941 */ /* 0x000fea0003800000 */
.L_x_2699:
[----:B------:R-:W-:Y:S01]  /*3260*/  IMAD.MOV.U32 R11, RZ, RZ, R49 ;  /* 0x000000ffff0b7224 */ /* 0x000fe200078e0031 */
[----:B------:R-:W-:Y:S01]  /*3270*/  ULOP3.LUT UR4, UR60, 0x1, URZ, 0xfc, !UPT ;  /* 0x000000013c047892 */ /* 0x000fe2000f8efc3f */
        /* <DEDUP_REMOVED lines=33> */
[----:B------:R-:W-:Y:S01]  /*3490*/  UISETP.NE.AND UP0, UPT, UR4, 0x3, UPT ;  /* 0x000000030400788c */ /* 0x000fe2000bf05270 */
        /* <DEDUP_REMOVED lines=9> */
[----:B------:R-:W-:-:S02]  /*3530*/  PLOP3.LUT P0, PT, PT, PT, UP0, 0x80, 0x0 ;  /* 0x000000000000781c */ /* 0x000fc40003f0f008 */
        /* <DEDUP_REMOVED lines=22> */
.L_x_2701:
[----:B------:R-:W-:Y:S01]  /*36a0*/  IMAD R89, R212, 0x8, R22 ;  /* 0x00000008d4597824 */ /* 0x000fe200078e0216 */
[----:B------:R-:W-:Y:S01]  /*36b0*/  SHF.L.U32 R90, R228, 0x1f, RZ ;  /* 0x0000001fe45a7819 */ /* 0x000fe200000006ff */
[----:B------:R-:W-:Y:S03]  /*36c0*/  BSSY B1, `(.L_x_2702) ;  /* 0x0000003000017945 */ /* 0x000fe60003800000 */
[----:B------:R-:W0:Y:S02]  /*36d0*/  SYNCS.PHASECHK.TRANS64.TRYWAIT P6, [R89+URZ+0x38890], R90 ;  /* 0x0388905a590075a7 */ /* 0x000e2400080c017f */
[----:B0-----:R-:W-:Y:S05]  /*36e0*/  @!P6 BRA `(.L_x_2703) ;  /* 0x000002c40078e947 */ /* 0x001fea0003800000 */
.L_x_3085:
[----:B------:R-:W-:Y:S05]  /*36f0*/  BSYNC B1 ;  /* 0x0000000000017941 */ /* 0x000fea0003800000 */
.L_x_2702:
[----:B------:R-:W-:-:S03]  /*3700*/  UMOV UR4, 0xffffffff ;  /* 0xffffffff00047882 */ /* 0x000fc60000000000 */
[----:B------:R-:W-:Y:S05]  /*3710*/  BRA.DIV UR4, `(.L_x_2704) ;  /* 0x000002c604807947 */ /* 0x000fea000b800000 */
[----:B------:R1:W2:Y:S04]  /*3720*/  SHFL.IDX PT, R83, R119, RZ, 0x181f ;  /* 0x00181fff77537589 */ /* 0x0002a800000e0000 */
[----:B------:R1:W3:Y:S02]  /*3730*/  SHFL.IDX PT, R82, R120, RZ, 0x181f ;  /* 0x00181fff78527589 */ /* 0x0002e400000e0000 */
.L_x_3089:
        /* <DEDUP_REMOVED lines=45> */
[----:B------:R-:W-:Y:S01]  /*3a10*/  FFMA.FTZ R172, R15, R170, -R172 ;  /* 0x000000aa0fac7223 */ /* 0x000fe200000108ac */
        /* <DEDUP_REMOVED lines=11> */
.L_x_2710:
[----:B------:R-:W-:Y:S05]  /*3ad0*/  BSYNC B3 ;  /* 0x0000000000037941 */ /* 0x000fea0003800000 */
.L_x_2709:
[----:B------:R-:W-:Y:S02]  /*3ae0*/  ULDC.64 UR4, c[0x0][0x208] ;  /* 0x0000820000047ab9 */ /* 0x000fe40000000a00 */
[----:B0-----:R4:W-:Y:S03]  /*3af0*/  ST.E.128 desc[UR4][R80.64], R12 ;  /* 0x0000000c50007985 */ /* 0x0019e6000c101d04 */
.L_x_2708:
[----:B------:R-:W-:Y:S05]  /*3b00*/  BSYNC B2 ;  /* 0x0000000000027941 */ /* 0x000fea0003800000 */
.L_x_2707:
        /* <DEDUP_REMOVED lines=55> */
.L_x_2714:
[----:B------:R-:W-:Y:S05]  /*3e80*/  BSYNC B3 ;  /* 0x0000000000037941 */ /* 0x000fea0003800000 */
.L_x_2713:
[----:B------:R-:W-:Y:S02]  /*3e90*/  ULDC.64 UR4, c[0x0][0x208] ;  /* 0x0000820000047ab9 */ /* 0x000fe40000000a00 */
[----:B0-----:R0:W-:Y:S03]  /*3ea0*/  ST.E.128 desc[UR4][R76.64], R12 ;  /* 0x0000000c4c007985 */ /* 0x0011e6000c101d04 */
.L_x_2712:
[----:B------:R-:W-:Y:S05]  /*3eb0*/  BSYNC B2 ;  /* 0x0000000000027941 */ /* 0x000fea0003800000 */
.L_x_2711:
        /* <DEDUP_REMOVED lines=9> */
[--C-:B------:R-:W-:Y:S02]  /*3f50*/  SHF.R.U64 R75, R70, 0x10, R71.reuse ;  /* 0x00000010464b7819 */ /* 0x100fe40000001247 */
[----:B------:R-:W-:Y:S01]  /*3f60*/  SHF.R.U32.HI R70, RZ, 0x10, R71 ;  /* 0x00000010ff467819 */ /* 0x000fe20000011647 */
[----:B----4-:R-:W-:Y:S01]  /*3f70*/  IMAD.U32 R71, R13, 0x10000, RZ ;  /* 0x000100000d477824 */ /* 0x010fe200078e00ff */
[--C-:B------:R-:W-:Y:S01]  /*3f80*/  SHF.R.U64 R74, R68, 0x10, R69.reuse ;  /* 0x00000010444a7819 */ /* 0x100fe20000001245 */
[----:B------:R-:W-:Y:S01]  /*3f90*/  IMAD.U32 R68, R14, 0x10000, RZ ;  /* 0x000100000e447824 */ /* 0x000fe200078e00ff */
[----:B------:R-:W-:Y:S02]  /*3fa0*/  SHF.R.U32.HI R77, RZ, 0x10, R69 ;  /* 0x00000010ff4d7819 */ /* 0x000fe40000011645 */
[----:B------:R-:W-:Y:S02]  /*3fb0*/  PRMT R182, R182, 0x5410, R75 ;  /* 0x00005410b6b67816 */ /* 0x000fe4000000004b */
[----:B------:R-:W-:-:S02]  /*3fc0*/  PRMT R183, R183, 0x5410, R70 ;  /* 0x00005410b7b77816 */ /* 0x000fc40000000046 */
[----:B------:R-:W-:Y:S02]  /*3fd0*/  PRMT R179, R179, 0x5410, R74 ;  /* 0x00005410b3b37816 */ /* 0x000fe4000000004a */
[----:B------:R-:W-:Y:S02]  /*3fe0*/  PRMT R180, R180, 0x5410, R77 ;  /* 0x00005410b4b47816 */ /* 0x000fe4000000004d */
[----:B------:R-:W-:Y:S01]  /*3ff0*/  LOP3.LUT R69, R14, 0xffff0000, RZ, 0xc0, !PT ;  /* 0xffff00000e457812 */ /* 0x000fe200078ec0ff */
[C---:B------:R-:W-:Y:S01]  /*4000*/  IMAD.U32 R14, R15.reuse, 0x10000, RZ ;  /* 0x000100000f0e7824 */ /* 0x040fe200078e00ff */
[----:B------:R-:W-:Y:S01]  /*4010*/  LOP3.LUT R11, R15, 0xffff0000, RZ, 0xc0, !PT ;  /* 0xffff00000f0b7812 */ /* 0x000fe200078ec0ff */
[----:B------:R-:W-:Y:S01]  /*4020*/  IMAD.U32 R15, R183, 0x10000, RZ ;  /* 0x00010000b70f7824 */ /* 0x000fe200078e00ff */
[----:B------:R-:W-:Y:S01]  /*4030*/  LOP3.LUT R70, R13, 0xffff0000, RZ, 0xc0, !PT ;  /* 0xffff00000d467812 */ /* 0x000fe200078ec0ff */
[----:B------:R-:W-:Y:S01]  /*4040*/  IMAD.U32 R74, R180, 0x10000, RZ ;  /* 0x00010000b44a7824 */ /* 0x000fe200078e00ff */
[----:B------:R-:W-:Y:S01]  /*4050*/  LOP3.LUT R76, R182, 0xffff0000, RZ, 0xc0, !PT ;  /* 0xffff0000b64c7812 */ /* 0x000fe200078ec0ff */
[----:B------:R-:W-:Y:S01]  /*4060*/  FMUL.FTZ R79, R69, R15 ;  /* 0x0000000f454f7220 */ /* 0x000fe20000410000 */
[----:B------:R-:W-:Y:S01]  /*4070*/  LOP3.LUT R75, R179, 0xffff0000, RZ, 0xc0, !PT ;  /* 0xffff0000b34b7812 */ /* 0x000fe200078ec0ff */
[----:B------:R-:W-:-:S02]  /*4080*/  IMAD.U32 R13, R12, 0x10000, RZ ;  /* 0x000100000c0d7824 */ /* 0x000fc400078e00ff */
[----:B------:R-:W-:Y:S01]  /*4090*/  FMUL.FTZ R69, R69, R74 ;  /* 0x0000004a45457220 */ /* 0x000fe20000410000 */
[CC--:B------:R-:W-:Y:S01]  /*40a0*/  FMUL.FTZ R78, R70.reuse, R76.reuse ;  /* 0x0000004c464e7220 */ /* 0x0c0fe20000410000 */
[----:B------:R-:W-:Y:S01]  /*40b0*/  LOP3.LUT R183, R183, 0xffff0000, RZ, 0xc0, !PT ;  /* 0xffff0000b7b77812 */ /* 0x000fe200078ec0ff */
[-C--:B------:R-:W-:Y:S01]  /*40c0*/  FMUL.FTZ R77, R70, R75.reuse ;  /* 0x0000004b464d7220 */ /* 0x080fe20000410000 */
[----:B------:R-:W-:Y:S01]  /*40d0*/  LOP3.LUT R180, R180, 0xffff0000, RZ, 0xc0, !PT ;  /* 0xffff0000b4b47812 */ /* 0x000fe200078ec0ff */
[----:B------:R-:W-:Y:S01]  /*40e0*/  IMAD.U32 R182, R182, 0x10000, RZ ;  /* 0x00010000b6b67824 */ /* 0x000fe200078e00ff */
[----:B------:R-:W-:Y:S01]  /*40f0*/  LOP3.LUT R12, R12, 0xffff0000, RZ, 0xc0, !PT ;  /* 0xffff00000c0c7812 */ /* 0x000fe200078ec0ff */
[----:B------:R-:W-:Y:S02]  /*4100*/  IMAD.U32 R179, R179, 0x10000, RZ ;  /* 0x00010000b3b37824 */ /* 0x000fe400078e00ff */
[C---:B------:R-:W-:Y:S01]  /*4110*/  FFMA.FTZ R70, R71.reuse, R75, -R78 ;  /* 0x0000004b47467223 */ /* 0x040fe2000001084e */
[----:B------:R-:W-:Y:S01]  /*4120*/  FFMA.FTZ R71, R71, R76, R77 ;  /* 0x0000004c47477223 */ /* 0x000fe2000001004d */
[C---:B------:R-:W-:Y:S01]  /*4130*/  FFMA.FTZ R69, R68.reuse, R15, R69 ;  /* 0x0000000f44457223 */ /* 0x040fe20000010045 */
[----:B------:R-:W-:Y:S01]  /*4140*/  FFMA.FTZ R74, R68, R74, -R79 ;  /* 0x0000004a444a7223 */ /* 0x000fe2000001084f */
        /* <DEDUP_REMOVED lines=11> */
[----:B------:R-:W-:-:S07]  /*4200*/  F2FP.BF16.F32.PACK_AB R12, R11, R68 ;  /* 0x000000440b0c723e */ /* 0x000fce00000010ff */
.L_x_2718:
[----:B------:R-:W-:Y:S05]  /*4210*/  BSYNC B3 ;  /* 0x0000000000037941 */ /* 0x000fea0003800000 */
.L_x_2717:
[----:B------:R-:W-:Y:S02]  /*4220*/  ULDC.64 UR4, c[0x0][0x208] ;  /* 0x0000820000047ab9 */ /* 0x000fe40000000a00 */
[----:B----4-:R0:W-:Y:S03]  /*4230*/  ST.E.128 desc[UR4][R72.64], R12 ;  /* 0x0000000c48007985 */ /* 0x0101e6000c101d04 */
.L_x_2716:
[----:B------:R-:W-:Y:S05]  /*4240*/  BSYNC B2 ;  /* 0x0000000000027941 */ /* 0x000fea0003800000 */
.L_x_2715:
        /* <DEDUP_REMOVED lines=9> */
[----:B------:R-:W-:Y:S02]  /*42e0*/  SHF.R.U32.HI R67, RZ, 0x10, R67 ;  /* 0x00000010ff437819 */ /* 0x000fe40000011643 */
[--C-:B------:R-:W-:Y:S01]  /*42f0*/  SHF.R.U64 R73, R64, 0x10, R65.reuse ;  /* 0x0000001040497819 */ /* 0x100fe20000001241 */
[----:B----4-:R-:W-:Y:S01]  /*4300*/  IMAD.U32 R64, R14, 0x10000, RZ ;  /* 0x000100000e407824 */ /* 0x010fe200078e00ff */
[----:B------:R-:W-:Y:S02]  /*4310*/  SHF.R.U32.HI R71, RZ, 0x10, R65 ;  /* 0x00000010ff477819 */ /* 0x000fe40000011641 */
[----:B------:R-:W-:Y:S02]  /*4320*/  PRMT R178, R178, 0x5410, R67 ;  /* 0x00005410b2b27816 */ /* 0x000fe40000000043 */
[----:B------:R-:W-:-:S02]  /*4330*/  PRMT R174, R174, 0x5410, R73 ;  /* 0x00005410aeae7816 */ /* 0x000fc40000000049 */
[----:B------:R-:W-:Y:S01]  /*4340*/  PRMT R176, R176, 0x5410, R71 ;  /* 0x00005410b0b07816 */ /* 0x000fe20000000047 */
[----:B------:R-:W-:Y:S01]  /*4350*/  IMAD.U32 R72, R178, 0x10000, RZ ;  /* 0x00010000b2487824 */ /* 0x000fe200078e00ff */
[----:B------:R-:W-:Y:S01]  /*4360*/  PRMT R177, R177, 0x5410, R66 ;  /* 0x00005410b1b17816 */ /* 0x000fe20000000042 */
[----:B------:R-:W-:Y:S01]  /*4370*/  IMAD.U32 R66, R13, 0x10000, RZ ;  /* 0x000100000d427824 */ /* 0x000fe200078e00ff */
[----:B------:R-:W-:Y:S01]  /*4380*/  LOP3.LUT R65, R14, 0xffff0000, RZ, 0xc0, !PT ;  /* 0xffff00000e417812 */ /* 0x000fe200078ec0ff */
[C---:B------:R-:W-:Y:S01]  /*4390*/  IMAD.U32 R14, R15.reuse, 0x10000, RZ ;  /* 0x000100000f0e7824 */ /* 0x040fe200078e00ff */
[----:B------:R-:W-:Y:S01]  /*43a0*/  LOP3.LUT R11, R15, 0xffff0000, RZ, 0xc0, !PT ;  /* 0xffff00000f0b7812 */ /* 0x000fe200078ec0ff */
        /* <DEDUP_REMOVED lines=8> */
[C---:B------:R-:W-:Y:S01]  /*4430*/  FMUL.FTZ R73, R15.reuse, R71 ;  /* 0x000000470f497220 */ /* 0x040fe20000410000 */
[----:B------:R-:W-:Y:S01]  /*4440*/  LOP3.LUT R176, R176, 0xffff0000, RZ, 0xc0, !PT ;  /* 0xffff0000b0b07812 */ /* 0x000fe200078ec0ff */
[-C--:B------:R-:W-:Y:S01]  /*4450*/  FMUL.FTZ R74, R15, R67.reuse ;  /* 0x000000430f4a7220 */ /* 0x080fe20000410000 */
[----:B------:R-:W-:Y:S01]  /*4460*/  LOP3.LUT R15, R12, 0xffff0000, RZ, 0xc0, !PT ;  /* 0xffff00000c0f7812 */ /* 0x000fe200078ec0ff */
[----:B------:R-:W-:Y:S01]  /*4470*/  FFMA.FTZ R12, R66, R67, -R73 ;  /* 0x00000043420c7223 */ /* 0x000fe20000010849 */
[----:B------:R-:W-:Y:S01]  /*4480*/  FFMA.FTZ R72, R64, R72, R65 ;  /* 0x0000004840487223 */ /* 0x000fe20000010041 */
[----:B------:R-:W-:Y:S01]  /*4490*/  FFMA.FTZ R71, R66, R71, R74 ;  /* 0x0000004742477223 */ /* 0x000fe2000001004a */
[----:B------:R-:W-:-:S02]  /*44a0*/  IMAD.U32 R66, R177, 0x10000, RZ ;  /* 0x00010000b1427824 */ /* 0x000fc400078e00ff */
[C---:B------:R-:W-:Y:S01]  /*44b0*/  FMUL.FTZ R65, R11.reuse, R178 ;  /* 0x000000b20b417220 */ /* 0x040fe20000410000 */
[----:B------:R-:W-:Y:S02]  /*44c0*/  IMAD.U32 R174, R174, 0x10000, RZ ;  /* 0x00010000aeae7824 */ /* 0x000fe400078e00ff */
[----:B------:R-:W-:Y:S01]  /*44d0*/  FMUL.FTZ R11, R11, R176 ;  /* 0x000000b00b0b7220 */ /* 0x000fe20000410000 */
[----:B------:R-:W-:Y:S01]  /*44e0*/  FFMA.FTZ R75, R64, R70, -R75 ;  /* 0x00000046404b7223 */ /* 0x000fe2000001084b */
[C---:B------:R-:W-:Y:S01]  /*44f0*/  FMUL.FTZ R64, R15.reuse, R66 ;  /* 0x000000420f407220 */ /* 0x040fe20000410000 */
[C---:B------:R-:W-:Y:S01]  /*4500*/  FFMA.FTZ R65, R14.reuse, R176, -R65 ;  /* 0x000000b00e417223 */ /* 0x040fe20000010841 */
[----:B------:R-:W-:Y:S01]  /*4510*/  FMUL.FTZ R15, R15, R174 ;  /* 0x000000ae0f0f7220 */ /* 0x000fe20000410000 */
[----:B------:R-:W-:Y:S01]  /*4520*/  FFMA.FTZ R14, R14, R178, R11 ;  /* 0x000000b20e0e7223 */ /* 0x000fe2000001000b */
[C---:B------:R-:W-:Y:S02]  /*4530*/  FFMA.FTZ R64, R13.reuse, R174, -R64 ;  /* 0x000000ae0d407223 */ /* 0x040fe40000010840 */
[----:B------:R-:W-:Y:S01]  /*4540*/  FFMA.FTZ R15, R13, R66, R15 ;  /* 0x000000420d0f7223 */ /* 0x000fe2000001000f */
[----:B------:R-:W-:-:S02]  /*4550*/  F2FP.BF16.F32.PACK_AB R13, R71, R12 ;  /* 0x0000000c470d723e */ /* 0x000fc400000010ff */
[----:B------:R-:W-:Y:S02]  /*4560*/  F2FP.BF16.F32.PACK_AB R65, R14, R65 ;  /* 0x000000410e41723e */ /* 0x000fe400000010ff */
[----:B------:R-:W-:Y:S02]  /*4570*/  F2FP.BF16.F32.PACK_AB R12, R15, R64 ;  /* 0x000000400f0c723e */ /* 0x000fe400000010ff */
[----:B------:R-:W-:Y:S01]  /*4580*/  F2FP.BF16.F32.PACK_AB R14, R72, R75 ;  /* 0x0000004b480e723e */ /* 0x000fe200000010ff */
[----:B------:R-:W-:-:S07]  /*4590*/  IMAD.MOV.U32 R15, RZ, RZ, R65 ;  /* 0x000000ffff0f7224 */ /* 0x000fce00078e0041 */
.L_x_2720:
[----:B------:R-:W-:Y:S05]  /*45a0*/  BSYNC B2 ;  /* 0x0000000000027941 */ /* 0x000fea0003800000 */
.L_x_2719:
[----:B------:R-:W-:Y:S02]  /*45b0*/  ULDC.64 UR4, c[0x0][0x208] ;  /* 0x0000820000047ab9 */ /* 0x000fe40000000a00 */
[----:B----4-:R0:W-:Y:S03]  /*45c0*/  ST.E.128 desc[UR4][R68.64], R12 ;  /* 0x0000000c44007985 */ /* 0x0101e6000c101d04 */
.L_x_2706:
[----:B------:R-:W-:Y:S05]  /*45d0*/  BSYNC B1 ;  /* 0x0000000000017941 */ /* 0x000fea0003800000 */
.L_x_2705:
[----:B------:R-:W-:-:S03]  /*45e0*/  UMOV UR4, 0xffffffff ;  /* 0xffffffff00047882 */ /* 0x000fc60000000000 */
[----:B------:R-:W-:Y:S05]  /*45f0*/  BRA.DIV UR4, `(.L_x_2721) ;  /* 0x000002ba04147947 */ /* 0x000fea000b800000 */
[----:B------:R0:W0:Y:S04]  /*4600*/  SHFL.IDX PT, R67, R119, 0x1, 0x181f ;  /* 0x00381f0077437f89 */ /* 0x00002800000e0000 */
[----:B------:R0:W0:Y:S02]  /*4610*/  SHFL.IDX PT, R66, R120, 0x1, 0x181f ;  /* 0x00381f0078427f89 */ /* 0x00002400000e0000 */
.L_x_3093:
        /* <DEDUP_REMOVED lines=11> */
[--C-:B------:R-:W-:Y:S01]  /*46d0*/  SHF.R.U64 R69, R60, 0x10, R61.reuse ;  /* 0x000000103c457819 */ /* 0x100fe2000000123d */
[----:B----4-:R-:W-:Y:S01]  /*46e0*/  IMAD.U32 R60, R14, 0x10000, RZ ;  /* 0x000100000e3c7824 */ /* 0x010fe200078e00ff */
[----:B------:R-:W-:Y:S02]  /*46f0*/  SHF.R.U32.HI R70, RZ, 0x10, R61 ;  /* 0x00000010ff467819 */ /* 0x000fe4000001163d */
[--C-:B------:R-:W-:Y:S02]  /*4700*/  SHF.R.U64 R61, R62, 0x10, R63.reuse ;  /* 0x000000103e3d7819 */ /* 0x100fe4000000123f */
        /* <DEDUP_REMOVED lines=14> */
[----:B------:R-:W-:Y:S01]  /*47f0*/  FMUL.FTZ R72, R61, R70 ;  /* 0x000000463d487220 */ /* 0x000fe20000410000 */
[----:B------:R-:W-:-:S02]  /*4800*/  IMAD.U32 R15, R13, 0x10000, RZ ;  /* 0x000100000d0f7824 */ /* 0x000fc400078e00ff */
[-C--:B------:R-:W-:Y:S01]  /*4810*/  FMUL.FTZ R61, R61, R68.reuse ;  /* 0x000000443d3d7220 */ /* 0x080fe20000410000 */
[----:B------:R-:W-:Y:S01]  /*4820*/  IMAD.U32 R13, R12, 0x10000, RZ ;  /* 0x000100000c0d7824 */ /* 0x000fe200078e00ff */
[----:B------:R-:W-:Y:S01]  /*4830*/  LOP3.LUT R165, R165, 0xffff0000, RZ, 0xc0, !PT ;  /* 0xffff0000a5a57812 */ /* 0x000fe200078ec0ff */
[C---:B------:R-:W-:Y:S01]  /*4840*/  FFMA.FTZ R72, R15.reuse, R68, -R72 ;  /* 0x000000440f487223 */ /* 0x040fe20000010848 */
[----:B------:R-:W-:Y:S01]  /*4850*/  FFMA.FTZ R61, R15, R70, R61 ;  /* 0x000000460f3d7223 */ /* 0x000fe2000001003d */
[C---:B------:R-:W-:Y:S01]  /*4860*/  FMUL.FTZ R15, R62.reuse, R63 ;  /* 0x0000003f3e0f7220 */ /* 0x040fe20000410000 */
[----:B------:R-:W-:Y:S01]  /*4870*/  LOP3.LUT R163, R163, 0xffff0000, RZ, 0xc0, !PT ;  /* 0xffff0000a3a37812 */ /* 0x000fe200078ec0ff */
[-C--:B------:R-:W-:Y:S01]  /*4880*/  FMUL.FTZ R71, R62, R69.reuse ;  /* 0x000000453e477220 */ /* 0x080fe20000410000 */
[----:B------:R-:W-:Y:S01]  /*4890*/  LOP3.LUT R12, R12, 0xffff0000, RZ, 0xc0, !PT ;  /* 0xffff00000c0c7812 */ /* 0x000fe200078ec0ff */
[----:B------:R-:W-:Y:S02]  /*48a0*/  IMAD.U32 R162, R162, 0x10000, RZ ;  /* 0x00010000a2a27824 */ /* 0x000fe400078e00ff */
[C---:B------:R-:W-:Y:S01]  /*48b0*/  FFMA.FTZ R62, R60.reuse, R69, R15 ;  /* 0x000000453c3e7223 */ /* 0x040fe2000001000f */
[----:B------:R-:W-:Y:S01]  /*48c0*/  FFMA.FTZ R71, R60, R63, -R71 ;  /* 0x0000003f3c477223 */ /* 0x000fe20000010847 */
        /* <DEDUP_REMOVED lines=12> */
.L_x_2727:
[----:B------:R-:W-:Y:S05]  /*4990*/  BSYNC B3 ;  /* 0x0000000000037941 */ /* 0x000fea0003800000 */
.L_x_2726:
[----:B------:R-:W-:Y:S02]  /*49a0*/  ULDC.64 UR4, c[0x0][0x208] ;  /* 0x0000820000047ab9 */ /* 0x000fe40000000a00 */
[----:B----4-:R0:W-:Y:S03]  /*49b0*/  ST.E.128 desc[UR4][R64.64], R12 ;  /* 0x0000000c40007985 */ /* 0x0101e6000c101d04 */
.L_x_2725:
[----:B------:R-:W-:Y:S05]  /*49c0*/  BSYNC B2 ;  /* 0x0000000000027941 */ /* 0x000fea0003800000 */
.L_x_2724:
        /* <DEDUP_REMOVED lines=55> */
.L_x_2731:
[----:B------:R-:W-:Y:S05]  /*4d40*/  BSYNC B3 ;  /* 0x0000000000037941 */ /* 0x000fea0003800000 */
.L_x_2730:
[----:B------:R-:W-:Y:S02]  /*4d50*/  ULDC.64 UR4, c[0x0][0x208] ;  /* 0x0000820000047ab9 */ /* 0x000fe40000000a00 */
[----:B----4-:R0:W-:Y:S03]  /*4d60*/  ST.E.128 desc[UR4][R60.64], R12 ;  /* 0x0000000c3c007985 */ /* 0x0101e6000c101d04 */
.L_x_2729:
[----:B------:R-:W-:Y:S05]  /*4d70*/  BSYNC B2 ;  /* 0x0000000000027941 */ /* 0x000fea0003800000 */
.L_x_2728:
        /* <DEDUP_REMOVED lines=55> */
.L_x_2735:
[----:B------:R-:W-:Y:S05]  /*50f0*/  BSYNC B3 ;  /* 0x0000000000037941 */ /* 0x000fea0003800000 */
.L_x_2734:
[----:B------:R-:W-:Y:S02]  /*5100*/  ULDC.64 UR4, c[0x0][0x208] ;  /* 0x0000820000047ab9 */ /* 0x000fe40000000a00 */
[----:B----4-:R0:W-:Y:S03]  /*5110*/  ST.E.128 desc[UR4][R56.64], R12 ;  /* 0x0000000c38007985 */ /* 0x0101e6000c101d04 */
.L_x_2733:
[----:B------:R-:W-:Y:S05]  /*5120*/  BSYNC B2 ;  /* 0x0000000000027941 */ /* 0x000fea0003800000 */
.L_x_2732:
        /* <DEDUP_REMOVED lines=54> */
.L_x_2737:
[----:B------:R-:W-:Y:S05]  /*5490*/  BSYNC B2 ;  /* 0x0000000000027941 */ /* 0x000fea0003800000 */
.L_x_2736:
[----:B------:R-:W-:Y:S02]  /*54a0*/  ULDC.64 UR4, c[0x0][0x208] ;  /* 0x0000820000047ab9 */ /* 0x000fe40000000a00 */
[----:B----4-:R0:W-:Y:S03]  /*54b0*/  ST.E.128 desc[UR4][R52.64], R12 ;  /* 0x0000000c34007985 */ /* 0x0101e6000c101d04 */
.L_x_2723:
[----:B------:R-:W-:Y:S05]  /*54c0*/  BSYNC B1 ;  /* 0x0000000000017941 */ /* 0x000fea0003800000 */
.L_x_2722:
[----:B------:R-:W-:-:S03]  /*54d0*/  UMOV UR4, 0xffffffff ;  /* 0xffffffff00047882 */ /* 0x000fc60000000000 */
[----:B------:R-:W-:Y:S05]  /*54e0*/  BRA.DIV UR4, `(.L_x_2738) ;  /* 0x000002aa04a47947 */ /* 0x000fea000b800000 */
[----:B01----:R-:W0:Y:S04]  /*54f0*/  SHFL.IDX PT, R119, R119, 0x2, 0x181f ;  /* 0x00581f0077777f89 */ /* 0x003e2800000e0000 */
[----:B------:R-:W1:Y:S02]  /*5500*/  SHFL.IDX PT, R120, R120, 0x2, 0x181f ;  /* 0x00581f0078787f89 */ /* 0x000e6400000e0000 */
.L_x_3097:
        /* <DEDUP_REMOVED lines=56> */
.L_x_2743:
[----:B------:R-:W-:Y:S05]  /*5890*/  BSYNC B2 ;  /* 0x0000000000027941 */ /* 0x000fea0003800000 */
.L_x_2742:
[----:B------:R-:W-:Y:S02]  /*58a0*/  ULDC.64 UR4, c[0x0][0x208] ;  /* 0x0000820000047ab9 */ /* 0x000fe40000000a00 */
[----:B--2---:R0:W-:Y:S03]  /*58b0*/  ST.E.128 desc[UR4][R48.64], R12 ;  /* 0x0000000c30007985 */ /* 0x0041e6000c101d04 */
.L_x_2741:
[----:B------:R-:W-:Y:S05]  /*58c0*/  BSYNC B1 ;  /* 0x0000000000017941 */ /* 0x000fea0003800000 */
.L_x_2740:
        /* <DEDUP_REMOVED lines=55> */
.L_x_2747:
[----:B------:R-:W-:Y:S05]  /*5c40*/  BSYNC B2 ;  /* 0x0000000000027941 */ /* 0x000fea0003800000 */
.L_x_2746:
[----:B------:R-:W-:Y:S02]  /*5c50*/  ULDC.64 UR4, c[0x0][0x208] ;  /* 0x0000820000047ab9 */ /* 0x000fe40000000a00 */
[----:B----4-:R0:W-:Y:S03]  /*5c60*/  ST.E.128 desc[UR4][R44.64], R12 ;  /* 0x0000000c2c007985 */ /* 0x0101e6000c101d04 */
.L_x_2745:
[----:B------:R-:W-:Y:S05]  /*5c70*/  BSYNC B1 ;  /* 0x0000000000017941 */ /* 0x000fea0003800000 */
.L_x_2744:
        /* <DEDUP_REMOVED lines=55> */
.L_x_2751:
[----:B------:R-:W-:Y:S05]  /*5ff0*/  BSYNC B2 ;  /* 0x0000000000027941 */ /* 0x000fea0003800000 */
.L_x_2750:
[----:B------:R-:W-:Y:S02]  /*6000*/  ULDC.64 UR4, c[0x0][0x208] ;  /* 0x0000820000047ab9 */ /* 0x000fe40000000a00 */
[----:B----4-:R0:W-:Y:S03]  /*6010*/  ST.E.128 desc[UR4][R40.64], R12 ;  /* 0x0000000c28007985 */ /* 0x0101e6000c101d04 */
.L_x_2749:
[----:B------:R-:W-:Y:S05]  /*6020*/  BSYNC B1 ;  /* 0x0000000000017941 */ /* 0x000fea0003800000 */
.L_x_2748:
        /* <DEDUP_REMOVED lines=54> */
.L_x_2753:
[----:B------:R-:W-:Y:S05]  /*6390*/  BSYNC B1 ;  /* 0x0000000000017941 */ /* 0x000fea0003800000 */
.L_x_2752:
[----:B------:R-:W-:Y:S02]  /*63a0*/  ULDC.64 UR4, c[0x0][0x208] ;  /* 0x0000820000047ab9 */ /* 0x000fe40000000a00 */
[----:B----4-:R0:W-:Y:S01]  /*63b0*/  ST.E.128 desc[UR4][R36.64], R12 ;  /* 0x0000000c24007985 */ /* 0x0101e2000c101d04 */
[----:B------:R-:W-:Y:S05]  /*63c0*/  BRA `(.L_x_2739) ;  /* 0x0000004400987947 */ /* 0x000fea0003800000 */
.L_x_2694:
        /* <DEDUP_REMOVED lines=38> */
.L_x_2755:
[----:B------:R-:W-:Y:S05]  /*6630*/  BSYNC B1 ;  /* 0x0000000000017941 */ /* 0x000fea0003800000 */
.L_x_2754:
        /* <DEDUP_REMOVED lines=67> */
.L_x_2757:
[----:B------:R-:W-:Y:S05]  /*6a70*/  BSYNC B1 ;  /* 0x0000000000017941 */ /* 0x000fea0003800000 */
.L_x_2756:
        /* <DEDUP_REMOVED lines=34> */
.L_x_2759:
[----:B------:R-:W-:Y:S05]  /*6ca0*/  BSYNC B1 ;  /* 0x0000000000017941 */ /* 0x000fea0003800000 */
.L_x_2758:
        /* <DEDUP_REMOVED lines=68> */
.L_x_2760:
[----:B------:R-:W-:Y:S01]  /*70f0*/  IMAD R89, R212, 0x8, R22 ;  /* 0x00000008d4597824 */ /* 0x000fe200078e0216 */
[----:B------:R-:W-:Y:S01]  /*7100*/  SHF.L.U32 R90, R228, 0x1f, RZ ;  /* 0x0000001fe45a7819 */ /* 0x000fe200000006ff */
[----:B------:R-:W0:Y:S01]  /*7110*/  LDC R136, c[0x0][0x2f4] ;  /* 0x0000bd00ff887b82 */ /* 0x000e220000000800 */
[----:B------:R-:W-:Y:S02]  /*7120*/  BSSY B1, `(.L_x_2761) ;  /* 0x0000003000017945 */ /* 0x000fe40003800000 */
[----:B------:R-:W1:Y:S02]  /*7130*/  SYNCS.PHASECHK.TRANS64.TRYWAIT P6, [R89+URZ+0x38890], R90 ;  /* 0x0388905a590075a7 */ /* 0x000e6400080c017f */
[----:B-1----:R-:W-:Y:S05]  /*7140*/  @!P6 BRA `(.L_x_2762) ;  /* 0x0000028c00d8e947 */ /* 0x002fea0003800000 */
.L_x_3098:
[----:B------:R-:W-:Y:S05]  /*7150*/  BSYNC B1 ;  /* 0x0000000000017941 */ /* 0x000fea0003800000 */
.L_x_2761:
[----:B------:R-:W-:Y:S01]  /*7160*/  UMOV UR4, 0xffffffff ;  /* 0xffffffff00047882 */ /* 0x000fe20000000000 */
[----:B0-----:R-:W-:Y:S02]  /*7170*/  IMAD.IADD R137, R136, 0x1, -R115 ;  /* 0x0000000188897824 */ /* 0x001fe400078e0a73 */
[----:B------:R-:W-:Y:S05]  /*7180*/  BRA.DIV UR4, `(.L_x_2763) ;  /* 0x0000028e04dc7947 */ /* 0x000fea000b800000 */
[----:B------:R0:W2:Y:S04]  /*7190*/  SHFL.IDX PT, R125, R119, RZ, 0x181f ;  /* 0x00181fff777d7589 */ /* 0x0000a800000e0000 */
[----:B------:R0:W3:Y:S02]  /*71a0*/  SHFL.IDX PT, R124, R120, RZ, 0x181f ;  /* 0x00181fff787c7589 */ /* 0x0000e400000e0000 */
.L_x_3102:
[----:B------:R-:W-:Y:S04]  /*71b0*/  BSSY B1, `(.L_x_2764) ;  /* 0x00000fd000017945 */ /* 0x000fe80003800000 */
[----:B------:R-:W-:Y:S05]  /*71c0*/  @P3 BRA `(.L_x_2765) ;  /* 0x0000000c00ec3947 */ /* 0x000fea0003800000 */
[----:B------:R-:W-:Y:S01]  /*71d0*/  ISETP.NE.AND P3, PT, R4, RZ, PT ;  /* 0x000000ff0400720c */ /* 0x000fe20003f65270 */
[----:B------:R-:W-:-:S12]  /*71e0*/  BSSY B2, `(.L_x_2766) ;  /* 0x000007d000027945 */ /* 0x000fd80003800000 */
[----:B------:R-:W-:Y:S05]  /*71f0*/  @!P3 BRA `(.L_x_2767) ;  /* 0x0000000400ecb947 */ /* 0x000fea0003800000 */
[----:B------:R-:W4:Y:S01]  /*7200*/  LDL R14, [R1+0x58] ;  /* 0x00005800010e7983 */ /* 0x000f220000100800 */
        /* <DEDUP_REMOVED lines=14> */
[----:B------:R-:W-:Y:S02]  /*72f0*/  ISETP.GE.AND P3, PT, R129, R136, PT ;  /* 0x000000888100720c */ /* 0x000fe40003f66270 */
[----:B------:R-:W-:Y:S01]  /*7300*/  LOP3.LUT R11, R11, R13, RZ, 0x3c, !PT ;  /* 0x0000000d0b0b7212 */ /* 0x000fe200078e3cff */
[----:B------:R-:W-:-:S10]  /*7310*/  IMAD R13, R212, 0x5000, R134 ;  /* 0x00005000d40d7824 */ /* 0x000fd400078e0286 */
[----:B------:R-:W-:-:S04]  /*7320*/  @!P3 IMAD.WIDE R128, R129, 0x2, R124 ;  /* 0x000000028180b825 */ /* 0x000fc800078e027c */
[----:B----4-:R-:W-:-:S04]  /*7330*/  IMAD R12, R12, 0x1400, R14 ;  /* 0x000014000c0c7824 */ /* 0x010fc800078e020e */
[----:B------:R-:W-:Y:S02]  /*7340*/  IMAD.IADD R11, R12, 0x1, R11 ;  /* 0x000000010c0b7824 */ /* 0x000fe400078e020b */
[----:B------:R-:W-:Y:S02]  /*7350*/  IMAD R12, R13, 0x2, R22 ;  /* 0x000000020d0c7824 */ /* 0x000fe400078e0216 */
[----:B------:R-:W-:-:S04]  /*7360*/  IMAD R11, R212, 0x5000, R11 ;  /* 0x00005000d40b7824 */ /* 0x000fc800078e020b */
[----:B------:R-:W-:Y:S01]  /*7370*/  IMAD R80, R11, 0x2, R22 ;  /* 0x000000020b507824 */ /* 0x000fe200078e0216 */
[----:B------:R-:W2:Y:S05]  /*7380*/  LDS.128 R12, [R12+0x24400] ;  /* 0x024400000c0c7984 */ /* 0x000eaa0000000c00 */
        /* <DEDUP_REMOVED lines=11> */
[----:B------:R-:W-:-:S02]  /*7440*/  PRMT R36, R144, 0x5432, R36 ;  /* 0x0000543290247816 */ /* 0x000fc40000000024 */
[----:B------:R-:W-:Y:S02]  /*7450*/  PRMT R44, R147, 0x5432, R44 ;  /* 0x00005432932c7816 */ /* 0x000fe4000000002c */
[--C-:B------:R-:W-:Y:S01]  /*7460*/  SHF.R.U64 R45, R46, 0x10, R47.reuse ;  /* 0x000000102e2d7819 */ /* 0x100fe2000000122f */
[----:B------:R-:W-:Y:S01]  /*7470*/  IMAD.U32 R172, R36, 0x10000, RZ ;  /* 0x0001000024ac7824 */ /* 0x000fe200078e00ff */
[----:B------:R-:W-:Y:S01]  /*7480*/  SHF.R.U32.HI R46, RZ, 0x10, R47 ;  /* 0x00000010ff2e7819 */ /* 0x000fe2000001162f */
[----:B------:R-:W-:Y:S01]  /*7490*/  IMAD.U32 R47, R13, 0x10000, RZ ;  /* 0x000100000d2f7824 */ /* 0x000fe200078e00ff */
[----:B------:R-:W-:Y:S01]  /*74a0*/  PRMT R11, R170, 0x5410, R11 ;  /* 0x00005410aa0b7816 */ /* 0x000fe2000000000b */
[----:B------:R-:W-:Y:S01]  /*74b0*/  IMAD.U32 R170, R44, 0x10000, RZ ;  /* 0x000100002caa7824 */ /* 0x000fe200078e00ff */
[----:B------:R-:W-:Y:S02]  /*74c0*/  SHF.R.U32.HI R39, RZ, 0x10, R39 ;  /* 0x00000010ff277819 */ /* 0x000fe40000011627 */
[----:B------:R-:W-:Y:S01]  /*74d0*/  PRMT R37, R169, 0x5410, R37 ;  /* 0x00005410a9257816 */ /* 0x000fe20000000025 */
[----:B------:R-:W-:Y:S01]  /*74e0*/  FMUL.FTZ R174, R163, R170 ;  /* 0x000000aaa3ae7220 */ /* 0x000fe20000410000 */
[----:B------:R-:W-:Y:S01]  /*74f0*/  LOP3.LUT R164, R81, 0xffff0000, RZ, 0xc0, !PT ;  /* 0xffff000051a47812 */ /* 0x000fe200078ec0ff */
[----:B------:R-:W-:Y:S01]  /*7500*/  IMAD.U32 R81, R80, 0x10000, RZ ;  /* 0x0001000050517824 */ /* 0x000fe200078e00ff */
[----:B------:R-:W-:Y:S01]  /*7510*/  LOP3.LUT R169, R44, 0xffff0000, RZ, 0xc0, !PT ;  /* 0xffff00002ca97812 */ /* 0x000fe200078ec0ff */
[-C--:B------:R-:W-:Y:S01]  /*7520*/  FMUL.FTZ R44, R163, R172.reuse ;  /* 0x000000aca32c7220 */ /* 0x080fe20000410000 */
[----:B------:R-:W-:Y:S01]  /*7530*/  PRMT R46, R145, 0x5432, R46 ;  /* 0x00005432912e7816 */ /* 0x000fe2000000002e */
[----:B------:R-:W-:Y:S01]  /*7540*/  FFMA.FTZ R174, R47, R172, -R174 ;  /* 0x000000ac2fae7223 */ /* 0x000fe200000108ae */
[----:B------:R-:W-:Y:S01]  /*7550*/  PRMT R39, R171, 0x5410, R39 ;  /* 0x00005410ab277816 */ /* 0x000fe20000000027 */
[----:B------:R-:W-:Y:S01]  /*7560*/  FFMA.FTZ R44, R47, R170, R44 ;  /* 0x000000aa2f2c7223 */ /* 0x000fe2000001002c */
[----:B------:R-:W-:Y:S01]  /*7570*/  LOP3.LUT R162, R13, 0xffff0000, RZ, 0xc0, !PT ;  /* 0xffff00000da27812 */ /* 0x000fe200078ec0ff */
        /* <DEDUP_REMOVED lines=9> */
[----:B------:R-:W-:Y:S01]  /*7610*/  FFMA.FTZ R173, R162, R163, -R173 ;  /* 0x000000a3a2ad7223 */ /* 0x000fe200000108ad */
[C---:B------:R-:W-:Y:S01]  /*7620*/  FMUL.FTZ R163, R168.reuse, R171 ;  /* 0x000000aba8a37220 */ /* 0x040fe20000410000 */
[----:B------:R-:W-:Y:S01]  /*7630*/  FMUL.FTZ R168, R168, R47 ;  /* 0x0000002fa8a87220 */ /* 0x000fe20000410000 */
[----:B------:R-:W-:Y:S01]  /*7640*/  PRMT R38, R146, 0x5432, R38 ;  /* 0x0000543292267816 */ /* 0x000fe20000000026 */
[----:B------:R-:W-:Y:S01]  /*7650*/  FFMA.FTZ R177, R162, R169, R177 ;  /* 0x000000a9a2b17223 */ /* 0x000fe200000100b1 */
[----:B------:R-:W-:Y:S01]  /*7660*/  LOP3.LUT R15, R15, 0xffff0000, RZ, 0xc0, !PT ;  /* 0xffff00000f0f7812 */ /* 0x000fe200078ec0ff */
[C---:B------:R-:W-:Y:S01]  /*7670*/  FFMA.FTZ R163, R166.reuse, R47, -R163 ;  /* 0x0000002fa6a37223 */ /* 0x040fe200000108a3 */
[----:B------:R-:W-:Y:S01]  /*7680*/  LOP3.LUT R36, R39, 0xffff0000, RZ, 0xc0, !PT ;  /* 0xffff000027247812 */ /* 0x000fe200078ec0ff */
[----:B------:R-:W-:Y:S01]  /*7690*/  FFMA.FTZ R168, R166, R171, R168 ;  /* 0x000000aba6a87223 */ /* 0x000fe200000100a8 */
[----:B------:R-:W-:Y:S01]  /*76a0*/  FMUL.FTZ R166, R83, R46 ;  /* 0x0000002e53a67220 */ /* 0x000fe20000410000 */
[----:B------:R-:W-:Y:S01]  /*76b0*/  IMAD.U32 R164, R38, 0x10000, RZ ;  /* 0x0001000026a47824 */ /* 0x000fe200078e00ff */
[----:B------:R-:W-:Y:S01]  /*76c0*/  LOP3.LUT R80, R80, 0xffff0000, RZ, 0xc0, !PT ;  /* 0xffff000050507812 */ /* 0x000fe200078ec0ff */
[----:B------:R-:W-:Y:S01]  /*76d0*/  IMAD.U32 R162, R11, 0x10000, RZ ;  /* 0x000100000ba27824 */ /* 0x000fe200078e00ff */
[----:B------:R-:W-:Y:S01]  /*76e0*/  LOP3.LUT R39, R38, 0xffff0000, RZ, 0xc0, !PT ;  /* 0xffff000026277812 */ /* 0x000fe200078ec0ff */
[-C--:B------:R-:W-:Y:S01]  /*76f0*/  FMUL.FTZ R170, R83, R36.reuse ;  /* 0x0000002453aa7220 */ /* 0x080fe20000410000 */
[----:B------:R-:W-:Y:S01]  /*7700*/  FFMA.FTZ R166, R15, R36, -R166 ;  /* 0x000000240fa67223 */ /* 0x000fe200000108a6 */
[C---:B------:R-:W-:Y:S01]  /*7710*/  FMUL.FTZ R36, R81.reuse, R164 ;  /* 0x000000a451247220 */ /* 0x040fe20000410000 */
[----:B------:R-:W-:Y:S01]  /*7720*/  LOP3.LUT R12, R12, 0xffff0000, RZ, 0xc0, !PT ;  /* 0xffff00000c0c7812 */ /* 0x000fe200078ec0ff */
[-C--:B------:R-:W-:Y:S01]  /*7730*/  FMUL.FTZ R81, R81, R162.reuse ;  /* 0x000000a251517220 */ /* 0x080fe20000410000 */
[----:B------:R-:W-:Y:S01]  /*7740*/  LOP3.LUT R11, R11, 0xffff0000, RZ, 0xc0, !PT ;  /* 0xffff00000b0b7812 */ /* 0x000fe200078ec0ff */
[----:B------:R-:W-:Y:S01]  /*7750*/  FMUL.FTZ R47, R80, R39 ;  /* 0x00000027502f7220 */ /* 0x000fe20000410000 */
[C---:B------:R-:W-:Y:S01]  /*7760*/  FFMA.FTZ R36, R13.reuse, R162, -R36 ;  /* 0x000000a20d247223 */ /* 0x040fe20000010824 */
[----:B------:R-:W-:Y:S01]  /*7770*/  FFMA.FTZ R81, R13, R164, R81 ;  /* 0x000000a40d517223 */ /* 0x000fe20000010051 */
[----:B------:R-:W-:Y:S01]  /*7780*/  LOP3.LUT R167, R14, 0xffff0000, RZ, 0xc0, !PT ;  /* 0xffff00000ea77812 */ /* 0x000fe200078ec0ff */
[-C--:B------:R-:W-:Y:S01]  /*7790*/  FMUL.FTZ R13, R80, R11.reuse ;  /* 0x0000000b500d7220 */ /* 0x080fe20000410000 */
[----:B------:R-:W-:Y:S01]  /*77a0*/  FFMA.FTZ R47, R12, R11, -R47 ;  /* 0x0000000b0c2f7223 */ /* 0x000fe2000001082f */
[C---:B------:R-:W-:Y:S01]  /*77b0*/  IMAD.U32 R14, R82.reuse, 0x10000, RZ ;  /* 0x00010000520e7824 */ /* 0x040fe200078e00ff */
[----:B------:R-:W-:Y:S01]  /*77c0*/  LOP3.LUT R82, R82, 0xffff0000, RZ, 0xc0, !PT ;  /* 0xffff000052527812 */ /* 0x000fe200078ec0ff */
[C---:B------:R-:W-:Y:S01]  /*77d0*/  IMAD.U32 R11, R45.reuse, 0x10000, RZ ;  /* 0x000100002d0b7824 */ /* 0x040fe200078e00ff */
[----:B------:R-:W-:Y:S01]  /*77e0*/  LOP3.LUT R45, R45, 0xffff0000, RZ, 0xc0, !PT ;  /* 0xffff00002d2d7812 */ /* 0x000fe200078ec0ff */
[C---:B------:R-:W-:Y:S01]  /*77f0*/  IMAD.U32 R38, R37.reuse, 0x10000, RZ ;  /* 0x0001000025267824 */ /* 0x040fe200078e00ff */
[----:B------:R-:W-:Y:S01]  /*7800*/  LOP3.LUT R37, R37, 0xffff0000, RZ, 0xc0, !PT ;  /* 0xffff000025257812 */ /* 0x000fe200078ec0ff */
[----:B------:R-:W-:Y:S01]  /*7810*/  FFMA.FTZ R15, R15, R46, R170 ;  /* 0x0000002e0f0f7223 */ /* 0x000fe200000100aa */
        /* <DEDUP_REMOVED lines=21> */
.L_x_2769:
[----:B------:R-:W-:Y:S05]  /*7970*/  BSYNC B3 ;  /* 0x0000000000037941 */ /* 0x000fea0003800000 */
.L_x_2768:
[----:B------:R-:W-:Y:S02]  /*7980*/  ULDC.64 UR4, c[0x0][0x208] ;  /* 0x0000820000047ab9 */ /* 0x000fe40000000a00 */
[----:B--2---:R4:W-:Y:S04]  /*7990*/  ST.E.128 desc[UR4][R126.64], R12 ;  /* 0x0000000c7e007985 */ /* 0x0049e8000c101d04 */
[----:B---3--:R4:W-:Y:S02]  /*79a0*/  @!P3 ST.E.128 desc[UR4][R128.64], R80 ;  /* 0x000000508000b985 */ /* 0x0089e4000c101d04 */
.L_x_2767:
[----:B------:R-:W-:Y:S05]  /*79b0*/  BSYNC B2 ;  /* 0x0000000000027941 */ /* 0x000fea0003800000 */
.L_x_2766:
[----:B------:R-:W-:-:S13]  /*79c0*/  ISETP.NE.AND P3, PT, R25, RZ, PT ;  /* 0x000000ff1900720c */ /* 0x000fda0003f65270 */
[----:B------:R-:W-:Y:S05]  /*79d0*/  @!P3 BRA `(.L_x_2765) ;  /* 0x0000000400e8b947 */ /* 0x000fea0003800000 */
[----:B----4-:R-:W4:Y:S01]  /*79e0*/  LDL R15, [R1+0x58] ;  /* 0x00005800010f7983 */ /* 0x010f220000100800 */
        /* <DEDUP_REMOVED lines=15> */
[----:B------:R-:W-:-:S11]  /*7ae0*/  LOP3.LUT R12, R12, R14, RZ, 0x3c, !PT ;  /* 0x0000000e0c0c7212 */ /* 0x000fd600078e3cff */
[----:B------:R-:W-:-:S04]  /*7af0*/  @!P3 IMAD.WIDE R124, R11, 0x2, R124 ;  /* 0x000000020b7cb825 */ /* 0x000fc800078e027c */
[----:B----4-:R-:W-:-:S04]  /*7b00*/  IMAD R13, R13, 0x1400, R15 ;  /* 0x000014000d0d7824 */ /* 0x010fc800078e020f */
[----:B------:R-:W-:Y:S02]  /*7b10*/  IMAD.IADD R15, R13, 0x1, R12 ;  /* 0x000000010d0f7824 */ /* 0x000fe400078e020c */
[C---:B------:R-:W-:Y:S02]  /*7b20*/  IMAD R13, R212.reuse, 0x5000, R133 ;  /* 0x00005000d40d7824 */ /* 0x040fe400078e0285 */
[----:B------:R-:W-:Y:S02]  /*7b30*/  IMAD R15, R212, 0x5000, R15 ;  /* 0x00005000d40f7824 */ /* 0x000fe400078e020f */
[--C-:B------:R-:W-:Y:S02]  /*7b40*/  IMAD R13, R13, 0x2, R22.reuse ;  /* 0x000000020d0d7824 */ /* 0x100fe400078e0216 */
[----:B------:R-:W-:-:S04]  /*7b50*/  IMAD R36, R15, 0x2, R22 ;  /* 0x000000020f247824 */ /* 0x000fc800078e0216 */
[----:B------:R-:W2:Y:S04]  /*7b60*/  LDS.128 R12, [R13+0x24400] ;  /* 0x024400000d0c7984 */ /* 0x000ea80000000c00 */
[----:B------:R-:W3:Y:S01]  /*7b70*/  LDS.128 R36, [R36+0x24400] ;  /* 0x0244000024247984 */ /* 0x000ee20000000c00 */
[----:B------:R-:W-:Y:S05]  /*7b80*/  @P6 BRA `(.L_x_2771) ;  /* 0x00000004006c6947 */ /* 0x000fea0003800000 */
[--C-:B------:R-:W-:Y:S01]  /*7b90*/  SHF.R.U64 R11, R32, 0x10, R33.reuse ;  /* 0x00000010200b7819 */ /* 0x100fe20000001221 */
[----:B---3--:R-:W-:Y:S01]  /*7ba0*/  IMAD.U32 R47, R37, 0x10000, RZ ;  /* 0x00010000252f7824 */ /* 0x008fe200078e00ff */
[----:B------:R-:W-:Y:S01]  /*7bb0*/  SHF.R.U32.HI R32, RZ, 0x10, R33 ;  /* 0x00000010ff207819 */ /* 0x000fe20000011621 */
[----:B------:R-:W-:Y:S01]  /*7bc0*/  IMAD.U32 R83, R39, 0x10000, RZ ;  /* 0x0001000027537824 */ /* 0x000fe200078e00ff */
[--C-:B------:R-:W-:Y:S01]  /*7bd0*/  SHF.R.U64 R33, R40, 0x10, R41.reuse ;  /* 0x0000001028217819 */ /* 0x100fe20000001229 */
[----:B--2---:R-:W-:Y:S01]  /*7be0*/  IMAD.U32 R82, R15, 0x10000, RZ ;  /* 0x000100000f527824 */ /* 0x004fe200078e00ff */
[----:B------:R-:W-:Y:S01]  /*7bf0*/  SHF.R.U32.HI R40, RZ, 0x10, R41 ;  /* 0x00000010ff287819 */ /* 0x000fe20000011629 */
[----:B------:R-:W-:Y:S01]  /*7c00*/  IMAD.U32 R126, R38, 0x10000, RZ ;  /* 0x00010000267e7824 */ /* 0x000fe200078e00ff */
[----:B------:R-:W-:Y:S01]  /*7c10*/  PRMT R32, R142, 0x5432, R32 ;  /* 0x000054328e207816 */ /* 0x000fe20000000020 */
[----:B------:R-:W-:Y:S01]  /*7c20*/  IMAD.U32 R81, R14, 0x10000, RZ ;  /* 0x000100000e517824 */ /* 0x000fe200078e00ff */
[----:B------:R-:W-:-:S02]  /*7c30*/  PRMT R40, R143, 0x5432, R40 ;  /* 0x000054328f287816 */ /* 0x000fc40000000028 */
[--C-:B------:R-:W-:Y:S02]  /*7c40*/  SHF.R.U64 R34, R34, 0x10, R35.reuse ;  /* 0x0000001022227819 */ /* 0x100fe40000001223 */
[----:B------:R-:W-:Y:S02]  /*7c50*/  SHF.R.U32.HI R35, RZ, 0x10, R35 ;  /* 0x00000010ff237819 */ /* 0x000fe40000011623 */
[----:B------:R-:W-:Y:S01]  /*7c60*/  SHF.R.U64 R41, R42, 0x10, R43 ;  /* 0x000000102a297819 */ /* 0x000fe2000000122b */
[----:B------:R-:W-:Y:S01]  /*7c70*/  IMAD.U32 R42, R13, 0x10000, RZ ;  /* 0x000100000d2a7824 */ /* 0x000fe200078e00ff */
[----:B------:R-:W-:Y:S01]  /*7c80*/  PRMT R192, R192, 0x5410, R11 ;  /* 0x00005410c0c07816 */ /* 0x000fe2000000000b */
[----:B------:R-:W-:Y:S01]  /*7c90*/  IMAD.U32 R11, R40, 0x10000, RZ ;  /* 0x00010000280b7824 */ /* 0x000fe200078e00ff */
[----:B------:R-:W-:Y:S02]  /*7ca0*/  SHF.R.U32.HI R43, RZ, 0x10, R43 ;  /* 0x00000010ff2b7819 */ /* 0x000fe4000001162b */
[----:B------:R-:W-:Y:S01]  /*7cb0*/  PRMT R193, R193, 0x5410, R33 ;  /* 0x00005410c1c17816 */ /* 0x000fe20000000021 */
[----:B------:R-:W-:Y:S01]  /*7cc0*/  IMAD.U32 R33, R32, 0x10000, RZ ;  /* 0x0001000020217824 */ /* 0x000fe200078e00ff */
[----:B------:R-:W-:Y:S01]  /*7cd0*/  PRMT R188, R188, 0x5410, R35 ;  /* 0x00005410bcbc7816 */ /* 0x000fe20000000023 */
[----:B------:R-:W-:Y:S01]  /*7ce0*/  FMUL.FTZ R35, R47, R11 ;  /* 0x0000000b2f237220 */ /* 0x000fe20000410000 */
[----:B------:R-:W-:Y:S01]  /*7cf0*/  PRMT R191, R191, 0x5410, R41 ;  /* 0x00005410bfbf7816 */ /* 0x000fe20000000029 */
[-C--:B------:R-:W-:Y:S01]  /*7d00*/  FMUL.FTZ R47, R47, R33.reuse ;  /* 0x000000212f2f7220 */ /* 0x080fe20000410000 */
[----:B------:R-:W-:Y:S01]  /*7d10*/  LOP3.LUT R80, R37, 0xffff0000, RZ, 0xc0, !PT ;  /* 0xffff000025507812 */ /* 0x000fe200078ec0ff */
[----:B------:R-:W-:Y:S01]  /*7d20*/  FFMA.FTZ R35, R42, R33, -R35 ;  /* 0x000000212a237223 */ /* 0x000fe20000010823 */
[----:B------:R-:W-:Y:S01]  /*7d30*/  LOP3.LUT R41, R40, 0xffff0000, RZ, 0xc0, !PT ;  /* 0xffff000028297812 */ /* 0x000fe200078ec0ff */
[----:B------:R-:W-:Y:S01]  /*7d40*/  FFMA.FTZ R47, R42, R11, R47 ;  /* 0x0000000b2a2f7223 */ /* 0x000fe2000001002f */
[----:B------:R-:W-:Y:S01]  /*7d50*/  PRMT R190, R190, 0x5410, R43 ;  /* 0x00005410bebe7816 */ /* 0x000fe2000000002b */
[----:B------:R-:W-:Y:S01]  /*7d60*/  IMAD.U32 R11, R188, 0x10000, RZ ;  /* 0x00010000bc0b7824 */ /* 0x000fe200078e00ff */
[----:B------:R-:W-:Y:S01]  /*7d70*/  LOP3.LUT R46, R13, 0xffff0000, RZ, 0xc0, !PT ;  /* 0xffff00000d2e7812 */ /* 0x000fe200078ec0ff */
[----:B------:R-:W-:Y:S01]  /*7d80*/  FMUL.FTZ R33, R80, R41 ;  /* 0x0000002950217220 */ /* 0x000fe20000410000 */
[----:B------:R-:W-:Y:S01]  /*7d90*/  LOP3.LUT R43, R32, 0xffff0000, RZ, 0xc0, !PT ;  /* 0xffff0000202b7812 */ /* 0x000fe200078ec0ff */
[----:B------:R-:W-:Y:S01]  /*7da0*/  IMAD.U32 R32, R190, 0x10000, RZ ;  /* 0x00010000be207824 */ /* 0x000fe200078e00ff */
[----:B------:R-:W-:Y:S01]  /*7db0*/  PRMT R189, R189, 0x5410, R34 ;  /* 0x00005410bdbd7816 */ /* 0x000fe20000000022 */
[----:B------:R-:W-:Y:S01]  /*7dc0*/  IMAD.U32 R37, R36, 0x10000, RZ ;  /* 0x0001000024257824 */ /* 0x000fe200078e00ff */
[----:B------:R-:W-:Y:S01]  /*7dd0*/  LOP3.LUT R39, R39, 0xffff0000, RZ, 0xc0, !PT ;  /* 0xffff000027277812 */ /* 0x000fe200078ec0ff */
[----:B------:R-:W-:Y:S01]  /*7de0*/  FFMA.FTZ R34, R46, R43, -R33 ;  /* 0x0000002b2e227223 */ /* 0x000fe20000010821 */
[CC--:B------:R-:W-:Y:S01]  /*7df0*/  FMUL.FTZ R33, R83.reuse, R32.reuse ;  /* 0x0000002053217220 */ /* 0x0c0fe20000410000 */
[----:B------:R-:W-:Y:S01]  /*7e00*/  LOP3.LUT R190, R190, 0xffff0000, RZ, 0xc0, !PT ;  /* 0xffff0000bebe7812 */ /* 0x000fe200078ec0ff */
[-C--:B------:R-:W-:Y:S01]  /*7e10*/  FMUL.FTZ R83, R83, R11.reuse ;  /* 0x0000000b53537220 */ /* 0x080fe20000410000 */
[----:B------:R-:W-:Y:S01]  /*7e20*/  LOP3.LUT R40, R188, 0xffff0000, RZ, 0xc0, !PT ;  /* 0xffff0000bc287812 */ /* 0x000fe200078ec0ff */
[C---:B------:R-:W-:Y:S01]  /*7e30*/  FFMA.FTZ R33, R82.reuse, R11, -R33 ;  /* 0x0000000b52217223 */ /* 0x040fe20000010821 */
[----:B------:R-:W-:Y:S01]  /*7e40*/  LOP3.LUT R15, R15, 0xffff0000, RZ, 0xc0, !PT ;  /* 0xffff00000f0f7812 */ /* 0x000fe200078ec0ff */
[----:B------:R-:W-:Y:S01]  /*7e50*/  FFMA.FTZ R83, R82, R32, R83 ;  /* 0x0000002052537223 */ /* 0x000fe20000010053 */
[----:B------:R-:W-:Y:S01]  /*7e60*/  FMUL.FTZ R82, R39, R190 ;  /* 0x000000be27527220 */ /* 0x000fe20000410000 */
[----:B------:R-:W-:-:S02]  /*7e70*/  IMAD.U32 R32, R193, 0x10000, RZ ;  /* 0x00010000c1207824 */ /* 0x000fc400078e00ff */
[----:B------:R-:W-:Y:S01]  /*7e80*/  FMUL.FTZ R127, R80, R43 ;  /* 0x0000002b507f7220 */ /* 0x000fe20000410000 */
[----:B------:R-:W-:Y:S01]  /*7e90*/  IMAD.U32 R42, R192, 0x10000, RZ ;  /* 0x00010000c02a7824 */ /* 0x000fe200078e00ff */
[----:B------:R-:W-:Y:S01]  /*7ea0*/  LOP3.LUT R36, R36, 0xffff0000, RZ, 0xc0, !PT ;  /* 0xffff000024247812 */ /* 0x000fe200078ec0ff */
[-C--:B------:R-:W-:Y:S01]  /*7eb0*/  FMUL.FTZ R80, R39, R40.reuse ;  /* 0x0000002827507220 */ /* 0x080fe20000410000 */
[----:B------:R-:W-:Y:S01]  /*7ec0*/  LOP3.LUT R193, R193, 0xffff0000, RZ, 0xc0, !PT ;  /* 0xffff0000c1c17812 */ /* 0x000fe200078ec0ff */
[----:B------:R-:W-:Y:S01]  /*7ed0*/  FFMA.FTZ R40, R15, R40, -R82 ;  /* 0x000000280f287223 */ /* 0x000fe20000010852 */
[----:B------:R-:W-:Y:S02]  /*7ee0*/  IMAD.U32 R13, R12, 0x10000, RZ ;  /* 0x000100000c0d7824 */ /* 0x000fe400078e00ff */
[C---:B------:R-:W-:Y:S01]  /*7ef0*/  FMUL.FTZ R82, R37.reuse, R32 ;  /* 0x0000002025527220 */ /* 0x040fe20000410000 */
[----:B------:R-:W-:Y:S01]  /*7f00*/  LOP3.LUT R11, R192, 0xffff0000, RZ, 0xc0, !PT ;  /* 0xffff0000c00b7812 */ /* 0x000fe200078ec0ff */
[----:B------:R-:W-:Y:S01]  /*7f10*/  FMUL.FTZ R37, R37, R42 ;  /* 0x0000002a25257220 */ /* 0x000fe20000410000 */
[----:B------:R-:W-:Y:S01]  /*7f20*/  LOP3.LUT R12, R12, 0xffff0000, RZ, 0xc0, !PT ;  /* 0xffff00000c0c7812 */ /* 0x000fe200078ec0ff */
[----:B------:R-:W-:Y:S01]  /*7f30*/  FFMA.FTZ R190, R15, R190, R80 ;  /* 0x000000be0fbe7223 */ /* 0x000fe20000010050 */
[C---:B------:R-:W-:Y:S01]  /*7f40*/  FMUL.FTZ R15, R36.reuse, R193 ;  /* 0x000000c1240f7220 */ /* 0x040fe20000410000 */
[C---:B------:R-:W-:Y:S01]  /*7f50*/  FFMA.FTZ R42, R13.reuse, R42, -R82 ;  /* 0x0000002a0d2a7223 */ /* 0x040fe20000010852 */
[----:B------:R-:W-:Y:S01]  /*7f60*/  FFMA.FTZ R13, R13, R32, R37 ;  /* 0x000000200d0d7223 */ /* 0x000fe20000010025 */
[-C--:B------:R-:W-:Y:S01]  /*7f70*/  FMUL.FTZ R37, R36, R11.reuse ;  /* 0x0000000b24257220 */ /* 0x080fe20000410000 */
[----:B------:R-:W-:Y:S01]  /*7f80*/  FFMA.FTZ R11, R12, R11, -R15 ;  /* 0x0000000b0c0b7223 */ /* 0x000fe2000001080f */
[----:B------:R-:W-:Y:S01]  /*7f90*/  IMAD.U32 R15, R191, 0x10000, RZ ;  /* 0x00010000bf0f7824 */ /* 0x000fe200078e00ff */
[----:B------:R-:W-:Y:S01]  /*7fa0*/  LOP3.LUT R38, R38, 0xffff0000, RZ, 0xc0, !PT ;  /* 0xffff000026267812 */ /* 0x000fe200078ec0ff */
[----:B------:R-:W-:Y:S01]  /*7fb0*/  IMAD.U32 R32, R189, 0x10000, RZ ;  /* 0x00010000bd207824 */ /* 0x000fe200078e00ff */
[----:B------:R-:W-:Y:S01]  /*7fc0*/  LOP3.LUT R191, R191, 0xffff0000, RZ, 0xc0, !PT ;  /* 0xffff0000bfbf7812 */ /* 0x000fe200078ec0ff */
[----:B------:R-:W-:Y:S01]  /*7fd0*/  FFMA.FTZ R12, R12, R193, R37 ;  /* 0x000000c10c0c7223 */ /* 0x000fe20000010025 */
[----:B------:R-:W-:Y:S01]  /*7fe0*/  LOP3.LUT R189, R189, 0xffff0000, RZ, 0xc0, !PT ;  /* 0xffff0000bdbd7812 */ /* 0x000fe200078ec0ff */
[----:B------:R-:W-:Y:S01]  /*7ff0*/  FFMA.FTZ R46, R46, R41, R127 ;  /* 0x000000292e2e7223 */ /* 0x000fe2000001007f */
[----:B------:R-:W-:Y:S01]  /*8000*/  LOP3.LUT R14, R14, 0xffff0000, RZ, 0xc0, !PT ;  /* 0xffff00000e0e7812 */ /* 0x000fe200078ec0ff */
[----:B------:R-:W-:Y:S01]  /*8010*/  FMUL.FTZ R36, R126, R15 ;  /* 0x0000000f7e247220 */ /* 0x000fe20000410000 */
[----:B------:R-:W-:Y:S01]  /*8020*/  FMUL.FTZ R37, R38, R191 ;  /* 0x000000bf26257220 */ /* 0x000fe20000410000 */
        /* <DEDUP_REMOVED lines=17> */
.L_x_2771:
[----:B------:R-:W-:Y:S05]  /*8140*/  BSYNC B2 ;  /* 0x0000000000027941 */ /* 0x000fea0003800000 */
.L_x_2770:
[----:B------:R-:W-:Y:S02]  /*8150*/  ULDC.64 UR4, c[0x0][0x208] ;  /* 0x0000820000047ab9 */ /* 0x000fe40000000a00 */
[----:B--2---:R2:W-:Y:S04]  /*8160*/  ST.E.128 desc[UR4][R44.64], R12 ;  /* 0x0000000c2c007985 */ /* 0x0045e8000c101d04 */
[----:B---3--:R2:W-:Y:S02]  /*8170*/  @!P3 ST.E.128 desc[UR4][R124.64], R36 ;  /* 0x000000247c00b985 */ /* 0x0085e4000c101d04 */
.L_x_2765:
[----:B------:R-:W-:Y:S05]  /*8180*/  BSYNC B1 ;  /* 0x0000000000017941 */ /* 0x000fea0003800000 */
.L_x_2764:
[----:B------:R-:W-:-:S03]  /*8190*/  UMOV UR4, 0xffffffff ;  /* 0xffffffff00047882 */ /* 0x000fc60000000000 */
[----:B------:R-:W-:Y:S05]  /*81a0*/  BRA.DIV UR4, `(.L_x_2772) ;  /* 0x0000028204207947 */ /* 0x000fea000b800000 */
[----:B--2---:R2:W0:Y:S04]  /*81b0*/  SHFL.IDX PT, R37, R119, 0x1, 0x181f ;  /* 0x00381f0077257f89 */ /* 0x00442800000e0000 */
[----:B------:R2:W0:Y:S02]  /*81c0*/  SHFL.IDX PT, R36, R120, 0x1, 0x181f ;  /* 0x00381f0078247f89 */ /* 0x00042400000e0000 */
.L_x_3106:
[----:B------:R-:W-:Y:S04]  /*81d0*/  BSSY B1, `(.L_x_2773) ;  /* 0x000010c000017945 */ /* 0x000fe80003800000 */
[----:B------:R-:W-:Y:S05]  /*81e0*/  @P4 BRA `(.L_x_2774) ;  /* 0x0000001000284947 */ /* 0x000fea0003800000 */
[----:B------:R-:W-:Y:S01]  /*81f0*/  ISETP.NE.AND P3, PT, R4, RZ, PT ;  /* 0x000000ff0400720c */ /* 0x000fe20003f65270 */
[----:B------:R-:W-:-:S12]  /*8200*/  BSSY B2, `(.L_x_2775) ;  /* 0x0000085000027945 */ /* 0x000fd80003800000 */
[----:B------:R-:W-:Y:S05]  /*8210*/  @!P3 BRA `(.L_x_2776) ;  /* 0x00000008000cb947 */ /* 0x000fea0003800000 */
[----:B----4-:R-:W4:Y:S01]  /*8220*/  LDL R14, [R1+0x64] ;  /* 0x00006400010e7983 */ /* 0x010f220000100800 */
[----:B------:R-:W-:Y:S01]  /*8230*/  SEL R11, R115, R137, !P2 ;  /* 0x00000089730b7207 */ /* 0x000fe20005000000 */
[----:B------:R-:W-:Y:S01]  /*8240*/  VIADD R13, R220, 0x20 ;  /* 0x00000020dc0d7836 */ /* 0x000fe20000000000 */
[----:B0-----:R-:W-:Y:S01]  /*8250*/  LEA R38, P4, R10, R36, 0x1 ;  /* 0x000000240a267211 */ /* 0x001fe200078808ff */
        /* <DEDUP_REMOVED lines=14> */
[----:B------:R-:W-:-:S02]  /*8340*/  ISETP.GE.AND P4, PT, R16, R114, PT ;  /* 0x000000721000720c */ /* 0x000fc40003f86270 */
        /* <DEDUP_REMOVED lines=10> */
[----:B------:R-:W-:-:S03]  /*83f0*/  IMAD R32, R13, 0x2, R22 ;  /* 0x000000020d207824 */ /* 0x000fc600078e0216 */
[----:B------:R0:W4:Y:S04]  /*8400*/  LDS.128 R12, [R11+0x24400] ;  /* 0x024400000b0c7984 */ /* 0x0001280000000c00 */
[----:B------:R-:W0:Y:S01]  /*8410*/  LDS.128 R32, [R32+0x24400] ;  /* 0x0244000020207984 */ /* 0x000e220000000c00 */
[----:B------:R-:W-:Y:S05]  /*8420*/  @P4 BRA `(.L_x_2778) ;  /* 0x0000000400784947 */ /* 0x000fea0003800000 */
[--C-:B------:R-:W-:Y:S01]  /*8430*/  SHF.R.U64 R46, R60, 0x10, R61.reuse ;  /* 0x000000103c2e7819 */ /* 0x100fe2000000123d */
[----:B0-----:R-:W-:Y:S01]  /*8440*/  IMAD.U32 R45, R33, 0x10000, RZ ;  /* 0x00010000212d7824 */ /* 0x001fe200078e00ff */
[----:B------:R-:W-:Y:S01]  /*8450*/  SHF.R.U32.HI R61, RZ, 0x10, R61 ;  /* 0x00000010ff3d7819 */ /* 0x000fe2000001163d */
[----:B----4-:R-:W-:Y:S01]  /*8460*/  IMAD.U32 R11, R13, 0x10000, RZ ;  /* 0x000100000d0b7824 */ /* 0x010fe200078e00ff */
        /* <DEDUP_REMOVED lines=8> */
[--C-:B------:R-:W-:Y:S02]  /*84f0*/  SHF.R.U64 R52, R62, 0x10, R63.reuse ;  /* 0x000000103e347819 */ /* 0x100fe4000000123f */
[----:B------:R-:W-:Y:S02]  /*8500*/  SHF.R.U32.HI R63, RZ, 0x10, R63 ;  /* 0x00000010ff3f7819 */ /* 0x000fe4000001163f */
[----:B------:R-:W-:Y:S01]  /*8510*/  PRMT R185, R185, 0x5410, R44 ;  /* 0x00005410b9b97816 */ /* 0x000fe2000000002c */
[----:B------:R-:W-:Y:S01]  /*8520*/  IMAD.U32 R44, R184, 0x10000, RZ ;  /* 0x00010000b82c7824 */ /* 0x000fe200078e00ff */
[----:B------:R-:W-:Y:S02]  /*8530*/  SHF.R.U32.HI R55, RZ, 0x10, R55 ;  /* 0x00000010ff377819 */ /* 0x000fe40000011637 */
[----:B------:R-:W-:Y:S01]  /*8540*/  PRMT R187, R187, 0x5410, R42 ;  /* 0x00005410bbbb7816 */ /* 0x000fe2000000002a */
[----:B------:R-:W-:Y:S01]  /*8550*/  IMAD.U32 R42, R186, 0x10000, RZ ;  /* 0x00010000ba2a7824 */ /* 0x000fe200078e00ff */
[----:B------:R-:W-:Y:S01]  /*8560*/  PRMT R183, R183, 0x5410, R46 ;  /* 0x00005410b7b77816 */ /* 0x000fe2000000002e */
[----:B------:R-:W-:Y:S01]  /*8570*/  FMUL.FTZ R46, R45, R44 ;  /* 0x0000002c2d2e7220 */ /* 0x000fe20000410000 */
[----:B------:R-:W-:-:S02]  /*8580*/  PRMT R182, R182, 0x5410, R63 ;  /* 0x00005410b6b67816 */ /* 0x000fc4000000003f */
[----:B------:R-:W-:Y:S01]  /*8590*/  LOP3.LUT R47, R33, 0xffff0000, RZ, 0xc0, !PT ;  /* 0xffff0000212f7812 */ /* 0x000fe200078ec0ff */
[----:B------:R-:W-:Y:S01]  /*85a0*/  IMAD.U32 R33, R32, 0x10000, RZ ;  /* 0x0001000020217824 */ /* 0x000fe200078e00ff */
[----:B------:R-:W-:Y:S01]  /*85b0*/  PRMT R180, R180, 0x5410, R55 ;  /* 0x00005410b4b47816 */ /* 0x000fe20000000037 */
[----:B------:R-:W-:Y:S01]  /*85c0*/  IMAD.U32 R55, R182, 0x10000, RZ ;  /* 0x00010000b6377824 */ /* 0x000fe200078e00ff */
[----:B------:R-:W-:Y:S01]  /*85d0*/  LOP3.LUT R184, R184, 0xffff0000, RZ, 0xc0, !PT ;  /* 0xffff0000b8b87812 */ /* 0x000fe200078ec0ff */
[----:B------:R-:W-:Y:S01]  /*85e0*/  IMAD.U32 R82, R183, 0x10000, RZ ;  /* 0x00010000b7527824 */ /* 0x000fe200078e00ff */
[----:B------:R-:W-:Y:S01]  /*85f0*/  PRMT R181, R181, 0x5410, R52 ;  /* 0x00005410b5b57816 */ /* 0x000fe20000000034 */
[-C--:B------:R-:W-:Y:S01]  /*8600*/  FMUL.FTZ R52, R45, R42.reuse ;  /* 0x0000002a2d347220 */ /* 0x080fe20000410000 */
[----:B------:R-:W-:Y:S01]  /*8610*/  LOP3.LUT R186, R186, 0xffff0000, RZ, 0xc0, !PT ;  /* 0xffff0000baba7812 */ /* 0x000fe200078ec0ff */
[----:B------:R-:W-:Y:S01]  /*8620*/  FFMA.FTZ R42, R11, R42, -R46 ;  /* 0x0000002a0b2a7223 */ /* 0x000fe2000001082e */
[----:B------:R-:W-:Y:S01]  /*8630*/  LOP3.LUT R43, R13, 0xffff0000, RZ, 0xc0, !PT ;  /* 0xffff00000d2b7812 */ /* 0x000fe200078ec0ff */
[----:B------:R-:W-:Y:S01]  /*8640*/  FMUL.FTZ R46, R47, R184 ;  /* 0x000000b82f2e7220 */ /* 0x000fe20000410000 */
[----:B------:R-:W-:-:S02]  /*8650*/  IMAD.U32 R53, R180, 0x10000, RZ ;  /* 0x00010000b4357824 */ /* 0x000fc400078e00ff */
[----:B------:R-:W-:Y:S01]  /*8660*/  FFMA.FTZ R11, R11, R44, R52 ;  /* 0x0000002c0b0b7223 */ /* 0x000fe20000010034 */
[----:B------:R-:W-:Y:S01]  /*8670*/  LOP3.LUT R35, R35, 0xffff0000, RZ, 0xc0, !PT ;  /* 0xffff000023237812 */ /* 0x000fe200078ec0ff */
[-C--:B------:R-:W-:Y:S01]  /*8680*/  FMUL.FTZ R44, R47, R186.reuse ;  /* 0x000000ba2f2c7220 */ /* 0x080fe20000410000 */
[----:B------:R-:W-:Y:S01]  /*8690*/  LOP3.LUT R52, R182, 0xffff0000, RZ, 0xc0, !PT ;  /* 0xffff0000b6347812 */ /* 0x000fe200078ec0ff */
[C---:B------:R-:W-:Y:S01]  /*86a0*/  FMUL.FTZ R47, R80.reuse, R55 ;  /* 0x00000037502f7220 */ /* 0x040fe20000410000 */
[C---:B------:R-:W-:Y:S01]  /*86b0*/  FFMA.FTZ R45, R43.reuse, R186, -R46 ;  /* 0x000000ba2b2d7223 */ /* 0x040fe2000001082e */
[-C--:B------:R-:W-:Y:S01]  /*86c0*/  FMUL.FTZ R80, R80, R53.reuse ;  /* 0x0000003550507220 */ /* 0x080fe20000410000 */
[----:B------:R-:W-:Y:S01]  /*86d0*/  LOP3.LUT R46, R180, 0xffff0000, RZ, 0xc0, !PT ;  /* 0xffff0000b42e7812 */ /* 0x000fe200078ec0ff */
[----:B------:R-:W-:Y:S01]  /*86e0*/  FFMA.FTZ R44, R43, R184, R44 ;  /* 0x000000b82b2c7223 */ /* 0x000fe2000001002c */
[----:B------:R-:W-:Y:S01]  /*86f0*/  LOP3.LUT R15, R15, 0xffff0000, RZ, 0xc0, !PT ;  /* 0xffff00000f0f7812 */ /* 0x000fe200078ec0ff */
[----:B------:R-:W-:Y:S01]  /*8700*/  FFMA.FTZ R43, R60, R53, -R47 ;  /* 0x000000353c2b7223 */ /* 0x000fe2000001082f */
[----:B------:R-:W-:Y:S01]  /*8710*/  LOP3.LUT R32, R32, 0xffff0000, RZ, 0xc0, !PT ;  /* 0xffff000020207812 */ /* 0x000fe200078ec0ff */
[----:B---3--:R-:W-:Y:S01]  /*8720*/  FMUL.FTZ R124, R35, R52 ;  /* 0x00000034237c7220 */ /* 0x008fe20000410000 */
[----:B------:R-:W-:Y:S01]  /*8730*/  LOP3.LUT R183, R183, 0xffff0000, RZ, 0xc0, !PT ;  /* 0xffff0000b7b77812 */ /* 0x000fe200078ec0ff */
[----:B------:R-:W-:Y:S01]  /*8740*/  FFMA.FTZ R60, R60, R55, R80 ;  /* 0x000000373c3c7223 */ /* 0x000fe20000010050 */
[----:B------:R-:W-:-:S02]  /*8750*/  IMAD.U32 R80, R187, 0x10000, RZ ;  /* 0x00010000bb507824 */ /* 0x000fc400078e00ff */
[-C--:B------:R-:W-:Y:S01]  /*8760*/  FMUL.FTZ R126, R35, R46.reuse ;  /* 0x0000002e237e7220 */ /* 0x080fe20000410000 */
[C---:B------:R-:W-:Y:S01]  /*8770*/  IMAD.U32 R13, R12.reuse, 0x10000, RZ ;  /* 0x000100000c0d7824 */ /* 0x040fe200078e00ff */
[----:B------:R-:W-:Y:S01]  /*8780*/  LOP3.LUT R187, R187, 0xffff0000, RZ, 0xc0, !PT ;  /* 0xffff0000bbbb7812 */ /* 0x000fe200078ec0ff */
[----:B------:R-:W-:Y:S01]  /*8790*/  FFMA.FTZ R46, R15, R46, -R124 ;  /* 0x0000002e0f2e7223 */ /* 0x000fe2000001087c */
[----:B------:R-:W-:Y:S01]  /*87a0*/  LOP3.LUT R12, R12, 0xffff0000, RZ, 0xc0, !PT ;  /* 0xffff00000c0c7812 */ /* 0x000fe200078ec0ff */
[C---:B------:R-:W-:Y:S01]  /*87b0*/  FMUL.FTZ R124, R33.reuse, R82 ;  /* 0x00000052217c7220 */ /* 0x040fe20000410000 */
[C---:B------:R-:W-:Y:S01]  /*87c0*/  FMUL.FTZ R47, R32.reuse, R183 ;  /* 0x000000b7202f7220 */ /* 0x040fe20000410000 */
[-C--:B------:R-:W-:Y:S01]  /*87d0*/  FMUL.FTZ R35, R33, R80.reuse ;  /* 0x0000005021237220 */ /* 0x080fe20000410000 */
[-C--:B------:R-:W-:Y:S01]  /*87e0*/  FMUL.FTZ R53, R32, R187.reuse ;  /* 0x000000bb20357220 */ /* 0x080fe20000410000 */
[----:B------:R-:W-:Y:S01]  /*87f0*/  LOP3.LUT R62, R14, 0xffff0000, RZ, 0xc0, !PT ;  /* 0xffff00000e3e7812 */ /* 0x000fe200078ec0ff */
[----:B------:R-:W-:Y:S01]  /*8800*/  FFMA.FTZ R33, R13, R80, -R124 ;  /* 0x000000500d217223 */ /* 0x000fe2000001087c */
[----:B------:R-:W-:Y:S01]  /*8810*/  FFMA.FTZ R32, R12, R187, -R47 ;  /* 0x000000bb0c207223 */ /* 0x000fe2000001082f */
[----:B------:R-:W-:-:S02]  /*8820*/  IMAD.U32 R14, R34, 0x10000, RZ ;  /* 0x00010000220e7824 */ /* 0x000fc400078e00ff */
[----:B------:R-:W-:Y:S01]  /*8830*/  FFMA.FTZ R13, R13, R82, R35 ;  /* 0x000000520d0d7223 */ /* 0x000fe20000010023 */
[----:B------:R-:W-:Y:S01]  /*8840*/  IMAD.U32 R47, R181, 0x10000, RZ ;  /* 0x00010000b52f7824 */ /* 0x000fe200078e00ff */
[----:B------:R-:W-:Y:S01]  /*8850*/  LOP3.LUT R34, R34, 0xffff0000, RZ, 0xc0, !PT ;  /* 0xffff000022227812 */ /* 0x000fe200078ec0ff */
[----:B------:R-:W-:Y:S01]  /*8860*/  IMAD.U32 R35, R185, 0x10000, RZ ;  /* 0x00010000b9237824 */ /* 0x000fe200078e00ff */
[----:B------:R-:W-:Y:S01]  /*8870*/  LOP3.LUT R181, R181, 0xffff0000, RZ, 0xc0, !PT ;  /* 0xffff0000b5b57812 */ /* 0x000fe200078ec0ff */
[----:B------:R-:W-:Y:S01]  /*8880*/  FFMA.FTZ R12, R12, R183, R53 ;  /* 0x000000b70c0c7223 */ /* 0x000fe20000010035 */
        /* <DEDUP_REMOVED lines=22> */
[----:B------:R-:W-:Y:S02]  /*89f0*/  IMAD.MOV.U32 R15, RZ, RZ, R43 ;  /* 0x000000ffff0f7224 */ /* 0x000fe400078e002b */
[----:B------:R-:W-:-:S07]  /*8a00*/  IMAD.MOV.U32 R34, RZ, RZ, R44 ;  /* 0x000000ffff227224 */ /* 0x000fce00078e002c */
.L_x_2778:
[----:B------:R-:W-:Y:S05]  /*8a10*/  BSYNC B3 ;  /* 0x0000000000037941 */ /* 0x000fea0003800000 */
.L_x_2777:
[----:B------:R-:W-:Y:S02]  /*8a20*/  ULDC.64 UR4, c[0x0][0x208] ;  /* 0x0000820000047ab9 */ /* 0x000fe40000000a00 */
[----:B----4-:R4:W-:Y:S04]  /*8a30*/  ST.E.128 desc[UR4][R38.64], R12 ;  /* 0x0000000c26007985 */ /* 0x0109e8000c101d04 */
[----:B0-----:R4:W-:Y:S02]  /*8a40*/  @!P3 ST.E.128 desc[UR4][R40.64], R32 ;  /* 0x000000202800b985 */ /* 0x0019e4000c101d04 */
.L_x_2776:
[----:B------:R-:W-:Y:S05]  /*8a50*/  BSYNC B2 ;  /* 0x0000000000027941 */ /* 0x000fea0003800000 */
.L_x_2775:
[----:B------:R-:W-:-:S13]  /*8a60*/  ISETP.NE.AND P3, PT, R25, RZ, PT ;  /* 0x000000ff1900720c */ /* 0x000fda0003f65270 */
[----:B------:R-:W-:Y:S05]  /*8a70*/  @!P3 BRA `(.L_x_2774) ;  /* 0x000000080004b947 */ /* 0x000fea0003800000 */
[----:B----4-:R-:W4:Y:S01]  /*8a80*/  LDL R14, [R1+0x64] ;  /* 0x00006400010e7983 */ /* 0x010f220000100800 */
[----:B------:R-:W-:Y:S01]  /*8a90*/  SEL R11, R115, R137, !P1 ;  /* 0x00000089730b7207 */ /* 0x000fe20004800000 */
[C---:B------:R-:W-:Y:S01]  /*8aa0*/  VIADD R13, R220.reuse, 0x20 ;  /* 0x00000020dc0d7836 */ /* 0x040fe20000000000 */
        /* <DEDUP_REMOVED lines=33> */
[----:B------:R-:W-:Y:S01]  /*8cc0*/  IMAD.U32 R46, R33, 0x10000, RZ ;  /* 0x00010000212e7824 */ /* 0x000fe200078e00ff */
[--C-:B------:R-:W-:Y:S01]  /*8cd0*/  SHF.R.U64 R49, R56, 0x10, R57.reuse ;  /* 0x0000001038317819 */ /* 0x100fe20000001239 */
[----:B----4-:R-:W-:Y:S01]  /*8ce0*/  IMAD.U32 R45, R15, 0x10000, RZ ;  /* 0x000100000f2d7824 */ /* 0x010fe200078e00ff */
[----:B------:R-:W-:Y:S01]  /*8cf0*/  SHF.R.U32.HI R56, RZ, 0x10, R57 ;  /* 0x00000010ff387819 */ /* 0x000fe20000011639 */
[----:B------:R-:W-:Y:S01]  /*8d00*/  IMAD.U32 R42, R13, 0x10000, RZ ;  /* 0x000100000d2a7824 */ /* 0x000fe200078e00ff */
[----:B------:R-:W-:Y:S01]  /*8d10*/  SHF.R.U64 R53, R50, 0x10, R51 ;  /* 0x0000001032357819 */ /* 0x000fe20000001233 */
[----:B------:R-:W-:Y:S01]  /*8d20*/  IMAD.U32 R40, R12, 0x10000, RZ ;  /* 0x000100000c287824 */ /* 0x000fe200078e00ff */
[----:B------:R-:W-:Y:S01]  /*8d30*/  PRMT R179, R179, 0x5410, R56 ;  /* 0x00005410b3b37816 */ /* 0x000fe20000000038 */
[----:B------:R-:W-:Y:S01]  /*8d40*/  IMAD.U32 R11, R14, 0x10000, RZ ;  /* 0x000100000e0b7824 */ /* 0x000fe200078e00ff */
[----:B------:R-:W-:-:S02]  /*8d50*/  PRMT R161, R161, 0x5410, R54 ;  /* 0x00005410a1a17816 */ /* 0x000fc40000000036 */
[--C-:B------:R-:W-:Y:S02]  /*8d60*/  SHF.R.U64 R50, R58, 0x10, R59.reuse ;  /* 0x000000103a327819 */ /* 0x100fe4000000123b */
[----:B------:R-:W-:Y:S01]  /*8d70*/  LOP3.LUT R43, R35, 0xffff0000, RZ, 0xc0, !PT ;  /* 0xffff0000232b7812 */ /* 0x000fe200078ec0ff */
[----:B------:R-:W-:Y:S01]  /*8d80*/  IMAD.U32 R35, R179, 0x10000, RZ ;  /* 0x00010000b3237824 */ /* 0x000fe200078e00ff */
[----:B------:R-:W-:Y:S02]  /*8d90*/  SHF.R.U32.HI R59, RZ, 0x10, R59 ;  /* 0x00000010ff3b7819 */ /* 0x000fe4000001163b */
[----:B------:R-:W-:Y:S02]  /*8da0*/  SHF.R.U32.HI R52, RZ, 0x10, R51 ;  /* 0x00000010ff347819 */ /* 0x000fe40000011633 */
[----:B------:R-:W-:Y:S01]  /*8db0*/  LOP3.LUT R41, R15, 0xffff0000, RZ, 0xc0, !PT ;  /* 0xffff00000f297812 */ /* 0x000fe200078ec0ff */
[----:B------:R-:W-:Y:S01]  /*8dc0*/  IMAD.U32 R15, R161, 0x10000, RZ ;  /* 0x00010000a10f7824 */ /* 0x000fe200078e00ff */
[----:B------:R-:W-:Y:S01]  /*8dd0*/  PRMT R178, R178, 0x5410, R49 ;  /* 0x00005410b2b27816 */ /* 0x000fe20000000031 */
[----:B------:R-:W-:Y:S01]  /*8de0*/  FMUL.FTZ R49, R46, R35 ;  /* 0x000000232e317220 */ /* 0x000fe20000410000 */
[----:B------:R-:W-:Y:S01]  /*8df0*/  PRMT R176, R176, 0x5410, R59 ;  /* 0x00005410b0b07816 */ /* 0x000fe2000000003b */
[-C--:B------:R-:W-:Y:S01]  /*8e00*/  FMUL.FTZ R51, R46, R15.reuse ;  /* 0x0000000f2e337220 */ /* 0x080fe20000410000 */
[----:B------:R-:W-:Y:S01]  /*8e10*/  PRMT R159, R159, 0x5410, R52 ;  /* 0x000054109f9f7816 */ /* 0x000fe20000000034 */
[----:B------:R-:W-:Y:S01]  /*8e20*/  FFMA.FTZ R15, R42, R15, -R49 ;  /* 0x0000000f2a0f7223 */ /* 0x000fe20000010831 */
[----:B------:R-:W-:Y:S01]  /*8e30*/  LOP3.LUT R47, R33, 0xffff0000, RZ, 0xc0, !PT ;  /* 0xffff0000212f7812 */ /* 0x000fe200078ec0ff */
[----:B------:R-:W-:Y:S01]  /*8e40*/  IMAD.U32 R49, R176, 0x10000, RZ ;  /* 0x00010000b0317824 */ /* 0x000fe200078e00ff */
[----:B------:R-:W-:Y:S01]  /*8e50*/  LOP3.LUT R179, R179, 0xffff0000, RZ, 0xc0, !PT ;  /* 0xffff0000b3b37812 */ /* 0x000fe200078ec0ff */
[----:B------:R-:W-:Y:S01]  /*8e60*/  IMAD.U32 R46, R159, 0x10000, RZ ;  /* 0x000100009f2e7824 */ /* 0x000fe200078e00ff */
[----:B------:R-:W-:Y:S01]  /*8e70*/  LOP3.LUT R161, R161, 0xffff0000, RZ, 0xc0, !PT ;  /* 0xffff0000a1a17812 */ /* 0x000fe200078ec0ff */
[----:B------:R-:W-:Y:S01]  /*8e80*/  FFMA.FTZ R35, R42, R35, R51 ;  /* 0x000000232a237223 */ /* 0x000fe20000010033 */
[----:B------:R-:W-:Y:S01]  /*8e90*/  PRMT R175, R175, 0x5410, R50 ;  /* 0x00005410afaf7816 */ /* 0x000fe20000000032 */
[----:B------:R-:W-:Y:S01]  /*8ea0*/  FMUL.FTZ R50, R48, R49 ;  /* 0x0000003130327220 */ /* 0x000fe20000410000 */
[----:B------:R-:W-:Y:S01]  /*8eb0*/  PRMT R158, R158, 0x5410, R53 ;  /* 0x000054109e9e7816 */ /* 0x000fe20000000035 */
[----:B------:R-:W-:Y:S01]  /*8ec0*/  FMUL.FTZ R53, R47, R179 ;  /* 0x000000b32f357220 */ /* 0x000fe20000410000 */
[----:B------:R-:W-:Y:S01]  /*8ed0*/  LOP3.LUT R44, R13, 0xffff0000, RZ, 0xc0, !PT ;  /* 0xffff00000d2c7812 */ /* 0x000fe200078ec0ff */
[-C--:B------:R-:W-:Y:S01]  /*8ee0*/  FMUL.FTZ R47, R47, R161.reuse ;  /* 0x000000a12f2f7220 */ /* 0x080fe20000410000 */
[----:B------:R-:W-:Y:S01]  /*8ef0*/  LOP3.LUT R176, R176, 0xffff0000, RZ, 0xc0, !PT ;  /* 0xffff0000b0b07812 */ /* 0x000fe200078ec0ff */
[-C--:B------:R-:W-:Y:S01]  /*8f00*/  FMUL.FTZ R52, R48, R46.reuse ;  /* 0x0000002e30347220 */ /* 0x080fe20000410000 */
[----:B------:R-:W-:Y:S01]  /*8f10*/  PRMT R160, R160, 0x5410, R55 ;  /* 0x00005410a0a07816 */ /* 0x000fe20000000037 */
[----:B------:R-:W-:Y:S01]  /*8f20*/  FFMA.FTZ R50, R45, R46, -R50 ;  /* 0x0000002e2d327223 */ /* 0x000fe20000010832 */
[----:B------:R-:W-:Y:S01]  /*8f30*/  LOP3.LUT R46, R159, 0xffff0000, RZ, 0xc0, !PT ;  /* 0xffff00009f2e7812 */ /* 0x000fe200078ec0ff */
[C---:B------:R-:W-:Y:S01]  /*8f40*/  FFMA.FTZ R42, R44.reuse, R161, -R53 ;  /* 0x000000a12c2a7223 */ /* 0x040fe20000010835 */
[----:B------:R-:W-:Y:S01]  /*8f50*/  FFMA.FTZ R48, R44, R179, R47 ;  /* 0x000000b32c307223 */ /* 0x000fe2000001002f */
[----:B------:R-:W-:Y:S01]  /*8f60*/  FFMA.FTZ R52, R45, R49, R52 ;  /* 0x000000312d347223 */ /* 0x000fe20000010034 */
[----:B------:R-:W-:Y:S01]  /*8f70*/  FMUL.FTZ R54, R43, R176 ;  /* 0x000000b02b367220 */ /* 0x000fe20000410000 */
[C---:B------:R-:W-:Y:S01]  /*8f80*/  IMAD.U32 R33, R32.reuse, 0x10000, RZ ;  /* 0x0001000020217824 */ /* 0x040fe200078e00ff */
[----:B------:R-:W-:Y:S01]  /*8f90*/  LOP3.LUT R32, R32, 0xffff0000, RZ, 0xc0, !PT ;  /* 0xffff000020207812 */ /* 0x000fe200078ec0ff */
[----:B------:R-:W-:-:S02]  /*8fa0*/  IMAD.U32 R44, R160, 0x10000, RZ ;  /* 0x00010000a02c7824 */ /* 0x000fc400078e00ff */
[-C--:B------:R-:W-:Y:S01]  /*8fb0*/  FMUL.FTZ R56, R43, R46.reuse ;  /* 0x0000002e2b387220 */ /* 0x080fe20000410000 */
[C---:B------:R-:W-:Y:S02]  /*8fc0*/  IMAD.U32 R45, R178.reuse, 0x10000, RZ ;  /* 0x00010000b22d7824 */ /* 0x040fe400078e00ff */
[----:B------:R-:W-:Y:S01]  /*8fd0*/  FFMA.FTZ R51, R41, R46, -R54 ;  /* 0x0000002e29337223 */ /* 0x000fe20000010836 */
[----:B------:R-:W-:Y:S01]  /*8fe0*/  LOP3.LUT R47, R178, 0xffff0000, RZ, 0xc0, !PT ;  /* 0xffff0000b22f7812 */ /* 0x000fe200078ec0ff */
[CC--:B------:R-:W-:Y:S01]  /*8ff0*/  FMUL.FTZ R46, R33.reuse, R44.reuse ;  /* 0x0000002c212e7220 */ /* 0x0c0fe20000410000 */
[----:B------:R-:W-:Y:S01]  /*9000*/  FMUL.FTZ R49, R33, R45 ;  /* 0x0000002d21317220 */ /* 0x000fe20000410000 */
[----:B------:R-:W-:Y:S01]  /*9010*/  LOP3.LUT R43, R160, 0xffff0000, RZ, 0xc0, !PT ;  /* 0xffff0000a02b7812 */ /* 0x000fe200078ec0ff */
[----:B------:R-:W-:Y:S01]  /*9020*/  IMAD.U32 R13, R34, 0x10000, RZ ;  /* 0x00010000220d7824 */ /* 0x000fe200078e00ff */
[----:B------:R-:W-:Y:S01]  /*9030*/  LOP3.LUT R12, R12, 0xffff0000, RZ, 0xc0, !PT ;  /* 0xffff00000c0c7812 */ /* 0x000fe200078ec0ff */
[----:B------:R-:W-:Y:S01]  /*9040*/  FMUL.FTZ R33, R32, R47 ;  /* 0x0000002f20217220 */ /* 0x000fe20000410000 */
[C---:B------:R-:W-:Y:S01]  /*9050*/  FFMA.FTZ R49, R40.reuse, R44, -R49 ;  /* 0x0000002c28317223 */ /* 0x040fe20000010831 */
[----:B------:R-:W-:Y:S01]  /*9060*/  FFMA.FTZ R46, R40, R45, R46 ;  /* 0x0000002d282e7223 */ /* 0x000fe2000001002e */
[----:B------:R-:W-:Y:S01]  /*9070*/  FFMA.FTZ R53, R41, R176, R56 ;  /* 0x000000b029357223 */ /* 0x000fe20000010038 */
[C---:B------:R-:W-:Y:S01]  /*9080*/  IMAD.U32 R40, R175.reuse, 0x10000, RZ ;  /* 0x00010000af287824 */ /* 0x040fe200078e00ff */
[----:B------:R-:W-:Y:S01]  /*9090*/  LOP3.LUT R34, R34, 0xffff0000, RZ, 0xc0, !PT ;  /* 0xffff000022227812 */ /* 0x000fe200078ec0ff */
[-C--:B------:R-:W-:Y:S01]  /*90a0*/  FMUL.FTZ R41, R32, R43.reuse ;  /* 0x0000002b20297220 */ /* 0x080fe20000410000 */
[----:B------:R-:W-:Y:S01]  /*90b0*/  LOP3.LUT R175, R175, 0xffff0000, RZ, 0xc0, !PT ;  /* 0xffff0000afaf7812 */ /* 0x000fe200078ec0ff */
[----:B------:R-:W-:Y:S01]  /*90c0*/  FFMA.FTZ R44, R12, R43, -R33 ;  /* 0x0000002b0c2c7223 */ /* 0x000fe20000010821 */
        /* <DEDUP_REMOVED lines=24> */
.L_x_2780:
[----:B------:R-:W-:Y:S05]  /*9250*/  BSYNC B2 ;  /* 0x0000000000027941 */ /* 0x000fea0003800000 */
.L_x_2779:
[----:B------:R-:W-:Y:S02]  /*9260*/  ULDC.64 UR4, c[0x0][0x208] ;  /* 0x0000820000047ab9 */ /* 0x000fe40000000a00 */
[----:B----4-:R4:W-:Y:S04]  /*9270*/  ST.E.128 desc[UR4][R38.64], R12 ;  /* 0x0000000c26007985 */ /* 0x0109e8000c101d04 */
[----:B0-----:R4:W-:Y:S02]  /*9280*/  @!P3 ST.E.128 desc[UR4][R36.64], R32 ;  /* 0x000000202400b985 */ /* 0x0019e4000c101d04 */
.L_x_2774:
[----:B------:R-:W-:Y:S05]  /*9290*/  BSYNC B1 ;  /* 0x0000000000017941 */ /* 0x000fea0003800000 */
.L_x_2773:
[----:B------:R-:W-:-:S03]  /*92a0*/  UMOV UR4, 0xffffffff ;  /* 0xffffffff00047882 */ /* 0x000fc60000000000 */
[----:B------:R-:W-:Y:S05]  /*92b0*/  BRA.DIV UR4, `(.L_x_2781) ;  /* 0x0000027204287947 */ /* 0x000fea000b800000 */
[----:B0---4-:R0:W4:Y:S04]  /*92c0*/  SHFL.IDX PT, R37, R119, 0x2, 0x181f ;  /* 0x00581f0077257f89 */ /* 0x01112800000e0000 */
[----:B------:R0:W0:Y:S02]  /*92d0*/  SHFL.IDX PT, R36, R120, 0x2, 0x181f ;  /* 0x00581f0078247f89 */ /* 0x00002400000e0000 */
.L_x_3110:
[----:B------:R-:W-:Y:S05]  /*92e0*/  @P5 BRA `(.L_x_2739) ;  /* 0x0000001400d05947 */ /* 0x000fea0003800000 */
[----:B------:R-:W-:Y:S01]  /*92f0*/  ISETP.NE.AND P3, PT, R4, RZ, PT ;  /* 0x000000ff0400720c */ /* 0x000fe20003f65270 */
[----:B------:R-:W-:-:S12]  /*9300*/  BSSY B1, `(.L_x_2782) ;  /* 0x000007b000017945 */ /* 0x000fd80003800000 */
[----:B------:R-:W-:Y:S05]  /*9310*/  @!P3 BRA `(.L_x_2783) ;  /* 0x0000000400e4b947 */ /* 0x000fea0003800000 */
[----:B------:R-:W5:Y:S01]  /*9320*/  LDL R13, [R1+0x60] ;  /* 0x00006000010d7983 */ /* 0x000f620000100800 */
[----:B------:R-:W-:Y:S01]  /*9330*/  SEL R11, R115, R137, !P2 ;  /* 0x00000089730b7207 */ /* 0x000fe20005000000 */
[----:B------:R-:W-:Y:S01]  /*9340*/  BSSY B2, `(.L_x_2784) ;  /* 0x0000073000027945 */ /* 0x000fe20003800000 */
[----:B------:R-:W-:Y:S02]  /*9350*/  ISETP.GE.AND P4, PT, R16, R114, PT ;  /* 0x000000721000720c */ /* 0x000fe40003f86270 */
[----:B------:R-:W-:Y:S02]  /*9360*/  SHF.R.S32.HI R12, RZ, 0x1f, R11 ;  /* 0x0000001fff0c7819 */ /* 0x000fe4000001140b */
[----:B0-----:R-:W-:Y:S02]  /*9370*/  LEA R38, P3, R10, R36, 0x1 ;  /* 0x000000240a267211 */ /* 0x001fe400078608ff */
[----:B------:R-:W-:Y:S02]  /*9380*/  LEA.HI R12, R12, R11, RZ, 0x4 ;  /* 0x0000000b0c0c7211 */ /* 0x000fe400078f20ff */
[----:B----4-:R-:W-:-:S02]  /*9390*/  LEA.HI.X R39, R10, R37, R28, 0x1, P3 ;  /* 0x000000250a277211 */ /* 0x010fc400018f0c1c */
[----:B------:R-:W-:-:S04]  /*93a0*/  LEA.HI.SX32 R12, R12, R9, 0x1c ;  /* 0x000000090c0c7211 */ /* 0x000fc800078fe2ff */
[----:B------:R-:W-:Y:S01]  /*93b0*/  SHF.R.S32.HI R11, RZ, 0x1f, R12 ;  /* 0x0000001fff0b7819 */ /* 0x000fe2000001140c */
[----:B------:R-:W-:-:S03]  /*93c0*/  IMAD.SHL.U32 R41, R12, 0x8, RZ ;  /* 0x000000080c297824 */ /* 0x000fc600078e00ff */
[----:B------:R-:W-:Y:S02]  /*93d0*/  LEA.HI R11, R11, R12, RZ, 0x3 ;  /* 0x0000000c0b0b7211 */ /* 0x000fe400078f18ff */
[----:B------:R-:W-:Y:S02]  /*93e0*/  ISETP.GE.AND P5, PT, R41, R136, PT ;  /* 0x000000882900720c */ /* 0x000fe40003fa6270 */
[----:B------:R-:W-:Y:S02]  /*93f0*/  SHF.R.S32.HI R12, RZ, 0x3, R11 ;  /* 0x00000003ff0c7819 */ /* 0x000fe4000001140b */
[----:B------:R-:W-:-:S04]  /*9400*/  LOP3.LUT R11, R0, 0x38, R41, 0xf8, !PT ;  /* 0x00000038000b7812 */ /* 0x000fc800078ef829 */
[----:B------:R-:W-:-:S05]  /*9410*/  LOP3.LUT R11, R11, R138, RZ, 0x3c, !PT ;  /* 0x0000008a0b0b7212 */ /* 0x000fca00078e3cff */
[----:B------:R-:W-:-:S04]  /*9420*/  @!P5 IMAD.WIDE R40, R41, 0x2, R36 ;  /* 0x000000022928d825 */ /* 0x000fc800078e0224 */
[----:B-----5:R-:W-:-:S04]  /*9430*/  IMAD R12, R12, 0x1400, R13 ;  /* 0x000014000c0c7824 */ /* 0x020fc800078e020d */
        /* <DEDUP_REMOVED lines=8> */
[----:B------:R-:W-:Y:S01]  /*94c0*/  SHF.R.U64 R49, R76, 0x10, R77 ;  /* 0x000000104c317819 */ /* 0x000fe2000000124d */
[----:B0-----:R-:W-:Y:S01]  /*94d0*/  IMAD.U32 R46, R33, 0x10000, RZ ;  /* 0x00010000212e7824 */ /* 0x001fe200078e00ff */
[----:B------:R-:W-:Y:S01]  /*94e0*/  SHF.R.U64 R55, R68, 0x10, R69 ;  /* 0x0000001044377819 */ /* 0x000fe20000001245 */
[----:B----4-:R-:W-:Y:S01]  /*94f0*/  IMAD.U32 R43, R13, 0x10000, RZ ;  /* 0x000100000d2b7824 */ /* 0x010fe200078e00ff */
[----:B------:R-:W-:Y:S01]  /*9500*/  SHF.R.U32.HI R76, RZ, 0x10, R77 ;  /* 0x00000010ff4c7819 */ /* 0x000fe2000001164d */
[----:B------:R-:W-:Y:S01]  /*9510*/  IMAD.U32 R48, R35, 0x10000, RZ ;  /* 0x0001000023307824 */ /* 0x000fe200078e00ff */
[----:B------:R-:W-:Y:S01]  /*9520*/  SHF.R.U32.HI R68, RZ, 0x10, R69 ;  /* 0x00000010ff447819 */ /* 0x000fe20000011645 */
[----:B------:R-:W-:Y:S01]  /*9530*/  IMAD.U32 R45, R32, 0x10000, RZ ;  /* 0x00010000202d7824 */ /* 0x000fe200078e00ff */
[----:B------:R-:W-:Y:S01]  /*9540*/  PRMT R157, R157, 0x5410, R76 ;  /* 0x000054109d9d7816 */ /* 0x000fe2000000004c */
[----:B------:R-:W-:Y:S01]  /*9550*/  IMAD.U32 R42, R12, 0x10000, RZ ;  /* 0x000100000c2a7824 */ /* 0x000fe200078e00ff */
[----:B------:R-:W-:Y:S01]  /*9560*/  PRMT R153, R153, 0x5410, R68 ;  /* 0x0000541099997816 */ /* 0x000fe20000000044 */
[----:B------:R-:W-:Y:S01]  /*9570*/  IMAD.U32 R11, R14, 0x10000, RZ ;  /* 0x000100000e0b7824 */ /* 0x000fe200078e00ff */
[----:B------:R-:W-:Y:S01]  /*9580*/  SHF.R.U64 R53, R70, 0x10, R71 ;  /* 0x0000001046357819 */ /* 0x000fe20000001247 */
[----:B------:R-:W-:Y:S01]  /*9590*/  IMAD.U32 R50, R157, 0x10000, RZ ;  /* 0x000100009d327824 */ /* 0x000fe200078e00ff */
[----:B------:R-:W-:Y:S01]  /*95a0*/  PRMT R156, R156, 0x5410, R49 ;  /* 0x000054109c9c7816 */ /* 0x000fe20000000031 */
[----:B------:R-:W-:Y:S01]  /*95b0*/  IMAD.U32 R49, R153, 0x10000, RZ ;  /* 0x0001000099317824 */ /* 0x000fe200078e00ff */
[----:B------:R-:W-:Y:S01]  /*95c0*/  SHF.R.U32.HI R70, RZ, 0x10, R71 ;  /* 0x00000010ff467819 */ /* 0x000fe20000011647 */
[-C--:B------:R-:W-:Y:S01]  /*95d0*/  FMUL.FTZ R52, R46, R50.reuse ;  /* 0x000000322e347220 */ /* 0x080fe20000410000 */
[--C-:B------:R-:W-:Y:S01]  /*95e0*/  SHF.R.U64 R51, R78, 0x10, R79.reuse ;  /* 0x000000104e337819 */ /* 0x100fe2000000124f */
[-C--:B------:R-:W-:Y:S01]  /*95f0*/  FMUL.FTZ R54, R46, R49.reuse ;  /* 0x000000312e367220 */ /* 0x080fe20000410000 */
[----:B------:R-:W-:Y:S01]  /*9600*/  SHF.R.U32.HI R78, RZ, 0x10, R79 ;  /* 0x00000010ff4e7819 */ /* 0x000fe2000001164f */
[----:B------:R-:W-:Y:S01]  /*9610*/  FFMA.FTZ R52, R43, R49, -R52 ;  /* 0x000000312b347223 */ /* 0x000fe20000010834 */
[----:B------:R-:W-:Y:S01]  /*9620*/  LOP3.LUT R47, R33, 0xffff0000, RZ, 0xc0, !PT ;  /* 0xffff0000212f7812 */ /* 0x000fe200078ec0ff */
[----:B------:R-:W-:Y:S01]  /*9630*/  FFMA.FTZ R54, R43, R50, R54 ;  /* 0x000000322b367223 */ /* 0x000fe20000010036 */
[----:B------:R-:W-:Y:S01]  /*9640*/  LOP3.LUT R157, R157, 0xffff0000, RZ, 0xc0, !PT ;  /* 0xffff00009d9d7812 */ /* 0x000fe200078ec0ff */
[----:B------:R-:W-:Y:S01]  /*9650*/  IMAD.U32 R33, R15, 0x10000, RZ ;  /* 0x000100000f217824 */ /* 0x000fe200078e00ff */
[----:B------:R-:W-:-:S02]  /*9660*/  PRMT R151, R151, 0x5410, R70 ;  /* 0x0000541097977816 */ /* 0x000fc40000000046 */
        /* <DEDUP_REMOVED lines=10> */
[----:B------:R-:W-:Y:S01]  /*9710*/  FMUL.FTZ R49, R48, R43 ;  /* 0x0000002b30317220 */ /* 0x000fe20000410000 */
[----:B------:R-:W-:Y:S01]  /*9720*/  PRMT R150, R150, 0x5410, R55 ;  /* 0x0000541096967816 */ /* 0x000fe20000000037 */
[-C--:B------:R-:W-:Y:S01]  /*9730*/  FMUL.FTZ R56, R48, R46.reuse ;  /* 0x0000002e30387220 */ /* 0x080fe20000410000 */
[----:B------:R-:W-:Y:S01]  /*9740*/  FFMA.FTZ R157, R44, R157, R47 ;  /* 0x0000009d2c9d7223 */ /* 0x000fe2000001002f */
[----:B------:R-:W-:Y:S01]  /*9750*/  LOP3.LUT R44, R151, 0xffff0000, RZ, 0xc0, !PT ;  /* 0xffff0000972c7812 */ /* 0x000fe200078ec0ff */
[----:B------:R-:W-:Y:S01]  /*9760*/  FFMA.FTZ R48, R33, R46, R49 ;  /* 0x0000002e21307223 */ /* 0x000fe20000010031 */
[----:B------:R-:W-:Y:S01]  /*9770*/  LOP3.LUT R15, R15, 0xffff0000, RZ, 0xc0, !PT ;  /* 0xffff00000f0f7812 */ /* 0x000fe200078ec0ff */
[----:B------:R-:W-:Y:S01]  /*9780*/  FFMA.FTZ R56, R33, R43, -R56 ;  /* 0x0000002b21387223 */ /* 0x000fe20000010838 */
        /* <DEDUP_REMOVED lines=15> */
[----:B------:R-:W-:Y:S01]  /*9880*/  PRMT R152, R152, 0x5410, R53 ;  /* 0x0000541098987816 */ /* 0x000fe20000000035 */
[C---:B------:R-:W-:Y:S01]  /*9890*/  FFMA.FTZ R49, R42.reuse, R33, -R49 ;  /* 0x000000212a317223 */ /* 0x040fe20000010831 */
[----:B------:R-:W-:Y:S01]  /*98a0*/  FFMA.FTZ R44, R42, R43, R44 ;  /* 0x0000002b2a2c7223 */ /* 0x000fe2000001002c */
[----:B------:R-:W-:Y:S01]  /*98b0*/  LOP3.LUT R34, R34, 0xffff0000, RZ, 0xc0, !PT ;  /* 0xffff000022227812 */ /* 0x000fe200078ec0ff */
[-C--:B------:R-:W-:Y:S01]  /*98c0*/  FMUL.FTZ R43, R32, R35.reuse ;  /* 0x00000023202b7220 */ /* 0x080fe20000410000 */
[----:B------:R-:W-:Y:S01]  /*98d0*/  FFMA.FTZ R46, R12, R35, -R15 ;  /* 0x000000230c2e7223 */ /* 0x000fe2000001080f */
[C---:B------:R-:W-:Y:S01]  /*98e0*/  LOP3.LUT R33, R154.reuse, 0xffff0000, RZ, 0xc0, !PT ;  /* 0xffff00009a217812 */ /* 0x040fe200078ec0ff */
[----:B------:R-:W-:Y:S01]  /*98f0*/  IMAD.U32 R42, R154, 0x10000, RZ ;  /* 0x000100009a2a7824 */ /* 0x000fe200078e00ff */
[C---:B------:R-:W-:Y:S01]  /*9900*/  LOP3.LUT R15, R152.reuse, 0xffff0000, RZ, 0xc0, !PT ;  /* 0xffff0000980f7812 */ /* 0x040fe200078ec0ff */
[----:B------:R-:W-:-:S02]  /*9910*/  IMAD.U32 R32, R152, 0x10000, RZ ;  /* 0x0001000098207824 */ /* 0x000fc400078e00ff */
        /* <DEDUP_REMOVED lines=21> */
.L_x_2785:
[----:B------:R-:W-:Y:S05]  /*9a70*/  BSYNC B2 ;  /* 0x0000000000027941 */ /* 0x000fea0003800000 */
.L_x_2784:
[----:B------:R-:W-:Y:S02]  /*9a80*/  ULDC.64 UR4, c[0x0][0x208] ;  /* 0x0000820000047ab9 */ /* 0x000fe40000000a00 */
[----:B----4-:R4:W-:Y:S04]  /*9a90*/  ST.E.128 desc[UR4][R38.64], R12 ;  /* 0x0000000c26007985 */ /* 0x0109e8000c101d04 */
[----:B0-----:R4:W-:Y:S02]  /*9aa0*/  @!P5 ST.E.128 desc[UR4][R40.64], R32 ;  /* 0x000000202800d985 */ /* 0x0019e4000c101d04 */
.L_x_2783:
[----:B------:R-:W-:Y:S05]  /*9ab0*/  BSYNC B1 ;  /* 0x0000000000017941 */ /* 0x000fea0003800000 */
.L_x_2782:
[----:B------:R-:W-:-:S13]  /*9ac0*/  ISETP.NE.AND P3, PT, R25, RZ, PT ;  /* 0x000000ff1900720c */ /* 0x000fda0003f65270 */
[----:B------:R-:W-:Y:S05]  /*9ad0*/  @!P3 BRA `(.L_x_2739) ;  /* 0x0000000c00d4b947 */ /* 0x000fea0003800000 */
[----:B----4-:R-:W4:Y:S01]  /*9ae0*/  LDL R14, [R1+0x60] ;  /* 0x00006000010e7983 */ /* 0x010f220000100800 */
[----:B------:R-:W-:Y:S01]  /*9af0*/  SEL R137, R115, R137, !P1 ;  /* 0x0000008973897207 */ /* 0x000fe20004800000 */
[----:B------:R-:W-:Y:S01]  /*9b00*/  BSSY B1, `(.L_x_2786) ;  /* 0x0000070000017945 */ /* 0x000fe20003800000 */
[----:B------:R-:W-:Y:S02]  /*9b10*/  ISETP.GE.AND P4, PT, R213, R114, PT ;  /* 0x00000072d500720c */ /* 0x000fe40003f86270 */
[----:B------:R-:W-:Y:S02]  /*9b20*/  SHF.R.S32.HI R12, RZ, 0x1f, R137 ;  /* 0x0000001fff0c7819 */ /* 0x000fe40000011489 */
[C---:B0-----:R-:W-:Y:S02]  /*9b30*/  LEA R38, P3, R21.reuse, R36, 0x1 ;  /* 0x0000002415267211 */ /* 0x041fe400078608ff */
[----:B------:R-:W-:Y:S02]  /*9b40*/  LEA.HI R137, R12, R137, RZ, 0x4 ;  /* 0x000000890c897211 */ /* 0x000fe400078f20ff */
[----:B------:R-:W-:-:S02]  /*9b50*/  LEA.HI.X R39, R21, R37, R29, 0x1, P3 ;  /* 0x0000002515277211 */ /* 0x000fc400018f0c1d */
[----:B------:R-:W-:-:S04]  /*9b60*/  LEA.HI.SX32 R137, R137, R20, 0x1c ;  /* 0x0000001489897211 */ /* 0x000fc800078fe2ff */
[----:B------:R-:W-:Y:S01]  /*9b70*/  SHF.R.S32.HI R12, RZ, 0x1f, R137 ;  /* 0x0000001fff0c7819 */ /* 0x000fe20000011489 */
[----:B------:R-:W-:-:S03]  /*9b80*/  IMAD.SHL.U32 R11, R137, 0x8, RZ ;  /* 0x00000008890b7824 */ /* 0x000fc600078e00ff */
[----:B------:R-:W-:Y:S02]  /*9b90*/  LEA.HI R12, R12, R137, RZ, 0x3 ;  /* 0x000000890c0c7211 */ /* 0x000fe400078f18ff */
[----:B------:R-:W-:Y:S02]  /*9ba0*/  LOP3.LUT R13, R0, 0x38, R11, 0xf8, !PT ;  /* 0x00000038000d7812 */ /* 0x000fe400078ef80b */
[----:B------:R-:W-:Y:S02]  /*9bb0*/  SHF.R.S32.HI R12, RZ, 0x3, R12 ;  /* 0x00000003ff0c7819 */ /* 0x000fe4000001140c */
[----:B------:R-:W-:-:S03]  /*9bc0*/  LOP3.LUT R13, R13, R138, RZ, 0x3c, !PT ;  /* 0x0000008a0d0d7212 */ /* 0x000fc600078e3cff */
[----:B----4-:R-:W-:-:S04]  /*9bd0*/  IMAD R12, R12, 0x1400, R14 ;  /* 0x000014000c0c7824 */ /* 0x010fc800078e020e */
[----:B------:R-:W-:Y:S02]  /*9be0*/  IMAD.IADD R15, R12, 0x1, R13 ;  /* 0x000000010c0f7824 */ /* 0x000fe400078e020d */
[C---:B------:R-:W-:Y:S02]  /*9bf0*/  IMAD R13, R212.reuse, 0x5000, R123 ;  /* 0x00005000d40d7824 */ /* 0x040fe400078e027b */
[----:B------:R-:W-:Y:S02]  /*9c00*/  IMAD R15, R212, 0x5000, R15 ;  /* 0x00005000d40f7824 */ /* 0x000fe400078e020f */
[--C-:B------:R-:W-:Y:S02]  /*9c10*/  IMAD R13, R13, 0x2, R22.reuse ;  /* 0x000000020d0d7824 */ /* 0x100fe400078e0216 */
[----:B------:R-:W-:-:S04]  /*9c20*/  IMAD R32, R15, 0x2, R22 ;  /* 0x000000020f207824 */ /* 0x000fc800078e0216 */
[----:B------:R-:W0:Y:S04]  /*9c30*/  LDS.128 R12, [R13+0x24400] ;  /* 0x024400000d0c7984 */ /* 0x000e280000000c00 */
[----:B------:R-:W4:Y:S01]  /*9c40*/  LDS.128 R32, [R32+0x24400] ;  /* 0x0244000020207984 */ /* 0x000f220000000c00 */
[----:B------:R-:W-:Y:S05]  /*9c50*/  @P4 BRA `(.L_x_2787) ;  /* 0x0000000400684947 */ /* 0x000fea0003800000 */
[----:B------:R-:W-:Y:S01]  /*9c60*/  SHF.R.U64 R55, R64, 0x10, R65 ;  /* 0x0000001040377819 */ /* 0x000fe20000001241 */
[----:B----4-:R-:W-:Y:S01]  /*9c70*/  IMAD.U32 R44, R33, 0x10000, RZ ;  /* 0x00010000212c7824 */ /* 0x010fe200078e00ff */
[----:B------:R-:W-:Y:S01]  /*9c80*/  SHF.R.U64 R49, R72, 0x10, R73 ;  /* 0x0000001048317819 */ /* 0x000fe20000001249 */
[----:B0-----:R-:W-:Y:S01]  /*9c90*/  IMAD.U32 R40, R13, 0x10000, RZ ;  /* 0x000100000d287824 */ /* 0x001fe200078e00ff */
[----:B------:R-:W-:Y:S01]  /*9ca0*/  SHF.R.U32.HI R64, RZ, 0x10, R65 ;  /* 0x00000010ff407819 */ /* 0x000fe20000011641 */
[----:B------:R-:W-:Y:S01]  /*9cb0*/  IMAD.U32 R46, R35, 0x10000, RZ ;  /* 0x00010000232e7824 */ /* 0x000fe200078e00ff */
[----:B------:R-:W-:Y:S01]  /*9cc0*/  SHF.R.U32.HI R72, RZ, 0x10, R73 ;  /* 0x00000010ff487819 */ /* 0x000fe20000011649 */
[----:B------:R-:W-:Y:S01]  /*9cd0*/  IMAD.U32 R42, R32, 0x10000, RZ ;  /* 0x00010000202a7824 */ /* 0x000fe200078e00ff */
[----:B------:R-:W-:Y:S02]  /*9ce0*/  SHF.R.U64 R51, R66, 0x10, R67 ;  /* 0x0000001042337819 */ /* 0x000fe40000001243 */
[----:B------:R-:W-:-:S02]  /*9cf0*/  PRMT R145, R145, 0x5410, R64 ;  /* 0x0000541091917816 */ /* 0x000fc40000000040 */
[----:B------:R-:W-:Y:S02]  /*9d00*/  PRMT R149, R149, 0x5410, R72 ;  /* 0x0000541095957816 */ /* 0x000fe40000000048 */
[----:B------:R-:W-:Y:S02]  /*9d10*/  SHF.R.U64 R53, R74, 0x10, R75 ;  /* 0x000000104a357819 */ /* 0x000fe4000000124b */
[----:B------:R-:W-:Y:S01]  /*9d20*/  PRMT R142, R142, 0x5410, R51 ;  /* 0x000054108e8e7816 */ /* 0x000fe20000000033 */
[----:B------:R-:W-:Y:S01]  /*9d30*/  IMAD.U32 R51, R149, 0x10000, RZ ;  /* 0x0001000095337824 */ /* 0x000fe200078e00ff */
[----:B------:R-:W-:Y:S01]  /*9d40*/  PRMT R148, R148, 0x5410, R49 ;  /* 0x0000541094947816 */ /* 0x000fe20000000031 */
[----:B------:R-:W-:Y:S01]  /*9d50*/  IMAD.U32 R49, R145, 0x10000, RZ ;  /* 0x0001000091317824 */ /* 0x000fe200078e00ff */
[----:B------:R-:W-:Y:S02]  /*9d60*/  SHF.R.U32.HI R74, RZ, 0x10, R75 ;  /* 0x00000010ff4a7819 */ /* 0x000fe4000001164b */
[----:B------:R-:W-:-:S02]  /*9d70*/  SHF.R.U32.HI R66, RZ, 0x10, R67 ;  /* 0x00000010ff427819 */ /* 0x000fc40000011643 */
[----:B------:R-:W-:Y:S01]  /*9d80*/  PRMT R144, R144, 0x5410, R55 ;  /* 0x0000541090907816 */ /* 0x000fe20000000037 */
[----:B------:R-:W-:Y:S01]  /*9d90*/  FMUL.FTZ R55, R44, R49 ;  /* 0x000000312c377220 */ /* 0x000fe20000410000 */
[----:B------:R-:W-:Y:S01]  /*9da0*/  PRMT R146, R146, 0x5410, R53 ;  /* 0x0000541092927816 */ /* 0x000fe20000000035 */
[-C--:B------:R-:W-:Y:S01]  /*9db0*/  FMUL.FTZ R53, R44, R51.reuse ;  /* 0x000000332c357220 */ /* 0x080fe20000410000 */
[----:B------:R-:W-:Y:S01]  /*9dc0*/  LOP3.LUT R45, R33, 0xffff0000, RZ, 0xc0, !PT ;  /* 0xffff0000212d7812 */ /* 0x000fe200078ec0ff */
[C---:B------:R-:W-:Y:S01]  /*9dd0*/  FFMA.FTZ R55, R40.reuse, R51, R55 ;  /* 0x0000003328377223 */ /* 0x040fe20000010037 */
[----:B------:R-:W-:Y:S01]  /*9de0*/  PRMT R147, R147, 0x5410, R74 ;  /* 0x0000541093937816 */ /* 0x000fe2000000004a */
[----:B------:R-:W-:Y:S01]  /*9df0*/  FFMA.FTZ R50, R40, R49, -R53 ;  /* 0x0000003128327223 */ /* 0x000fe20000010835 */
[----:B------:R-:W-:Y:S02]  /*9e00*/  LOP3.LUT R48, R149, 0xffff0000, RZ, 0xc0, !PT ;  /* 0xffff000095307812 */ /* 0x000fe400078ec0ff */
[----:B------:R-:W-:Y:S01]  /*9e10*/  PRMT R143, R143, 0x5410, R66 ;  /* 0x000054108f8f7816 */ /* 0x000fe20000000042 */
[----:B------:R-:W-:Y:S01]  /*9e20*/  IMAD.U32 R53, R147, 0x10000, RZ ;  /* 0x0001000093357824 */ /* 0x000fe200078e00ff */
[----:B------:R-:W-:Y:S01]  /*9e30*/  LOP3.LUT R44, R145, 0xffff0000, RZ, 0xc0, !PT ;  /* 0xffff0000912c7812 */ /* 0x000fe200078ec0ff */
[----:B------:R-:W-:Y:S01]  /*9e40*/  FMUL.FTZ R52, R45, R48 ;  /* 0x000000302d347220 */ /* 0x000fe20000410000 */
[----:B------:R-:W-:Y:S01]  /*9e50*/  LOP3.LUT R41, R13, 0xffff0000, RZ, 0xc0, !PT ;  /* 0xffff00000d297812 */ /* 0x000fe200078ec0ff */
[----:B------:R-:W-:Y:S01]  /*9e60*/  IMAD.U32 R49, R143, 0x10000, RZ ;  /* 0x000100008f317824 */ /* 0x000fe200078e00ff */
[----:B------:R-:W-:Y:S01]  /*9e70*/  LOP3.LUT R43, R32, 0xffff0000, RZ, 0xc0, !PT ;  /* 0xffff0000202b7812 */ /* 0x000fe200078ec0ff */
[-C--:B------:R-:W-:Y:S01]  /*9e80*/  FMUL.FTZ R40, R45, R44.reuse ;  /* 0x0000002c2d287220 */ /* 0x080fe20000410000 */
[C---:B------:R-:W-:Y:S01]  /*9e90*/  FMUL.FTZ R51, R46.reuse, R53 ;  /* 0x000000352e337220 */ /* 0x040fe20000410000 */
[----:B------:R-:W-:Y:S01]  /*9ea0*/  FFMA.FTZ R45, R41, R44, -R52 ;  /* 0x0000002c292d7223 */ /* 0x000fe20000010834 */
[----:B------:R-:W-:Y:S01]  /*9eb0*/  IMAD.U32 R32, R15, 0x10000, RZ ;  /* 0x000100000f207824 */ /* 0x000fe200078e00ff */
[----:B------:R-:W-:Y:S01]  /*9ec0*/  LOP3.LUT R47, R35, 0xffff0000, RZ, 0xc0, !PT ;  /* 0xffff0000232f7812 */ /* 0x000fe200078ec0ff */
[----:B------:R-:W-:Y:S01]  /*9ed0*/  FMUL.FTZ R46, R46, R49 ;  /* 0x000000312e2e7220 */ /* 0x000fe20000410000 */
[----:B------:R-:W-:Y:S01]  /*9ee0*/  LOP3.LUT R44, R147, 0xffff0000, RZ, 0xc0, !PT ;  /* 0xffff0000932c7812 */ /* 0x000fe200078ec0ff */
[----:B------:R-:W-:Y:S01]  /*9ef0*/  FFMA.FTZ R48, R41, R48, R40 ;  /* 0x0000003029307223 */ /* 0x000fe20000010028 */
[----:B------:R-:W-:Y:S01]  /*9f00*/  LOP3.LUT R40, R143, 0xffff0000, RZ, 0xc0, !PT ;  /* 0xffff00008f287812 */ /* 0x000fe200078ec0ff */
[C---:B------:R-:W-:Y:S01]  /*9f10*/  FFMA.FTZ R53, R32.reuse, R53, R46 ;  /* 0x0000003520357223 */ /* 0x040fe2000001002e */
[----:B------:R-:W-:Y:S01]  /*9f20*/  LOP3.LUT R33, R15, 0xffff0000, RZ, 0xc0, !PT ;  /* 0xffff00000f217812 */ /* 0x000fe200078ec0ff */
[----:B------:R-:W-:Y:S01]  /*9f30*/  FFMA.FTZ R51, R32, R49, -R51 ;  /* 0x0000003120337223 */ /* 0x000fe20000010833 */
[----:B------:R-:W-:Y:S01]  /*9f40*/  FMUL.FTZ R46, R47, R44 ;  /* 0x0000002c2f2e7220 */ /* 0x000fe20000410000 */
[----:B------:R-:W-:-:S02]  /*9f50*/  IMAD.U32 R41, R148, 0x10000, RZ ;  /* 0x0001000094297824 */ /* 0x000fc400078e00ff */
[-C--:B------:R-:W-:Y:S01]  /*9f60*/  FMUL.FTZ R54, R47, R40.reuse ;  /* 0x000000282f367220 */ /* 0x080fe20000410000 */
[----:B------:R-:W-:Y:S01]  /*9f70*/  IMAD.U32 R32, R144, 0x10000, RZ ;  /* 0x0001000090207824 */ /* 0x000fe200078e00ff */
[----:B------:R-:W-:Y:S01]  /*9f80*/  LOP3.LUT R148, R148, 0xffff0000, RZ, 0xc0, !PT ;  /* 0xffff000094947812 */ /* 0x000fe200078ec0ff */
[C---:B------:R-:W-:Y:S02]  /*9f90*/  IMAD.U32 R13, R12.reuse, 0x10000, RZ ;  /* 0x000100000c0d7824 */ /* 0x040fe400078e00ff */
[C---:B------:R-:W-:Y:S01]  /*9fa0*/  FFMA.FTZ R52, R33.reuse, R40, -R46 ;  /* 0x0000002821347223 */ /* 0x040fe2000001082e */
[----:B------:R-:W-:Y:S01]  /*9fb0*/  LOP3.LUT R12, R12, 0xffff0000, RZ, 0xc0, !PT ;  /* 0xffff00000c0c7812 */ /* 0x000fe200078ec0ff */
[----:B------:R-:W-:Y:S01]  /*9fc0*/  FMUL.FTZ R46, R42, R32 ;  /* 0x000000202a2e7220 */ /* 0x000fe20000410000 */
[----:B------:R-:W-:Y:S01]  /*9fd0*/  LOP3.LUT R144, R144, 0xffff0000, RZ, 0xc0, !PT ;  /* 0xffff000090907812 */ /* 0x000fe200078ec0ff */
[----:B------:R-:W-:Y:S01]  /*9fe0*/  FFMA.FTZ R54, R33, R44, R54 ;  /* 0x0000002c21367223 */ /* 0x000fe20000010036 */
[----:B------:R-:W-:Y:S01]  /*9ff0*/  FMUL.FTZ R33, R43, R148 ;  /* 0x000000942b217220 */ /* 0x000fe20000410000 */
[-C--:B------:R-:W-:Y:S01]  /*a000*/  FMUL.FTZ R40, R42, R41.reuse ;  /* 0x000000292a287220 */ /* 0x080fe20000410000 */
[----:B------:R-:W-:Y:S01]  /*a010*/  FFMA.FTZ R46, R13, R41, R46 ;  /* 0x000000290d2e7223 */ /* 0x000fe2000001002e */
[----:B------:R-:W-:-:S02]  /*a020*/  IMAD.U32 R35, R34, 0x10000, RZ ;  /* 0x0001000022237824 */ /* 0x000fc400078e00ff */
[----:B------:R-:W-:Y:S01]  /*a030*/  FFMA.FTZ R41, R12, R144, -R33 ;  /* 0x000000900c297223 */ /* 0x000fe20000010821 */
[----:B------:R-:W-:Y:S01]  /*a040*/  LOP3.LUT R34, R34, 0xffff0000, RZ, 0xc0, !PT ;  /* 0xffff000022227812 */ /* 0x000fe200078ec0ff */
[----:B------:R-:W-:Y:S01]  /*a050*/  FFMA.FTZ R42, R13, R32, -R40 ;  /* 0x000000200d2a7223 */ /* 0x000fe20000010828 */
[----:B------:R-:W-:Y:S01]  /*a060*/  FMUL.FTZ R43, R43, R144 ;  /* 0x000000902b2b7220 */ /* 0x000fe20000410000 */
[C---:B------:R-:W-:Y:S01]  /*a070*/  LOP3.LUT R33, R146.reuse, 0xffff0000, RZ, 0xc0, !PT ;  /* 0xffff000092217812 */ /* 0x040fe200078ec0ff */
[----:B------:R-:W-:Y:S01]  /*a080*/  IMAD.U32 R40, R146, 0x10000, RZ ;  /* 0x0001000092287824 */ /* 0x000fe200078e00ff */
[C---:B------:R-:W-:Y:S01]  /*a090*/  LOP3.LUT R13, R142.reuse, 0xffff0000, RZ, 0xc0, !PT ;  /* 0xffff00008e0d7812 */ /* 0x040fe200078ec0ff */
[----:B------:R-:W-:Y:S02]  /*a0a0*/  IMAD.U32 R32, R142, 0x10000, RZ ;  /* 0x000100008e207824 */ /* 0x000fe400078e00ff */
[----:B------:R-:W-:Y:S01]  /*a0b0*/  FFMA.FTZ R43, R12, R148, R43 ;  /* 0x000000940c2b7223 */ /* 0x000fe2000001002b */
[C---:B------:R-:W-:Y:S01]  /*a0c0*/  IMAD.U32 R15, R14.reuse, 0x10000, RZ ;  /* 0x000100000e0f7824 */ /* 0x040fe200078e00ff */
        /* <DEDUP_REMOVED lines=16> */
[----:B------:R-:W-:Y:S02]  /*a1d0*/  F2FP.BF16.F32.PACK_AB R15, R52, R51 ;  /* 0x00000033340f723e */ /* 0x000fe400000010ff */
[----:B------:R-:W-:-:S02]  /*a1e0*/  F2FP.BF16.F32.PACK_AB R33, R48, R55 ;  /* 0x000000373021723e */ /* 0x000fc400000010ff */
[----:B------:R-:W-:-:S07]  /*a1f0*/  F2FP.BF16.F32.PACK_AB R32, R43, R46 ;  /* 0x0000002e2b20723e */ /* 0x000fce00000010ff */
.L_x_2787:
[----:B------:R-:W-:Y:S05]  /*a200*/  BSYNC B1 ;  /* 0x0000000000017941 */ /* 0x000fea0003800000 */
.L_x_2786:
[----:B------:R-:W-:Y:S01]  /*a210*/  ISETP.GE.AND P3, PT, R11, R136, PT ;  /* 0x000000880b00720c */ /* 0x000fe20003f66270 */
[----:B------:R-:W-:Y:S02]  /*a220*/  ULDC.64 UR4, c[0x0][0x208] ;  /* 0x0000820000047ab9 */ /* 0x000fe40000000a00 */
[----:B0-----:R0:W-:Y:S10]  /*a230*/  ST.E.128 desc[UR4][R38.64], R12 ;  /* 0x0000000c26007985 */ /* 0x0011f4000c101d04 */
[----:B------:R-:W-:Y:S05]  /*a240*/  @P3 BRA `(.L_x_2739) ;  /* 0x0000000400f83947 */ /* 0x000fea0003800000 */
[----:B------:R-:W-:Y:S01]  /*a250*/  IMAD.WIDE R36, R11, 0x2, R36 ;  /* 0x000000020b247825 */ /* 0x000fe200078e0224 */
[----:B------:R-:W-:-:S04]  /*a260*/  ULDC.64 UR4, c[0x0][0x208] ;  /* 0x0000820000047ab9 */ /* 0x000fc80000000a00 */
[----:B----4-:R4:W-:Y:S01]  /*a270*/  ST.E.128 desc[UR4][R36.64], R32 ;  /* 0x0000002024007985 */ /* 0x0109e2000c101d04 */
[----:B------:R-:W-:Y:S05]  /*a280*/  BRA `(.L_x_2739) ;  /* 0x0000000400e87947 */ /* 0x000fea0003800000 */
.L_x_2693:
[----:B------:R-:W-:-:S04]  /*a290*/  ULOP3.LUT UR4, UR60, 0x1, URZ, 0xfc, !UPT ;  /* 0x000000013c047892 */ /* 0x000fc8000f8efc3f */
[----:B------:R-:W-:-:S06]  /*a2a0*/  UISETP.NE.AND UP0, UPT, UR4, 0x3, UPT ;  /* 0x000000030400788c */ /* 0x000fcc000bf05270 */
[----:B------:R-:W-:-:S13]  /*a2b0*/  PLOP3.LUT P0, PT, PT, PT, UP0, 0x80, 0x0 ;  /* 0x000000000000781c */ /* 0x000fda0003f0f008 */
[----:B------:R-:W-:Y:S05]  /*a2c0*/  @!P0 BRA `(.L_x_2788) ;  /* 0x0000000000048947 */ /* 0x000fea0003800000 */
[----:B------:R-:W-:Y:S01]  /*a2d0*/  BPT.TRAP 0x1 ;  /* 0x000000040000795c */ /* 0x000fe20000300000 */
.L_x_2788:
[----:B------:R-:W-:Y:S01]  /*a2e0*/  IMAD R89, R212, 0x8, R22 ;  /* 0x00000008d4597824 */ /* 0x000fe200078e0216 */
[----:B------:R-:W-:Y:S01]  /*a2f0*/  SHF.L.U32 R90, R228, 0x1f, RZ ;  /* 0x0000001fe45a7819 */ /* 0x000fe200000006ff */
[----:B------:R-:W-:Y:S01]  /*a300*/  BSSY B1, `(.L_x_2789) ;  /* 0x0000004000017945 */ /* 0x000fe20003800000 */
[----:B------:R-:W-:Y:S02]  /*a310*/  SHF.R.S32.HI R86, RZ, 0x1f, R84 ;  /* 0x0000001fff567819 */ /* 0x000fe40000011454 */
[----:B------:R-:W0:Y:S02]  /*a320*/  SYNCS.PHASECHK.TRANS64.TRYWAIT P3, [R89+URZ+0x38890], R90 ;  /* 0x0388905a590075a7 */ /* 0x000e24000806017f */
[----:B0-----:R-:W-:Y:S05]  /*a330*/  @!P3 BRA `(.L_x_2790) ;  /* 0x000002600054b947 */ /* 0x001fea0003800000 */
.L_x_3111:
[----:B------:R-:W-:Y:S05]  /*a340*/  BSYNC B1 ;  /* 0x0000000000017941 */ /* 0x000fea0003800000 */
.L_x_2789:
        /* <DEDUP_REMOVED lines=27> */
.L_x_3115:
        /* <DEDUP_REMOVED lines=24> */
.L_x_2793:
[----:B------:R-:W-:Y:S05]  /*a680*/  BSYNC B1 ;  /* 0x0000000000017941 */ /* 0x000fea0003800000 */
.L_x_2792:
[----:B------:R-:W-:-:S03]  /*a690*/  UMOV UR4, 0xffffffff ;  /* 0xffffffff00047882 */ /* 0x000fc60000000000 */
[----:B------:R-:W-:Y:S05]  /*a6a0*/  BRA.DIV UR4, `(.L_x_2794) ;  /* 0x0000025e04d87947 */ /* 0x000fea000b800000 */
[----:B--2-4-:R2:W4:Y:S04]  /*a6b0*/  SHFL.IDX PT, R33, R41, 0x1, 0x181f ;  /* 0x00381f0029217f89 */ /* 0x01452800000e0000 */
[----:B---3--:R2:W3:Y:S02]  /*a6c0*/  SHFL.IDX PT, R32, R40, 0x1, 0x181f ;  /* 0x00381f0028207f89 */ /* 0x0084e400000e0000 */
.L_x_3119:
        /* <DEDUP_REMOVED lines=25> */
.L_x_2796:
[----:B------:R-:W-:Y:S05]  /*a860*/  BSYNC B1 ;  /* 0x0000000000017941 */ /* 0x000fea0003800000 */
.L_x_2795:
[----:B------:R-:W-:-:S03]  /*a870*/  UMOV UR4, 0xffffffff ;  /* 0xffffffff00047882 */ /* 0x000fc60000000000 */
[----:B------:R-:W-:Y:S05]  /*a880*/  BRA.DIV UR4, `(.L_x_2797) ;  /* 0x0000025e04ac7947 */ /* 0x000fea000b800000 */
[----:B---34-:R3:W4:Y:S04]  /*a890*/  SHFL.IDX PT, R33, R41, 0x2, 0x181f ;  /* 0x00581f0029217f89 */ /* 0x01872800000e0000 */
[----:B------:R3:W0:Y:S02]  /*a8a0*/  SHFL.IDX PT, R32, R40, 0x2, 0x181f ;  /* 0x00581f0028207f89 */ /* 0x00062400000e0000 */
.L_x_3123:
        /* <DEDUP_REMOVED lines=24> */
.L_x_2739:
[----:B------:R-:W-:Y:S05]  /*aa30*/  BSYNC B0 ;  /* 0x0000000000007941 */ /* 0x000fea0003800000 */
.L_x_2692:
[----:B------:R-:W5:Y:S01]  /*aa40*/  S2R R11, SR_TID.X ;  /* 0x00000000000b7919 */ /* 0x000f620000002100 */
        /* <DEDUP_REMOVED lines=8> */
[----:B-----5:R-:W-:Y:S01]  /*aad0*/  LOP3.LUT R11, R11, 0x7f, RZ, 0xc0, !PT ;  /* 0x0000007f0b0b7812 */ /* 0x020fe200078ec0ff */
[----:B--2---:R2:W-:Y:S03]  /*aae0*/  BAR.SYNC.DEFER_BLOCKING R141, 0x80 ;  /* 0x0002008d0000751d */ /* 0x0045e60000010000 */
[----:B------:R-:W-:-:S13]  /*aaf0*/  ISETP.NE.AND P3, PT, R11, RZ, PT ;  /* 0x000000ff0b00720c */ /* 0x000fda0003f65270 */
[----:B------:R-:W-:-:S05]  /*ab00*/  @!P3 VIADD R11, R89, 0x388a0 ;  /* 0x000388a0590bb836 */ /* 0x000fca0000000000 */
[----:B------:R-:W-:-:S04]  /*ab10*/  @!P3 PRMT R11, RZ, 0x654, R11 ;  /* 0x00000654ff0bb816 */ /* 0x000fc8000000000b */
[----:B------:R2:W-:Y:S01]  /*ab20*/  @!P3 SYNCS.ARRIVE.TRANS64.RED.A1T0 RZ, [R11+URZ], RZ ;  /* 0x000000ff0bffb9a7 */ /* 0x0005e2000810043f */
[----:B------:R-:W-:Y:S05]  /*ab30*/  @!P0 BRA `(.L_x_2799) ;  /* 0x0000000000048947 */ /* 0x000fea0003800000 */
[----:B------:R-:W-:Y:S01]  /*ab40*/  BPT.TRAP 0x1 ;  /* 0x000000040000795c */ /* 0x000fe20000300000 */
.L_x_2799:
[----:B------:R-:W-:Y:S05]  /*ab50*/  BSYNC B0 ;  /* 0x0000000000007941 */ /* 0x000fea0003800000 */
.L_x_2798:
[----:B------:R-:W5:Y:S01]  /*ab60*/  SYNCS.PHASECHK.TRANS64.TRYWAIT P0, [R89+URZ+0x388b0], R90 ;  /* 0x0388b05a590075a7 */ /* 0x000f62000800017f */
[----:B------:R-:W-:Y:S01]  /*ab70*/  ULDC UR61, c[0x0][0x2f4] ;  /* 0x0000bd00003d7ab9 */ /* 0x000fe20000000800 */
[----:B------:R-:W-:Y:S04]  /*ab80*/  BSSY B0, `(.L_x_2800) ;  /* 0x0000002000007945 */ /* 0x000fe80003800000 */
[----:B-----5:R-:W-:Y:S05]  /*ab90*/  @!P0 BRA `(.L_x_2801) ;  /* 0x0000025c00348947 */ /* 0x020fea0003800000 */
.L_x_3124:
[----:B------:R-:W-:Y:S05]  /*aba0*/  BSYNC B0 ;  /* 0x0000000000007941 */ /* 0x000fea0003800000 */
.L_x_2800:
[----:B------:R-:W-:Y:S01]  /*abb0*/  ULDC.64 UR4, c[0x0][0x328] ;  /* 0x0000ca0000047ab9 */ /* 0x000fe20000000a00 */
[----:B------:R-:W-:Y:S01]  /*abc0*/  IMAD.IADD R88, R88, 0x1, -R220 ;  /* 0x0000000158587824 */ /* 0x000fe200078e0adc */
[----:B------:R-:W-:Y:S01]  /*abd0*/  BSSY B0, `(.L_x_2802) ;  /* 0x000002c000007945 */ /* 0x000fe20003800000 */
[----:B--2---:R-:W-:Y:S02]  /*abe0*/  IMAD R11, R86, UR4, RZ ;  /* 0x00000004560b7c24 */ /* 0x004fe4000f8e02ff */
[----:B0---4-:R-:W-:Y:S01]  /*abf0*/  IMAD.WIDE.U32 R12, R84, UR4, RZ ;  /* 0x00000004540c7c25 */ /* 0x011fe2000f8e00ff */
        /* <DEDUP_REMOVED lines=41> */
.L_x_2803:
[----:B------:R-:W-:Y:S05]  /*ae90*/  BSYNC B0 ;  /* 0x0000000000007941 */ /* 0x000fea0003800000 */
.L_x_2802:
        /* <DEDUP_REMOVED lines=25> */
.L_x_2805:
[----:B------:R-:W-:Y:S05]  /*b030*/  BSYNC B0 ;  /* 0x0000000000007941 */ /* 0x000fea0003800000 */
.L_x_2804:
        /* <DEDUP_REMOVED lines=26> */
.L_x_2807:
[----:B------:R-:W-:Y:S05]  /*b1e0*/  BSYNC B0 ;  /* 0x0000000000007941 */ /* 0x000fea0003800000 */
.L_x_2806:
        /* <DEDUP_REMOVED lines=18> */
.L_x_2687:
[----:B------:R-:W4:Y:S01]  /*b310*/  LDL R11, [R1+0x68] ;  /* 0x00006800010b7983 */ /* 0x000f220000100800 */
[----:B------:R-:W0:Y:S01]  /*b320*/  LDC R0, c[0x0][0x448] ;  /* 0x00011200ff007b82 */ /* 0x000e220000000800 */
[----:B------:R-:W-:Y:S01]  /*b330*/  BSSY B0, `(.L_x_2809) ;  /* 0x0000055000007945 */ /* 0x000fe20003800000 */
        /* <DEDUP_REMOVED lines=22> */
[----:B0-----:R-:W-:Y:S02]  /*b4a0*/  ISETP.NE.AND P1, PT, R0, 0x1, PT ;  /* 0x000000010000780c */ /* 0x001fe40003f25270 */
        /* <DEDUP_REMOVED lines=12> */
[----:B------:R-:W0:Y:S01]  /*b570*/  @P1 LDC R3, c[0x0][0x44c] ;  /* 0x00011300ff031b82 */ /* 0x000e220000000800 */
[----:B------:R-:W-:Y:S02]  /*b580*/  CS2R R82, SRZ ;  /* 0x0000000000527805 */ /* 0x000fe4000001ff00 */
[----:B------:R-:W-:-:S02]  /*b590*/  CS2R R56, SRZ ;  /* 0x0000000000387805 */ /* 0x000fc4000001ff00 */
[----:B------:R-:W-:Y:S02]  /*b5a0*/  CS2R R78, SRZ ;  /* 0x00000000004e7805 */ /* 0x000fe4000001ff00 */
[----:B------:R-:W-:Y:S02]  /*b5b0*/  CS2R R52, SRZ ;  /* 0x0000000000347805 */ /* 0x000fe4000001ff00 */
[----:B------:R-:W-:Y:S02]  /*b5c0*/  CS2R R166, SRZ ;  /* 0x0000000000a67805 */ /* 0x000fe4000001ff00 */
[----:B------:R-:W-:Y:S02]  /*b5d0*/  CS2R R74, SRZ ;  /* 0x00000000004a7805 */ /* 0x000fe4000001ff00 */
[----:B------:R-:W-:Y:S01]  /*b5e0*/  CS2R R48, SRZ ;  /* 0x0000000000307805 */ /* 0x000fe2000001ff00 */
[----:B------:R-:W1:Y:S01]  /*b5f0*/  @P1 LDC R2, c[0x0][0x450] ;  /* 0x00011400ff021b82 */ /* 0x000e620000000800 */
        /* <DEDUP_REMOVED lines=15> */
[----:B--2---:R-:W-:Y:S01]  /*b6f0*/  CS2R R38, SRZ ;  /* 0x0000000000267805 */ /* 0x004fe2000001ff00 */
[----:B------:R-:W-:Y:S01]  /*b700*/  IMAD.MOV.U32 R24, RZ, RZ, RZ ;  /* 0x000000ffff187224 */ /* 0x000fe200078e00ff */
[----:B------:R-:W-:Y:S02]  /*b710*/  CS2R R34, SRZ ;  /* 0x0000000000227805 */ /* 0x000fe4000001ff00 */
[----:B------:R-:W-:Y:S01]  /*b720*/  CS2R R32, SRZ ;  /* 0x0000000000207805 */ /* 0x000fe2000001ff00 */
[----:B------:R-:W-:Y:S02]  /*b730*/  IMAD.MOV.U32 R4, RZ, RZ, RZ ;  /* 0x000000ffff047224 */ /* 0x000fe400078e00ff */
[----:B------:R-:W-:-:S02]  /*b740*/  IMAD.MOV.U32 R9, RZ, RZ, RZ ;  /* 0x000000ffff097224 */ /* 0x000fc400078e00ff */
[----:B------:R-:W-:Y:S02]  /*b750*/  IMAD.MOV.U32 R26, RZ, RZ, RZ ;  /* 0x000000ffff1a7224 */ /* 0x000fe400078e00ff */
[----:B----4-:R-:W-:Y:S01]  /*b760*/  VIADD R0, R11, 0x7f ;  /* 0x0000007f0b007836 */ /* 0x010fe20000000000 */
[----:B------:R-:W-:-:S03]  /*b770*/  CS2R R10, SRZ ;  /* 0x00000000000a7805 */ /* 0x000fc6000001ff00 */
[----:B0-----:R-:W-:-:S05]  /*b780*/  @P1 IMAD.HI.U32 R3, R0, R3, RZ ;  /* 0x0000000300031227 */ /* 0x001fca00078e00ff */
[----:B-1----:R-:W-:Y:S02]  /*b790*/  @P1 SHF.R.U32.HI R0, RZ, R2, R3 ;  /* 0x00000002ff001219 */ /* 0x002fe40000011603 */
[----:B------:R-:W-:-:S03]  /*b7a0*/  PLOP3.LUT P1, PT, PT, PT, PT, 0x80, 0x0 ;  /* 0x000000000000781c */ /* 0x000fc60003f2f070 */
[----:B------:R-:W-:Y:S01]  /*b7b0*/  IMAD.IADD R0, R139, 0x1, R0 ;  /* 0x000000018b007824 */ /* 0x000fe200078e0200 */
[----:B------:R-:W-:-:S03]  /*b7c0*/  CS2R R138, SRZ ;  /* 0x00000000008a7805 */ /* 0x000fc6000001ff00 */
[----:B------:R-:W-:-:S05]  /*b7d0*/  IMAD.HI R0, R0, 0x66666667, RZ ;  /* 0x6666666700007827 */ /* 0x000fca00078e02ff */
[----:B------:R-:W-:-:S04]  /*b7e0*/  SHF.R.U32.HI R3, RZ, 0x1f, R0 ;  /* 0x0000001fff037819 */ /* 0x000fc80000011600 */
[----:B------:R-:W-:Y:S01]  /*b7f0*/  LEA.HI.SX32 R3, R0, R3, 0x1b ;  /* 0x0000000300037211 */ /* 0x000fe200078fdaff */
[----:B------:R-:W-:-:S03]  /*b800*/  IMAD.MOV.U32 R0, RZ, RZ, RZ ;  /* 0x000000ffff007224 */ /* 0x000fc600078e00ff */
[----:B------:R-:W-:Y:S02]  /*b810*/  VIMNMX R2, R140, R3, PT ;  /* 0x000000038c027248 */ /* 0x000fe40003fe0100 */
[----:B------:R-:W-:Y:S01]  /*b820*/  CS2R R140, SRZ ;  /* 0x00000000008c7805 */ /* 0x000fe2000001ff00 */
[----:B------:R-:W-:Y:S01]  /*b830*/  IMAD.MOV.U32 R3, RZ, RZ, RZ ;  /* 0x000000ffff037224 */ /* 0x000fe200078e00ff */
[----:B------:R-:W-:Y:S01]  /*b840*/  ISETP.GE.AND P2, PT, R2, 0x1, PT ;  /* 0x000000010200780c */ /* 0x000fe20003f46270 */
[----:B------:R-:W-:-:S12]  /*b850*/  @P0 BRA `(.L_x_2810) ;  /* 0x0000000000080947 */ /* 0x000fd80003800000 */
[----:B------:R-:W0:Y:S02]  /*b860*/  FENCE.VIEW.ASYNC.G ;  /* 0x00000000000073c6 */ /* 0x000e240000000100 */
[----:B0-----:R-:W-:Y:S06]  /*b870*/  BAR.ARV 0xc, 0x180 ;  /* 0x0306000000007b1d */ /* 0x001fec0000002000 */
.L_x_2810:
[----:B------:R-:W-:Y:S05]  /*b880*/  BSYNC B0 ;  /* 0x0000000000007941 */ /* 0x000fea0003800000 */
.L_x_2809:
        /* <DEDUP_REMOVED lines=36> */
.L_x_2812:
        /* <DEDUP_REMOVED lines=13> */
.L_x_2816:
[----:B-1----:R1:W2:Y:S02]  /*bba0*/  SYNCS.PHASECHK.TRANS64.TRYWAIT P0, [R22+URZ+0x38800], R3 ;  /* 0x03880003160075a7 */ /* 0x0022a4000800017f */
[----:B--2---:R-:W-:Y:S05]  /*bbb0*/  @!P0 NANOSLEEP.SYNCS 0x989680 ;  /* 0x009896800000895d */ /* 0x004fea0003900000 */
[----:B------:R-:W2:Y:S02]  /*bbc0*/  @!P0 SYNCS.PHASECHK.TRANS64 P0, [R22+URZ+0x38800], R3 ;  /* 0x03880003160085a7 */ /* 0x000ea4000800007f */
[----:B--2---:R-:W-:Y:S05]  /*bbd0*/  @!P0 BRA `(.L_x_2816) ;  /* 0xfffffffc00f08947 */ /* 0x004fea000383ffff */
.L_x_2815:
[----:B------:R-:W-:Y:S05]  /*bbe0*/  BSYNC B0 ;  /* 0x0000000000007941 */ /* 0x000fea0003800000 */
.L_x_2814:
[----:B------:R-:W-:Y:S05]  /*bbf0*/  BRA `(.L_x_2817) ;  /* 0x000000a000647947 */ /* 0x000fea0003800000 */
.L_x_2813:
[----:B------:R-:W2:Y:S01]  /*bc00*/  LDL R30, [R1+0x84] ;  /* 0x00008400011e7983 */ /* 0x000ea20000100800 */
[----:B-----5:R-:W-:Y:S01]  /*bc10*/  SHF.R.S32.HI R0, RZ, 0x1f, R135 ;  /* 0x0000001fff007819 */ /* 0x020fe20000011487 */
[----:B------:R-:W-:Y:S02]  /*bc20*/  ULDC.64 UR6, c[0x0][0x408] ;  /* 0x0001020000067ab9 */ /* 0x000fe40000000a00 */
[----:B------:R-:W-:Y:S01]  /*bc30*/  IMAD.WIDE.U32 R26, R135, UR6, RZ ;  /* 0x00000006871a7c25 */ /* 0x000fe2000f8e00ff */
[----:B--2---:R-:W-:-:S13]  /*bc40*/  R2UR UR4, R30 ;  /* 0x000000001e0472ca */ /* 0x004fda00000e0000 */
[----:B------:R-:W-:-:S03]  /*bc50*/  ULOP3.LUT UP0, URZ, UR4, 0x3ff, URZ, 0xc0, !UPT ;  /* 0x000003ff043f7892 */ /* 0x000fc6000f80c03f */
[----:B------:R-:W-:Y:S02]  /*bc60*/  ULDC.64 UR4, c[0x0][0x3f8] ;  /* 0x0000fe0000047ab9 */ /* 0x000fe40000000a00 */
[C---:B------:R-:W-:Y:S01]  /*bc70*/  IMAD R4, R0.reuse, UR4, RZ ;  /* 0x0000000400047c24 */ /* 0x040fe2000f8e02ff */
[----:B------:R-:W-:Y:S01]  /*bc80*/  PLOP3.LUT P0, PT, PT, PT, UP0, 0x80, 0x0 ;  /* 0x000000000000781c */ /* 0x000fe20003f0f008 */
[----:B------:R-:W-:Y:S02]  /*bc90*/  IMAD R0, R0, UR6, RZ ;  /* 0x0000000600007c24 */ /* 0x000fe4000f8e02ff */
[----:B------:R-:W-:-:S04]  /*bca0*/  IMAD.WIDE.U32 R24, R135, UR4, RZ ;  /* 0x0000000487187c25 */ /* 0x000fc8000f8e00ff */
[C---:B------:R-:W-:Y:S02]  /*bcb0*/  IMAD R29, R135.reuse, UR5, R4 ;  /* 0x00000005871d7c24 */ /* 0x040fe4000f8e0204 */
[----:B------:R-:W-:Y:S02]  /*bcc0*/  IMAD R31, R135, UR7, R0 ;  /* 0x00000007871f7c24 */ /* 0x000fe4000f8e0200 */
        /* <DEDUP_REMOVED lines=19> */
.L_x_2818:
[----:B------:R-:W2:Y:S01]  /*be00*/  LDL R20, [R1+0x58] ;  /* 0x0000580001147983 */ /* 0x000ea20000100800 */
[----:B------:R-:W-:-:S03]  /*be10*/  ULDC.U8 UR4, c[0x0][0x410] ;  /* 0x0001040000047ab9 */ /* 0x000fc60000000000 */
[----:B------:R-:W3:Y:S01]  /*be20*/  LDL R108, [R1+0x68] ;  /* 0x00006800016c7983 */ /* 0x000ee20000100800 */
[----:B------:R-:W-:Y:S01]  /*be30*/  R2UR UR5, R30 ;  /* 0x000000001e0572ca */ /* 0x000fe200000e0000 */
[----:B------:R-:W-:Y:S01]  /*be40*/  BSSY B0, `(.L_x_2819) ;  /* 0x00009ec000007945 */ /* 0x000fe20003800000 */
[----:B------:R-:W-:Y:S01]  /*be50*/  ISETP.NE.AND P0, PT, RZ, UR4, PT ;  /* 0x00000004ff007c0c */ /* 0x000fe2000bf05270 */
[C---:B------:R-:W-:Y:S01]  /*be60*/  VIADD R89, R220.reuse, 0x20 ;  /* 0x00000020dc597836 */ /* 0x040fe20000000000 */
[----:B------:R-:W-:Y:S01]  /*be70*/  LEA.HI R33, R33, R28, RZ, 0x3 ;  /* 0x0000001c21217211 */ /* 0x000fe200078f18ff */
[----:B------:R-:W-:Y:S01]  /*be80*/  VIADD R3, R220, 0x60 ;  /* 0x00000060dc037836 */ /* 0x000fe20000000000 */
[----:B------:R-:W-:Y:S02]  /*be90*/  SHF.R.U32.HI R21, RZ, 0x3, R229 ;  /* 0x00000003ff157819 */ /* 0x000fe400000116e5 */
[----:B------:R-:W-:Y:S02]  /*bea0*/  LOP3.LUT R0, R229, 0x38, R16, 0xf8, !PT ;  /* 0x00000038e5007812 */ /* 0x000fe400078ef810 */
[----:B------:R-:W-:-:S02]  /*beb0*/  LOP3.LUT R33, R33, 0xfffffff8, RZ, 0xc0, !PT ;  /* 0xfffffff821217812 */ /* 0x000fc400078ec0ff */
[----:B--2---:R-:W-:-:S03]  /*bec0*/  LOP3.LUT R87, R20, R0, R21, 0xf6, !PT ;  /* 0x0000000014577212 */ /* 0x004fc600078ef615 */
[----:B------:R-:W-:Y:S02]  /*bed0*/  IMAD.IADD R0, R28, 0x1, -R33 ;  /* 0x000000011c007824 */ /* 0x000fe400078e0a21 */
[----:B---3--:R-:W-:Y:S01]  /*bee0*/  IMAD.IADD R73, R220, 0x1, R108 ;  /* 0x00000001dc497824 */ /* 0x008fe200078e026c */
[----:B------:R-:W-:-:S03]  /*bef0*/  LEA R87, R87, UR5, 0x1 ;  /* 0x0000000557577c11 */ /* 0x000fc6000f8e08ff */
[----:B------:R-:W-:Y:S01]  /*bf00*/  IMAD R7, R0, 0x20, R73 ;  /* 0x0000002000077824 */ /* 0x000fe200078e0249 */
[----:B------:R-:W-:Y:S06]  /*bf10*/  @!P0 BRA `(.L_x_2820) ;  /* 0x0000004c00688947 */ /* 0x000fec0003800000 */
[----:B------:R-:W0:Y:S01]  /*bf20*/  LDC R86, c[0x0][0x448] ;  /* 0x00011200ff567b82 */ /* 0x000e220000000800 */
[----:B------:R-:W-:Y:S01]  /*bf30*/  ULDC.64 UR4, c[0x0][0x3f8] ;  /* 0x0000fe0000047ab9 */ /* 0x000fe20000000a00 */
[----:B------:R-:W-:Y:S01]  /*bf40*/  ULDC.64 UR6, c[0x0][0x408] ;  /* 0x0001020000067ab9 */ /* 0x000fe20000000a00 */
[----:B------:R-:W-:Y:S01]  /*bf50*/  IMAD.MOV.U32 R4, RZ, RZ, R24 ;  /* 0x000000ffff047224 */ /* 0x000fe200078e0018 */
[----:B------:R-:W-:Y:S01]  /*bf60*/  SHF.R.S32.HI R82, RZ, 0x1f, R221 ;  /* 0x0000001fff527819 */ /* 0x000fe200000114dd */
[----:B------:R-:W-:Y:S01]  /*bf70*/  IMAD.MOV.U32 R8, RZ, RZ, R26 ;  /* 0x000000ffff087224 */ /* 0x000fe200078e001a */
[----:B------:R-:W-:Y:S01]  /*bf80*/  SHF.R.S32.HI R83, RZ, 0x1f, R224 ;  /* 0x0000001fff537819 */ /* 0x000fe200000114e0 */
[----:B------:R-:W-:Y:S01]  /*bf90*/  IMAD.MOV.U32 R9, RZ, RZ, R31 ;  /* 0x000000ffff097224 */ /* 0x000fe200078e001f */
[----:B------:R-:W-:Y:S02]  /*bfa0*/  SHF.R.S32.HI R85, RZ, 0x1f, R222 ;  /* 0x0000001fff557819 */ /* 0x000fe400000114de */
[----:B------:R-:W-:-:S02]  /*bfb0*/  SHF.R.S32.HI R93, RZ, 0x1f, R214 ;  /* 0x0000001fff5d7819 */ /* 0x000fc400000114d6 */
        /* <DEDUP_REMOVED lines=27> */
.L_x_3130:
[----:B------:R-:W5:Y:S01]  /*c170*/  LDL R10, [R1+0x6c] ;  /* 0x00006c00010a7983 */ /* 0x000f620000100800 */
        /* <DEDUP_REMOVED lines=9> */
[----:B-----5:R-:W-:-:S05]  /*c210*/  IMAD R86, R10, R86, RZ ;  /* 0x000000560a567224 */ /* 0x020fca00078e02ff */
[----:B------:R-:W-:-:S13]  /*c220*/  ISETP.GE.AND P0, PT, R73, R86, PT ;  /* 0x000000564900720c */ /* 0x000fda0003f06270 */
[----:B------:R-:W-:Y:S05]  /*c230*/  @P0 BRA `(.L_x_2823) ;  /* 0x0000000000b80947 */ /* 0x000fea0003800000 */
[----:B------:R-:W-:Y:S01]  /*c240*/  ULDC UR4, c[0x0][0x3f4] ;  /* 0x0000fd0000047ab9 */ /* 0x000fe20000000800 */
[----:B------:R-:W-:Y:S02]  /*c250*/  CS2R R80, SRZ ;  /* 0x0000000000507805 */ /* 0x000fe4000001ff00 */
[----:B------:R-:W-:Y:S02]  /*c260*/  ISETP.GE.AND P3, PT, R214, UR4, PT ;  /* 0x00000004d6007c0c */ /* 0x000fe4000bf66270 */
[----:B------:R-:W-:Y:S02]  /*c270*/  CS2R R78, SRZ ;  /* 0x00000000004e7805 */ /* 0x000fe4000001ff00 */
[----:B------:R-:W-:Y:S01]  /*c280*/  ISETP.GE.AND P2, PT, R222, UR4, PT ;  /* 0x00000004de007c0c */ /* 0x000fe2000bf46270 */
[----:B------:R-:W-:Y:S01]  /*c290*/  ULDC.64 UR6, c[0x0][0x208] ;  /* 0x0000820000067ab9 */ /* 0x000fe20000000a00 */
[----:B------:R-:W-:Y:S02]  /*c2a0*/  ISETP.GE.AND P1, PT, R221, UR4, PT ;  /* 0x00000004dd007c0c */ /* 0x000fe4000bf26270 */
[----:B------:R-:W-:-:S05]  /*c2b0*/  ISETP.GE.AND P0, PT, R224, UR4, PT ;  /* 0x00000004e0007c0c */ /* 0x000fca000bf06270 */
[C---:B------:R-:W-:Y:S01]  /*c2c0*/  @!P3 IMAD.SHL.U32 R12, R214.reuse, 0x2, RZ ;  /* 0x00000002d60cb824 */ /* 0x040fe200078e00ff */
[----:B------:R-:W-:-:S03]  /*c2d0*/  @!P3 SHF.L.U64.HI R13, R214, 0x1, R93 ;  /* 0x00000001d60db819 */ /* 0x000fc6000001025d */
[C---:B------:R-:W-:Y:S01]  /*c2e0*/  @!P2 IMAD.SHL.U32 R24, R222.reuse, 0x2, RZ ;  /* 0x00000002de18a824 */ /* 0x040fe200078e00ff */
[----:B------:R-:W-:Y:S01]  /*c2f0*/  @!P2 SHF.L.U64.HI R25, R222, 0x1, R85 ;  /* 0x00000001de19a819 */ /* 0x000fe20000010255 */
[----:B------:R-:W-:Y:S01]  /*c300*/  @!P1 IMAD.SHL.U32 R28, R221, 0x2, RZ ;  /* 0x00000002dd1c9824 */ /* 0x000fe200078e00ff */
[CC--:B--2---:R-:W-:Y:S01]  /*c310*/  @!P3 IADD3 R10, P5, R5.reuse, R12.reuse, RZ ;  /* 0x0000000c050ab210 */ /* 0x0c4fe20007fbe0ff */
[----:B------:R-:W-:Y:S01]  /*c320*/  @!P0 IMAD.SHL.U32 R15, R224, 0x2, RZ ;  /* 0x00000002e00f8824 */ /* 0x000fe200078e00ff */
[----:B----4-:R-:W-:Y:S02]  /*c330*/  @!P3 IADD3 R12, P4, R14, R12, RZ ;  /* 0x0000000c0e0cb210 */ /* 0x010fe40007f9e0ff */
[-C--:B------:R-:W-:Y:S01]  /*c340*/  @!P2 IADD3 R20, P6, R5, R24.reuse, RZ ;  /* 0x000000180514a210 */ /* 0x080fe20007fde0ff */
[--C-:B-1----:R-:W-:Y:S01]  /*c350*/  @!P3 IMAD.X R11, R4, 0x1, R13.reuse, P5 ;  /* 0x00000001040bb824 */ /* 0x102fe200028e060d */
[----:B------:R-:W-:Y:S01]  /*c360*/  @!P1 SHF.L.U64.HI R29, R221, 0x1, R82 ;  /* 0x00000001dd1d9819 */ /* 0x000fe20000010252 */
[----:B---3--:R-:W-:Y:S01]  /*c370*/  @!P3 IMAD.X R13, R9, 0x1, R13, P4 ;  /* 0x00000001090db824 */ /* 0x008fe200020e060d */
[----:B------:R-:W-:Y:S01]  /*c380*/  @!P2 IADD3 R24, P5, R14, R24, RZ ;  /* 0x000000180e18a210 */ /* 0x000fe20007fbe0ff */
[----:B------:R-:W-:Y:S01]  /*c390*/  @!P2 IMAD.X R21, R4, 0x1, R25, P6 ;  /* 0x000000010415a824 */ /* 0x000fe200030e0619 */
[----:B------:R-:W-:-:S02]  /*c3a0*/  @!P1 IADD3 R26, P4, R5, R28, RZ ;  /* 0x0000001c051a9210 */ /* 0x000fc40007f9e0ff */
[----:B------:R-:W-:Y:S02]  /*c3b0*/  CS2R R76, SRZ ;  /* 0x00000000004c7805 */ /* 0x000fe4000001ff00 */
[----:B------:R-:W-:Y:S01]  /*c3c0*/  @!P1 IADD3 R28, P6, R14, R28, RZ ;  /* 0x0000001c0e1c9210 */ /* 0x000fe20007fde0ff */
[----:B------:R-:W-:Y:S01]  /*c3d0*/  @!P2 IMAD.X R25, R9, 0x1, R25, P5 ;  /* 0x000000010919a824 */ /* 0x000fe200028e0619 */
[----:B------:R-:W-:Y:S01]  /*c3e0*/  @!P0 SHF.L.U64.HI R32, R224, 0x1, R83 ;  /* 0x00000001e0208819 */ /* 0x000fe20000010253 */
[----:B------:R-:W-:Y:S01]  /*c3f0*/  @!P1 IMAD.X R27, R4, 0x1, R29, P4 ;  /* 0x00000001041b9824 */ /* 0x000fe200020e061d */
[-C--:B------:R-:W-:Y:S02]  /*c400*/  @!P0 IADD3 R30, P5, R5, R15.reuse, RZ ;  /* 0x0000000f051e8210 */ /* 0x080fe40007fbe0ff */
[----:B------:R-:W-:Y:S02]  /*c410*/  CS2R R74, SRZ ;  /* 0x00000000004a7805 */ /* 0x000fe4000001ff00 */
[----:B------:R-:W-:-:S02]  /*c420*/  @!P0 IADD3 R14, P4, R14, R15, RZ ;  /* 0x0000000f0e0e8210 */ /* 0x000fc40007f9e0ff */
[----:B------:R-:W-:Y:S02]  /*c430*/  CS2R R70, SRZ ;  /* 0x0000000000467805 */ /* 0x000fe4000001ff00 */
[----:B------:R-:W-:Y:S02]  /*c440*/  CS2R R68, SRZ ;  /* 0x0000000000447805 */ /* 0x000fe4000001ff00 */
[----:B------:R-:W-:Y:S02]  /*c450*/  CS2R R64, SRZ ;  /* 0x0000000000407805 */ /* 0x000fe4000001ff00 */
[----:B------:R-:W-:Y:S01]  /*c460*/  CS2R R62, SRZ ;  /* 0x00000000003e7805 */ /* 0x000fe2000001ff00 */
[C---:B------:R-:W-:Y:S01]  /*c470*/  @!P1 IMAD.X R29, R9.reuse, 0x1, R29, P6 ;  /* 0x00000001091d9824 */ /* 0x040fe200030e061d */
        /* <DEDUP_REMOVED lines=10> */
.L_x_2823:
[----:B------:R-:W-:Y:S05]  /*c520*/  BSYNC B1 ;  /* 0x0000000000017941 */ /* 0x000fea0003800000 */
.L_x_2822:
        /* <DEDUP_REMOVED lines=39> */
.L_x_3136:
        /* <DEDUP_REMOVED lines=24> */
[CC--:B---3--:R-:W-:Y:S01]  /*c920*/  @!P3 IADD3 R10, P5, R5.reuse, R12.reuse, RZ ;  /* 0x0000000c050ab210 */ /* 0x0c8fe20007fbe0ff */
[----:B------:R-:W-:Y:S01]  /*c930*/  @!P0 IMAD.SHL.U32 R31, R224, 0x2, RZ ;  /* 0x00000002e01f8824 */ /* 0x000fe200078e00ff */
[----:B----4-:R-:W-:Y:S02]  /*c940*/  @!P3 IADD3 R12, P4, R14, R12, RZ ;  /* 0x0000000c0e0cb210 */ /* 0x010fe40007f9e0ff */
[-C--:B------:R-:W-:Y:S01]  /*c950*/  @!P2 IADD3 R20, P6, R5, R24.reuse, RZ ;  /* 0x000000180514a210 */ /* 0x080fe20007fde0ff */
[--C-:B--2---:R-:W-:Y:S01]  /*c960*/  @!P3 IMAD.X R11, R4, 0x1, R13.reuse, P5 ;  /* 0x00000001040bb824 */ /* 0x104fe200028e060d */
[----:B------:R-:W-:Y:S01]  /*c970*/  @!P1 SHF.L.U64.HI R29, R221, 0x1, R82 ;  /* 0x00000001dd1d9819 */ /* 0x000fe20000010252 */
[----:B0-----:R-:W-:Y:S01]  /*c980*/  @!P3 IMAD.X R13, R9, 0x1, R13, P4 ;  /* 0x00000001090db824 */ /* 0x001fe200020e060d */
        /* <DEDUP_REMOVED lines=26> */
.L_x_2826:
[----:B------:R-:W-:Y:S05]  /*cb30*/  BSYNC B1 ;  /* 0x0000000000017941 */ /* 0x000fea0003800000 */
.L_x_2825:
        /* <DEDUP_REMOVED lines=38> */
.L_x_3142:
        /* <DEDUP_REMOVED lines=27> */
[----:B0-----:R-:W-:Y:S02]  /*cf50*/  @!P3 IADD3 R32, P4, R14, R32, RZ ;  /* 0x000000200e20b210 */ /* 0x001fe40007f9e0ff */
[-C--:B------:R-:W-:Y:S01]  /*cf60*/  @!P2 IADD3 R30, P6, R5, R24.reuse, RZ ;  /* 0x00000018051ea210 */ /* 0x080fe20007fde0ff */
[--C-:B--2---:R-:W-:Y:S01]  /*cf70*/  @!P3 IMAD.X R67, R4, 0x1, R10.reuse, P5 ;  /* 0x000000010443b824 */ /* 0x104fe200028e060a */
[----:B------:R-:W-:Y:S01]  /*cf80*/  @!P2 IADD3 R24, P5, R14, R24, RZ ;  /* 0x000000180e18a210 */ /* 0x000fe20007fbe0ff */
[----:B------:R-:W-:Y:S01]  /*cf90*/  @!P3 IMAD.X R33, R9, 0x1, R10, P4 ;  /* 0x000000010921b824 */ /* 0x000fe200020e060a */
[----:B------:R-:W-:Y:S01]  /*cfa0*/  @!P1 SHF.L.U64.HI R13, R221, 0x1, R82 ;  /* 0x00000001dd0d9819 */ /* 0x000fe20000010252 */
[--C-:B------:R-:W-:Y:S01]  /*cfb0*/  @!P2 IMAD.X R31, R4, 0x1, R11.reuse, P6 ;  /* 0x00000001041fa824 */ /* 0x100fe200030e060b */
[-C--:B------:R-:W-:Y:S01]  /*cfc0*/  @!P1 IADD3 R20, P4, R5, R12.reuse, RZ ;  /* 0x0000000c05149210 */ /* 0x080fe20007f9e0ff */
[----:B------:R-:W-:Y:S01]  /*cfd0*/  @!P2 IMAD.X R25, R9, 0x1, R11, P5 ;  /* 0x000000010919a824 */ /* 0x000fe200028e060b */
[----:B------:R-:W-:-:S02]  /*cfe0*/  @!P1 IADD3 R10, P6, R14, R12, RZ ;  /* 0x0000000c0e0a9210 */ /* 0x000fc40007fde0ff */
[----:B------:R-:W-:Y:S02]  /*cff0*/  CS2R R38, SRZ ;  /* 0x0000000000267805 */ /* 0x000fe4000001ff00 */
[----:B------:R-:W-:Y:S01]  /*d000*/  @!P0 SHF.L.U64.HI R15, R224, 0x1, R83 ;  /* 0x00000001e00f8819 */ /* 0x000fe20000010253 */
[--C-:B------:R-:W-:Y:S01]  /*d010*/  @!P1 IMAD.X R21, R4, 0x1, R13.reuse, P4 ;  /* 0x0000000104159824 */ /* 0x100fe200020e060d */
[-C--:B------:R-:W-:Y:S01]  /*d020*/  @!P0 IADD3 R12, P5, R5, R26.reuse, RZ ;  /* 0x0000001a050c8210 */ /* 0x080fe20007fbe0ff */
[----:B------:R-:W-:Y:S01]  /*d030*/  @!P1 IMAD.X R11, R9, 0x1, R13, P6 ;  /* 0x00000001090b9824 */ /* 0x000fe200030e060d */
[----:B------:R-:W-:Y:S02]  /*d040*/  @!P0 IADD3 R14, P4, R14, R26, RZ ;  /* 0x0000001a0e0e8210 */ /* 0x000fe40007f9e0ff */
[----:B------:R-:W-:Y:S02]  /*d050*/  CS2R R40, SRZ ;  /* 0x0000000000287805 */ /* 0x000fe4000001ff00 */
[----:B------:R-:W-:Y:S01]  /*d060*/  CS2R R34, SRZ ;  /* 0x0000000000227805 */ /* 0x000fe2000001ff00 */
[----:B------:R-:W-:Y:S01]  /*d070*/  @!P0 IMAD.X R13, R4, 0x1, R15, P5 ;  /* 0x00000001040d8824 */ /* 0x000fe200028e060f */
[----:B------:R-:W-:-:S02]  /*d080*/  CS2R R36, SRZ ;  /* 0x0000000000247805 */ /* 0x000fc4000001ff00 */
[----:B------:R-:W-:Y:S02]  /*d090*/  CS2R R28, SRZ ;  /* 0x00000000001c7805 */ /* 0x000fe4000001ff00 */
[----:B------:R-:W-:Y:S01]  /*d0a0*/  CS2R R26, SRZ ;  /* 0x00000000001a7805 */ /* 0x000fe2000001ff00 */
[----:B------:R-:W-:Y:S01]  /*d0b0*/  @!P0 IMAD.X R15, R9, 0x1, R15, P4 ;  /* 0x00000001090f8824 */ /* 0x000fe200020e060f */
[----:B------:R0:W5:Y:S04]  /*d0c0*/  @!P3 LD.E.64 R42, desc[UR6][R66.64] ;  /* 0x00000006422ab980 */ /* 0x000168000c101b00 */
[----:B------:R0:W5:Y:S04]  /*d0d0*/  @!P3 LD.E.64 R44, desc[UR6][R32.64] ;  /* 0x00000006202cb980 */ /* 0x000168000c101b00 */
[----:B------:R0:W5:Y:S04]  /*d0e0*/  @!P2 LD.E.64 R38, desc[UR6][R30.64] ;  /* 0x000000061e26a980 */ /* 0x000168000c101b00 */
[----:B------:R0:W5:Y:S04]  /*d0f0*/  @!P2 LD.E.64 R40, desc[UR6][R24.64] ;  /* 0x000000061828a980 */ /* 0x000168000c101b00 */
[----:B------:R0:W5:Y:S04]  /*d100*/  @!P1 LD.E.64 R34, desc[UR6][R20.64] ;  /* 0x0000000614229980 */ /* 0x000168000c101b00 */
[----:B------:R0:W5:Y:S04]  /*d110*/  @!P1 LD.E.64 R36, desc[UR6][R10.64] ;  /* 0x000000060a249980 */ /* 0x000168000c101b00 */
[----:B------:R0:W5:Y:S04]  /*d120*/  @!P0 LD.E.64 R28, desc[UR6][R12.64] ;  /* 0x000000060c1c8980 */ /* 0x000168000c101b00 */
[----:B------:R0:W5:Y:S02]  /*d130*/  @!P0 LD.E.64 R26, desc[UR6][R14.64] ;  /* 0x000000060e1a8980 */ /* 0x000164000c101b00 */
.L_x_2829:
[----:B------:R-:W-:Y:S05]  /*d140*/  BSYNC B1 ;  /* 0x0000000000017941 */ /* 0x000fea0003800000 */
.L_x_2828:
        /* <DEDUP_REMOVED lines=39> */
.L_x_3148:
        /* <DEDUP_REMOVED lines=31> */
[----:B------:R-:W-:Y:S02]  /*d5b0*/  @!P3 IADD3 R116, P4, R14, R116, RZ ;  /* 0x000000740e74b210 */ /* 0x000fe40007f9e0ff */
[-C--:B------:R-:W-:Y:S01]  /*d5c0*/  @!P2 IADD3 R114, P6, R67, R106.reuse, RZ ;  /* 0x0000006a4372a210 */ /* 0x080fe20007fde0ff */
[--C-:B--2---:R-:W-:Y:S01]  /*d5d0*/  @!P3 IMAD.X R119, R66, 0x1, R93.reuse, P5 ;  /* 0x000000014277b824 */ /* 0x104fe200028e065d */
[----:B------:R-:W-:Y:S01]  /*d5e0*/  @!P1 SHF.L.U64.HI R5, R221, 0x1, R82 ;  /* 0x00000001dd059819 */ /* 0x000fe20000010252 */
[----:B------:R-:W-:Y:S01]  /*d5f0*/  @!P3 IMAD.X R117, R72, 0x1, R93, P4 ;  /* 0x000000014875b824 */ /* 0x000fe200020e065d */
[----:B------:R-:W-:Y:S01]  /*d600*/  @!P2 IADD3 R106, P5, R14, R106, RZ ;  /* 0x0000006a0e6aa210 */ /* 0x000fe20007fbe0ff */
[----:B------:R-:W-:Y:S01]  /*d610*/  @!P2 IMAD.X R115, R66, 0x1, R85, P6 ;  /* 0x000000014273a824 */ /* 0x000fe200030e0655 */
[----:B------:R-:W-:-:S02]  /*d620*/  @!P1 IADD3 R94, P4, R67, R12, RZ ;  /* 0x0000000c435e9210 */ /* 0x000fc40007f9e0ff */
[----:B------:R-:W-:Y:S02]  /*d630*/  CS2R R20, SRZ ;  /* 0x0000000000147805 */ /* 0x000fe4000001ff00 */
[----:B------:R-:W-:Y:S01]  /*d640*/  @!P1 IADD3 R12, P6, R14, R12, RZ ;  /* 0x0000000c0e0c9210 */ /* 0x000fe20007fde0ff */
[----:B------:R-:W-:Y:S01]  /*d650*/  @!P2 IMAD.X R107, R72, 0x1, R85, P5 ;  /* 0x00000001486ba824 */ /* 0x000fe200028e0655 */
[----:B------:R-:W-:Y:S01]  /*d660*/  @!P0 SHF.L.U64.HI R7, R224, 0x1, R83 ;  /* 0x00000001e0078819 */ /* 0x000fe20000010253 */
[--C-:B------:R-:W-:Y:S01]  /*d670*/  @!P1 IMAD.X R95, R66, 0x1, R5.reuse, P4 ;  /* 0x00000001425f9824 */ /* 0x100fe200020e0605 */
[-C--:B------:R-:W-:Y:S01]  /*d680*/  @!P0 IADD3 R82, P5, R67, R15.reuse, RZ ;  /* 0x0000000f43528210 */ /* 0x080fe20007fbe0ff */
[----:B------:R-:W-:Y:S01]  /*d690*/  @!P1 IMAD.X R13, R72, 0x1, R5, P6 ;  /* 0x00000001480d9824 */ /* 0x000fe200030e0605 */
[----:B------:R-:W-:Y:S02]  /*d6a0*/  @!P0 IADD3 R14, P4, R14, R15, RZ ;  /* 0x0000000f0e0e8210 */ /* 0x000fe40007f9e0ff */
[----:B------:R-:W-:-:S02]  /*d6b0*/  CS2R R24, SRZ ;  /* 0x0000000000187805 */ /* 0x000fc4000001ff00 */
[----:B------:R-:W-:Y:S01]  /*d6c0*/  CS2R R10, SRZ ;  /* 0x00000000000a7805 */ /* 0x000fe2000001ff00 */
[--C-:B------:R-:W-:Y:S01]  /*d6d0*/  @!P0 IMAD.X R83, R66, 0x1, R7.reuse, P5 ;  /* 0x0000000142538824 */ /* 0x100fe200028e0607 */
[----:B------:R-:W-:Y:S01]  /*d6e0*/  CS2R R4, SRZ ;  /* 0x0000000000047805 */ /* 0x000fe2000001ff00 */
[----:B------:R-:W-:Y:S01]  /*d6f0*/  @!P0 IMAD.X R15, R72, 0x1, R7, P4 ;  /* 0x00000001480f8824 */ /* 0x000fe200020e0607 */
[----:B------:R-:W-:Y:S02]  /*d700*/  CS2R R6, SRZ ;  /* 0x0000000000067805 */ /* 0x000fe4000001ff00 */
[----:B------:R-:W-:Y:S01]  /*d710*/  CS2R R8, SRZ ;  /* 0x0000000000087805 */ /* 0x000fe2000001ff00 */
        /* <DEDUP_REMOVED lines=8> */
.L_x_2832:
[----:B------:R-:W-:Y:S05]  /*d7a0*/  BSYNC B1 ;  /* 0x0000000000017941 */ /* 0x000fea0003800000 */
.L_x_2831:
[----:B------:R-:W1:Y:S01]  /*d7b0*/  SYNCS.PHASECHK.TRANS64.TRYWAIT P0, [R22+URZ+0x38800], R151 ;  /* 0x03880097160075a7 */ /* 0x000e62000800017f */
[----:B0----5:R-:W-:Y:S01]  /*d7c0*/  IMAD.MOV.U32 R12, RZ, RZ, R5 ;  /* 0x000000ffff0c7224 */ /* 0x021fe200078e0005 */
[----:B------:R-:W-:Y:S01]  /*d7d0*/  BSSY B1, `(.L_x_2833) ;  /* 0x0000021000017945 */ /* 0x000fe20003800000 */
[----:B------:R-:W-:Y:S02]  /*d7e0*/  IMAD.MOV.U32 R13, RZ, RZ, R6 ;  /* 0x000000ffff0d7224 */ /* 0x000fe400078e0006 */
[----:B------:R-:W-:Y:S01]  /*d7f0*/  IMAD.MOV.U32 R14, RZ, RZ, R30 ;  /* 0x000000ffff0e7224 */ /* 0x000fe200078e001e */
[----:B---3--:R-:W-:Y:S01]  /*d800*/  PRMT R67, R12, 0x7610, R67 ;  /* 0x000076100c437816 */ /* 0x008fe20000000043 */
        /* <DEDUP_REMOVED lines=9> */
[----:B--2---:R-:W-:Y:S01]  /*d8a0*/  PRMT R66, R0, 0x7610, R66 ;  /* 0x0000761000427816 */ /* 0x004fe20000000042 */
        /* <DEDUP_REMOVED lines=19> */
.L_x_3149:
[----:B------:R-:W-:Y:S05]  /*d9e0*/  BSYNC B1 ;  /* 0x0000000000017941 */ /* 0x000fea0003800000 */
.L_x_2833:
[----:B------:R-:W-:Y:S01]  /*d9f0*/  BSSY B1, `(.L_x_2835) ;  /* 0x00000cb000017945 */ /* 0x000fe20003800000 */
[----:B------:R-:W-:Y:S02]  /*da00*/  PRMT R107, R12, 0x7610, R107 ;  /* 0x000076100c6b7816 */ /* 0x000fe4000000006b */
[----:B------:R-:W-:Y:S01]  /*da10*/  PRMT R108, R13, 0x7610, R108 ;  /* 0x000076100d6c7816 */ /* 0x000fe2000000006c */
[----:B------:R-:W-:Y:S06]  /*da20*/  @P1 BRA `(.L_x_2836) ;  /* 0x0000000c001c1947 */ /* 0x000fec0003800000 */
[----:B------:R-:W1:Y:S01]  /*da30*/  LDC R13, c[0x0][0x3f4] ;  /* 0x0000fd00ff0d7b82 */ /* 0x000e620000000800 */
[----:B------:R-:W-:Y:S01]  /*da40*/  BSSY B2, `(.L_x_2837) ;  /* 0x0000034000027945 */ /* 0x000fe20003800000 */
[-C--:B-1----:R-:W-:Y:S02]  /*da50*/  ISETP.GE.AND P0, PT, R214, R13.reuse, PT ;  /* 0x0000000dd600720c */ /* 0x082fe40003f06270 */
[-C--:B------:R-:W-:Y:S02]  /*da60*/  ISETP.GE.AND P1, PT, R222, R13.reuse, PT ;  /* 0x0000000dde00720c */ /* 0x080fe40003f26270 */
[-C--:B------:R-:W-:Y:S02]  /*da70*/  ISETP.GE.AND P2, PT, R221, R13.reuse, PT ;  /* 0x0000000ddd00720c */ /* 0x080fe40003f46270 */
[----:B------:R-:W-:-:S07]  /*da80*/  ISETP.GE.AND P3, PT, R224, R13, PT ;  /* 0x0000000de000720c */ /* 0x000fce0003f66270 */
[----:B------:R-:W-:Y:S06]  /*da90*/  @P0 BRA `(.L_x_2838) ;  /* 0x0000000000b80947 */ /* 0x000fec0003800000 */
[----:B------:R-:W1:Y:S01]  /*daa0*/  LDS.128 R12, [R87] ;  /* 0x00000000570c7984 */ /* 0x000e620000000c00 */
        /* <DEDUP_REMOVED lines=11> */
[----:B------:R-:W-:Y:S02]  /*db60*/  PRMT R147, R147, 0x5410, R80 ;  /* 0x0000541093937816 */ /* 0x000fe40000000050 */
[C---:B-1----:R-:W-:Y:S01]  /*db70*/  LOP3.LUT R79, R14.reuse, 0xffff0000, RZ, 0xc0, !PT ;  /* 0xffff00000e4f7812 */ /* 0x042fe200078ec0ff */
[----:B------:R-:W-:Y:S01]  /*db80*/  IMAD.U32 R78, R14, 0x10000, RZ ;  /* 0x000100000e4e7824 */ /* 0x000fe200078e00ff */
[C---:B------:R-:W-:Y:S01]  /*db90*/  LOP3.LUT R81, R15.reuse, 0xffff0000, RZ, 0xc0, !PT ;  /* 0xffff00000f517812 */ /* 0x040fe200078ec0ff */
[----:B------:R-:W-:-:S02]  /*dba0*/  IMAD.U32 R80, R15, 0x10000, RZ ;  /* 0x000100000f507824 */ /* 0x000fc400078e00ff */
[C---:B------:R-:W-:Y:S01]  /*dbb0*/  FMUL.FTZ R116, R79.reuse, R114 ;  /* 0x000000724f747220 */ /* 0x040fe20000410000 */
[-C--:B------:R-:W-:Y:S01]  /*dbc0*/  FMUL.FTZ R117, R79, R115.reuse ;  /* 0x000000734f757220 */ /* 0x080fe20000410000 */
[----:B------:R-:W-:Y:S01]  /*dbd0*/  FMUL.FTZ R79, R81, R150 ;  /* 0x00000096514f7220 */ /* 0x000fe20000410000 */
[----:B------:R-:W-:Y:S02]  /*dbe0*/  IMAD.U32 R14, R12, 0x10000, RZ ;  /* 0x000100000c0e7824 */ /* 0x000fe400078e00ff */
[C---:B------:R-:W-:Y:S01]  /*dbf0*/  FFMA.FTZ R119, R78.reuse, R115, R116 ;  /* 0x000000734e777223 */ /* 0x040fe20000010074 */
[----:B------:R-:W-:Y:S02]  /*dc00*/  IMAD.U32 R15, R13, 0x10000, RZ ;  /* 0x000100000d0f7824 */ /* 0x000fe400078e00ff */
[----:B------:R-:W-:Y:S01]  /*dc10*/  FFMA.FTZ R118, R78, R114, -R117 ;  /* 0x000000724e767223 */ /* 0x000fe20000010875 */
[-C--:B------:R-:W-:Y:S01]  /*dc20*/  FMUL.FTZ R115, R81, R148.reuse ;  /* 0x0000009451737220 */ /* 0x080fe20000410000 */
[----:B------:R-:W-:Y:S01]  /*dc30*/  LOP3.LUT R12, R12, 0xffff0000, RZ, 0xc0, !PT ;  /* 0xffff00000c0c7812 */ /* 0x000fe200078ec0ff */
[C---:B------:R-:W-:Y:S01]  /*dc40*/  FFMA.FTZ R148, R80.reuse, R148, -R79 ;  /* 0x0000009450947223 */ /* 0x040fe2000001084f */
[----:B------:R-:W-:Y:S01]  /*dc50*/  LOP3.LUT R13, R13, 0xffff0000, RZ, 0xc0, !PT ;  /* 0xffff00000d0d7812 */ /* 0x000fe200078ec0ff */
[C---:B------:R-:W-:Y:S01]  /*dc60*/  IMAD.U32 R81, R149.reuse, 0x10000, RZ ;  /* 0x0001000095517824 */ /* 0x040fe200078e00ff */
[----:B------:R-:W-:Y:S01]  /*dc70*/  LOP3.LUT R114, R149, 0xffff0000, RZ, 0xc0, !PT ;  /* 0xffff000095727812 */ /* 0x000fe200078ec0ff */
[C---:B------:R-:W-:Y:S01]  /*dc80*/  IMAD.U32 R79, R147.reuse, 0x10000, RZ ;  /* 0x00010000934f7824 */ /* 0x040fe200078e00ff */
        /* <DEDUP_REMOVED lines=15> */
.L_x_2838:
[----:B------:R-:W-:Y:S05]  /*dd80*/  BSYNC B2 ;  /* 0x0000000000027941 */ /* 0x000fea0003800000 */
.L_x_2837:
[----:B------:R-:W-:Y:S04]  /*dd90*/  BSSY B2, `(.L_x_2839) ;  /* 0x0000030000027945 */ /* 0x000fe80003800000 */
[----:B------:R-:W-:Y:S05]  /*dda0*/  @P1 BRA `(.L_x_2840) ;  /* 0x0000000000b81947 */ /* 0x000fea0003800000 */
[----:B-1----:R-:W1:Y:S01]  /*ddb0*/  LDS.128 R12, [R87+0x4000] ;  /* 0x00400000570c7984 */ /* 0x002e620000000c00 */
        /* <DEDUP_REMOVED lines=12> */
[C---:B-1----:R-:W-:Y:S01]  /*de80*/  LOP3.LUT R75, R14.reuse, 0xffff0000, RZ, 0xc0, !PT ;  /* 0xffff00000e4b7812 */ /* 0x042fe200078ec0ff */
        /* <DEDUP_REMOVED lines=32> */
.L_x_2840:
[----:B------:R-:W-:Y:S05]  /*e090*/  BSYNC B2 ;  /* 0x0000000000027941 */ /* 0x000fea0003800000 */
.L_x_2839:
[----:B------:R-:W-:Y:S04]  /*e0a0*/  BSSY B2, `(.L_x_2841) ;  /* 0x0000030000027945 */ /* 0x000fe80003800000 */
[----:B------:R-:W-:Y:S05]  /*e0b0*/  @P2 BRA `(.L_x_2842) ;  /* 0x0000000000b82947 */ /* 0x000fea0003800000 */
[----:B-12---:R-:W1:Y:S01]  /*e0c0*/  LDS.128 R12, [R87+0x8000] ;  /* 0x00800000570c7984 */ /* 0x006e620000000c00 */
        /* <DEDUP_REMOVED lines=16> */
[C---:B------:R-:W-:Y:S01]  /*e1d0*/  FMUL.FTZ R78, R69.reuse, R74 ;  /* 0x0000004a454e7220 */ /* 0x040fe20000410000 */
[-C--:B------:R-:W-:Y:S01]  /*e1e0*/  FMUL.FTZ R77, R69, R75.reuse ;  /* 0x0000004b454d7220 */ /* 0x080fe20000410000 */
[C---:B------:R-:W-:Y:S01]  /*e1f0*/  FMUL.FTZ R69, R71.reuse, R142 ;  /* 0x0000008e47457220 */ /* 0x040fe20000410000 */
[----:B------:R-:W-:Y:S02]  /*e200*/  IMAD.U32 R14, R12, 0x10000, RZ ;  /* 0x000100000c0e7824 */ /* 0x000fe400078e00ff */
[----:B------:R-:W-:Y:S01]  /*e210*/  FFMA.FTZ R79, R68, R75, R78 ;  /* 0x0000004b444f7223 */ /* 0x000fe2000001004e */
[-C--:B------:R-:W-:Y:S01]  /*e220*/  FMUL.FTZ R75, R71, R139.reuse ;  /* 0x0000008b474b7220 */ /* 0x080fe20000410000 */
[----:B------:R-:W-:Y:S01]  /*e230*/  FFMA.FTZ R139, R70, R139, -R69 ;  /* 0x0000008b468b7223 */ /* 0x000fe20000010845 */
[----:B------:R-:W-:Y:S02]  /*e240*/  IMAD.U32 R15, R13, 0x10000, RZ ;  /* 0x000100000d0f7824 */ /* 0x000fe400078e00ff */
        /* <DEDUP_REMOVED lines=8> */
[----:B------:R-:W-:Y:S01]  /*e2d0*/  LOP3.LUT R140, R140, 0xffff0000, RZ, 0xc0, !PT ;  /* 0xffff00008c8c7812 */ /* 0x000fe200078ec0ff */
[----:B------:R-:W-:-:S02]  /*e2e0*/  FMUL.FTZ R70, R12, R69 ;  /* 0x000000450c467220 */ /* 0x000fc40000410000 */
[C---:B------:R-:W-:Y:S01]  /*e2f0*/  FMUL.FTZ R74, R13.reuse, R68 ;  /* 0x000000440d4a7220 */ /* 0x040fe20000410000 */
[C---:B------:R-:W-:Y:S01]  /*e300*/  FFMA.FTZ R12, R14.reuse, R69, -R75 ;  /* 0x000000450e0c7223 */ /* 0x040fe2000001084b */
[-C--:B------:R-:W-:Y:S01]  /*e310*/  FMUL.FTZ R77, R13, R140.reuse ;  /* 0x0000008c0d4d7220 */ /* 0x080fe20000410000 */
[----:B------:R-:W-:Y:S01]  /*e320*/  FFMA.FTZ R71, R14, R71, R70 ;  /* 0x000000470e477223 */ /* 0x000fe20000010046 */
[----:B------:R-:W-:Y:S01]  /*e330*/  FFMA.FTZ R13, R15, R140, -R74 ;  /* 0x0000008c0f0d7223 */ /* 0x000fe2000001084a */
[----:B------:R-:W-:Y:S01]  /*e340*/  F2FP.BF16.F32.PACK_AB R14, R79, R76 ;  /* 0x0000004c4f0e723e */ /* 0x000fe200000010ff */
[----:B------:R-:W-:Y:S01]  /*e350*/  FFMA.FTZ R68, R15, R68, R77 ;  /* 0x000000440f447223 */ /* 0x000fe2000001004d */
[----:B------:R-:W-:Y:S02]  /*e360*/  F2FP.BF16.F32.PACK_AB R15, R142, R139 ;  /* 0x0000008b8e0f723e */ /* 0x000fe400000010ff */
[----:B------:R-:W-:Y:S02]  /*e370*/  F2FP.BF16.F32.PACK_AB R12, R71, R12 ;  /* 0x0000000c470c723e */ /* 0x000fe400000010ff */
[----:B------:R-:W-:-:S05]  /*e380*/  F2FP.BF16.F32.PACK_AB R13, R68, R13 ;  /* 0x0000000d440d723e */ /* 0x000fca00000010ff */
[----:B------:R3:W-:Y:S02]  /*e390*/  STS.128 [R87+0x8000], R12 ;  /* 0x0080000c57007388 */ /* 0x0007e40000000c00 */
.L_x_2842:
[----:B------:R-:W-:Y:S05]  /*e3a0*/  BSYNC B2 ;  /* 0x0000000000027941 */ /* 0x000fea0003800000 */
.L_x_2841:
[----:B------:R-:W-:Y:S05]  /*e3b0*/  @P3 BRA `(.L_x_2836) ;  /* 0x0000000000b83947 */ /* 0x000fea0003800000 */
[----:B-123--:R-:W1:Y:S01]  /*e3c0*/  LDS.128 R12, [R87+0xc000] ;  /* 0x00c00000570c7984 */ /* 0x00ee620000000c00 */
        /* <DEDUP_REMOVED lines=45> */
.L_x_2836:
[----:B------:R-:W-:Y:S05]  /*e6a0*/  BSYNC B1 ;  /* 0x0000000000017941 */ /* 0x000fea0003800000 */
.L_x_2835:
[----:B------:R-:W-:Y:S01]  /*e6b0*/  ISETP.GE.AND P0, PT, R89, R0, PT ;  /* 0x000000005900720c */ /* 0x000fe20003f06270 */
[----:B------:R-:W-:-:S12]  /*e6c0*/  BSSY B1, `(.L_x_2843) ;  /* 0x00000c9000017945 */ /* 0x000fd80003800000 */
[----:B------:R-:W-:Y:S05]  /*e6d0*/  @P0 BRA `(.L_x_2844) ;  /* 0x0000000c001c0947 */ /* 0x000fea0003800000 */
[----:B-1234-:R-:W1:Y:S01]  /*e6e0*/  LDC R13, c[0x0][0x3f4] ;  /* 0x0000fd00ff0d7b82 */ /* 0x01ee620000000800 */
[----:B------:R-:W-:Y:S01]  /*e6f0*/  BSSY B2, `(.L_x_2845) ;  /* 0x0000034000027945 */ /* 0x000fe20003800000 */
[-C--:B-1----:R-:W-:Y:S02]  /*e700*/  ISETP.GE.AND P0, PT, R214, R13.reuse, PT ;  /* 0x0000000dd600720c */ /* 0x082fe40003f06270 */
[-C--:B------:R-:W-:Y:S02]  /*e710*/  ISETP.GE.AND P1, PT, R222, R13.reuse, PT ;  /* 0x0000000dde00720c */ /* 0x080fe40003f26270 */
[-C--:B------:R-:W-:Y:S02]  /*e720*/  ISETP.GE.AND P2, PT, R221, R13.reuse, PT ;  /* 0x0000000ddd00720c */ /* 0x080fe40003f46270 */
[----:B------:R-:W-:-:S07]  /*e730*/  ISETP.GE.AND P3, PT, R224, R13, PT ;  /* 0x0000000de000720c */ /* 0x000fce0003f66270 */
[----:B------:R-:W-:Y:S06]  /*e740*/  @P0 BRA `(.L_x_2846) ;  /* 0x0000000000b80947 */ /* 0x000fec0003800000 */
[----:B------:R-:W1:Y:S01]  /*e750*/  LDS.128 R12, [R87+0x1000] ;  /* 0x00100000570c7984 */ /* 0x000e620000000c00 */
        /* <DEDUP_REMOVED lines=45> */
.L_x_2846:
[----:B------:R-:W-:Y:S05]  /*ea30*/  BSYNC B2 ;  /* 0x0000000000027941 */ /* 0x000fea0003800000 */
.L_x_2845:
[----:B------:R-:W-:Y:S04]  /*ea40*/  BSSY B2, `(.L_x_2847) ;  /* 0x0000030000027945 */ /* 0x000fe80003800000 */
[----:B------:R-:W-:Y:S05]  /*ea50*/  @P1 BRA `(.L_x_2848) ;  /* 0x0000000000b81947 */ /* 0x000fea0003800000 */
[----:B-1----:R-:W1:Y:S01]  /*ea60*/  LDS.128 R12, [R87+0x5000] ;  /* 0x00500000570c7984 */ /* 0x002e620000000c00 */
        /* <DEDUP_REMOVED lines=45> */
.L_x_2848:
[----:B------:R-:W-:Y:S05]  /*ed40*/  BSYNC B2 ;  /* 0x0000000000027941 */ /* 0x000fea0003800000 */
.L_x_2847:
        /* <DEDUP_REMOVED lines=48> */
.L_x_2850:
[----:B------:R-:W-:Y:S05]  /*f050*/  BSYNC B2 ;  /* 0x0000000000027941 */ /* 0x000fea0003800000 */
.L_x_2849:
        /* <DEDUP_REMOVED lines=47> */
.L_x_2844:
[----:B------:R-:W-:Y:S05]  /*f350*/  BSYNC B1 ;  /* 0x0000000000017941 */ /* 0x000fea0003800000 */
.L_x_2843:
[----:B-1234-:R-:W-:Y:S01]  /*f360*/  VIADD R12, R220, 0x40 ;  /* 0x00000040dc0c7836 */ /* 0x01efe20000000000 */
[----:B------:R-:W-:Y:S04]  /*f370*/  BSSY B1, `(.L_x_2851) ;  /* 0x00000ca000017945 */ /* 0x000fe80003800000 */
[----:B------:R-:W-:-:S13]  /*f380*/  ISETP.GE.AND P0, PT, R12, R0, PT ;  /* 0x000000000c00720c */ /* 0x000fda0003f06270 */
[----:B------:R-:W-:Y:S05]  /*f390*/  @P0 BRA `(.L_x_2852) ;  /* 0x0000000c001c0947 */ /* 0x000fea0003800000 */
[----:B------:R-:W1:Y:S01]  /*f3a0*/  LDC R13, c[0x0][0x3f4] ;  /* 0x0000fd00ff0d7b82 */ /* 0x000e620000000800 */
        /* <DEDUP_REMOVED lines=52> */
.L_x_2854:
[----:B------:R-:W-:Y:S05]  /*f6f0*/  BSYNC B2 ;  /* 0x0000000000027941 */ /* 0x000fea0003800000 */
.L_x_2853:
        /* <DEDUP_REMOVED lines=48> */
.L_x_2856:
[----:B------:R-:W-:Y:S05]  /*fa00*/  BSYNC B2 ;  /* 0x0000000000027941 */ /* 0x000fea0003800000 */
.L_x_2855:
        /* <DEDUP_REMOVED lines=48> */
.L_x_2858:
[----:B------:R-:W-:Y:S05]  /*fd10*/  BSYNC B2 ;  /* 0x0000000000027941 */ /* 0x000fea0003800000 */
.L_x_2857:
[----:B------:R-:W-:Y:S05]  /*fd20*/  @P3 BRA `(.L_x_2852) ;  /* 0x0000000000b83947 */ /* 0x000fea0003800000 */
[----:B-123--:R-:W1:Y:S01]  /*fd30*/  LDS.128 R12, [R87+0xe000] ;  /* 0x00e00000570c7984 */ /* 0x00ee620000000c00 */
        /* <DEDUP_REMOVED lines=45> */
.L_x_2852:
[----:B------:R-:W-:Y:S05]  /*10010*/  BSYNC B1 ;  /* 0x0000000000017941 */ /* 0x000fea0003800000 */
.L_x_2851:
[----:B------:R-:W-:-:S13]  /*10020*/  ISETP.GE.AND P0, PT, R3, R0, PT ;  /* 0x000000000300720c */ /* 0x000fda0003f06270 */
[----:B------:R-:W-:Y:S05]  /*10030*/  @P0 BRA `(.L_x_2859) ;  /* 0x0000005c00300947 */ /* 0x000fea0003800000 */
[----:B------:R-:W5:Y:S01]  /*10040*/  LDC R3, c[0x0][0x3f4] ;  /* 0x0000fd00ff037b82 */ /* 0x000f620000000800 */
[----:B------:R-:W-:Y:S01]  /*10050*/  BSSY B1, `(.L_x_2860) ;  /* 0x0000034000017945 */ /* 0x000fe20003800000 */
[-C--:B-----5:R-:W-:Y:S02]  /*10060*/  ISETP.GE.AND P0, PT, R214, R3.reuse, PT ;  /* 0x00000003d600720c */ /* 0x0a0fe40003f06270 */
[-C--:B------:R-:W-:Y:S02]  /*10070*/  ISETP.GE.AND P1, PT, R222, R3.reuse, PT ;  /* 0x00000003de00720c */ /* 0x080fe40003f26270 */
[-C--:B------:R-:W-:Y:S02]  /*10080*/  ISETP.GE.AND P2, PT, R221, R3.reuse, PT ;  /* 0x00000003dd00720c */ /* 0x080fe40003f46270 */
[----:B------:R-:W-:-:S07]  /*10090*/  ISETP.GE.AND P3, PT, R224, R3, PT ;  /* 0x00000003e000720c */ /* 0x000fce0003f66270 */
[----:B------:R-:W-:Y:S06]  /*100a0*/  @P0 BRA `(.L_x_2861) ;  /* 0x0000000000b80947 */ /* 0x000fec0003800000 */
[----:B-1234-:R-:W1:Y:S01]  /*100b0*/  LDS.128 R12, [R87+0x3000] ;  /* 0x00300000570c7984 */ /* 0x01ee620000000c00 */
        /* <DEDUP_REMOVED lines=12> */
[C---:B-1----:R-:W-:Y:S01]  /*10180*/  IMAD.U32 R26, R14.reuse, 0x10000, RZ ;  /* 0x000100000e1a7824 */ /* 0x042fe200078e00ff */
        /* <DEDUP_REMOVED lines=32> */
.L_x_2861:
[----:B------:R-:W-:Y:S05]  /*10390*/  BSYNC B1 ;  /* 0x0000000000017941 */ /* 0x000fea0003800000 */
.L_x_2860:
[----:B------:R-:W-:Y:S04]  /*103a0*/  BSSY B1, `(.L_x_2862) ;  /* 0x0000030000017945 */ /* 0x000fe80003800000 */
[----:B------:R-:W-:Y:S05]  /*103b0*/  @P1 BRA `(.L_x_2863) ;  /* 0x0000000000b81947 */ /* 0x000fea0003800000 */
        /* <DEDUP_REMOVED lines=46> */
.L_x_2863:
[----:B------:R-:W-:Y:S05]  /*106a0*/  BSYNC B1 ;  /* 0x0000000000017941 */ /* 0x000fea0003800000 */
.L_x_2862:
        /* <DEDUP_REMOVED lines=19> */
[----:B------:R-:W-:Y:S01]  /*107e0*/  FMUL.FTZ R24, R10, R20 ;  /* 0x000000140a187220 */ /* 0x000fe20000410000 */
[----:B------:R-:W-:-:S02]  /*107f0*/  IMAD.U32 R0, R12, 0x10000, RZ ;  /* 0x000100000c007824 */ /* 0x000fc400078e00ff */
[----:B------:R-:W-:Y:S01]  /*10800*/  FMUL.FTZ R21, R10, R15 ;  /* 0x0000000f0a157220 */ /* 0x000fe20000410000 */
[C---:B------:R-:W-:Y:S01]  /*10810*/  FMUL.FTZ R10, R14.reuse, R86 ;  /* 0x000000560e0a7220 */ /* 0x040fe20000410000 */
[-C--:B------:R-:W-:Y:S01]  /*10820*/  FMUL.FTZ R14, R14, R83.reuse ;  /* 0x000000530e0e7220 */ /* 0x080fe20000410000 */
[----:B------:R-:W-:Y:S01]  /*10830*/  LOP3.LUT R3, R12, 0xffff0000, RZ, 0xc0, !PT ;  /* 0xffff00000c037812 */ /* 0x000fe200078ec0ff */
[----:B------:R-:W-:Y:S02]  /*10840*/  IMAD.U32 R6, R13, 0x10000, RZ ;  /* 0x000100000d067824 */ /* 0x000fe400078e00ff */
[----:B------:R-:W-:Y:S01]  /*10850*/  FFMA.FTZ R83, R11, R83, -R10 ;  /* 0x000000530b537223 */ /* 0x000fe2000001080a */
[----:B------:R-:W-:Y:S01]  /*10860*/  IMAD.U32 R10, R85, 0x10000, RZ ;  /* 0x00010000550a7824 */ /* 0x000fe200078e00ff */
[----:B------:R-:W-:Y:S01]  /*10870*/  LOP3.LUT R12, R13, 0xffff0000, RZ, 0xc0, !PT ;  /* 0xffff00000d0c7812 */ /* 0x000fe200078ec0ff */
[----:B------:R-:W-:Y:S01]  /*10880*/  FFMA.FTZ R24, R7, R15, -R24 ;  /* 0x0000000f07187223 */ /* 0x000fe20000010818 */
[----:B------:R-:W-:Y:S01]  /*10890*/  LOP3.LUT R85, R85, 0xffff0000, RZ, 0xc0, !PT ;  /* 0xffff000055557812 */ /* 0x000fe200078ec0ff */
[----:B------:R-:W-:Y:S01]  /*108a0*/  FFMA.FTZ R21, R7, R20, R21 ;  /* 0x0000001407157223 */ /* 0x000fe20000010015 */
[C---:B------:R-:W-:Y:S01]  /*108b0*/  LOP3.LUT R13, R82.reuse, 0xffff0000, RZ, 0xc0, !PT ;  /* 0xffff0000520d7812 */ /* 0x040fe200078ec0ff */
[----:B------:R-:W-:-:S02]  /*108c0*/  IMAD.U32 R7, R82, 0x10000, RZ ;  /* 0x0001000052077824 */ /* 0x000fc400078e00ff */
[----:B------:R-:W-:Y:S01]  /*108d0*/  FFMA.FTZ R86, R11, R86, R14 ;  /* 0x000000560b567223 */ /* 0x000fe2000001000e */
[CC--:B------:R-:W-:Y:S01]  /*108e0*/  FMUL.FTZ R11, R3.reuse, R10.reuse ;  /* 0x0000000a030b7220 */ /* 0x0c0fe20000410000 */
[C---:B------:R-:W-:Y:S01]  /*108f0*/  FMUL.FTZ R15, R12.reuse, R85 ;  /* 0x000000550c0f7220 */ /* 0x040fe20000410000 */
[----:B------:R-:W-:Y:S01]  /*10900*/  FMUL.FTZ R3, R3, R7 ;  /* 0x0000000703037220 */ /* 0x000fe20000410000 */
[----:B------:R-:W-:Y:S01]  /*10910*/  FMUL.FTZ R14, R12, R13 ;  /* 0x0000000d0c0e7220 */ /* 0x000fe20000410000 */
[----:B------:R-:W-:Y:S01]  /*10920*/  FFMA.FTZ R11, R0, R7, -R11 ;  /* 0x00000007000b7223 */ /* 0x000fe2000001080b */
[----:B------:R-:W-:Y:S01]  /*10930*/  FFMA.FTZ R13, R6, R13, -R15 ;  /* 0x0000000d060d7223 */ /* 0x000fe2000001080f */
[----:B------:R-:W-:Y:S01]  /*10940*/  FFMA.FTZ R12, R0, R10, R3 ;  /* 0x0000000a000c7223 */ /* 0x000fe20000010003 */
[----:B------:R-:W-:Y:S01]  /*10950*/  FFMA.FTZ R6, R6, R85, R14 ;  /* 0x0000005506067223 */ /* 0x000fe2000001000e */
[----:B------:R-:W-:Y:S02]  /*10960*/  F2FP.BF16.F32.PACK_AB R14, R21, R24 ;  /* 0x00000018150e723e */ /* 0x000fe400000010ff */
[----:B------:R-:W-:-:S02]  /*10970*/  F2FP.BF16.F32.PACK_AB R15, R86, R83 ;  /* 0x00000053560f723e */ /* 0x000fc400000010ff */
[----:B------:R-:W-:Y:S02]  /*10980*/  F2FP.BF16.F32.PACK_AB R12, R12, R11 ;  /* 0x0000000b0c0c723e */ /* 0x000fe400000010ff */
[----:B------:R-:W-:-:S05]  /*10990*/  F2FP.BF16.F32.PACK_AB R13, R6, R13 ;  /* 0x0000000d060d723e */ /* 0x000fca00000010ff */
[----:B------:R1:W-:Y:S02]  /*109a0*/  STS.128 [R87+0xb000], R12 ;  /* 0x00b0000c57007388 */ /* 0x0003e40000000c00 */
.L_x_2865:
[----:B------:R-:W-:Y:S05]  /*109b0*/  BSYNC B1 ;  /* 0x0000000000017941 */ /* 0x000fea0003800000 */
.L_x_2864:
        /* <DEDUP_REMOVED lines=14> */
[----:B------:R-:W-:Y:S02]  /*10aa0*/  LOP3.LUT R11, R72, 0xffff0000, RZ, 0xc0, !PT ;  /* 0xffff0000480b7812 */ /* 0x000fe400078ec0ff */
[C---:B-1----:R-:W-:Y:S01]  /*10ab0*/  LOP3.LUT R6, R14.reuse, 0xffff0000, RZ, 0xc0, !PT ;  /* 0xffff00000e067812 */ /* 0x042fe200078ec0ff */
[----:B------:R-:W-:Y:S01]  /*10ac0*/  IMAD.U32 R5, R14, 0x10000, RZ ;  /* 0x000100000e057824 */ /* 0x000fe200078e00ff */
[C---:B------:R-:W-:Y:S01]  /*10ad0*/  LOP3.LUT R14, R15.reuse, 0xffff0000, RZ, 0xc0, !PT ;  /* 0xffff00000f0e7812 */ /* 0x040fe200078ec0ff */
[----:B------:R-:W-:Y:S01]  /*10ae0*/  IMAD.U32 R7, R15, 0x10000, RZ ;  /* 0x000100000f077824 */ /* 0x000fe200078e00ff */
[----:B------:R-:W-:Y:S01]  /*10af0*/  LOP3.LUT R3, R12, 0xffff0000, RZ, 0xc0, !PT ;  /* 0xffff00000c037812 */ /* 0x000fe200078ec0ff */
[C---:B------:R-:W-:Y:S01]  /*10b00*/  FMUL.FTZ R10, R6.reuse, R9 ;  /* 0x00000009060a7220 */ /* 0x040fe20000410000 */
[----:B------:R-:W-:Y:S01]  /*10b10*/  FMUL.FTZ R6, R6, R8 ;  /* 0x0000000806067220 */ /* 0x000fe20000410000 */
[----:B------:R-:W-:Y:S01]  /*10b20*/  FMUL.FTZ R20, R14, R73 ;  /* 0x000000490e147220 */ /* 0x000fe20000410000 */
[----:B------:R-:W-:-:S02]  /*10b30*/  IMAD.U32 R0, R12, 0x10000, RZ ;  /* 0x000100000c007824 */ /* 0x000fc400078e00ff */
[----:B------:R-:W-:Y:S01]  /*10b40*/  FMUL.FTZ R14, R14, R67 ;  /* 0x000000430e0e7220 */ /* 0x000fe20000410000 */
[----:B------:R-:W-:Y:S01]  /*10b50*/  FFMA.FTZ R15, R5, R9, R6 ;  /* 0x00000009050f7223 */ /* 0x000fe20000010006 */
[----:B------:R-:W-:Y:S01]  /*10b60*/  LOP3.LUT R12, R13, 0xffff0000, RZ, 0xc0, !PT ;  /* 0xffff00000d0c7812 */ /* 0x000fe200078ec0ff */
[----:B------:R-:W-:Y:S01]  /*10b70*/  FFMA.FTZ R10, R5, R8, -R10 ;  /* 0x00000008050a7223 */ /* 0x000fe2000001080a */
[----:B------:R-:W-:Y:S01]  /*10b80*/  IMAD.U32 R6, R72, 0x10000, RZ ;  /* 0x0001000048067824 */ /* 0x000fe200078e00ff */
[C---:B------:R-:W-:Y:S01]  /*10b90*/  LOP3.LUT R9, R66.reuse, 0xffff0000, RZ, 0xc0, !PT ;  /* 0xffff000042097812 */ /* 0x040fe200078ec0ff */
[----:B------:R-:W-:Y:S02]  /*10ba0*/  IMAD.U32 R5, R66, 0x10000, RZ ;  /* 0x0001000042057824 */ /* 0x000fe400078e00ff */
[C---:B------:R-:W-:Y:S01]  /*10bb0*/  FFMA.FTZ R20, R7.reuse, R67, -R20 ;  /* 0x0000004307147223 */ /* 0x040fe20000010814 */
[----:B------:R-:W-:Y:S01]  /*10bc0*/  FFMA.FTZ R73, R7, R73, R14 ;  /* 0x0000004907497223 */ /* 0x000fe2000001000e */
        /* <DEDUP_REMOVED lines=15> */
.L_x_2820:
        /* <DEDUP_REMOVED lines=16> */
[----:B------:R-:W-:-:S04]  /*10dc0*/  IMAD.WIDE.U32 R26, R7, UR6, R26 ;  /* 0x00000006071a7c25 */ /* 0x000fc8000f8e001a */
[----:B------:R-:W-:Y:S01]  /*10dd0*/  IMAD R9, R7, UR7, R4 ;  /* 0x0000000707097c24 */ /* 0x000fe2000f8e0204 */
[----:B------:R-:W-:Y:S01]  /*10de0*/  ULDC.64 UR6, c[0x0][0x400] ;  /* 0x0001000000067ab9 */ /* 0x000fe20000000a00 */
[----:B------:R-:W-:Y:S01]  /*10df0*/  IMAD.IADD R5, R25, 0x1, R5 ;  /* 0x0000000119057824 */ /* 0x000fe200078e0205 */
[----:B------:R-:W-:Y:S01]  /*10e00*/  LEA R7, P0, R24, UR4, 0x1 ;  /* 0x0000000418077c11 */ /* 0x000fe2000f8008ff */
[----:B------:R-:W-:Y:S01]  /*10e10*/  IMAD.IADD R9, R27, 0x1, R9 ;  /* 0x000000011b097824 */ /* 0x000fe200078e0209 */
[----:B------:R-:W-:Y:S01]  /*10e20*/  LEA R6, P1, R26, UR6, 0x1 ;  /* 0x000000061a067c11 */ /* 0x000fe2000f8208ff */
[----:B------:R-:W-:Y:S01]  /*10e30*/  UMOV UR4, 0xffffffff ;  /* 0xffffffff00047882 */ /* 0x000fe20000000000 */
[----:B------:R-:W-:Y:S02]  /*10e40*/  LEA.HI.X R8, R24, UR5, R5, 0x1, P0 ;  /* 0x0000000518087c11 */ /* 0x000fe400080f0c05 */
[----:B------:R-:W-:Y:S01]  /*10e50*/  LEA.HI.X R9, R26, UR7, R9, 0x1, P1 ;  /* 0x000000071a097c11 */ /* 0x000fe200088f0c09 */
[----:B------:R-:W-:Y:S08]  /*10e60*/  BRA.DIV UR4, `(.L_x_2866) ;  /* 0x0000020204687947 */ /* 0x000ff0000b800000 */
[----:B------:R0:W1:Y:S04]  /*10e70*/  SHFL.IDX PT, R4, R8, RZ, 0x181f ;  /* 0x00181fff08047589 */ /* 0x00006800000e0000 */
[----:B------:R0:W2:Y:S04]  /*10e80*/  SHFL.IDX PT, R5, R7, RZ, 0x181f ;  /* 0x00181fff07057589 */ /* 0x0000a800000e0000 */
[----:B------:R0:W3:Y:S04]  /*10e90*/  SHFL.IDX PT, R10, R9, RZ, 0x181f ;  /* 0x00181fff090a7589 */ /* 0x0000e800000e0000 */
[----:B------:R0:W4:Y:S02]  /*10ea0*/  SHFL.IDX PT, R14, R6, RZ, 0x181f ;  /* 0x00181fff060e7589 */ /* 0x00012400000e0000 */
.L_x_3155:
        /* <DEDUP_REMOVED lines=21> */
[----:B------:R-:W-:Y:S01]  /*11000*/  @!P5 IMAD.SHL.U32 R15, R23, 0x2, RZ ;  /* 0x00000002170fd824 */ /* 0x000fe200078e00ff */
[CC--:B--2---:R-:W-:Y:S02]  /*11010*/  @!P4 IADD3 R12, P0, R5.reuse, R20.reuse, RZ ;  /* 0x00000014050cc210 */ /* 0x0c4fe40007f1e0ff */
[C---:B----4-:R-:W-:Y:S02]  /*11020*/  @!P4 IADD3 R20, P1, R14.reuse, R20, RZ ;  /* 0x000000140e14c210 */ /* 0x050fe40007f3e0ff */
[-C--:B------:R-:W-:Y:S02]  /*11030*/  @!P5 IADD3 R24, P2, R5, R15.reuse, RZ ;  /* 0x0000000f0518d210 */ /* 0x080fe40007f5e0ff */
[----:B------:R-:W-:Y:S02]  /*11040*/  CS2R R68, SRZ ;  /* 0x0000000000447805 */ /* 0x000fe4000001ff00 */
[----:B------:R-:W-:Y:S02]  /*11050*/  @!P5 IADD3 R14, P3, R14, R15, RZ ;  /* 0x0000000f0e0ed210 */ /* 0x000fe40007f7e0ff */
[----:B------:R-:W-:-:S02]  /*11060*/  CS2R R70, SRZ ;  /* 0x0000000000467805 */ /* 0x000fc4000001ff00 */
[----:B------:R-:W-:Y:S02]  /*11070*/  @!P5 SHF.L.U64.HI R5, R23, 0x1, R216 ;  /* 0x000000011705d819 */ /* 0x000fe400000102d8 */
[----:B------:R-:W-:Y:S02]  /*11080*/  CS2R R56, SRZ ;  /* 0x0000000000387805 */ /* 0x000fe4000001ff00 */
[----:B------:R-:W-:Y:S02]  /*11090*/  CS2R R58, SRZ ;  /* 0x00000000003a7805 */ /* 0x000fe4000001ff00 */
[----:B------:R-:W-:Y:S02]  /*110a0*/  CS2R R64, SRZ ;  /* 0x0000000000407805 */ /* 0x000fe4000001ff00 */
[----:B------:R-:W-:Y:S01]  /*110b0*/  CS2R R66, SRZ ;  /* 0x0000000000427805 */ /* 0x000fe2000001ff00 */
[--C-:B-1----:R-:W-:Y:S02]  /*110c0*/  @!P4 IMAD.X R13, R4, 0x1, R11.reuse, P0 ;  /* 0x00000001040dc824 */ /* 0x102fe400000e060b */
[----:B---3--:R-:W-:-:S02]  /*110d0*/  @!P4 IMAD.X R21, R10, 0x1, R11, P1 ;  /* 0x000000010a15c824 */ /* 0x008fc400008e060b */
[--C-:B------:R-:W-:Y:S01]  /*110e0*/  @!P5 IMAD.X R25, R4, 0x1, R5.reuse, P2 ;  /* 0x000000010419d824 */ /* 0x100fe200010e0605 */
[----:B------:R1:W5:Y:S01]  /*110f0*/  @!P4 LD.E.128 R60, desc[UR6][R12.64] ;  /* 0x000000060c3cc980 */ /* 0x000362000c101d00 */
[----:B------:R-:W-:-:S03]  /*11100*/  @!P5 IMAD.X R15, R10, 0x1, R5, P3 ;  /* 0x000000010a0fd824 */ /* 0x000fc600018e0605 */
[----:B------:R1:W5:Y:S04]  /*11110*/  @!P4 LD.E.128 R68, desc[UR6][R20.64] ;  /* 0x000000061444c980 */ /* 0x000368000c101d00 */
[----:B------:R1:W5:Y:S04]  /*11120*/  @!P5 LD.E.128 R56, desc[UR6][R24.64] ;  /* 0x000000061838d980 */ /* 0x000368000c101d00 */
[----:B------:R1:W5:Y:S02]  /*11130*/  @!P5 LD.E.128 R64, desc[UR6][R14.64] ;  /* 0x000000060e40d980 */ /* 0x000364000c101d00 */
.L_x_2868:
[----:B------:R-:W-:Y:S05]  /*11140*/  BSYNC B1 ;  /* 0x0000000000017941 */ /* 0x000fea0003800000 */
.L_x_2867:
        /* <DEDUP_REMOVED lines=39> */
.L_x_3161:
        /* <DEDUP_REMOVED lines=20> */
[CC--:B---3--:R-:W-:Y:S02]  /*11500*/  @!P4 IADD3 R12, P0, R5.reuse, R20.reuse, RZ ;  /* 0x00000014050cc210 */ /* 0x0c8fe40007f1e0ff */
        /* <DEDUP_REMOVED lines=10> */
[--C-:B--2---:R-:W-:Y:S02]  /*115b0*/  @!P4 IMAD.X R13, R4, 0x1, R11.reuse, P0 ;  /* 0x00000001040dc824 */ /* 0x104fe400000e060b */
[----:B0-----:R-:W-:-:S02]  /*115c0*/  @!P4 IMAD.X R21, R10, 0x1, R11, P1 ;  /* 0x000000010a15c824 */ /* 0x001fc400008e060b */
[--C-:B------:R-:W-:Y:S01]  /*115d0*/  @!P5 IMAD.X R25, R4, 0x1, R5.reuse, P2 ;  /* 0x000000010419d824 */ /* 0x100fe200010e0605 */
[----:B------:R0:W5:Y:S01]  /*115e0*/  @!P4 LD.E.128 R44, desc[UR6][R12.64] ;  /* 0x000000060c2cc980 */ /* 0x000162000c101d00 */
[----:B------:R-:W-:-:S03]  /*115f0*/  @!P5 IMAD.X R15, R10, 0x1, R5, P3 ;  /* 0x000000010a0fd824 */ /* 0x000fc600018e0605 */
[----:B------:R0:W5:Y:S04]  /*11600*/  @!P4 LD.E.128 R52, desc[UR6][R20.64] ;  /* 0x000000061434c980 */ /* 0x000168000c101d00 */
[----:B------:R0:W5:Y:S04]  /*11610*/  @!P5 LD.E.128 R40, desc[UR6][R24.64] ;  /* 0x000000061828d980 */ /* 0x000168000c101d00 */
[----:B------:R0:W5:Y:S02]  /*11620*/  @!P5 LD.E.128 R48, desc[UR6][R14.64] ;  /* 0x000000060e30d980 */ /* 0x000164000c101d00 */
.L_x_2871:
[----:B------:R-:W-:Y:S05]  /*11630*/  BSYNC B1 ;  /* 0x0000000000017941 */ /* 0x000fea0003800000 */
.L_x_2870:
        /* <DEDUP_REMOVED lines=38> */
.L_x_3167:
        /* <DEDUP_REMOVED lines=22> */
[C---:B0-----:R-:W-:Y:S02]  /*11a00*/  @!P4 IADD3 R12, P1, R14.reuse, R12, RZ ;  /* 0x0000000c0e0cc210 */ /* 0x041fe40007f3e0ff */
        /* <DEDUP_REMOVED lines=10> */
[----:B------:R-:W-:-:S02]  /*11ab0*/  @!P4 IMAD.X R13, R10, 0x1, R11, P1 ;  /* 0x000000010a0dc824 */ /* 0x000fc400008e060b */
[--C-:B------:R-:W-:Y:S01]  /*11ac0*/  @!P5 IMAD.X R21, R4, 0x1, R5.reuse, P2 ;  /* 0x000000010415d824 */ /* 0x100fe200010e0605 */
[----:B------:R0:W5:Y:S01]  /*11ad0*/  @!P4 LD.E.128 R28, desc[UR6][R74.64] ;  /* 0x000000064a1cc980 */ /* 0x000162000c101d00 */
[----:B------:R-:W-:-:S03]  /*11ae0*/  @!P5 IMAD.X R15, R10, 0x1, R5, P3 ;  /* 0x000000010a0fd824 */ /* 0x000fc600018e0605 */
[----:B------:R0:W5:Y:S04]  /*11af0*/  @!P4 LD.E.128 R36, desc[UR6][R12.64] ;  /* 0x000000060c24c980 */ /* 0x000168000c101d00 */
[----:B------:R0:W5:Y:S04]  /*11b00*/  @!P5 LD.E.128 R24, desc[UR6][R20.64] ;  /* 0x000000061418d980 */ /* 0x000168000c101d00 */
[----:B------:R0:W5:Y:S02]  /*11b10*/  @!P5 LD.E.128 R32, desc[UR6][R14.64] ;  /* 0x000000060e20d980 */ /* 0x000164000c101d00 */
.L_x_2874:
[----:B------:R-:W-:Y:S05]  /*11b20*/  BSYNC B1 ;  /* 0x0000000000017941 */ /* 0x000fea0003800000 */
.L_x_2873:
        /* <DEDUP_REMOVED lines=39> */
.L_x_3173:
[----:B------:R-:W5:Y:S01]  /*11da0*/  LDL R13, [R1+0x88] ;  /* 0x00008800010d7983 */ /* 0x000f620000100800 */
[----:B------:R-:W-:Y:S01]  /*11db0*/  VIADD R73, R73, 0x60 ;  /* 0x0000006049497836 */ /* 0x000fe20000000000 */
[----:B------:R-:W-:Y:S01]  /*11dc0*/  BSSY B1, `(.L_x_2876) ;  /* 0x000002a000017945 */ /* 0x000fe20003800000 */
[----:B01--4-:R-:W-:Y:S02]  /*11dd0*/  CS2R R6, SRZ ;  /* 0x0000000000067805 */ /* 0x013fe4000001ff00 */
[----:B------:R-:W-:Y:S02]  /*11de0*/  CS2R R10, SRZ ;  /* 0x00000000000a7805 */ /* 0x000fe4000001ff00 */
[----:B------:R-:W-:Y:S02]  /*11df0*/  CS2R R14, SRZ ;  /* 0x00000000000e7805 */ /* 0x000fe4000001ff00 */
[----:B------:R-:W-:Y:S02]  /*11e00*/  ISETP.GE.AND P0, PT, R73, R86, PT ;  /* 0x000000564900720c */ /* 0x000fe40003f06270 */
[----:B------:R-:W-:-:S02]  /*11e10*/  CS2R R72, SRZ ;  /* 0x0000000000487805 */ /* 0x000fc4000001ff00 */
[----:B------:R-:W-:Y:S02]  /*11e20*/  CS2R R74, SRZ ;  /* 0x00000000004a7805 */ /* 0x000fe4000001ff00 */
[----:B-----5:R-:W-:-:S04]  /*11e30*/  LEA.HI R8, R13, R13, RZ, 0x1 ;  /* 0x0000000d0d087211 */ /* 0x020fc800078f08ff */
        /* <DEDUP_REMOVED lines=16> */
[C---:B---3--:R-:W-:Y:S02]  /*11f40*/  @!P4 IADD3 R90, P0, R21.reuse, R78, RZ ;  /* 0x0000004e155ac210 */ /* 0x048fe40007f1e0ff */
[----:B------:R-:W-:Y:S02]  /*11f50*/  @!P5 IADD3 R80, P2, R21, R82, RZ ;  /* 0x000000521550d210 */ /* 0x000fe40007f5e0ff */
[C---:B------:R-:W-:Y:S01]  /*11f60*/  @!P4 IADD3 R78, P1, R77.reuse, R78, RZ ;  /* 0x0000004e4d4ec210 */ /* 0x040fe20007f3e0ff */
[C---:B--2---:R-:W-:Y:S01]  /*11f70*/  @!P4 IMAD.X R91, R20.reuse, 0x1, R5, P0 ;  /* 0x00000001145bc824 */ /* 0x044fe200000e0605 */
[----:B------:R-:W-:Y:S01]  /*11f80*/  @!P5 IADD3 R82, P3, R77, R82, RZ ;  /* 0x000000524d52d210 */ /* 0x000fe20007f7e0ff */
[----:B------:R-:W-:Y:S01]  /*11f90*/  @!P5 IMAD.X R81, R20, 0x1, R7, P2 ;  /* 0x000000011451d824 */ /* 0x000fe200010e0607 */
[----:B------:R-:W-:Y:S01]  /*11fa0*/  CS2R R72, SRZ ;  /* 0x0000000000487805 */ /* 0x000fe2000001ff00 */
[C---:B------:R-:W-:Y:S01]  /*11fb0*/  @!P4 IMAD.X R79, R76.reuse, 0x1, R5, P1 ;  /* 0x000000014c4fc824 */ /* 0x040fe200008e0605 */
        /* <DEDUP_REMOVED lines=10> */
.L_x_2877:
[----:B------:R-:W-:Y:S05]  /*12060*/  BSYNC B1 ;  /* 0x0000000000017941 */ /* 0x000fea0003800000 */
.L_x_2876:
[----:B0-----:R-:W4:Y:S01]  /*12070*/  LDL R78, [R1+0x68] ;  /* 0x00006800014e7983 */ /* 0x001f220000100800 */
[----:B------:R-:W0:Y:S01]  /*12080*/  SYNCS.PHASECHK.TRANS64.TRYWAIT P0, [R22+URZ+0x38800], R85 ;  /* 0x03880055160075a7 */ /* 0x000e22000800017f */
[----:B--2--5:R-:W-:Y:S01]  /*12090*/  IMAD.MOV.U32 R20, RZ, RZ, R4 ;  /* 0x000000ffff147224 */ /* 0x024fe200078e0004 */
[----:B------:R-:W-:Y:S01]  /*120a0*/  BSSY B1, `(.L_x_2878) ;  /* 0x0000024000017945 */ /* 0x000fe20003800000 */
[----:B---3--:R-:W-:Y:S02]  /*120b0*/  IMAD.MOV.U32 R21, RZ, RZ, R5 ;  /* 0x000000ffff157224 */ /* 0x008fe400078e0005 */
        /* <DEDUP_REMOVED lines=25> */
[----:B------:R-:W-:-:S02]  /*12250*/  SHF.R.S32.HI R20, RZ, 0x1f, R213 ;  /* 0x0000001fff147819 */ /* 0x000fc400000114d5 */
[----:B------:R-:W-:Y:S02]  /*12260*/  PRMT R93, R21, 0x7610, R93 ;  /* 0x00007610155d7816 */ /* 0x000fe4000000005d */
[----:B------:R-:W-:Y:S01]  /*12270*/  PRMT R94, R76, 0x7610, R94 ;  /* 0x000076104c5e7816 */ /* 0x000fe2000000005e */
[----:B------:R-:W-:Y:S01]  /*12280*/  IMAD.MOV.U32 R76, RZ, RZ, R75 ;  /* 0x000000ffff4c7224 */ /* 0x000fe200078e004b */
[----:B------:R-:W-:Y:S02]  /*12290*/  PRMT R95, R77, 0x7610, R95 ;  /* 0x000076104d5f7816 */ /* 0x000fe4000000005f */
[----:B------:R-:W-:Y:S02]  /*122a0*/  LEA.HI R21, R20, R213, RZ, 0x3 ;  /* 0x000000d514157211 */ /* 0x000fe400078f18ff */
[----:B----4-:R-:W-:-:S04]  /*122b0*/  VIADDMNMX R86, R86, -R78, 0x80, PT ;  /* 0x0000008056567446 */ /* 0x010fc8000380094e */
[----:B------:R-:W-:Y:S01]  /*122c0*/  ISETP.GE.AND P1, PT, R220, R86, PT ;  /* 0x00000056dc00720c */ /* 0x000fe20003f26270 */
[----:B0-----:R-:W-:-:S12]  /*122d0*/  @!P0 BRA `(.L_x_2879) ;  /* 0x000001f400108947 */ /* 0x001fd80003800000 */
.L_x_3174:
[----:B------:R-:W-:Y:S05]  /*122e0*/  BSYNC B1 ;  /* 0x0000000000017941 */ /* 0x000fea0003800000 */
.L_x_2878:
[----:B------:R-:W-:Y:S01]  /*122f0*/  BSSY B1, `(.L_x_2880) ;  /* 0x00000e2000017945 */ /* 0x000fe20003800000 */
[----:B------:R-:W-:Y:S02]  /*12300*/  PRMT R96, R76, 0x7610, R96 ;  /* 0x000076104c607816 */ /* 0x000fe40000000060 */
[----:B0-----:R-:W-:Y:S01]  /*12310*/  SHF.R.S32.HI R85, RZ, 0x3, R21 ;  /* 0x00000003ff557819 */ /* 0x001fe20000011415 */
[----:B------:R-:W-:Y:S06]  /*12320*/  @P1 BRA `(.L_x_2881) ;  /* 0x0000000c00781947 */ /* 0x000fec0003800000 */
[----:B------:R0:W5:Y:S01]  /*12330*/  LDL R165, [R1+0x58] ;  /* 0x0000580001a57983 */ /* 0x0001620000100800 */
[----:B------:R-:W1:Y:S01]  /*12340*/  LDC R145, c[0x0][0x3f4] ;  /* 0x0000fd00ff917b82 */ /* 0x000e620000000800 */
[----:B------:R-:W-:Y:S01]  /*12350*/  BSSY B2, `(.L_x_2882) ;  /* 0x000006b000027945 */ /* 0x000fe20003800000 */
[----:B------:R-:W-:Y:S02]  /*12360*/  SHF.R.U32.HI R167, RZ, 0x3, R229 ;  /* 0x00000003ffa77819 */ /* 0x000fe400000116e5 */
[-C--:B-1----:R-:W-:Y:S02]  /*12370*/  ISETP.GE.AND P0, PT, R16, R145.reuse, PT ;  /* 0x000000911000720c */ /* 0x082fe40003f06270 */
[----:B------:R-:W-:-:S11]  /*12380*/  ISETP.GE.AND P1, PT, R213, R145, PT ;  /* 0x00000091d500720c */ /* 0x000fd60003f26270 */
[----:B0-----:R-:W-:Y:S05]  /*12390*/  @P0 BRA `(.L_x_2883) ;  /* 0x0000000400980947 */ /* 0x001fea0003800000 */
[----:B------:R-:W-:Y:S02]  /*123a0*/  LEA.HI R76, R145, R0, RZ, 0x1d ;  /* 0x00000000914c7211 */ /* 0x000fe400078fe8ff */
[--C-:B------:R-:W-:Y:S02]  /*123b0*/  SHF.R.U64 R155, R62, 0x10, R63.reuse ;  /* 0x000000103e9b7819 */ /* 0x100fe4000000123f */
[----:B------:R-:W-:Y:S01]  /*123c0*/  SHF.R.S32.HI R77, RZ, 0x1f, R76 ;  /* 0x0000001fff4d7819 */ /* 0x000fe2000001144c */
[----:B------:R-:W-:Y:S01]  /*123d0*/  IMAD.SHL.U32 R78, R76, 0x8, RZ ;  /* 0x000000084c4e7824 */ /* 0x000fe200078e00ff */
[----:B------:R-:W-:Y:S02]  /*123e0*/  SHF.R.U32.HI R62, RZ, 0x10, R63 ;  /* 0x00000010ff3e7819 */ /* 0x000fe4000001163f */
[----:B------:R-:W-:Y:S02]  /*123f0*/  LEA.HI R77, R77, R76, RZ, 0x3 ;  /* 0x0000004c4d4d7211 */ /* 0x000fe400078f18ff */
[----:B------:R-:W-:-:S02]  /*12400*/  LOP3.LUT R78, R229, 0x38, R78, 0xf8, !PT ;  /* 0x00000038e54e7812 */ /* 0x000fc400078ef84e */
[----:B------:R-:W-:Y:S01]  /*12410*/  SHF.R.U64 R63, R68, 0x10, R69 ;  /* 0x00000010443f7819 */ /* 0x000fe20000001245 */
[----:B------:R-:W-:Y:S01]  /*12420*/  IMAD.SHL.U32 R77, R77, 0x400, RZ ;  /* 0x000004004d4d7824 */ /* 0x000fe200078e00ff */
[----:B------:R-:W-:Y:S02]  /*12430*/  LOP3.LUT R78, R78, R167, RZ, 0x3c, !PT ;  /* 0x000000a74e4e7212 */ /* 0x000fe400078e3cff */
[--C-:B------:R-:W-:Y:S02]  /*12440*/  SHF.R.U64 R157, R60, 0x10, R61.reuse ;  /* 0x000000103c9d7819 */ /* 0x100fe4000000123d */
[----:B------:R-:W-:Y:S02]  /*12450*/  LOP3.LUT R77, R77, 0x7fffe000, RZ, 0xc0, !PT ;  /* 0x7fffe0004d4d7812 */ /* 0x000fe400078ec0ff */
[----:B------:R-:W-:Y:S02]  /*12460*/  SHF.R.U32.HI R60, RZ, 0x10, R61 ;  /* 0x00000010ff3c7819 */ /* 0x000fe4000001163d */
[----:B-----5:R-:W-:-:S02]  /*12470*/  IADD3 R81, R78, R77, R165 ;  /* 0x0000004d4e517210 */ /* 0x020fc40007ffe0a5 */
[----:B------:R-:W0:Y:S01]  /*12480*/  LDS.128 R76, [R87] ;  /* 0x00000000574c7984 */ /* 0x000e220000000c00 */
[----:B------:R-:W-:Y:S02]  /*12490*/  SHF.R.U32.HI R68, RZ, 0x10, R69 ;  /* 0x00000010ff447819 */ /* 0x000fe40000011645 */
[----:B------:R-:W-:Y:S01]  /*124a0*/  IMAD R146, R81, 0x2, R22 ;  /* 0x0000000251927824 */ /* 0x000fe200078e0216 */
[----:B------:R-:W-:Y:S02]  /*124b0*/  PRMT R150, R150, 0x5410, R63 ;  /* 0x0000541096967816 */ /* 0x000fe4000000003f */
[----:B------:R-:W-:Y:S02]  /*124c0*/  SHF.R.U64 R61, R70, 0x10, R71 ;  /* 0x00000010463d7819 */ /* 0x000fe40000001247 */
[----:B------:R-:W1:Y:S01]  /*124d0*/  LDS.128 R80, [R146+0x14400] ;  /* 0x0144000092507984 */ /* 0x000e620000000c00 */
[----:B------:R-:W-:Y:S01]  /*124e0*/  PRMT R154, R154, 0x5410, R157 ;  /* 0x000054109a9a7816 */ /* 0x000fe2000000009d */
[----:B------:R-:W-:Y:S01]  /*124f0*/  IMAD.U32 R157, R150, 0x10000, RZ ;  /* 0x00010000969d7824 */ /* 0x000fe200078e00ff */
[----:B------:R-:W-:-:S02]  /*12500*/  SHF.R.U32.HI R70, RZ, 0x10, R71 ;  /* 0x00000010ff467819 */ /* 0x000fc40000011647 */
[----:B------:R-:W-:Y:S02]  /*12510*/  PRMT R153, R153, 0x5410, R60 ;  /* 0x0000541099997816 */ /* 0x000fe4000000003c */
[----:B------:R-:W-:Y:S02]  /*12520*/  PRMT R152, R152, 0x5410, R155 ;  /* 0x0000541098987816 */ /* 0x000fe4000000009b */
[----:B------:R-:W-:Y:S01]  /*12530*/  PRMT R149, R149, 0x5410, R68 ;  /* 0x0000541095957816 */ /* 0x000fe20000000044 */
[----:B------:R-:W-:Y:S01]  /*12540*/  IMAD.U32 R158, R153, 0x10000, RZ ;  /* 0x00010000999e7824 */ /* 0x000fe200078e00ff */
[----:B------:R-:W-:Y:S02]  /*12550*/  PRMT R151, R151, 0x5410, R62 ;  /* 0x0000541097977816 */ /* 0x000fe4000000003e */
[----:B------:R-:W-:Y:S01]  /*12560*/  PRMT R148, R148, 0x5410, R61 ;  /* 0x0000541094947816 */ /* 0x000fe2000000003d */
[----:B------:R-:W-:Y:S01]  /*12570*/  IMAD.U32 R160, R149, 0x10000, RZ ;  /* 0x0001000095a07824 */ /* 0x000fe200078e00ff */
[----:B------:R-:W-:-:S02]  /*12580*/  PRMT R147, R147, 0x5410, R70 ;  /* 0x0000541093937816 */ /* 0x000fc40000000046 */
[----:B------:R-:W-:Y:S02]  /*12590*/  LOP3.LUT R153, R153, 0xffff0000, RZ, 0xc0, !PT ;  /* 0xffff000099997812 */ /* 0x000fe400078ec0ff */
        /* <DEDUP_REMOVED lines=9> */
[----:B------:R-:W-:Y:S01]  /*12630*/  IMAD.U32 R77, R154, 0x10000, RZ ;  /* 0x000100009a4d7824 */ /* 0x000fe200078e00ff */
[C---:B------:R-:W-:Y:S01]  /*12640*/  LOP3.LUT R78, R79.reuse, 0xffff0000, RZ, 0xc0, !PT ;  /* 0xffff00004f4e7812 */ /* 0x040fe200078ec0ff */
[C---:B-1----:R-:W-:Y:S01]  /*12650*/  IMAD.U32 R69, R80.reuse, 0x10000, RZ ;  /* 0x0001000050457824 */ /* 0x042fe200078e00ff */
[----:B------:R-:W-:Y:S01]  /*12660*/  LOP3.LUT R70, R80, 0xffff0000, RZ, 0xc0, !PT ;  /* 0xffff000050467812 */ /* 0x000fe200078ec0ff */
[----:B------:R-:W-:Y:S01]  /*12670*/  IMAD.U32 R71, R79, 0x10000, RZ ;  /* 0x000100004f477824 */ /* 0x000fe200078e00ff */
[C---:B------:R-:W-:Y:S01]  /*12680*/  LOP3.LUT R80, R81.reuse, 0xffff0000, RZ, 0xc0, !PT ;  /* 0xffff000051507812 */ /* 0x040fe200078ec0ff */
[----:B------:R-:W-:Y:S01]  /*12690*/  IMAD.U32 R79, R81, 0x10000, RZ ;  /* 0x00010000514f7824 */ /* 0x000fe200078e00ff */
[C---:B------:R-:W-:Y:S01]  /*126a0*/  LOP3.LUT R63, R82.reuse, 0xffff0000, RZ, 0xc0, !PT ;  /* 0xffff0000523f7812 */ /* 0x040fe200078ec0ff */
[----:B------:R-:W-:-:S02]  /*126b0*/  IMAD.U32 R68, R82, 0x10000, RZ ;  /* 0x0001000052447824 */ /* 0x000fc400078e00ff */
[----:B------:R-:W-:Y:S01]  /*126c0*/  FMUL.FTZ R159, R69, R157 ;  /* 0x0000009d459f7220 */ /* 0x000fe20000410000 */
[C---:B------:R-:W-:Y:S01]  /*126d0*/  IMAD.U32 R81, R83.reuse, 0x10000, RZ ;  /* 0x0001000053517824 */ /* 0x040fe200078e00ff */
[----:B------:R-:W-:Y:S01]  /*126e0*/  LOP3.LUT R82, R83, 0xffff0000, RZ, 0xc0, !PT ;  /* 0xffff000053527812 */ /* 0x000fe200078ec0ff */
[-C--:B------:R-:W-:Y:S01]  /*126f0*/  FMUL.FTZ R83, R69, R77.reuse ;  /* 0x0000004d45537220 */ /* 0x080fe20000410000 */
[C---:B------:R-:W-:Y:S01]  /*12700*/  FFMA.FTZ R69, R156.reuse, R77, -R159 ;  /* 0x0000004d9c457223 */ /* 0x040fe2000001089f */
[C---:B------:R-:W-:Y:S01]  /*12710*/  FMUL.FTZ R164, R79.reuse, R160 ;  /* 0x000000a04fa47220 */ /* 0x040fe20000410000 */
[-C--:B------:R-:W-:Y:S01]  /*12720*/  FMUL.FTZ R166, R79, R158.reuse ;  /* 0x0000009e4fa67220 */ /* 0x080fe20000410000 */
[----:B------:R-:W-:Y:S01]  /*12730*/  FFMA.FTZ R77, R156, R157, R83 ;  /* 0x0000009d9c4d7223 */ /* 0x000fe20000010053 */
[----:B------:R-:W-:Y:S02]  /*12740*/  IMAD.U32 R156, R151, 0x10000, RZ ;  /* 0x00010000979c7824 */ /* 0x000fe400078e00ff */
[----:B------:R-:W-:Y:S01]  /*12750*/  FFMA.FTZ R79, R155, R158, -R164 ;  /* 0x0000009e9b4f7223 */ /* 0x000fe200000108a4 */
[C---:B------:R-:W-:Y:S01]  /*12760*/  FMUL.FTZ R158, R81.reuse, R162 ;  /* 0x000000a2519e7220 */ /* 0x040fe20000410000 */
[----:B------:R-:W-:Y:S01]  /*12770*/  LOP3.LUT R157, R150, 0xffff0000, RZ, 0xc0, !PT ;  /* 0xffff0000969d7812 */ /* 0x000fe200078ec0ff */
[-C--:B------:R-:W-:Y:S01]  /*12780*/  FMUL.FTZ R159, R81, R156.reuse ;  /* 0x0000009c519f7220 */ /* 0x080fe20000410000 */
[----:B------:R-:W-:Y:S01]  /*12790*/  LOP3.LUT R83, R154, 0xffff0000, RZ, 0xc0, !PT ;  /* 0xffff00009a537812 */ /* 0x000fe200078ec0ff */
[C---:B------:R-:W-:Y:S01]  /*127a0*/  FFMA.FTZ R81, R71.reuse, R156, -R158 ;  /* 0x0000009c47517223 */ /* 0x040fe2000001089e */
[----:B------:R-:W-:Y:S01]  /*127b0*/  FMUL.FTZ R163, R80, R149 ;  /* 0x0000009550a37220 */ /* 0x000fe20000410000 */
[----:B------:R-:W-:Y:S01]  /*127c0*/  FFMA.FTZ R71, R71, R162, R159 ;  /* 0x000000a247477223 */ /* 0x000fe2000001009f */
[C---:B------:R-:W-:Y:S01]  /*127d0*/  FMUL.FTZ R159, R70.reuse, R157 ;  /* 0x0000009d469f7220 */ /* 0x040fe20000410000 */
[----:B------:R-:W-:Y:S01]  /*127e0*/  FMUL.FTZ R161, R70, R83 ;  /* 0x0000005346a17220 */ /* 0x000fe20000410000 */
[----:B------:R-:W-:Y:S01]  /*127f0*/  FMUL.FTZ R154, R80, R153 ;  /* 0x00000099509a7220 */ /* 0x000fe20000410000 */
[----:B------:R-:W-:Y:S01]  /*12800*/  LOP3.LUT R151, R151, 0xffff0000, RZ, 0xc0, !PT ;  /* 0xffff000097977812 */ /* 0x000fe200078ec0ff */
[----:B------:R-:W-:Y:S01]  /*12810*/  FFMA.FTZ R70, R60, R83, -R159 ;  /* 0x000000533c467223 */ /* 0x000fe2000001089f */
[----:B------:R-:W-:-:S02]  /*12820*/  IMAD.U32 R159, R148, 0x10000, RZ ;  /* 0x00010000949f7824 */ /* 0x000fc400078e00ff */
[----:B------:R-:W-:Y:S01]  /*12830*/  FFMA.FTZ R80, R60, R157, R161 ;  /* 0x0000009d3c507223 */ /* 0x000fe200000100a1 */
[----:B------:R-:W-:Y:S01]  /*12840*/  IMAD.U32 R83, R152, 0x10000, RZ ;  /* 0x0001000098537824 */ /* 0x000fe200078e00ff */
[----:B------:R-:W-:Y:S01]  /*12850*/  LOP3.LUT R148, R148, 0xffff0000, RZ, 0xc0, !PT ;  /* 0xffff000094947812 */ /* 0x000fe200078ec0ff */
[----:B------:R-:W-:Y:S01]  /*12860*/  FMUL.FTZ R157, R68, R159 ;  /* 0x0000009f449d7220 */ /* 0x000fe20000410000 */
[----:B------:R-:W-:Y:S01]  /*12870*/  LOP3.LUT R152, R152, 0xffff0000, RZ, 0xc0, !PT ;  /* 0xffff000098987812 */ /* 0x000fe200078ec0ff */
[----:B------:R-:W-:Y:S01]  /*12880*/  FFMA.FTZ R154, R76, R149, R154 ;  /* 0x000000954c9a7223 */ /* 0x000fe2000001009a */
[-C--:B------:R-:W-:Y:S01]  /*12890*/  FMUL.FTZ R149, R68, R83.reuse ;  /* 0x0000005344957220 */ /* 0x080fe20000410000 */
[----:B------:R-:W-:Y:S01]  /*128a0*/  FFMA.FTZ R157, R62, R83, -R157 ;  /* 0x000000533e9d7223 */ /* 0x000fe2000001089d */
[C---:B------:R-:W-:Y:S01]  /*128b0*/  FMUL.FTZ R60, R63.reuse, R148 ;  /* 0x000000943f3c7220 */ /* 0x040fe20000410000 */
[C---:B------:R-:W-:Y:S01]  /*128c0*/  FMUL.FTZ R83, R82.reuse, R147 ;  /* 0x0000009352537220 */ /* 0x040fe20000410000 */
[-C--:B------:R-:W-:Y:S01]  /*128d0*/  FMUL.FTZ R63, R63, R152.reuse ;  /* 0x000000983f3f7220 */ /* 0x080fe20000410000 */
[----:B------:R-:W-:Y:S01]  /*128e0*/  FMUL.FTZ R82, R82, R151 ;  /* 0x0000009752527220 */ /* 0x000fe20000410000 */
[----:B------:R-:W-:Y:S01]  /*128f0*/  FFMA.FTZ R150, R76, R153, -R163 ;  /* 0x000000994c967223 */ /* 0x000fe200000108a3 */
[----:B------:R-:W-:Y:S01]  /*12900*/  FFMA.FTZ R149, R62, R159, R149 ;  /* 0x0000009f3e957223 */ /* 0x000fe20000010095 */
[----:B------:R-:W-:Y:S01]  /*12910*/  FFMA.FTZ R62, R61, R152, -R60 ;  /* 0x000000983d3e7223 */ /* 0x000fe2000001083c */
[C---:B------:R-:W-:Y:S01]  /*12920*/  FFMA.FTZ R76, R78.reuse, R151, -R83 ;  /* 0x000000974e4c7223 */ /* 0x040fe20000010853 */
        /* <DEDUP_REMOVED lines=13> */
.L_x_2883:
[----:B------:R-:W-:Y:S05]  /*12a00*/  BSYNC B2 ;  /* 0x0000000000027941 */ /* 0x000fea0003800000 */
.L_x_2882:
[----:B------:R-:W-:Y:S05]  /*12a10*/  @P1 BRA `(.L_x_2881) ;  /* 0x0000000400bc1947 */ /* 0x000fea0003800000 */
[----:B0-----:R-:W2:Y:S01]  /*12a20*/  LDL R60, [R1+0x84] ;  /* 0x00008400013c7983 */ /* 0x001ea20000100800 */
[----:B------:R-:W-:Y:S02]  /*12a30*/  LEA.HI R145, R145, R85, RZ, 0x1d ;  /* 0x0000005591917211 */ /* 0x000fe400078fe8ff */
[----:B------:R-:W-:Y:S02]  /*12a40*/  LEA.HI R61, R20, R213, RZ, 0x6 ;  /* 0x000000d5143d7211 */ /* 0x000fe400078f30ff */
[----:B------:R-:W-:Y:S02]  /*12a50*/  LOP3.LUT R62, R229, 0x38, R21, 0xf8, !PT ;  /* 0x00000038e53e7812 */ /* 0x000fe400078ef815 */
[----:B------:R-:W-:Y:S01]  /*12a60*/  SHF.R.U64 R78, R58, 0x10, R59 ;  /* 0x000000103a4e7819 */ /* 0x000fe2000000123b */
[----:B------:R-:W-:Y:S01]  /*12a70*/  IMAD.SHL.U32 R63, R61, 0x80, RZ ;  /* 0x000000803d3f7824 */ /* 0x000fe200078e00ff */
[----:B------:R-:W-:Y:S02]  /*12a80*/  LOP3.LUT R62, R62, R167, RZ, 0x3c, !PT ;  /* 0x000000a73e3e7212 */ /* 0x000fe400078e3cff */
[----:B------:R-:W-:-:S02]  /*12a90*/  SHF.R.U64 R58, R64, 0x10, R65 ;  /* 0x00000010403a7819 */ /* 0x000fc40000001241 */
[----:B------:R-:W-:Y:S02]  /*12aa0*/  LOP3.LUT R63, R63, 0xffffe000, RZ, 0xc0, !PT ;  /* 0xffffe0003f3f7812 */ /* 0x000fe400078ec0ff */
[----:B------:R-:W-:Y:S02]  /*12ab0*/  SHF.R.U64 R80, R56, 0x10, R57 ;  /* 0x0000001038507819 */ /* 0x000fe40000001239 */
[----:B-----5:R-:W-:Y:S02]  /*12ac0*/  IADD3 R62, R62, R63, R165 ;  /* 0x0000003f3e3e7210 */ /* 0x020fe40007ffe0a5 */
[----:B------:R-:W-:Y:S02]  /*12ad0*/  SHF.R.U32.HI R59, RZ, 0x10, R59 ;  /* 0x00000010ff3b7819 */ /* 0x000fe4000001163b */
[----:B------:R-:W-:Y:S02]  /*12ae0*/  SHF.R.U32.HI R65, RZ, 0x10, R65 ;  /* 0x00000010ff417819 */ /* 0x000fe40000011641 */
[----:B------:R-:W-:-:S02]  /*12af0*/  PRMT R137, R137, 0x5410, R58 ;  /* 0x0000541089897816 */ /* 0x000fc4000000003a */
[----:B------:R-:W-:Y:S02]  /*12b00*/  PRMT R141, R141, 0x5410, R80 ;  /* 0x000054108d8d7816 */ /* 0x000fe40000000050 */
[----:B------:R-:W-:Y:S01]  /*12b10*/  SHF.R.U32.HI R57, RZ, 0x10, R57 ;  /* 0x00000010ff397819 */ /* 0x000fe20000011639 */
[----:B------:R-:W-:Y:S01]  /*12b20*/  IMAD.U32 R80, R137, 0x10000, RZ ;  /* 0x0001000089507824 */ /* 0x000fe200078e00ff */
[----:B------:R-:W-:Y:S02]  /*12b30*/  SHF.R.U64 R56, R66, 0x10, R67 ;  /* 0x0000001042387819 */ /* 0x000fe40000001243 */
[----:B------:R-:W-:Y:S02]  /*12b40*/  PRMT R144, R144, 0x5410, R59 ;  /* 0x0000541090907816 */ /* 0x000fe4000000003b */
[----:B------:R-:W-:Y:S02]  /*12b50*/  PRMT R138, R138, 0x5410, R65 ;  /* 0x000054108a8a7816 */ /* 0x000fe40000000041 */
[----:B------:R-:W-:-:S02]  /*12b60*/  SHF.R.U32.HI R67, RZ, 0x10, R67 ;  /* 0x00000010ff437819 */ /* 0x000fc40000011643 */
[----:B------:R-:W-:Y:S01]  /*12b70*/  PRMT R142, R142, 0x5410, R57 ;  /* 0x000054108e8e7816 */ /* 0x000fe20000000039 */
[----:B------:R-:W-:Y:S01]  /*12b80*/  IMAD.U32 R81, R138, 0x10000, RZ ;  /* 0x000100008a517824 */ /* 0x000fe200078e00ff */
[----:B------:R-:W-:Y:S02]  /*12b90*/  PRMT R143, R143, 0x5410, R78 ;  /* 0x000054108f8f7816 */ /* 0x000fe4000000004e */
[----:B------:R-:W-:Y:S02]  /*12ba0*/  PRMT R139, R139, 0x5410, R56 ;  /* 0x000054108b8b7816 */ /* 0x000fe40000000038 */
[----:B------:R-:W-:Y:S02]  /*12bb0*/  PRMT R140, R140, 0x5410, R67 ;  /* 0x000054108c8c7816 */ /* 0x000fe40000000043 */
[----:B------:R-:W-:Y:S02]  /*12bc0*/  LOP3.LUT R137, R137, 0xffff0000, RZ, 0xc0, !PT ;  /* 0xffff000089897812 */ /* 0x000fe400078ec0ff */
[----:B------:R-:W-:Y:S01]  /*12bd0*/  LOP3.LUT R138, R138, 0xffff0000, RZ, 0xc0, !PT ;  /* 0xffff00008a8a7812 */ /* 0x000fe200078ec0ff */
[----:B------:R-:W-:Y:S01]  /*12be0*/  IMAD.U32 R82, R140, 0x10000, RZ ;  /* 0x000100008c527824 */ /* 0x000fe200078e00ff */
[----:B--2---:R-:W-:-:S02]  /*12bf0*/  R2UR UR4, R60 ;  /* 0x000000003c0472ca */ /* 0x004fc400000e0000 */
[----:B------:R-:W-:-:S04]  /*12c00*/  SHF.R.S32.HI R60, RZ, 0x1f, R145 ;  /* 0x0000001fff3c7819 */ /* 0x000fc80000011491 */
[----:B------:R-:W-:Y:S01]  /*12c10*/  LEA.HI R61, R60, R145, RZ, 0x3 ;  /* 0x000000913c3d7211 */ /* 0x000fe200078f18ff */
[----:B------:R-:W-:-:S04]  /*12c20*/  IMAD.SHL.U32 R60, R145, 0x8, RZ ;  /* 0x00000008913c7824 */ /* 0x000fc800078e00ff */
[----:B------:R-:W-:Y:S01]  /*12c30*/  IMAD.SHL.U32 R61, R61, 0x400, RZ ;  /* 0x000004003d3d7824 */ /* 0x000fe200078e00ff */
[----:B------:R-:W-:Y:S02]  /*12c40*/  LOP3.LUT R60, R229, 0x38, R60, 0xf8, !PT ;  /* 0x00000038e53c7812 */ /* 0x000fe400078ef83c */
[----:B------:R-:W-:Y:S02]  /*12c50*/  LEA R76, R62, UR4, 0x1 ;  /* 0x000000043e4c7c11 */ /* 0x000fe4000f8e08ff */
        /* <DEDUP_REMOVED lines=8> */
[----:B------:R-:W-:Y:S01]  /*12ce0*/  IMAD.U32 R60, R141, 0x10000, RZ ;  /* 0x000100008d3c7824 */ /* 0x000fe200078e00ff */
[C---:B------:R-:W-:Y:S01]  /*12cf0*/  LOP3.LUT R56, R62.reuse, 0xffff0000, RZ, 0xc0, !PT ;  /* 0xffff00003e387812 */ /* 0x040fe200078ec0ff */
[----:B------:R-:W-:Y:S01]  /*12d00*/  IMAD.U32 R57, R62, 0x10000, RZ ;  /* 0x000100003e397824 */ /* 0x000fe200078e00ff */
[C---:B------:R-:W-:Y:S01]  /*12d10*/  LOP3.LUT R62, R63.reuse, 0xffff0000, RZ, 0xc0, !PT ;  /* 0xffff00003f3e7812 */ /* 0x040fe200078ec0ff */
[----:B------:R-:W-:Y:S01]  /*12d20*/  IMAD.U32 R67, R63, 0x10000, RZ ;  /* 0x000100003f437824 */ /* 0x000fe200078e00ff */
[----:B------:R-:W-:Y:S01]  /*12d30*/  LOP3.LUT R141, R141, 0xffff0000, RZ, 0xc0, !PT ;  /* 0xffff00008d8d7812 */ /* 0x000fe200078ec0ff */
[----:B-1----:R-:W-:Y:S01]  /*12d40*/  IMAD.U32 R59, R68, 0x10000, RZ ;  /* 0x00010000443b7824 */ /* 0x002fe200078e00ff */
[C---:B------:R-:W-:Y:S01]  /*12d50*/  LOP3.LUT R58, R70.reuse, 0xffff0000, RZ, 0xc0, !PT ;  /* 0xffff0000463a7812 */ /* 0x040fe200078ec0ff */
[----:B------:R-:W-:Y:S01]  /*12d60*/  IMAD.U32 R78, R70, 0x10000, RZ ;  /* 0x00010000464e7824 */ /* 0x000fe200078e00ff */
[----:B------:R-:W-:Y:S01]  /*12d70*/  LOP3.LUT R70, R71, 0xffff0000, RZ, 0xc0, !PT ;  /* 0xffff000047467812 */ /* 0x000fe200078ec0ff */
[----:B------:R-:W-:Y:S01]  /*12d80*/  FMUL.FTZ R83, R59, R80 ;  /* 0x000000503b537220 */ /* 0x000fe20000410000 */
[----:B------:R-:W-:-:S02]  /*12d90*/  IMAD.U32 R79, R71, 0x10000, RZ ;  /* 0x00010000474f7824 */ /* 0x000fc400078e00ff */
[-C--:B------:R-:W-:Y:S01]  /*12da0*/  FMUL.FTZ R87, R59, R60.reuse ;  /* 0x0000003c3b577220 */ /* 0x080fe20000410000 */
[----:B------:R-:W-:Y:S02]  /*12db0*/  IMAD.U32 R63, R69, 0x10000, RZ ;  /* 0x00010000453f7824 */ /* 0x000fe400078e00ff */
[----:B------:R-:W-:Y:S01]  /*12dc0*/  FFMA.FTZ R59, R64, R60, -R83 ;  /* 0x0000003c403b7223 */ /* 0x000fe20000010853 */
[----:B------:R-:W-:Y:S02]  /*12dd0*/  IMAD.U32 R71, R142, 0x10000, RZ ;  /* 0x000100008e477824 */ /* 0x000fe400078e00ff */
[----:B------:R-:W-:Y:S01]  /*12de0*/  FFMA.FTZ R60, R64, R80, R87 ;  /* 0x00000050403c7223 */ /* 0x000fe20000010057 */
[----:B------:R-:W-:Y:S01]  /*12df0*/  IMAD.U32 R66, R61, 0x10000, RZ ;  /* 0x000100003d427824 */ /* 0x000fe200078e00ff */
[----:B------:R-:W-:Y:S01]  /*12e00*/  LOP3.LUT R68, R68, 0xffff0000, RZ, 0xc0, !PT ;  /* 0xffff000044447812 */ /* 0x000fe200078ec0ff */
[----:B------:R-:W-:Y:S01]  /*12e10*/  FMUL.FTZ R83, R63, R81 ;  /* 0x000000513f537220 */ /* 0x000fe20000410000 */
[----:B------:R-:W-:-:S02]  /*12e20*/  IMAD.U32 R64, R144, 0x10000, RZ ;  /* 0x0001000090407824 */ /* 0x000fc400078e00ff */
[-C--:B------:R-:W-:Y:S01]  /*12e30*/  FMUL.FTZ R87, R63, R71.reuse ;  /* 0x000000473f577220 */ /* 0x080fe20000410000 */
[----:B------:R-:W-:Y:S01]  /*12e40*/  FMUL.FTZ R80, R79, R82 ;  /* 0x000000524f507220 */ /* 0x000fe20000410000 */
[----:B------:R-:W-:Y:S01]  /*12e50*/  LOP3.LUT R69, R69, 0xffff0000, RZ, 0xc0, !PT ;  /* 0xffff000045457812 */ /* 0x000fe200078ec0ff */
[C---:B------:R-:W-:Y:S01]  /*12e60*/  FFMA.FTZ R63, R66.reuse, R71, -R83 ;  /* 0x00000047423f7223 */ /* 0x040fe20000010853 */
[-C--:B------:R-:W-:Y:S01]  /*12e70*/  FMUL.FTZ R79, R79, R64.reuse ;  /* 0x000000404f4f7220 */ /* 0x080fe20000410000 */
[----:B------:R-:W-:Y:S01]  /*12e80*/  FFMA.FTZ R87, R66, R81, R87 ;  /* 0x0000005142577223 */ /* 0x000fe20000010057 */
[----:B------:R-:W-:Y:S01]  /*12e90*/  FMUL.FTZ R66, R68, R137 ;  /* 0x0000008944427220 */ /* 0x000fe20000410000 */
[----:B------:R-:W-:Y:S01]  /*12ea0*/  LOP3.LUT R142, R142, 0xffff0000, RZ, 0xc0, !PT ;  /* 0xffff00008e8e7812 */ /* 0x000fe200078ec0ff */
[C---:B------:R-:W-:Y:S01]  /*12eb0*/  FFMA.FTZ R64, R67.reuse, R64, -R80 ;  /* 0x0000004043407223 */ /* 0x040fe20000010850 */
[----:B------:R-:W-:Y:S01]  /*12ec0*/  FFMA.FTZ R79, R67, R82, R79 ;  /* 0x00000052434f7223 */ /* 0x000fe2000001004f */
[-C--:B------:R-:W-:Y:S01]  /*12ed0*/  FMUL.FTZ R80, R68, R141.reuse ;  /* 0x0000008d44507220 */ /* 0x080fe20000410000 */
[----:B------:R-:W-:Y:S01]  /*12ee0*/  LOP3.LUT R61, R61, 0xffff0000, RZ, 0xc0, !PT ;  /* 0xffff00003d3d7812 */ /* 0x000fe200078ec0ff */
[----:B------:R-:W-:Y:S01]  /*12ef0*/  FFMA.FTZ R68, R65, R141, -R66 ;  /* 0x0000008d41447223 */ /* 0x000fe20000010842 */
[----:B------:R-:W-:-:S02]  /*12f00*/  IMAD.U32 R67, R139, 0x10000, RZ ;  /* 0x000100008b437824 */ /* 0x000fc400078e00ff */
[----:B------:R-:W-:Y:S01]  /*12f10*/  FMUL.FTZ R82, R69, R138 ;  /* 0x0000008a45527220 */ /* 0x000fe20000410000 */
[----:B------:R-:W-:Y:S02]  /*12f20*/  IMAD.U32 R66, R143, 0x10000, RZ ;  /* 0x000100008f427824 */ /* 0x000fe400078e00ff */
[-C--:B------:R-:W-:Y:S01]  /*12f30*/  FMUL.FTZ R69, R69, R142.reuse ;  /* 0x0000008e45457220 */ /* 0x080fe20000410000 */
[----:B------:R-:W-:Y:S01]  /*12f40*/  FFMA.FTZ R137, R65, R137, R80 ;  /* 0x0000008941897223 */ /* 0x000fe20000010050 */
[CC--:B------:R-:W-:Y:S01]  /*12f50*/  FMUL.FTZ R80, R78.reuse, R67.reuse ;  /* 0x000000434e507220 */ /* 0x0c0fe20000410000 */
[C---:B------:R-:W-:Y:S01]  /*12f60*/  FFMA.FTZ R82, R61.reuse, R142, -R82 ;  /* 0x0000008e3d527223 */ /* 0x040fe20000010852 */
[----:B------:R-:W-:Y:S01]  /*12f70*/  FFMA.FTZ R138, R61, R138, R69 ;  /* 0x0000008a3d8a7223 */ /* 0x000fe20000010045 */
[-C--:B------:R-:W-:Y:S01]  /*12f80*/  FMUL.FTZ R78, R78, R66.reuse ;  /* 0x000000424e4e7220 */ /* 0x080fe20000410000 */
[----:B------:R-:W-:Y:S01]  /*12f90*/  LOP3.LUT R139, R139, 0xffff0000, RZ, 0xc0, !PT ;  /* 0xffff00008b8b7812 */ /* 0x000fe200078ec0ff */
[C---:B------:R-:W-:Y:S01]  /*12fa0*/  FFMA.FTZ R80, R57.reuse, R66, -R80 ;  /* 0x0000004239507223 */ /* 0x040fe20000010850 */
[----:B------:R-:W-:Y:S01]  /*12fb0*/  LOP3.LUT R65, R140, 0xffff0000, RZ, 0xc0, !PT ;  /* 0xffff00008c417812 */ /* 0x000fe200078ec0ff */
[----:B------:R-:W-:Y:S01]  /*12fc0*/  FFMA.FTZ R78, R57, R67, R78 ;  /* 0x00000043394e7223 */ /* 0x000fe2000001004e */
[----:B------:R-:W-:Y:S01]  /*12fd0*/  LOP3.LUT R143, R143, 0xffff0000, RZ, 0xc0, !PT ;  /* 0xffff00008f8f7812 */ /* 0x000fe200078ec0ff */
[----:B------:R-:W-:Y:S01]  /*12fe0*/  FMUL.FTZ R57, R58, R139 ;  /* 0x0000008b3a397220 */ /* 0x000fe20000410000 */
[----:B------:R-:W-:Y:S01]  /*12ff0*/  LOP3.LUT R61, R144, 0xffff0000, RZ, 0xc0, !PT ;  /* 0xffff0000903d7812 */ /* 0x000fe200078ec0ff */
[----:B------:R-:W-:Y:S01]  /*13000*/  FMUL.FTZ R67, R70, R65 ;  /* 0x0000004146437220 */ /* 0x000fe20000410000 */
[----:B------:R-:W-:Y:S01]  /*13010*/  F2FP.BF16.F32.PACK_AB R60, R137, R60 ;  /* 0x0000003c893c723e */ /* 0x000fe200000010ff */
        /* <DEDUP_REMOVED lines=15> */
.L_x_2881:
[----:B------:R-:W-:Y:S05]  /*13110*/  BSYNC B1 ;  /* 0x0000000000017941 */ /* 0x000fea0003800000 */
.L_x_2880:
        /* <DEDUP_REMOVED lines=17> */
[----:B-1----:R-:W-:Y:S02]  /*13230*/  LEA.HI R56, R64, R0, RZ, 0x1d ;  /* 0x0000000040387211 */ /* 0x002fe400078fe8ff */
[----:B-----5:R-:W-:Y:S02]  /*13240*/  R2UR UR4, R82 ;  /* 0x00000000520472ca */ /* 0x020fe400000e0000 */
[----:B------:R-:W-:Y:S01]  /*13250*/  SHF.R.S32.HI R59, RZ, 0x1f, R56 ;  /* 0x0000001fff3b7819 */ /* 0x000fe20000011438 */
[----:B------:R-:W-:Y:S01]  /*13260*/  IMAD.SHL.U32 R57, R56, 0x8, RZ ;  /* 0x0000000838397824 */ /* 0x000fe200078e00ff */
[----:B------:R-:W-:Y:S02]  /*13270*/  LOP3.LUT R58, R81, 0x38, R16, 0xf8, !PT ;  /* 0x00000038513a7812 */ /* 0x000fe400078ef810 */
[----:B------:R-:W-:Y:S02]  /*13280*/  LEA.HI R59, R59, R56, RZ, 0x3 ;  /* 0x000000383b3b7211 */ /* 0x000fe400078f18ff */
[----:B------:R-:W-:-:S02]  /*13290*/  LOP3.LUT R56, R81, 0x38, R57, 0xf8, !PT ;  /* 0x0000003851387812 */ /* 0x000fc400078ef839 */
[----:B------:R-:W-:Y:S01]  /*132a0*/  LOP3.LUT R58, R78, R58, R80, 0xf6, !PT ;  /* 0x0000003a4e3a7212 */ /* 0x000fe200078ef650 */
[----:B------:R-:W-:Y:S01]  /*132b0*/  IMAD.SHL.U32 R59, R59, 0x400, RZ ;  /* 0x000004003b3b7824 */ /* 0x000fe200078e00ff */
[----:B------:R-:W-:Y:S02]  /*132c0*/  LOP3.LUT R56, R56, R80, RZ, 0x3c, !PT ;  /* 0x0000005038387212 */ /* 0x000fe400078e3cff */
[----:B------:R-:W-:Y:S02]  /*132d0*/  LEA R65, R58, UR4, 0x1 ;  /* 0x000000043a417c11 */ /* 0x000fe4000f8e08ff */
[----:B------:R-:W-:Y:S02]  /*132e0*/  LOP3.LUT R59, R59, 0x7fffe000, RZ, 0xc0, !PT ;  /* 0x7fffe0003b3b7812 */ /* 0x000fe400078ec0ff */
[----:B0-----:R-:W-:Y:S02]  /*132f0*/  SHF.R.U64 R68, R46, 0x10, R47 ;  /* 0x000000102e447819 */ /* 0x001fe4000000122f */
[----:B------:R-:W-:-:S02]  /*13300*/  IADD3 R61, R56, R59, R78 ;  /* 0x0000003b383d7210 */ /* 0x000fc40007ffe04e */
[----:B------:R-:W0:Y:S01]  /*13310*/  LDS.128 R56, [R65] ;  /* 0x0000000041387984 */ /* 0x000e220000000c00 */
[----:B------:R-:W-:Y:S02]  /*13320*/  SHF.R.U64 R70, R44, 0x10, R45 ;  /* 0x000000102c467819 */ /* 0x000fe4000000122d */
[----:B------:R-:W-:Y:S01]  /*13330*/  IMAD R66, R61, 0x2, R22 ;  /* 0x000000023d427824 */ /* 0x000fe200078e0216 */
[----:B------:R-:W-:Y:S02]  /*13340*/  SHF.R.U64 R46, R52, 0x10, R53 ;  /* 0x00000010342e7819 */ /* 0x000fe40000001235 */
[----:B------:R-:W-:Y:S02]  /*13350*/  SHF.R.U32.HI R45, RZ, 0x10, R45 ;  /* 0x00000010ff2d7819 */ /* 0x000fe4000001162d */
[----:B------:R-:W1:Y:S01]  /*13360*/  LDS.128 R60, [R66+0x14400] ;  /* 0x01440000423c7984 */ /* 0x000e620000000c00 */
[----:B------:R-:W-:Y:S02]  /*13370*/  SHF.R.U64 R44, R54, 0x10, R55 ;  /* 0x00000010362c7819 */ /* 0x000fe40000001237 */
[----:B------:R-:W-:-:S02]  /*13380*/  PRMT R133, R133, 0x5410, R70 ;  /* 0x0000541085857816 */ /* 0x000fc40000000046 */
[----:B------:R-:W-:Y:S02]  /*13390*/  PRMT R129, R129, 0x5410, R46 ;  /* 0x0000541081817816 */ /* 0x000fe4000000002e */
[----:B------:R-:W-:Y:S01]  /*133a0*/  SHF.R.U32.HI R47, RZ, 0x10, R47 ;  /* 0x00000010ff2f7819 */ /* 0x000fe2000001162f */
[----:B------:R-:W-:Y:S01]  /*133b0*/  IMAD.U32 R69, R133, 0x10000, RZ ;  /* 0x0001000085457824 */ /* 0x000fe200078e00ff */
[----:B------:R-:W-:Y:S01]  /*133c0*/  SHF.R.U32.HI R53, RZ, 0x10, R53 ;  /* 0x00000010ff357819 */ /* 0x000fe20000011635 */
[----:B------:R-:W-:Y:S01]  /*133d0*/  IMAD.U32 R71, R129, 0x10000, RZ ;  /* 0x0001000081477824 */ /* 0x000fe200078e00ff */
[----:B------:R-:W-:Y:S02]  /*133e0*/  SHF.R.U32.HI R55, RZ, 0x10, R55 ;  /* 0x00000010ff377819 */ /* 0x000fe40000011637 */
[----:B------:R-:W-:Y:S02]  /*133f0*/  PRMT R134, R134, 0x5410, R45 ;  /* 0x0000541086867816 */ /* 0x000fe4000000002d */
[----:B------:R-:W-:-:S02]  /*13400*/  PRMT R131, R131, 0x5410, R44 ;  /* 0x0000541083837816 */ /* 0x000fc4000000002c */
[----:B------:R-:W-:Y:S02]  /*13410*/  PRMT R136, R136, 0x5410, R47 ;  /* 0x0000541088887816 */ /* 0x000fe4000000002f */
[----:B------:R-:W-:Y:S02]  /*13420*/  PRMT R130, R130, 0x5410, R53 ;  /* 0x0000541082827816 */ /* 0x000fe40000000035 */
[----:B------:R-:W-:Y:S02]  /*13430*/  PRMT R132, R132, 0x5410, R55 ;  /* 0x0000541084847816 */ /* 0x000fe40000000037 */
[----:B------:R-:W-:-:S03]  /*13440*/  PRMT R135, R135, 0x5410, R68 ;  /* 0x0000541087877816 */ /* 0x000fc60000000044 */
[----:B------:R-:W-:Y:S02]  /*13450*/  IMAD.U32 R68, R132, 0x10000, RZ ;  /* 0x0001000084447824 */ /* 0x000fe400078e00ff */
        /* <DEDUP_REMOVED lines=14> */
[----:B------:R-:W-:-:S02]  /*13540*/  IMAD.U32 R67, R63, 0x10000, RZ ;  /* 0x000100003f437824 */ /* 0x000fc400078e00ff */
[C---:B------:R-:W-:Y:S01]  /*13550*/  FMUL.FTZ R77, R54.reuse, R71 ;  /* 0x00000047364d7220 */ /* 0x040fe20000410000 */
[----:B------:R-:W-:Y:S01]  /*13560*/  LOP3.LUT R62, R63, 0xffff0000, RZ, 0xc0, !PT ;  /* 0xffff00003f3e7812 */ /* 0x000fe200078ec0ff */
[-C--:B------:R-:W-:Y:S01]  /*13570*/  FMUL.FTZ R79, R54, R69.reuse ;  /* 0x00000045364f7220 */ /* 0x080fe20000410000 */
[----:B------:R-:W-:Y:S02]  /*13580*/  IMAD.U32 R63, R130, 0x10000, RZ ;  /* 0x00010000823f7824 */ /* 0x000fe400078e00ff */
[----:B------:R-:W-:Y:S01]  /*13590*/  FFMA.FTZ R77, R44, R69, -R77 ;  /* 0x000000452c4d7223 */ /* 0x000fe2000001084d */
[----:B------:R-:W-:Y:S02]  /*135a0*/  IMAD.U32 R54, R134, 0x10000, RZ ;  /* 0x0001000086367824 */ /* 0x000fe400078e00ff */
[----:B------:R-:W-:Y:S01]  /*135b0*/  FFMA.FTZ R79, R44, R71, R79 ;  /* 0x000000472c4f7223 */ /* 0x000fe2000001004f */
[----:B------:R-:W-:Y:S01]  /*135c0*/  FMUL.FTZ R69, R57, R63 ;  /* 0x0000003f39457220 */ /* 0x000fe20000410000 */
[----:B------:R-:W-:-:S02]  /*135d0*/  IMAD.U32 R44, R136, 0x10000, RZ ;  /* 0x00010000882c7824 */ /* 0x000fc400078e00ff */
[----:B------:R-:W-:Y:S01]  /*135e0*/  FMUL.FTZ R70, R67, R68 ;  /* 0x0000004443467220 */ /* 0x000fe20000410000 */
[-C--:B------:R-:W-:Y:S01]  /*135f0*/  FMUL.FTZ R57, R57, R54.reuse ;  /* 0x0000003639397220 */ /* 0x080fe20000410000 */
[C---:B------:R-:W-:Y:S01]  /*13600*/  FFMA.FTZ R69, R46.reuse, R54, -R69 ;  /* 0x000000362e457223 */ /* 0x040fe20000010845 */
[-C--:B------:R-:W-:Y:S01]  /*13610*/  FMUL.FTZ R71, R67, R44.reuse ;  /* 0x0000002c43477220 */ /* 0x080fe20000410000 */
[----:B------:R-:W-:Y:S01]  /*13620*/  LOP3.LUT R54, R129, 0xffff0000, RZ, 0xc0, !PT ;  /* 0xffff000081367812 */ /* 0x000fe200078ec0ff */
[----:B------:R-:W-:Y:S01]  /*13630*/  FFMA.FTZ R67, R53, R44, -R70 ;  /* 0x0000002c35437223 */ /* 0x000fe20000010846 */
[----:B------:R-:W-:Y:S01]  /*13640*/  FFMA.FTZ R63, R46, R63, R57 ;  /* 0x0000003f2e3f7223 */ /* 0x000fe20000010039 */
[----:B------:R-:W-:Y:S01]  /*13650*/  LOP3.LUT R44, R133, 0xffff0000, RZ, 0xc0, !PT ;  /* 0xffff0000852c7812 */ /* 0x000fe200078ec0ff */
[----:B------:R-:W-:Y:S01]  /*13660*/  FFMA.FTZ R71, R53, R68, R71 ;  /* 0x0000004435477223 */ /* 0x000fe20000010047 */
[----:B------:R-:W-:Y:S01]  /*13670*/  LOP3.LUT R57, R130, 0xffff0000, RZ, 0xc0, !PT ;  /* 0xffff000082397812 */ /* 0x000fe200078ec0ff */
[C---:B------:R-:W-:Y:S01]  /*13680*/  FMUL.FTZ R46, R55.reuse, R54 ;  /* 0x00000036372e7220 */ /* 0x040fe20000410000 */
[----:B------:R-:W-:Y:S01]  /*13690*/  LOP3.LUT R53, R134, 0xffff0000, RZ, 0xc0, !PT ;  /* 0xffff000086357812 */ /* 0x000fe200078ec0ff */
[----:B------:R-:W-:-:S02]  /*136a0*/  FMUL.FTZ R70, R55, R44 ;  /* 0x0000002c37467220 */ /* 0x000fc40000410000 */
[C---:B------:R-:W-:Y:S01]  /*136b0*/  FMUL.FTZ R55, R60.reuse, R57 ;  /* 0x000000393c377220 */ /* 0x040fe20000410000 */
[----:B------:R-:W-:Y:S01]  /*136c0*/  FFMA.FTZ R68, R45, R44, -R46 ;  /* 0x0000002c2d447223 */ /* 0x000fe2000001082e */
[-C--:B------:R-:W-:Y:S01]  /*136d0*/  FMUL.FTZ R60, R60, R53.reuse ;  /* 0x000000353c3c7220 */ /* 0x080fe20000410000 */
[----:B------:R-:W-:Y:S02]  /*136e0*/  IMAD.U32 R46, R131, 0x10000, RZ ;  /* 0x00010000832e7824 */ /* 0x000fe400078e00ff */
[----:B------:R-:W-:Y:S01]  /*136f0*/  FFMA.FTZ R70, R45, R54, R70 ;  /* 0x000000362d467223 */ /* 0x000fe20000010046 */
[----:B------:R-:W-:Y:S02]  /*13700*/  IMAD.U32 R44, R135, 0x10000, RZ ;  /* 0x00010000872c7824 */ /* 0x000fe400078e00ff */
[C---:B------:R-:W-:Y:S01]  /*13710*/  FFMA.FTZ R54, R56.reuse, R53, -R55 ;  /* 0x0000003538367223 */ /* 0x040fe20000010837 */
[----:B------:R-:W-:Y:S01]  /*13720*/  FFMA.FTZ R60, R56, R57, R60 ;  /* 0x00000039383c7223 */ /* 0x000fe2000001003c */
[C---:B------:R-:W-:Y:S01]  /*13730*/  FMUL.FTZ R76, R59.reuse, R46 ;  /* 0x0000002e3b4c7220 */ /* 0x040fe20000410000 */
[----:B------:R-:W-:Y:S01]  /*13740*/  FMUL.FTZ R56, R59, R44 ;  /* 0x0000002c3b387220 */ /* 0x000fe20000410000 */
[----:B------:R-:W-:-:S02]  /*13750*/  LOP3.LUT R131, R131, 0xffff0000, RZ, 0xc0, !PT ;  /* 0xffff000083837812 */ /* 0x000fc400078ec0ff */
[----:B------:R-:W-:Y:S01]  /*13760*/  LOP3.LUT R53, R132, 0xffff0000, RZ, 0xc0, !PT ;  /* 0xffff000084357812 */ /* 0x000fe200078ec0ff */
[----:B------:R-:W-:Y:S01]  /*13770*/  FFMA.FTZ R76, R47, R44, -R76 ;  /* 0x0000002c2f4c7223 */ /* 0x000fe2000001084c */
[----:B------:R-:W-:Y:S01]  /*13780*/  LOP3.LUT R135, R135, 0xffff0000, RZ, 0xc0, !PT ;  /* 0xffff000087877812 */ /* 0x000fe200078ec0ff */
[----:B------:R-:W-:Y:S01]  /*13790*/  FFMA.FTZ R56, R47, R46, R56 ;  /* 0x0000002e2f387223 */ /* 0x000fe20000010038 */
[----:B------:R-:W-:Y:S01]  /*137a0*/  LOP3.LUT R45, R136, 0xffff0000, RZ, 0xc0, !PT ;  /* 0xffff0000882d7812 */ /* 0x000fe200078ec0ff */
[C---:B------:R-:W-:Y:S01]  /*137b0*/  FMUL.FTZ R47, R61.reuse, R131 ;  /* 0x000000833d2f7220 */ /* 0x040fe20000410000 */
[C---:B------:R-:W-:Y:S01]  /*137c0*/  FMUL.FTZ R55, R62.reuse, R53 ;  /* 0x000000353e377220 */ /* 0x040fe20000410000 */
[----:B------:R-:W-:Y:S02]  /*137d0*/  FMUL.FTZ R44, R61, R135 ;  /* 0x000000873d2c7220 */ /* 0x000fe40000410000 */
        /* <DEDUP_REMOVED lines=15> */
.L_x_2887:
[----:B------:R-:W-:Y:S05]  /*138d0*/  BSYNC B2 ;  /* 0x0000000000027941 */ /* 0x000fea0003800000 */
.L_x_2886:
[----:B------:R-:W-:Y:S05]  /*138e0*/  @P1 BRA `(.L_x_2885) ;  /* 0x0000000400b81947 */ /* 0x000fea0003800000 */
[----:B------:R-:W-:Y:S02]  /*138f0*/  LEA.HI R64, R64, R85, RZ, 0x1d ;  /* 0x0000005540407211 */ /* 0x000fe400078fe8ff */
[----:B--2---:R-:W-:Y:S02]  /*13900*/  LEA.HI R44, R20, R213, RZ, 0x6 ;  /* 0x000000d5142c7211 */ /* 0x004fe400078f30ff */
[----:B------:R-:W-:Y:S02]  /*13910*/  SHF.R.S32.HI R45, RZ, 0x1f, R64 ;  /* 0x0000001fff2d7819 */ /* 0x000fe40000011440 */
[----:B-----5:R-:W-:Y:S01]  /*13920*/  R2UR UR4, R82 ;  /* 0x00000000520472ca */ /* 0x020fe200000e0000 */
[----:B------:R-:W-:Y:S01]  /*13930*/  IMAD.SHL.U32 R46, R44, 0x80, RZ ;  /* 0x000000802c2e7824 */ /* 0x000fe200078e00ff */
[----:B------:R-:W-:Y:S01]  /*13940*/  LEA.HI R45, R45, R64, RZ, 0x3 ;  /* 0x000000402d2d7211 */ /* 0x000fe200078f18ff */
[----:B------:R-:W-:Y:S01]  /*13950*/  IMAD.SHL.U32 R44, R64, 0x8, RZ ;  /* 0x00000008402c7824 */ /* 0x000fe200078e00ff */
[----:B------:R-:W-:-:S02]  /*13960*/  LOP3.LUT R47, R81, 0x38, R21, 0xf8, !PT ;  /* 0x00000038512f7812 */ /* 0x000fc400078ef815 */
[----:B------:R-:W-:Y:S01]  /*13970*/  LOP3.LUT R46, R46, 0xffffe000, RZ, 0xc0, !PT ;  /* 0xffffe0002e2e7812 */ /* 0x000fe200078ec0ff */
[----:B------:R-:W-:Y:S01]  /*13980*/  IMAD.SHL.U32 R45, R45, 0x400, RZ ;  /* 0x000004002d2d7824 */ /* 0x000fe200078e00ff */
[----:B------:R-:W-:Y:S02]  /*13990*/  LOP3.LUT R44, R81, 0x38, R44, 0xf8, !PT ;  /* 0x00000038512c7812 */ /* 0x000fe400078ef82c */
[-C--:B------:R-:W-:Y:S02]  /*139a0*/  LOP3.LUT R47, R47, R80.reuse, RZ, 0x3c, !PT ;  /* 0x000000502f2f7212 */ /* 0x080fe400078e3cff */
[----:B------:R-:W-:Y:S02]  /*139b0*/  LOP3.LUT R44, R44, R80, RZ, 0x3c, !PT ;  /* 0x000000502c2c7212 */ /* 0x000fe400078e3cff */
[----:B------:R-:W-:Y:S02]  /*139c0*/  LOP3.LUT R45, R45, 0x7fffe000, RZ, 0xc0, !PT ;  /* 0x7fffe0002d2d7812 */ /* 0x000fe400078ec0ff */
[----:B------:R-:W-:-:S02]  /*139d0*/  IADD3 R46, R47, R46, R78 ;  /* 0x0000002e2f2e7210 */ /* 0x000fc40007ffe04e */
[----:B-1----:R-:W-:Y:S02]  /*139e0*/  IADD3 R57, R44, R45, R78 ;  /* 0x0000002d2c397210 */ /* 0x002fe40007ffe04e */
[----:B------:R-:W-:Y:S02]  /*139f0*/  LEA R56, R46, UR4, 0x1 ;  /* 0x000000042e387c11 */ /* 0x000fe4000f8e08ff */
[--C-:B------:R-:W-:Y:S01]  /*13a00*/  SHF.R.U64 R58, R40, 0x10, R41.reuse ;  /* 0x00000010283a7819 */ /* 0x100fe20000001229 */
[----:B------:R-:W-:Y:S01]  /*13a10*/  IMAD R57, R57, 0x2, R22 ;  /* 0x0000000239397824 */ /* 0x000fe200078e0216 */
[----:B0-----:R-:W-:Y:S01]  /*13a20*/  SHF.R.U32.HI R61, RZ, 0x10, R41 ;  /* 0x00000010ff3d7819 */ /* 0x001fe20000011629 */
[----:B------:R-:W0:Y:S01]  /*13a30*/  LDS.128 R44, [R56] ;  /* 0x00000000382c7984 */ /* 0x000e220000000c00 */
[--C-:B------:R-:W-:Y:S02]  /*13a40*/  SHF.R.U64 R40, R42, 0x10, R43.reuse ;  /* 0x000000102a287819 */ /* 0x100fe4000000122b */
[----:B------:R-:W-:Y:S01]  /*13a50*/  SHF.R.U32.HI R59, RZ, 0x10, R43 ;  /* 0x00000010ff3b7819 */ /* 0x000fe2000001162b */
[----:B------:R-:W1:Y:S01]  /*13a60*/  LDS.128 R52, [R57+0x14400] ;  /* 0x0144000039347984 */ /* 0x000e620000000c00 */
[----:B------:R-:W-:-:S02]  /*13a70*/  SHF.R.U64 R43, R48, 0x10, R49 ;  /* 0x00000010302b7819 */ /* 0x000fc40000001231 */
[----:B------:R-:W-:Y:S02]  /*13a80*/  SHF.R.U64 R41, R50, 0x10, R51 ;  /* 0x0000001032297819 */ /* 0x000fe40000001233 */
[----:B------:R-:W-:Y:S02]  /*13a90*/  SHF.R.U32.HI R48, RZ, 0x10, R49 ;  /* 0x00000010ff307819 */ /* 0x000fe40000011631 */
[----:B------:R-:W-:Y:S02]  /*13aa0*/  PRMT R127, R127, 0x5410, R40 ;  /* 0x000054107f7f7816 */ /* 0x000fe40000000028 */
[----:B------:R-:W-:Y:S02]  /*13ab0*/  PRMT R124, R124, 0x5410, R43 ;  /* 0x000054107c7c7816 */ /* 0x000fe4000000002b */
        /* <DEDUP_REMOVED lines=8> */
[----:B------:R-:W-:Y:S01]  /*13b40*/  IMAD.U32 R61, R123, 0x10000, RZ ;  /* 0x000100007b3d7824 */ /* 0x000fe200078e00ff */
[----:B------:R-:W-:Y:S02]  /*13b50*/  PRMT R121, R121, 0x5410, R50 ;  /* 0x0000541079797816 */ /* 0x000fe40000000032 */
        /* <DEDUP_REMOVED lines=17> */
[-C--:B------:R-:W-:Y:S01]  /*13c70*/  FMUL.FTZ R63, R47, R60.reuse ;  /* 0x0000003c2f3f7220 */ /* 0x080fe20000410000 */
[----:B------:R-:W-:Y:S01]  /*13c80*/  LOP3.LUT R54, R55, 0xffff0000, RZ, 0xc0, !PT ;  /* 0xffff000037367812 */ /* 0x000fe200078ec0ff */
[-C--:B------:R-:W-:Y:S01]  /*13c90*/  FMUL.FTZ R55, R47, R59.reuse ;  /* 0x0000003b2f377220 */ /* 0x080fe20000410000 */
[----:B------:R-:W-:Y:S02]  /*13ca0*/  IMAD.U32 R47, R126, 0x10000, RZ ;  /* 0x000100007e2f7824 */ /* 0x000fe400078e00ff */
[----:B------:R-:W-:Y:S01]  /*13cb0*/  FFMA.FTZ R63, R40, R59, -R63 ;  /* 0x0000003b283f7223 */ /* 0x000fe2000001083f */
[----:B------:R-:W-:Y:S01]  /*13cc0*/  FMUL.FTZ R65, R50, R61 ;  /* 0x0000003d32417220 */ /* 0x000fe20000410000 */
        /* <DEDUP_REMOVED lines=48> */
.L_x_2885:
[----:B------:R-:W-:Y:S05]  /*13fd0*/  BSYNC B1 ;  /* 0x0000000000017941 */ /* 0x000fea0003800000 */
.L_x_2884:
[----:B---3--:R-:W-:Y:S01]  /*13fe0*/  VIADD R40, R220, 0x40 ;  /* 0x00000040dc287836 */ /* 0x008fe20000000000 */
[----:B------:R-:W-:Y:S04]  /*13ff0*/  BSSY B1, `(.L_x_2888) ;  /* 0x00000e7000017945 */ /* 0x000fe80003800000 */
[----:B------:R-:W-:-:S13]  /*14000*/  ISETP.GE.AND P0, PT, R40, R86, PT ;  /* 0x000000562800720c */ /* 0x000fda0003f06270 */
[----:B------:R-:W-:Y:S05]  /*14010*/  @P0 BRA `(.L_x_2889) ;  /* 0x0000000c00900947 */ /* 0x000fea0003800000 */
[----:B01----:R0:W5:Y:S01]  /*14020*/  LDL R62, [R1+0x84] ;  /* 0x00008400013e7983 */ /* 0x0031620000100800 */
[----:B------:R-:W1:Y:S03]  /*14030*/  LDC R49, c[0x0][0x3f4] ;  /* 0x0000fd00ff317b82 */ /* 0x000e660000000800 */
[----:B------:R0:W5:Y:S01]  /*14040*/  LDL R60, [R1+0x60] ;  /* 0x00006000013c7983 */ /* 0x0001620000100800 */
[----:B------:R-:W-:Y:S01]  /*14050*/  IMAD.SHL.U32 R50, R40, 0x40, RZ ;  /* 0x0000004028327824 */ /* 0x000fe200078e00ff */
[----:B------:R-:W-:Y:S04]  /*14060*/  BSSY B2, `(.L_x_2890) ;  /* 0x0000070000027945 */ /* 0x000fe80003800000 */
[----:B------:R-:W-:-:S04]  /*14070*/  LOP3.LUT R50, R50, 0x1c0, RZ, 0xc0, !PT ;  /* 0x000001c032327812 */ /* 0x000fc800078ec0ff */
[----:B------:R-:W-:Y:S02]  /*14080*/  SHF.R.U32.HI R48, RZ, 0x3, R50 ;  /* 0x00000003ff307819 */ /* 0x000fe40000011632 */
[-C--:B-1----:R-:W-:Y:S02]  /*14090*/  ISETP.GE.AND P0, PT, R16, R49.reuse, PT ;  /* 0x000000311000720c */ /* 0x082fe40003f06270 */
[----:B------:R-:W-:-:S11]  /*140a0*/  ISETP.GE.AND P1, PT, R213, R49, PT ;  /* 0x00000031d500720c */ /* 0x000fd60003f26270 */
[----:B0-----:R-:W-:Y:S05]  /*140b0*/  @P0 BRA `(.L_x_2891) ;  /* 0x0000000400a80947 */ /* 0x001fea0003800000 */
[----:B------:R-:W-:Y:S02]  /*140c0*/  LEA.HI R40, R49, R0, RZ, 0x1d ;  /* 0x0000000031287211 */ /* 0x000fe400078fe8ff */
[----:B-----5:R-:W-:Y:S02]  /*140d0*/  R2UR UR4, R62 ;  /* 0x000000003e0472ca */ /* 0x020fe400000e0000 */
[----:B------:R-:W-:Y:S01]  /*140e0*/  SHF.R.S32.HI R43, RZ, 0x1f, R40 ;  /* 0x0000001fff2b7819 */ /* 0x000fe20000011428 */
[----:B------:R-:W-:Y:S01]  /*140f0*/  IMAD.SHL.U32 R41, R40, 0x8, RZ ;  /* 0x0000000828297824 */ /* 0x000fe200078e00ff */
[C---:B--2---:R-:W-:Y:S02]  /*14100*/  LOP3.LUT R45, R50.reuse, 0x38, R16, 0xf8, !PT ;  /* 0x00000038322d7812 */ /* 0x044fe400078ef810 */
[----:B------:R-:W-:Y:S02]  /*14110*/  LEA.HI R43, R43, R40, RZ, 0x3 ;  /* 0x000000282b2b7211 */ /* 0x000fe400078f18ff */
[----:B------:R-:W-:-:S02]  /*14120*/  LOP3.LUT R41, R50, 0x38, R41, 0xf8, !PT ;  /* 0x0000003832297812 */ /* 0x000fc400078ef829 */
[----:B------:R-:W-:Y:S01]  /*14130*/  LOP3.LUT R45, R60, R45, R48, 0xf6, !PT ;  /* 0x0000002d3c2d7212 */ /* 0x000fe200078ef630 */
[----:B------:R-:W-:Y:S01]  /*14140*/  IMAD.SHL.U32 R43, R43, 0x400, RZ ;  /* 0x000004002b2b7824 */ /* 0x000fe200078e00ff */
[----:B------:R-:W-:Y:S02]  /*14150*/  LOP3.LUT R41, R41, R48, RZ, 0x3c, !PT ;  /* 0x0000003029297212 */ /* 0x000fe400078e3cff */
[----:B------:R-:W-:Y:S02]  /*14160*/  LEA R51, R45, UR4, 0x1 ;  /* 0x000000042d337c11 */ /* 0x000fe4000f8e08ff */
[----:B------:R-:W-:Y:S02]  /*14170*/  LOP3.LUT R40, R43, 0x7fffe000, RZ, 0xc0, !PT ;  /* 0x7fffe0002b287812 */ /* 0x000fe400078ec0ff */
[----:B------:R-:W-:Y:S02]  /*14180*/  SHF.R.U64 R54, R30, 0x10, R31 ;  /* 0x000000101e367819 */ /* 0x000fe4000000121f */
        /* <DEDUP_REMOVED lines=93> */
.L_x_2891:
[----:B------:R-:W-:Y:S05]  /*14760*/  BSYNC B2 ;  /* 0x0000000000027941 */ /* 0x000fea0003800000 */
.L_x_2890:
[----:B------:R-:W-:Y:S05]  /*14770*/  @P1 BRA `(.L_x_2889) ;  /* 0x0000000400b81947 */ /* 0x000fea0003800000 */
[----:B------:R-:W-:Y:S02]  /*14780*/  LEA.HI R49, R49, R85, RZ, 0x1d ;  /* 0x0000005531317211 */ /* 0x000fe400078fe8ff */
[----:B0-----:R-:W-:Y:S02]  /*14790*/  LEA.HI R29, R20, R213, RZ, 0x6 ;  /* 0x000000d5141d7211 */ /* 0x001fe400078f30ff */
        /* <DEDUP_REMOVED lines=13> */
[----:B------:R-:W-:Y:S02]  /*14870*/  IADD3 R37, R29, R28, R60 ;  /* 0x0000001c1d257210 */ /* 0x000fe40007ffe03c */
[----:B------:R-:W-:Y:S02]  /*14880*/  LEA R50, R30, UR4, 0x1 ;  /* 0x000000041e327c11 */ /* 0x000fe4000f8e08ff */
[----:B--2---:R-:W-:Y:S01]  /*14890*/  SHF.R.U64 R44, R24, 0x10, R25 ;  /* 0x00000010182c7819 */ /* 0x004fe20000001219 */
[----:B------:R-:W-:Y:S01]  /*148a0*/  IMAD R40, R37, 0x2, R22 ;  /* 0x0000000225287824 */ /* 0x000fe200078e0216 */
[----:B------:R-:W-:Y:S01]  /*148b0*/  SHF.R.U64 R42, R26, 0x10, R27 ;  /* 0x000000101a2a7819 */ /* 0x000fe2000000121b */
[----:B------:R-:W0:Y:S01]  /*148c0*/  LDS.128 R28, [R50] ;  /* 0x00000000321c7984 */ /* 0x000e220000000c00 */
[----:B------:R-:W-:Y:S02]  /*148d0*/  SHF.R.U32.HI R25, RZ, 0x10, R25 ;  /* 0x00000010ff197819 */ /* 0x000fe40000011619 */
[----:B------:R-:W-:Y:S01]  /*148e0*/  SHF.R.U64 R26, R32, 0x10, R33 ;  /* 0x00000010201a7819 */ /* 0x000fe20000001221 */
[----:B------:R-:W1:Y:S01]  /*148f0*/  LDS.128 R36, [R40+0x14400] ;  /* 0x0144000028247984 */ /* 0x000e620000000c00 */
[----:B------:R-:W-:-:S02]  /*14900*/  SHF.R.U64 R24, R34, 0x10, R35 ;  /* 0x0000001022187819 */ /* 0x000fc40000001223 */
[----:B------:R-:W-:Y:S02]  /*14910*/  SHF.R.U32.HI R27, RZ, 0x10, R27 ;  /* 0x00000010ff1b7819 */ /* 0x000fe4000001161b */
[----:B------:R-:W-:Y:S02]  /*14920*/  PRMT R102, R102, 0x5410, R25 ;  /* 0x0000541066667816 */ /* 0x000fe40000000019 */
[----:B------:R-:W-:Y:S02]  /*14930*/  PRMT R97, R97, 0x5410, R26 ;  /* 0x0000541061617816 */ /* 0x000fe4000000001a */
[----:B------:R-:W-:Y:S02]  /*14940*/  PRMT R99, R99, 0x5410, R24 ;  /* 0x0000541063637816 */ /* 0x000fe40000000018 */
[----:B------:R-:W-:Y:S01]  /*14950*/  PRMT R101, R101, 0x5410, R44 ;  /* 0x0000541065657816 */ /* 0x000fe2000000002c */
[----:B------:R-:W-:Y:S01]  /*14960*/  IMAD.U32 R43, R97, 0x10000, RZ ;  /* 0x00010000612b7824 */ /* 0x000fe200078e00ff */
[----:B------:R-:W-:-:S02]  /*14970*/  PRMT R104, R104, 0x5410, R27 ;  /* 0x0000541068687816 */ /* 0x000fc4000000001b */
[----:B------:R-:W-:Y:S02]  /*14980*/  SHF.R.U32.HI R33, RZ, 0x10, R33 ;  /* 0x00000010ff217819 */ /* 0x000fe40000011621 */
[----:B------:R-:W-:Y:S01]  /*14990*/  PRMT R103, R103, 0x5410, R42 ;  /* 0x0000541067677816 */ /* 0x000fe2000000002a */
[----:B------:R-:W-:Y:S01]  /*149a0*/  IMAD.U32 R42, R101, 0x10000, RZ ;  /* 0x00010000652a7824 */ /* 0x000fe200078e00ff */
[----:B------:R-:W-:Y:S02]  /*149b0*/  SHF.R.U32.HI R35, RZ, 0x10, R35 ;  /* 0x00000010ff237819 */ /* 0x000fe40000011623 */
[----:B------:R-:W-:Y:S02]  /*149c0*/  PRMT R98, R98, 0x5410, R33 ;  /* 0x0000541062627816 */ /* 0x000fe40000000021 */
[----:B------:R-:W-:Y:S02]  /*149d0*/  PRMT R100, R100, 0x5410, R35 ;  /* 0x0000541064647816 */ /* 0x000fe40000000023 */
        /* <DEDUP_REMOVED lines=13> */
[CC--:B------:R-:W-:Y:S01]  /*14ab0*/  FMUL.FTZ R45, R31.reuse, R43.reuse ;  /* 0x0000002b1f2d7220 */ /* 0x0c0fe20000410000 */
[-C--:B------:R-:W-:Y:S01]  /*14ac0*/  FMUL.FTZ R31, R31, R42.reuse ;  /* 0x0000002a1f1f7220 */ /* 0x080fe20000410000 */
[C---:B------:R-:W-:Y:S01]  /*14ad0*/  IMAD.U32 R35, R38.reuse, 0x10000, RZ ;  /* 0x0001000026237824 */ /* 0x040fe200078e00ff */
[----:B------:R-:W-:Y:S01]  /*14ae0*/  LOP3.LUT R37, R38, 0xffff0000, RZ, 0xc0, !PT ;  /* 0xffff000026257812 */ /* 0x000fe200078ec0ff */
[----:B------:R-:W-:Y:S01]  /*14af0*/  FFMA.FTZ R45, R24, R42, -R45 ;  /* 0x0000002a182d7223 */ /* 0x000fe2000001082d */
[C---:B------:R-:W-:Y:S01]  /*14b00*/  IMAD.U32 R41, R39.reuse, 0x10000, RZ ;  /* 0x0001000027297824 */ /* 0x040fe200078e00ff */
[----:B------:R-:W-:Y:S01]  /*14b10*/  LOP3.LUT R38, R39, 0xffff0000, RZ, 0xc0, !PT ;  /* 0xffff000027267812 */ /* 0x000fe200078ec0ff */
[----:B------:R-:W-:Y:S01]  /*14b20*/  IMAD.U32 R39, R98, 0x10000, RZ ;  /* 0x0001000062277824 */ /* 0x000fe200078e00ff */
[----:B------:R-:W-:Y:S01]  /*14b30*/  LOP3.LUT R42, R101, 0xffff0000, RZ, 0xc0, !PT ;  /* 0xffff0000652a7812 */ /* 0x000fe200078ec0ff */
[----:B------:R-:W-:Y:S01]  /*14b40*/  FFMA.FTZ R43, R24, R43, R31 ;  /* 0x0000002b182b7223 */ /* 0x000fe2000001001f */
[----:B------:R-:W-:-:S02]  /*14b50*/  IMAD.U32 R31, R102, 0x10000, RZ ;  /* 0x00010000661f7824 */ /* 0x000fc400078e00ff */
[C---:B------:R-:W-:Y:S01]  /*14b60*/  FMUL.FTZ R47, R34.reuse, R39 ;  /* 0x00000027222f7220 */ /* 0x040fe20000410000 */
[C---:B------:R-:W-:Y:S01]  /*14b70*/  FMUL.FTZ R46, R33.reuse, R44 ;  /* 0x0000002c212e7220 */ /* 0x040fe20000410000 */
[----:B------:R-:W-:Y:S01]  /*14b80*/  FMUL.FTZ R24, R33, R42 ;  /* 0x0000002a21187220 */ /* 0x000fe20000410000 */
[-C--:B------:R-:W-:Y:S01]  /*14b90*/  FMUL.FTZ R34, R34, R31.reuse ;  /* 0x0000001f22227220 */ /* 0x080fe20000410000 */
[----:B------:R-:W-:Y:S02]  /*14ba0*/  IMAD.U32 R33, R100, 0x10000, RZ ;  /* 0x0001000064217824 */ /* 0x000fe400078e00ff */
[----:B------:R-:W-:Y:S01]  /*14bb0*/  FFMA.FTZ R47, R26, R31, -R47 ;  /* 0x0000001f1a2f7223 */ /* 0x000fe2000001082f */
[C---:B------:R-:W-:Y:S01]  /*14bc0*/  FFMA.FTZ R44, R25.reuse, R44, R24 ;  /* 0x0000002c192c7223 */ /* 0x040fe20000010018 */
[----:B------:R-:W-:Y:S02]  /*14bd0*/  IMAD.U32 R24, R104, 0x10000, RZ ;  /* 0x0001000068187824 */ /* 0x000fe400078e00ff */
[----:B------:R-:W-:Y:S01]  /*14be0*/  FFMA.FTZ R34, R26, R39, R34 ;  /* 0x000000271a227223 */ /* 0x000fe20000010022 */
[----:B------:R-:W-:Y:S01]  /*14bf0*/  FFMA.FTZ R46, R25, R42, -R46 ;  /* 0x0000002a192e7223 */ /* 0x000fe2000001082e */
[C---:B------:R-:W-:Y:S01]  /*14c00*/  FMUL.FTZ R39, R41.reuse, R33 ;  /* 0x0000002129277220 */ /* 0x040fe20000410000 */
[----:B------:R-:W-:Y:S01]  /*14c10*/  LOP3.LUT R31, R98, 0xffff0000, RZ, 0xc0, !PT ;  /* 0xffff0000621f7812 */ /* 0x000fe200078ec0ff */
[-C--:B------:R-:W-:Y:S01]  /*14c20*/  FMUL.FTZ R49, R41, R24.reuse ;  /* 0x0000001829317220 */ /* 0x080fe20000410000 */
[----:B------:R-:W-:Y:S01]  /*14c30*/  LOP3.LUT R25, R102, 0xffff0000, RZ, 0xc0, !PT ;  /* 0xffff000066197812 */ /* 0x000fe200078ec0ff */
[----:B------:R-:W-:Y:S01]  /*14c40*/  FFMA.FTZ R41, R32, R24, -R39 ;  /* 0x0000001820297223 */ /* 0x000fe20000010827 */
[----:B------:R-:W-:-:S02]  /*14c50*/  IMAD.U32 R26, R99, 0x10000, RZ ;  /* 0x00010000631a7824 */ /* 0x000fc400078e00ff */
[C---:B------:R-:W-:Y:S01]  /*14c60*/  FMUL.FTZ R39, R36.reuse, R31 ;  /* 0x0000001f24277220 */ /* 0x040fe20000410000 */
[----:B------:R-:W-:Y:S02]  /*14c70*/  IMAD.U32 R24, R103, 0x10000, RZ ;  /* 0x0001000067187824 */ /* 0x000fe400078e00ff */
[----:B------:R-:W-:Y:S01]  /*14c80*/  FMUL.FTZ R36, R36, R25 ;  /* 0x0000001924247220 */ /* 0x000fe20000410000 */
[C---:B------:R-:W-:Y:S01]  /*14c90*/  FMUL.FTZ R42, R35.reuse, R26 ;  /* 0x0000001a232a7220 */ /* 0x040fe20000410000 */
[----:B------:R-:W-:Y:S01]  /*14ca0*/  FFMA.FTZ R49, R32, R33, R49 ;  /* 0x0000002120317223 */ /* 0x000fe20000010031 */
        /* <DEDUP_REMOVED lines=10> */
[----:B------:R-:W-:-:S02]  /*14d50*/  FMUL.FTZ R35, R38, R31 ;  /* 0x0000001f26237220 */ /* 0x000fc40000410000 */
[-C--:B------:R-:W-:Y:S01]  /*14d60*/  FMUL.FTZ R37, R37, R24.reuse ;  /* 0x0000001825257220 */ /* 0x080fe20000410000 */
[C---:B------:R-:W-:Y:S01]  /*14d70*/  FFMA.FTZ R27, R29.reuse, R24, -R26 ;  /* 0x000000181d1b7223 */ /* 0x040fe2000001081a */
[-C--:B------:R-:W-:Y:S01]  /*14d80*/  FMUL.FTZ R48, R38, R25.reuse ;  /* 0x0000001926307220 */ /* 0x080fe20000410000 */
[----:B------:R-:W-:Y:S01]  /*14d90*/  FFMA.FTZ R38, R30, R25, -R35 ;  /* 0x000000191e267223 */ /* 0x000fe20000010823 */
[----:B------:R-:W-:Y:S01]  /*14da0*/  FFMA.FTZ R37, R29, R28, R37 ;  /* 0x0000001c1d257223 */ /* 0x000fe20000010025 */
[----:B------:R-:W-:Y:S01]  /*14db0*/  F2FP.BF16.F32.PACK_AB R24, R46, R45 ;  /* 0x0000002d2e18723e */ /* 0x000fe200000010ff */
[----:B------:R-:W-:Y:S01]  /*14dc0*/  FFMA.FTZ R48, R30, R31, R48 ;  /* 0x0000001f1e307223 */ /* 0x000fe20000010030 */
        /* <DEDUP_REMOVED lines=9> */
.L_x_2889:
[----:B------:R-:W-:Y:S05]  /*14e60*/  BSYNC B1 ;  /* 0x0000000000017941 */ /* 0x000fea0003800000 */
.L_x_2888:
[----:B------:R-:W-:-:S13]  /*14e70*/  ISETP.GE.AND P0, PT, R3, R86, PT ;  /* 0x000000560300720c */ /* 0x000fda0003f06270 */
[----:B------:R-:W-:Y:S05]  /*14e80*/  @P0 BRA `(.L_x_2859) ;  /* 0x0000000c009c0947 */ /* 0x000fea0003800000 */
[----:B--2---:R2:W5:Y:S01]  /*14e90*/  LDL R45, [R1+0x84] ;  /* 0x00008400012d7983 */ /* 0x0045620000100800 */
[----:B---3--:R-:W3:Y:S01]  /*14ea0*/  LDC R40, c[0x0][0x3f4] ;  /* 0x0000fd00ff287b82 */ /* 0x008ee20000000800 */
[----:B------:R-:W-:Y:S01]  /*14eb0*/  SHF.R.S32.HI R26, RZ, 0x1f, R3 ;  /* 0x0000001fff1a7819 */ /* 0x000fe20000011403 */
[----:B------:R-:W-:Y:S01]  /*14ec0*/  IMAD.SHL.U32 R24, R3, 0x40, RZ ;  /* 0x0000004003187824 */ /* 0x000fe200078e00ff */
[----:B------:R-:W-:Y:S02]  /*14ed0*/  BSSY B1, `(.L_x_2892) ;  /* 0x0000073000017945 */ /* 0x000fe40003800000 */
[----:B------:R-:W-:Y:S02]  /*14ee0*/  LEA.HI R26, R26, R3, RZ, 0x3 ;  /* 0x000000031a1a7211 */ /* 0x000fe400078f18ff */
[----:B------:R-:W-:-:S03]  /*14ef0*/  LOP3.LUT R41, R24, 0x1c0, RZ, 0xc0, !PT ;  /* 0x000001c018297812 */ /* 0x000fc600078ec0ff */
[----:B------:R-:W-:Y:S01]  /*14f00*/  IMAD.SHL.U32 R26, R26, 0x40, RZ ;  /* 0x000000401a1a7824 */ /* 0x000fe200078e00ff */
[----:B------:R-:W-:-:S04]  /*14f10*/  SHF.R.U32.HI R43, RZ, 0x3, R41 ;  /* 0x00000003ff2b7819 */ /* 0x000fc80000011629 */
[----:B------:R-:W-:Y:S02]  /*14f20*/  LOP3.LUT R42, R26, 0xfffffe00, RZ, 0xc0, !PT ;  /* 0xfffffe001a2a7812 */ /* 0x000fe400078ec0ff */
[-C--:B---3--:R-:W-:Y:S02]  /*14f30*/  ISETP.GE.AND P0, PT, R16, R40.reuse, PT ;  /* 0x000000281000720c */ /* 0x088fe40003f06270 */
[----:B------:R-:W-:-:S11]  /*14f40*/  ISETP.GE.AND P1, PT, R213, R40, PT ;  /* 0x00000028d500720c */ /* 0x000fd60003f26270 */
[----:B--2---:R-:W-:Y:S05]  /*14f50*/  @P0 BRA `(.L_x_2893) ;  /* 0x0000000400a80947 */ /* 0x004fea0003800000 */
[----:B------:R-:W-:Y:S02]  /*14f60*/  LEA.HI R0, R40, R0, RZ, 0x1d ;  /* 0x0000000028007211 */ /* 0x000fe400078fe8ff */
        /* <DEDUP_REMOVED lines=11> */
[----:B------:R-:W-:Y:S01]  /*15020*/  SHF.R.U64 R4, R4, 0x10, R5 ;  /* 0x0000001004047819 */ /* 0x000fe20000001205 */
[----:B------:R-:W2:Y:S01]  /*15030*/  LDS.128 R24, [R44] ;  /* 0x000000002c187984 */ /* 0x000ea20000000c00 */
[----:B------:R-:W-:-:S02]  /*15040*/  IADD3 R3, R0, R3, R42 ;  /* 0x0000000300037210 */ /* 0x000fc40007ffe02a */
[--C-:B------:R-:W-:Y:S02]  /*15050*/  SHF.R.U64 R32, R12, 0x10, R13.reuse ;  /* 0x000000100c207819 */ /* 0x100fe4000000120d */
[----:B------:R-:W-:Y:S01]  /*15060*/  SHF.R.U32.HI R13, RZ, 0x10, R13 ;  /* 0x00000010ff0d7819 */ /* 0x000fe2000001160d */
[----:B------:R-:W-:Y:S01]  /*15070*/  IMAD R3, R3, 0x2, R22 ;  /* 0x0000000203037824 */ /* 0x000fe200078e0216 */
[----:B------:R-:W-:Y:S02]  /*15080*/  SHF.R.U64 R0, R6, 0x10, R7 ;  /* 0x0000001006007819 */ /* 0x000fe40000001207 */
[----:B------:R-:W-:Y:S02]  /*15090*/  PRMT R105, R105, 0x5410, R4 ;  /* 0x0000541069697816 */ /* 0x000fe40000000004 */
[----:B0-----:R-:W0:Y:S01]  /*150a0*/  LDS.128 R28, [R3+0x14400] ;  /* 0x01440000031c7984 */ /* 0x001e220000000c00 */
[----:B------:R-:W-:Y:S02]  /*150b0*/  SHF.R.U32.HI R5, RZ, 0x10, R5 ;  /* 0x00000010ff057819 */ /* 0x000fe40000011605 */
[----:B------:R-:W-:Y:S01]  /*150c0*/  SHF.R.U32.HI R7, RZ, 0x10, R7 ;  /* 0x00000010ff077819 */ /* 0x000fe20000011607 */
[----:B------:R-:W-:Y:S01]  /*150d0*/  IMAD.U32 R33, R105, 0x10000, RZ ;  /* 0x0001000069217824 */ /* 0x000fe200078e00ff */
[----:B------:R-:W-:-:S02]  /*150e0*/  PRMT R109, R109, 0x5410, R32 ;  /* 0x000054106d6d7816 */ /* 0x000fc40000000020 */
[--C-:B------:R-:W-:Y:S02]  /*150f0*/  SHF.R.U64 R12, R14, 0x10, R15.reuse ;  /* 0x000000100e0c7819 */ /* 0x100fe4000000120f */
[----:B------:R-:W-:Y:S01]  /*15100*/  SHF.R.U32.HI R15, RZ, 0x10, R15 ;  /* 0x00000010ff0f7819 */ /* 0x000fe2000001160f */
[----:B------:R-:W-:Y:S01]  /*15110*/  IMAD.U32 R32, R109, 0x10000, RZ ;  /* 0x000100006d207824 */ /* 0x000fe200078e00ff */
[----:B------:R-:W-:Y:S02]  /*15120*/  PRMT R110, R110, 0x5410, R13 ;  /* 0x000054106e6e7816 */ /* 0x000fe4000000000d */
[----:B------:R-:W-:Y:S02]  /*15130*/  PRMT R106, R106, 0x5410, R5 ;  /* 0x000054106a6a7816 */ /* 0x000fe40000000005 */
[----:B------:R-:W-:Y:S02]  /*15140*/  PRMT R107, R107, 0x5410, R0 ;  /* 0x000054106b6b7816 */ /* 0x000fe40000000000 */
[----:B------:R-:W-:Y:S01]  /*15150*/  PRMT R108, R108, 0x5410, R7 ;  /* 0x000054106c6c7816 */ /* 0x000fe20000000007 */
[----:B------:R-:W-:Y:S01]  /*15160*/  IMAD.U32 R34, R106, 0x10000, RZ ;  /* 0x000100006a227824 */ /* 0x000fe200078e00ff */
[----:B------:R-:W-:-:S02]  /*15170*/  PRMT R111, R111, 0x5410, R12 ;  /* 0x000054106f6f7816 */ /* 0x000fc4000000000c */
[----:B------:R-:W-:Y:S02]  /*15180*/  PRMT R112, R112, 0x5410, R15 ;  /* 0x0000541070707816 */ /* 0x000fe4000000000f */
[----:B------:R-:W-:Y:S02]  /*15190*/  LOP3.LUT R105, R105, 0xffff0000, RZ, 0xc0, !PT ;  /* 0xffff000069697812 */ /* 0x000fe400078ec0ff */
[----:B------:R-:W-:Y:S01]  /*151a0*/  LOP3.LUT R109, R109, 0xffff0000, RZ, 0xc0, !PT ;  /* 0xffff00006d6d7812 */ /* 0x000fe200078ec0ff */
[C---:B--2---:R-:W-:Y:S01]  /*151b0*/  IMAD.U32 R0, R24.reuse, 0x10000, RZ ;  /* 0x0001000018007824 */ /* 0x044fe200078e00ff */
[----:B------:R-:W-:Y:S01]  /*151c0*/  LOP3.LUT R4, R24, 0xffff0000, RZ, 0xc0, !PT ;  /* 0xffff000018047812 */ /* 0x000fe200078ec0ff */
        /* <DEDUP_REMOVED lines=15> */
[----:B------:R-:W-:Y:S01]  /*152c0*/  FMUL.FTZ R31, R13, R32 ;  /* 0x000000200d1f7220 */ /* 0x000fe20000410000 */
[----:B------:R-:W-:Y:S01]  /*152d0*/  FMUL.FTZ R36, R15, R34 ;  /* 0x000000220f247220 */ /* 0x000fe20000410000 */
[----:B------:R-:W-:Y:S01]  /*152e0*/  FFMA.FTZ R35, R0, R32, -R35 ;  /* 0x0000002000237223 */ /* 0x000fe20000010823 */
[----:B------:R-:W-:Y:S02]  /*152f0*/  IMAD.U32 R32, R110, 0x10000, RZ ;  /* 0x000100006e207824 */ /* 0x000fe400078e00ff */
[----:B------:R-:W-:Y:S01]  /*15300*/  FFMA.FTZ R31, R0, R33, R31 ;  /* 0x00000021001f7223 */ /* 0x000fe2000001001f */
[----:B------:R-:W-:Y:S02]  /*15310*/  IMAD.U32 R13, R108, 0x10000, RZ ;  /* 0x000100006c0d7824 */ /* 0x000fe400078e00ff */
[----:B------:R-:W-:-:S02]  /*15320*/  IMAD.U32 R0, R112, 0x10000, RZ ;  /* 0x0001000070007824 */ /* 0x000fc400078e00ff */
[-C--:B------:R-:W-:Y:S01]  /*15330*/  FMUL.FTZ R38, R15, R32.reuse ;  /* 0x000000200f267220 */ /* 0x080fe20000410000 */
[----:B------:R-:W-:Y:S01]  /*15340*/  FFMA.FTZ R36, R5, R32, -R36 ;  /* 0x0000002005247223 */ /* 0x000fe20000010824 */
[CC--:B------:R-:W-:Y:S01]  /*15350*/  FMUL.FTZ R15, R29.reuse, R13.reuse ;  /* 0x0000000d1d0f7220 */ /* 0x0c0fe20000410000 */
[----:B------:R-:W-:Y:S01]  /*15360*/  FMUL.FTZ R32, R29, R0 ;  /* 0x000000001d207220 */ /* 0x000fe20000410000 */
[----:B------:R-:W-:Y:S01]  /*15370*/  FFMA.FTZ R38, R5, R34, R38 ;  /* 0x0000002205267223 */ /* 0x000fe20000010026 */
[----:B------:R-:W-:Y:S01]  /*15380*/  LOP3.LUT R5, R110, 0xffff0000, RZ, 0xc0, !PT ;  /* 0xffff00006e057812 */ /* 0x000fe200078ec0ff */
[C---:B------:R-:W-:Y:S01]  /*15390*/  FFMA.FTZ R34, R12.reuse, R0, -R15 ;  /* 0x000000000c227223 */ /* 0x040fe2000001080f */
[----:B------:R-:W-:Y:S01]  /*153a0*/  FFMA.FTZ R37, R12, R13, R32 ;  /* 0x0000000d0c257223 */ /* 0x000fe20000010020 */
[----:B------:R-:W-:Y:S02]  /*153b0*/  IMAD.U32 R12, R107, 0x10000, RZ ;  /* 0x000100006b0c7824 */ /* 0x000fe400078e00ff */
[----:B------:R-:W-:Y:S01]  /*153c0*/  FMUL.FTZ R15, R14, R105 ;  /* 0x000000690e0f7220 */ /* 0x000fe20000410000 */
[----:B------:R-:W-:Y:S01]  /*153d0*/  LOP3.LUT R13, R106, 0xffff0000, RZ, 0xc0, !PT ;  /* 0xffff00006a0d7812 */ /* 0x000fe200078ec0ff */
[----:B------:R-:W-:Y:S01]  /*153e0*/  FMUL.FTZ R29, R14, R109 ;  /* 0x0000006d0e1d7220 */ /* 0x000fe20000410000 */
[----:B------:R-:W-:-:S02]  /*153f0*/  IMAD.U32 R0, R111, 0x10000, RZ ;  /* 0x000100006f007824 */ /* 0x000fc400078e00ff */
[C---:B------:R-:W-:Y:S01]  /*15400*/  FMUL.FTZ R33, R25.reuse, R12 ;  /* 0x0000000c19217220 */ /* 0x040fe20000410000 */
[----:B------:R-:W-:Y:S01]  /*15410*/  FFMA.FTZ R14, R4, R109, -R15 ;  /* 0x0000006d040e7223 */ /* 0x000fe2000001080f */
[C---:B------:R-:W-:Y:S01]  /*15420*/  FMUL.FTZ R32, R28.reuse, R5 ;  /* 0x000000051c207220 */ /* 0x040fe20000410000 */
[----:B------:R-:W-:Y:S01]  /*15430*/  FMUL.FTZ R15, R28, R13 ;  /* 0x0000000d1c0f7220 */ /* 0x000fe20000410000 */
[----:B------:R-:W-:Y:S01]  /*15440*/  FFMA.FTZ R28, R4, R105, R29 ;  /* 0x00000069041c7223 */ /* 0x000fe2000001001d */
[-C--:B------:R-:W-:Y:S01]  /*15450*/  FMUL.FTZ R25, R25, R0.reuse ;  /* 0x0000000019197220 */ /* 0x080fe20000410000 */
[----:B------:R-:W-:Y:S01]  /*15460*/  FFMA.FTZ R33, R6, R0, -R33 ;  /* 0x0000000006217223 */ /* 0x000fe20000010821 */
[----:B------:R-:W-:Y:S01]  /*15470*/  LOP3.LUT R4, R107, 0xffff0000, RZ, 0xc0, !PT ;  /* 0xffff00006b047812 */ /* 0x000fe200078ec0ff */
[C---:B------:R-:W-:Y:S01]  /*15480*/  FFMA.FTZ R29, R24.reuse, R13, R32 ;  /* 0x0000000d181d7223 */ /* 0x040fe20000010020 */
[----:B------:R-:W-:Y:S01]  /*15490*/  LOP3.LUT R0, R111, 0xffff0000, RZ, 0xc0, !PT ;  /* 0xffff00006f007812 */ /* 0x000fe200078ec0ff */
[----:B------:R-:W-:Y:S01]  /*154a0*/  FFMA.FTZ R15, R24, R5, -R15 ;  /* 0x00000005180f7223 */ /* 0x000fe2000001080f */
[----:B------:R-:W-:Y:S01]  /*154b0*/  LOP3.LUT R13, R108, 0xffff0000, RZ, 0xc0, !PT ;  /* 0xffff00006c0d7812 */ /* 0x000fe200078ec0ff */
[----:B------:R-:W-:Y:S01]  /*154c0*/  FFMA.FTZ R25, R6, R12, R25 ;  /* 0x0000000c06197223 */ /* 0x000fe20000010019 */
[----:B------:R-:W-:Y:S01]  /*154d0*/  LOP3.LUT R5, R112, 0xffff0000, RZ, 0xc0, !PT ;  /* 0xffff000070057812 */ /* 0x000fe200078ec0ff */
[C---:B------:R-:W-:Y:S01]  /*154e0*/  FMUL.FTZ R6, R27.reuse, R4 ;  /* 0x000000041b067220 */ /* 0x040fe20000410000 */
[-C--:B------:R-:W-:Y:S01]  /*154f0*/  FMUL.FTZ R27, R27, R0.reuse ;  /* 0x000000001b1b7220 */ /* 0x080fe20000410000 */
[----:B------:R-:W-:Y:S01]  /*15500*/  FMUL.FTZ R39, R30, R13 ;  /* 0x0000000d1e277220 */ /* 0x000fe20000410000 */
[----:B------:R-:W-:Y:S01]  /*15510*/  F2FP.BF16.F32.PACK_AB R12, R28, R31 ;  /* 0x0000001f1c0c723e */ /* 0x000fe200000010ff */
        /* <DEDUP_REMOVED lines=14> */
.L_x_2893:
[----:B------:R-:W-:Y:S05]  /*15600*/  BSYNC B1 ;  /* 0x0000000000017941 */ /* 0x000fea0003800000 */
.L_x_2892:
[----:B------:R-:W-:Y:S05]  /*15610*/  @P1 BRA `(.L_x_2859) ;  /* 0x0000000400b81947 */ /* 0x000fea0003800000 */
[----:B------:R-:W-:Y:S02]  /*15620*/  LEA.HI R40, R40, R85, RZ, 0x1d ;  /* 0x0000005528287211 */ /* 0x000fe400078fe8ff */
[----:B------:R-:W-:Y:S02]  /*15630*/  LOP3.LUT R0, R41, 0x38, R21, 0xf8, !PT ;  /* 0x0000003829007812 */ /* 0x000fe400078ef815 */
[----:B--2---:R-:W-:Y:S02]  /*15640*/  SHF.R.S32.HI R3, RZ, 0x1f, R40 ;  /* 0x0000001fff037819 */ /* 0x004fe40000011428 */
[----:B------:R-:W-:Y:S01]  /*15650*/  LOP3.LUT R4, R0, R43, RZ, 0x3c, !PT ;  /* 0x0000002b00047212 */ /* 0x000fe200078e3cff */
[----:B------:R-:W-:Y:S01]  /*15660*/  IMAD.SHL.U32 R0, R40, 0x8, RZ ;  /* 0x0000000828007824 */ /* 0x000fe200078e00ff */
[----:B------:R-:W-:Y:S02]  /*15670*/  LEA.HI R3, R3, R40, RZ, 0x3 ;  /* 0x0000002803037211 */ /* 0x000fe400078f18ff */
[----:B------:R-:W-:-:S02]  /*15680*/  LEA.HI R20, R20, R213, RZ, 0x6 ;  /* 0x000000d514147211 */ /* 0x000fc400078f30ff */
[----:B------:R-:W-:Y:S01]  /*15690*/  LOP3.LUT R0, R41, 0x38, R0, 0xf8, !PT ;  /* 0x0000003829007812 */ /* 0x000fe200078ef800 */
[----:B------:R-:W-:Y:S01]  /*156a0*/  IMAD.SHL.U32 R3, R3, 0x400, RZ ;  /* 0x0000040003037824 */ /* 0x000fe200078e00ff */
[----:B-----5:R-:W-:Y:S01]  /*156b0*/  R2UR UR4, R45 ;  /* 0x000000002d0472ca */ /* 0x020fe200000e0000 */
[----:B------:R-:W-:Y:S01]  /*156c0*/  IMAD.SHL.U32 R20, R20, 0x80, RZ ;  /* 0x0000008014147824 */ /* 0x000fe200078e00ff */
[----:B------:R-:W-:Y:S02]  /*156d0*/  LOP3.LUT R0, R0, R43, RZ, 0x3c, !PT ;  /* 0x0000002b00007212 */ /* 0x000fe400078e3cff */
[----:B------:R-:W-:Y:S02]  /*156e0*/  LOP3.LUT R3, R3, 0x7fffe000, RZ, 0xc0, !PT ;  /* 0x7fffe00003037812 */ /* 0x000fe400078ec0ff */
[----:B------:R-:W-:Y:S02]  /*156f0*/  LOP3.LUT R5, R20, 0xffffe000, RZ, 0xc0, !PT ;  /* 0xffffe00014057812 */ /* 0x000fe400078ec0ff */
[----:B------:R-:W-:-:S02]  /*15700*/  IADD3 R3, R0, R3, R42 ;  /* 0x0000000300037210 */ /* 0x000fc40007ffe02a */
[----:B------:R-:W-:Y:S02]  /*15710*/  IADD3 R4, R4, R5, R42 ;  /* 0x0000000504047210 */ /* 0x000fe40007ffe02a */
[----:B------:R-:W-:Y:S01]  /*15720*/  SHF.R.U64 R24, R72, 0x10, R73 ;  /* 0x0000001048187819 */ /* 0x000fe20000001249 */
[----:B------:R-:W-:Y:S01]  /*15730*/  IMAD R3, R3, 0x2, R22 ;  /* 0x0000000203037824 */ /* 0x000fe200078e0216 */
[----:B------:R-:W-:Y:S02]  /*15740*/  LEA R26, R4, UR4, 0x1 ;  /* 0x00000004041a7c11 */ /* 0x000fe4000f8e08ff */
[----:B------:R-:W-:Y:S02]  /*15750*/  SHF.R.U64 R21, R8, 0x10, R9 ;  /* 0x0000001008157819 */ /* 0x000fe40000001209 */
[----:B------:R-:W2:Y:S01]  /*15760*/  LDS.128 R12, [R3+0x14400] ;  /* 0x01440000030c7984 */ /* 0x000ea20000000c00 */
[----:B------:R-:W-:Y:S02]  /*15770*/  SHF.R.U32.HI R73, RZ, 0x10, R73 ;  /* 0x00000010ff497819 */ /* 0x000fe40000011649 */
[----:B------:R-:W-:Y:S01]  /*15780*/  SHF.R.U32.HI R9, RZ, 0x10, R9 ;  /* 0x00000010ff097819 */ /* 0x000fe20000011609 */
[----:B------:R-:W3:Y:S01]  /*15790*/  LDS.128 R4, [R26] ;  /* 0x000000001a047984 */ /* 0x000ee20000000c00 */
[----:B------:R-:W-:-:S02]  /*157a0*/  SHF.R.U64 R20, R74, 0x10, R75 ;  /* 0x000000104a147819 */ /* 0x000fc4000000124b */
[----:B------:R-:W-:Y:S02]  /*157b0*/  PRMT R94, R94, 0x5410, R73 ;  /* 0x000054105e5e7816 */ /* 0x000fe40000000049 */
[----:B------:R-:W-:Y:S02]  /*157c0*/  PRMT R90, R90, 0x5410, R9 ;  /* 0x000054105a5a7816 */ /* 0x000fe40000000009 */
[----:B------:R-:W-:Y:S01]  /*157d0*/  PRMT R95, R95, 0x5410, R20 ;  /* 0x000054105f5f7816 */ /* 0x000fe20000000014 */
[----:B------:R-:W-:Y:S01]  /*157e0*/  IMAD.U32 R25, R94, 0x10000, RZ ;  /* 0x000100005e197824 */ /* 0x000fe200078e00ff */
[----:B------:R-:W-:Y:S01]  /*157f0*/  SHF.R.U64 R0, R10, 0x10, R11 ;  /* 0x000000100a007819 */ /* 0x000fe2000000120b */
[----:B------:R-:W-:Y:S01]  /*15800*/  IMAD.U32 R27, R90, 0x10000, RZ ;  /* 0x000100005a1b7824 */ /* 0x000fe200078e00ff */
[----:B------:R-:W-:Y:S02]  /*15810*/  SHF.R.U32.HI R75, RZ, 0x10, R75 ;  /* 0x00000010ff4b7819 */ /* 0x000fe4000001164b */
[----:B------:R-:W-:-:S02]  /*15820*/  SHF.R.U32.HI R11, RZ, 0x10, R11 ;  /* 0x00000010ff0b7819 */ /* 0x000fc4000001160b */
[----:B------:R-:W-:Y:S02]  /*15830*/  LOP3.LUT R90, R90, 0xffff0000, RZ, 0xc0, !PT ;  /* 0xffff00005a5a7812 */ /* 0x000fe400078ec0ff */
[----:B------:R-:W-:Y:S02]  /*15840*/  PRMT R96, R96, 0x5410, R75 ;  /* 0x0000541060607816 */ /* 0x000fe4000000004b */
[----:B------:R-:W-:Y:S02]  /*15850*/  PRMT R92, R92, 0x5410, R11 ;  /* 0x000054105c5c7816 */ /* 0x000fe4000000000b */
[----:B------:R-:W-:Y:S02]  /*15860*/  LOP3.LUT R94, R94, 0xffff0000, RZ, 0xc0, !PT ;  /* 0xffff00005e5e7812 */ /* 0x000fe400078ec0ff */
[----:B------:R-:W-:Y:S01]  /*15870*/  PRMT R91, R91, 0x5410, R0 ;  /* 0x000054105b5b7816 */ /* 0x000fe20000000000 */
[----:B0-----:R-:W-:Y:S01]  /*15880*/  IMAD.U32 R29, R92, 0x10000, RZ ;  /* 0x000100005c1d7824 */ /* 0x001fe200078e00ff */
[----:B------:R-:W-:-:S02]  /*15890*/  PRMT R93, R93, 0x5410, R24 ;  /* 0x000054105d5d7816 */ /* 0x000fc40000000018 */
[----:B------:R-:W-:Y:S02]  /*158a0*/  PRMT R88, R88, 0x5410, R21 ;  /* 0x0000541058587816 */ /* 0x000fe40000000015 */
[----:B------:R-:W-:Y:S01]  /*158b0*/  LOP3.LUT R92, R92, 0xffff0000, RZ, 0xc0, !PT ;  /* 0xffff00005c5c7812 */ /* 0x000fe200078ec0ff */
[C---:B--2---:R-:W-:Y:S01]  /*158c0*/  IMAD.U32 R20, R13.reuse, 0x10000, RZ ;  /* 0x000100000d147824 */ /* 0x044fe200078e00ff */
[----:B------:R-:W-:Y:S01]  /*158d0*/  LOP3.LUT R13, R13, 0xffff0000, RZ, 0xc0, !PT ;  /* 0xffff00000d0d7812 */ /* 0x000fe200078ec0ff */
[C---:B------:R-:W-:Y:S01]  /*158e0*/  IMAD.U32 R24, R15.reuse, 0x10000, RZ ;  /* 0x000100000f187824 */ /* 0x040fe200078e00ff */
[----:B------:R-:W-:Y:S01]  /*158f0*/  LOP3.LUT R15, R15, 0xffff0000, RZ, 0xc0, !PT ;  /* 0xffff00000f0f7812 */ /* 0x000fe200078ec0ff */
[C---:B---3--:R-:W-:Y:S02]  /*15900*/  IMAD.U32 R8, R5.reuse, 0x10000, RZ ;  /* 0x0001000005087824 */ /* 0x048fe400078e00ff */
[C---:B------:R-:W-:Y:S01]  /*15910*/  FMUL.FTZ R31, R20.reuse, R27 ;  /* 0x0000001b141f7220 */ /* 0x040fe20000410000 */
[----:B------:R-:W-:Y:S01]  /*15920*/  FMUL.FTZ R33, R20, R25 ;  /* 0x0000001914217220 */ /* 0x000fe20000410000 */
[----:B------:R-:W-:Y:S01]  /*15930*/  LOP3.LUT R5, R5, 0xffff0000, RZ, 0xc0, !PT ;  /* 0xffff000005057812 */ /* 0x000fe200078ec0ff */
[----:B------:R-:W-:-:S02]  /*15940*/  IMAD.U32 R21, R14, 0x10000, RZ ;  /* 0x000100000e157824 */ /* 0x000fc400078e00ff */
[C---:B------:R-:W-:Y:S01]  /*15950*/  FFMA.FTZ R31, R8.reuse, R25, -R31 ;  /* 0x00000019081f7223 */ /* 0x040fe2000001081f */
[----:B------:R-:W-:Y:S01]  /*15960*/  FFMA.FTZ R33, R8, R27, R33 ;  /* 0x0000001b08217223 */ /* 0x000fe20000010021 */
[C---:B------:R-:W-:Y:S01]  /*15970*/  FMUL.FTZ R8, R13.reuse, R90 ;  /* 0x0000005a0d087220 */ /* 0x040fe20000410000 */
[----:B------:R-:W-:Y:S02]  /*15980*/  IMAD.U32 R25, R96, 0x10000, RZ ;  /* 0x0001000060197824 */ /* 0x000fe400078e00ff */
[-C--:B------:R-:W-:Y:S01]  /*15990*/  FMUL.FTZ R13, R13, R94.reuse ;  /* 0x0000005e0d0d7220 */ /* 0x080fe20000410000 */
[----:B------:R-:W-:Y:S02]  /*159a0*/  IMAD.U32 R20, R91, 0x10000, RZ ;  /* 0x000100005b147824 */ /* 0x000fe400078e00ff */
[----:B------:R-:W-:Y:S01]  /*159b0*/  FFMA.FTZ R94, R5, R94, -R8 ;  /* 0x0000005e055e7223 */ /* 0x000fe20000010808 */
[----:B------:R-:W-:Y:S01]  /*159c0*/  LOP3.LUT R14, R14, 0xffff0000, RZ, 0xc0, !PT ;  /* 0xffff00000e0e7812 */ /* 0x000fe200078ec0ff */
[----:B------:R-:W-:Y:S01]  /*159d0*/  IMAD.U32 R8, R95, 0x10000, RZ ;  /* 0x000100005f087824 */ /* 0x000fe200078e00ff */
[----:B------:R-:W-:Y:S01]  /*159e0*/  LOP3.LUT R91, R91, 0xffff0000, RZ, 0xc0, !PT ;  /* 0xffff00005b5b7812 */ /* 0x000fe200078ec0ff */
[----:B------:R-:W-:-:S02]  /*159f0*/  IMAD.U32 R10, R7, 0x10000, RZ ;  /* 0x00010000070a7824 */ /* 0x000fc400078e00ff */
[C---:B------:R-:W-:Y:S01]  /*15a00*/  FMUL.FTZ R35, R24.reuse, R29 ;  /* 0x0000001d18237220 */ /* 0x040fe20000410000 */
[-C--:B------:R-:W-:Y:S01]  /*15a10*/  FMUL.FTZ R27, R24, R25.reuse ;  /* 0x00000019181b7220 */ /* 0x080fe20000410000 */
[----:B------:R-:W-:Y:S01]  /*15a20*/  LOP3.LUT R95, R95, 0xffff0000, RZ, 0xc0, !PT ;  /* 0xffff00005f5f7812 */ /* 0x000fe200078ec0ff */
[C---:B------:R-:W-:Y:S02]  /*15a30*/  IMAD.U32 R9, R6.reuse, 0x10000, RZ ;  /* 0x0001000006097824 */ /* 0x040fe400078e00ff */
[----:B------:R-:W-:Y:S01]  /*15a40*/  FFMA.FTZ R90, R5, R90, R13 ;  /* 0x0000005a055a7223 */ /* 0x000fe2000001000d */
[----:B------:R-:W-:Y:S01]  /*15a50*/  LOP3.LUT R6, R6, 0xffff0000, RZ, 0xc0, !PT ;  /* 0xffff000006067812 */ /* 0x000fe200078ec0ff */
[C---:B------:R-:W-:Y:S01]  /*15a60*/  FFMA.FTZ R35, R10.reuse, R25, -R35 ;  /* 0x000000190a237223 */ /* 0x040fe20000010823 */
[----:B------:R-:W-:Y:S01]  /*15a70*/  FFMA.FTZ R27, R10, R29, R27 ;  /* 0x0000001d0a1b7223 */ /* 0x000fe2000001001b */
[----:B------:R-:W-:Y:S01]  /*15a80*/  FMUL.FTZ R5, R14, R91 ;  /* 0x0000005b0e057220 */ /* 0x000fe20000410000 */
[C---:B------:R-:W-:Y:S01]  /*15a90*/  FMUL.FTZ R10, R21.reuse, R20 ;  /* 0x00000014150a7220 */ /* 0x040fe20000410000 */
[----:B------:R-:W-:Y:S01]  /*15aa0*/  FMUL.FTZ R24, R21, R8 ;  /* 0x0000000815187220 */ /* 0x000fe20000410000 */
[----:B------:R-:W-:Y:S01]  /*15ab0*/  LOP3.LUT R96, R96, 0xffff0000, RZ, 0xc0, !PT ;  /* 0xffff000060607812 */ /* 0x000fe200078ec0ff */
[----:B------:R-:W-:Y:S01]  /*15ac0*/  FMUL.FTZ R14, R14, R95 ;  /* 0x0000005f0e0e7220 */ /* 0x000fe20000410000 */
[----:B------:R-:W-:Y:S01]  /*15ad0*/  LOP3.LUT R7, R7, 0xffff0000, RZ, 0xc0, !PT ;  /* 0xffff000007077812 */ /* 0x000fe200078ec0ff */
[----:B------:R-:W-:-:S02]  /*15ae0*/  IMAD.U32 R11, R12, 0x10000, RZ ;  /* 0x000100000c0b7824 */ /* 0x000fc400078e00ff */
[C---:B------:R-:W-:Y:S01]  /*15af0*/  FFMA.FTZ R10, R9.reuse, R8, -R10 ;  /* 0x00000008090a7223 */ /* 0x040fe2000001080a */
[----:B------:R-:W-:Y:S01]  /*15b00*/  FFMA.FTZ R24, R9, R20, R24 ;  /* 0x0000001409187223 */ /* 0x000fe20000010018 */
[C---:B------:R-:W-:Y:S01]  /*15b10*/  FFMA.FTZ R95, R6.reuse, R95, -R5 ;  /* 0x0000005f065f7223 */ /* 0x040fe20000010805 */
[----:B------:R-:W-:Y:S01]  /*15b20*/  FFMA.FTZ R91, R6, R91, R14 ;  /* 0x0000005b065b7223 */ /* 0x000fe2000001000e */
[----:B------:R-:W-:Y:S01]  /*15b30*/  LOP3.LUT R12, R12, 0xffff0000, RZ, 0xc0, !PT ;  /* 0xffff00000c0c7812 */ /* 0x000fe200078ec0ff */
[C---:B------:R-:W-:Y:S01]  /*15b40*/  FMUL.FTZ R8, R15.reuse, R92 ;  /* 0x0000005c0f087220 */ /* 0x040fe20000410000 */
[-C--:B------:R-:W-:Y:S01]  /*15b50*/  FMUL.FTZ R14, R15, R96.reuse ;  /* 0x000000600f0e7220 */ /* 0x080fe20000410000 */
[C---:B------:R-:W-:Y:S01]  /*15b60*/  IMAD.U32 R5, R93.reuse, 0x10000, RZ ;  /* 0x000100005d057824 */ /* 0x040fe200078e00ff */
[C---:B------:R-:W-:Y:S01]  /*15b70*/  LOP3.LUT R9, R88.reuse, 0xffff0000, RZ, 0xc0, !PT ;  /* 0xffff000058097812 */ /* 0x040fe200078ec0ff */
[----:B------:R-:W-:Y:S01]  /*15b80*/  IMAD.U32 R6, R88, 0x10000, RZ ;  /* 0x0001000058067824 */ /* 0x000fe200078e00ff */
[----:B------:R-:W-:Y:S01]  /*15b90*/  LOP3.LUT R93, R93, 0xffff0000, RZ, 0xc0, !PT ;  /* 0xffff00005d5d7812 */ /* 0x000fe200078ec0ff */
[C---:B------:R-:W-:Y:S01]  /*15ba0*/  IMAD.U32 R0, R4.reuse, 0x10000, RZ ;  /* 0x0001000004007824 */ /* 0x040fe200078e00ff */
[----:B------:R-:W-:Y:S01]  /*15bb0*/  LOP3.LUT R4, R4, 0xffff0000, RZ, 0xc0, !PT ;  /* 0xffff000004047812 */ /* 0x000fe200078ec0ff */
[C---:B------:R-:W-:Y:S01]  /*15bc0*/  FFMA.FTZ R96, R7.reuse, R96, -R8 ;  /* 0x0000006007607223 */ /* 0x040fe20000010808 */
        /* <DEDUP_REMOVED lines=19> */
.L_x_2859:
[----:B------:R-:W-:Y:S05]  /*15d00*/  BSYNC B0 ;  /* 0x0000000000007941 */ /* 0x000fea0003800000 */
.L_x_2819:
[----:B------:R-:W-:Y:S01]  /*15d10*/  @!PT LDS RZ, [RZ] ;  /* 0x00000000fffff984 */ /* 0x000fe20000000800 */
[----:B------:R-:W-:Y:S01]  /*15d20*/  @!PT LDS RZ, [RZ] ;  /* 0x00000000fffff984 */ /* 0x000fe20000000800 */
[----:B------:R-:W-:Y:S01]  /*15d30*/  @!PT LDS RZ, [RZ] ;  /* 0x00000000fffff984 */ /* 0x000fe20000000800 */
[----:B------:R-:W-:Y:S01]  /*15d40*/  @!PT LDS RZ, [RZ] ;  /* 0x00000000fffff984 */ /* 0x000fe20000000800 */
[----:B------:R0:W-:Y:S06]  /*15d50*/  MEMBAR.ALL.CTA ;  /* 0x0000000000007992 */ /* 0x0001ec0000008000 */
[----:B0-----:R-:W0:Y:S01]  /*15d60*/  FENCE.VIEW.ASYNC.S ;  /* 0x00000000000073c6 */ /* 0x001e220000000000 */
[----:B------:R-:W-:Y:S05]  /*15d70*/  WARPSYNC.ALL ;  /* 0x0000000000007948 */ /* 0x000fea0003800000 */
[----:B0-----:R-:W-:Y:S06]  /*15d80*/  BAR.SYNC.DEFER_BLOCKING 0xd, 0x100 ;  /* 0x0344000000007b1d */ /* 0x001fec0000010000 */
.L_x_2817:
[----:B------:R-:W-:-:S06]  /*15d90*/  ULOP3.LUT UR4, UR60, 0x1, URZ, 0xfc, !UPT ;  /* 0x000000013c047892 */ /* 0x000fcc000f8efc3f */
[----:B------:R-:W-:-:S05]  /*15da0*/  IMAD.U32 R0, RZ, RZ, UR4 ;  /* 0x00000004ff007e24 */ /* 0x000fca000f8e00ff */
[----:B------:R-:W-:-:S13]  /*15db0*/  ISETP.NE.AND P0, PT, R0, 0x3, PT ;  /* 0x000000030000780c */ /* 0x000fda0003f05270 */
[----:B------:R-:W-:Y:S05]  /*15dc0*/  @!P0 BRA `(.L_x_2894) ;  /* 0x0000000000048947 */ /* 0x000fea0003800000 */
[----:B------:R-:W-:Y:S01]  /*15dd0*/  BPT.TRAP 0x1 ;  /* 0x000000040000795c */ /* 0x000fe20000300000 */
.L_x_2894:
[----:B------:R-:W-:Y:S01]  /*15de0*/  IMAD R0, R219, 0x8, R22 ;  /* 0x00000008db007824 */ /* 0x000fe200078e0216 */
[----:B012-4-:R-:W-:-:S04]  /*15df0*/  SHF.L.U32 R3, R225, 0x1f, RZ ;  /* 0x0000001fe1037819 */ /* 0x017fc800000006ff */
[----:B------:R0:W1:Y:S01]  /*15e00*/  SYNCS.PHASECHK.TRANS64.TRYWAIT P1, [R0+URZ+0x38830], R3 ;  /* 0x03883003000075a7 */ /* 0x000062000802017f */
[----:B------:R-:W-:Y:S05]  /*15e10*/  @!P0 BRA `(.L_x_2895) ;  /* 0x0000000000048947 */ /* 0x000fea0003800000 */
[----:B------:R-:W-:Y:S01]  /*15e20*/  BPT.TRAP 0x1 ;  /* 0x000000040000795c */ /* 0x000fe20000300000 */
.L_x_2895:
[----:B-1----:R-:W-:Y:S05]  /*15e30*/  @P1 BRA `(.L_x_2896) ;  /* 0x0000000000081947 */ /* 0x002fea0003800000 */
[----:B------:R-:W1:Y:S02]  /*15e40*/  SYNCS.PHASECHK.TRANS64.TRYWAIT P1, [R0+URZ+0x38830], R3 ;  /* 0x03883003000075a7 */ /* 0x000e64000802017f */
[----:B-1----:R-:W-:Y:S05]  /*15e50*/  @!P1 BRA `(.L_x_2897) ;  /* 0x000001b800449947 */ /* 0x002fea0003800000 */
.L_x_2896:
[----:B------:R-:W-:Y:S05]  /*15e60*/  WARPSYNC.ALL ;  /* 0x0000000000007948 */ /* 0x000fea0003800000 */
[----:B01----:R-:W-:Y:S01]  /*15e70*/  VIADD R3, R22, 0x24400 ;  /* 0x0002440016037836 */ /* 0x003fe20000000000 */
[----:B------:R-:W-:Y:S01]  /*15e80*/  R2UR UR20, R84 ;  /* 0x00000000541472ca */ /* 0x000fe200000e0000 */
[----:B------:R-:W-:Y:S01]  /*15e90*/  IMAD.MOV.U32 R5, RZ, RZ, 0x40000040 ;  /* 0x40000040ff057424 */ /* 0x000fe200078e00ff */
[----:B-----5:R-:W-:Y:S01]  /*15ea0*/  WARPGROUP.ARRIVE ;  /* 0x00000000000079c5 */ /* 0x020fe20000000000 */
[----:B------:R-:W-:Y:S01]  /*15eb0*/  UMOV UR25, 0x40000040 ;  /* 0x4000004000197882 */ /* 0x000fe20000000000 */
[----:B------:R-:W-:Y:S01]  /*15ec0*/  SHF.R.U32.HI R3, RZ, 0x4, R3 ;  /* 0x00000004ff037819 */ /* 0x000fe20000011603 */
[----:B------:R-:W-:Y:S01]  /*15ed0*/  IMAD.MOV.U32 R7, RZ, RZ, 0x40000040 ;  /* 0x40000040ff077424 */ /* 0x000fe200078e00ff */
[----:B------:R-:W-:Y:S01]  /*15ee0*/  R2UR UR27, R5 ;  /* 0x00000000051b72ca */ /* 0x000fe200000e0000 */
[----:B------:R-:W-:Y:S01]  /*15ef0*/  UMOV UR17, UR25 ;  /* 0x0000001900117c82 */ /* 0x000fe20008000000 */
[----:B------:R-:W-:Y:S01]  /*15f00*/  LOP3.LUT R3, R3, 0x3fff, RZ, 0xc0, !PT ;  /* 0x00003fff03037812 */ /* 0x000fe200078ec0ff */
[----:B------:R-:W-:Y:S01]  /*15f10*/  UMOV UR5, UR17 ;  /* 0x0000001100057c82 */ /* 0x000fe20008000000 */
[----:B------:R-:W-:Y:S01]  /*15f20*/  R2UR UR7, R7 ;  /* 0x00000000070772ca */ /* 0x000fe200000e0000 */
[----:B------:R-:W-:Y:S01]  /*15f30*/  IMAD.MOV.U32 R9, RZ, RZ, 0x40000040 ;  /* 0x40000040ff097424 */ /* 0x000fe200078e00ff */
[----:B------:R-:W-:Y:S01]  /*15f40*/  LOP3.LUT R4, R3, 0x10000, RZ, 0xfc, !PT ;  /* 0x0001000003047812 */ /* 0x000fe200078efcff */
[----:B------:R-:W-:Y:S01]  /*15f50*/  ULOP3.LUT UR20, UR20, 0x10000, URZ, 0xfc, !UPT ;  /* 0x0001000014147892 */ /* 0x000fe2000f8efc3f */
[----:B------:R-:W-:Y:S01]  /*15f60*/  R2UR UR15, R7 ;  /* 0x00000000070f72ca */ /* 0x000fe200000e0000 */
[----:B------:R-:W-:Y:S01]  /*15f70*/  UMOV UR9, UR17 ;  /* 0x0000001100097c82 */ /* 0x000fe20008000000 */
[C---:B------:R-:W-:Y:S01]  /*15f80*/  R2UR UR11, R9.reuse ;  /* 0x00000000090b72ca */ /* 0x040fe200000e0000 */
[----:B------:R0:W-:Y:S01]  /*15f90*/  STL [R1+0x54], R4 ;  /* 0x0000540401007387 */ /* 0x0001e20000100800 */
[----:B------:R-:W-:Y:S01]  /*15fa0*/  UMOV UR13, UR17 ;  /* 0x00000011000d7c82 */ /* 0x000fe20008000000 */
[----:B------:R-:W-:Y:S01]  /*15fb0*/  R2UR UR19, R9 ;  /* 0x00000000091372ca */ /* 0x000fe200000e0000 */
[----:B------:R-:W-:Y:S01]  /*15fc0*/  UMOV UR24, UR20 ;  /* 0x0000001400187c82 */ /* 0x000fe20008000000 */
[----:B------:R-:W-:Y:S01]  /*15fd0*/  IMAD.MOV.U32 R7, RZ, RZ, 0x40000040 ;  /* 0x40000040ff077424 */ /* 0x000fe200078e00ff */
[----:B------:R-:W-:Y:S01]  /*15fe0*/  UMOV UR16, UR24 ;  /* 0x0000001800107c82 */ /* 0x000fe20008000000 */
[----:B---3--:R-:W-:Y:S01]  /*15ff0*/  IMAD.U32 R12, RZ, RZ, UR24 ;  /* 0x00000018ff0c7e24 */ /* 0x008fe2000f8e00ff */
[----:B------:R-:W-:Y:S01]  /*16000*/  UMOV UR4, UR16 ;  /* 0x0000001000047c82 */ /* 0x000fe20008000000 */
[----:B------:R-:W-:Y:S01]  /*16010*/  UMOV UR8, UR16 ;  /* 0x0000001000087c82 */ /* 0x000fe20008000000 */
[----:B------:R-:W-:Y:S01]  /*16020*/  UMOV UR12, UR16 ;  /* 0x00000010000c7c82 */ /* 0x000fe20008000000 */
[----:B0-----:R-:W-:Y:S01]  /*16030*/  IMAD R4, R219, 0xa00, R4 ;  /* 0x00000a00db047824 */ /* 0x001fe200078e0204 */
[----:B------:R-:W-:Y:S01]  /*16040*/  UIADD3 UR56, UR20, 0x804, URZ ;  /* 0x0000080414387890 */ /* 0x000fe2000fffe03f */
[----:B------:R-:W-:Y:S01]  /*16050*/  IMAD.U32 R13, RZ, RZ, UR25 ;  /* 0x00000019ff0d7e24 */ /* 0x000fe2000f8e00ff */
[----:B------:R-:W-:Y:S01]  /*16060*/  UMOV UR57, 0x40000040 ;  /* 0x4000004000397882 */ /* 0x000fe20000000000 */
[C---:B------:R-:W-:Y:S01]  /*16070*/  VIADD R6, R4.reuse, 0x80 ;  /* 0x0000008004067836 */ /* 0x040fe20000000000 */
[C---:B------:R-:W-:Y:S01]  /*16080*/  R2UR UR26, R4.reuse ;  /* 0x00000000041a72ca */ /* 0x040fe200000e0000 */
[----:B------:R-:W-:Y:S01]  /*16090*/  VIADD R8, R4, 0x100 ;  /* 0x0000010004087836 */ /* 0x000fe20000000000 */
[----:B------:R0:W-:Y:S01]  /*160a0*/  STL.64 [R1+0x48], R12 ;  /* 0x0000480c01007387 */ /* 0x0001e20000100a00 */
[----:B------:R-:W-:Y:S01]  /*160b0*/  IMAD.MOV.U32 R9, RZ, RZ, 0x40000040 ;  /* 0x40000040ff097424 */ /* 0x000fe200078e00ff */
[----:B------:R-:W-:Y:S01]  /*160c0*/  R2UR UR6, R6 ;  /* 0x00000000060672ca */ /* 0x000fe200000e0000 */
[----:B------:R-:W-:Y:S01]  /*160d0*/  VIADD R6, R4, 0x180 ;  /* 0x0000018004067836 */ /* 0x000fe20000000000 */
[----:B------:R-:W-:Y:S01]  /*160e0*/  R2UR UR10, R8 ;  /* 0x00000000080a72ca */ /* 0x000fe200000e0000 */
[C---:B------:R-:W-:Y:S01]  /*160f0*/  VIADD R8, R4.reuse, 0x200 ;  /* 0x0000020004087836 */ /* 0x040fe20000000000 */
[----:B------:R-:W-:Y:S01]  /*16100*/  UIADD3 UR52, UR20, 0x806, URZ ;  /* 0x0000080614347890 */ /* 0x000fe2000fffe03f */
[----:B------:R-:W-:Y:S01]  /*16110*/  VIADD R10, R4, 0x102 ;  /* 0x00000102040a7836 */ /* 0x000fe20000000000 */
[----:B------:R-:W-:Y:S01]  /*16120*/  R2UR UR14, R6 ;  /* 0x00000000060e72ca */ /* 0x000fe200000e0000 */
[----:B------:R-:W-:Y:S01]  /*16130*/  VIADD R6, R4, 0x2 ;  /* 0x0000000204067836 */ /* 0x000fe20000000000 */
[----:B------:R-:W-:Y:S01]  /*16140*/  R2UR UR18, R8 ;  /* 0x00000000081272ca */ /* 0x000fe200000e0000 */
[----:B------:R-:W-:Y:S01]  /*16150*/  HGMMA.64x16x16.F32.BF16 R56, gdesc[UR24], RZ, !UPT, gsb0 ;  /* 0x00200000183879f0 */ /* 0x000fe2000c0018ff */
[----:B------:R-:W-:Y:S01]  /*16160*/  R2UR UR27, R7 ;  /* 0x00000000071b72ca */ /* 0x000fe200000e0000 */
[----:B------:R-:W-:Y:S01]  /*16170*/  UMOV UR25, 0x40000040 ;  /* 0x4000004000197882 */ /* 0x000fe20000000000 */
        /* <DEDUP_REMOVED lines=9> */
[----:B0-----:R-:W-:Y:S01]  /*16210*/  IMAD.U32 R13, RZ, RZ, UR25 ;  /* 0x00000019ff0d7e24 */ /* 0x001fe2000f8e00ff */
[----:B------:R-:W-:Y:S01]  /*16220*/  UMOV UR45, 0x40000040 ;  /* 0x40000040002d7882 */ /* 0x000fe20000000000 */
[----:B------:R-:W-:Y:S01]  /*16230*/  UIADD3 UR40, UR20, 0xc04, URZ ;  /* 0x00000c0414287890 */ /* 0x000fe2000fffe03f */
[----:B------:R-:W-:Y:S01]  /*16240*/  IMAD.MOV.U32 R5, RZ, RZ, 0x40000040 ;  /* 0x40000040ff057424 */ /* 0x000fe200078e00ff */
        /* <DEDUP_REMOVED lines=405> */
[----:B------:R0:W-:Y:S01]  /*17ba0*/  STL.64 [R1], R12 ;  /* 0x0000000c01007387 */ /* 0x0001e20000100a00 */
        /* <DEDUP_REMOVED lines=298> */
.L_x_2898:
[----:B------:R-:W2:Y:S01]  /*18e50*/  LDL R6, [R1+0x78] ;  /* 0x0000780001067983 */ /* 0x000ea20000100800 */
[----:B------:R-:W0:Y:S01]  /*18e60*/  LDC R3, c[0x0][0x448] ;  /* 0x00011200ff037b82 */ /* 0x000e220000000800 */
[----:B------:R-:W-:Y:S02]  /*18e70*/  ULDC UR4, c[0x0][0x988] ;  /* 0x0002620000047ab9 */ /* 0x000fe40000000800 */
[----:B------:R-:W2:Y:S04]  /*18e80*/  LDL R71, [R1+0x68] ;  /* 0x0000680001477983 */ /* 0x000ea80000100800 */
[----:B------:R-:W3:Y:S04]  /*18e90*/  LDL R65, [R1+0x70] ;  /* 0x0000700001417983 */ /* 0x000ee80000100800 */
[----:B------:R-:W4:Y:S04]  /*18ea0*/  LDL R7, [R1+0x74] ;  /* 0x0000740001077983 */ /* 0x000f280000100800 */
[----:B------:R-:W5:Y:S04]  /*18eb0*/  LDL R67, [R1+0x6c] ;  /* 0x00006c0001437983 */ /* 0x000f680000100800 */
[----:B------:R-:W5:Y:S01]  /*18ec0*/  LDL R69, [R1+0x50] ;  /* 0x0000500001457983 */ /* 0x000f620000100800 */
[----:B------:R-:W-:Y:S01]  /*18ed0*/  VIADD R0, R0, 0x38840 ;  /* 0x0003884000007836 */ /* 0x000fe20000000000 */
[----:B------:R-:W-:Y:S01]  /*18ee0*/  ULDC UR38, c[0x0][0x988] ;  /* 0x0002620000267ab9 */ /* 0x000fe20000000800 */
[----:B------:R-:W-:Y:S01]  /*18ef0*/  ULDC UR39, c[0x0][0x988] ;  /* 0x0002620000277ab9 */ /* 0x000fe20000000800 */
[----:B0-----:R-:W-:-:S13]  /*18f00*/  ISETP.NE.AND P1, PT, R3, 0x1, PT ;  /* 0x000000010300780c */ /* 0x001fda0003f25270 */
[----:B------:R-:W0:Y:S08]  /*18f10*/  @P1 LDC R4, c[0x0][0x44c] ;  /* 0x00011300ff041b82 */ /* 0x000e300000000800 */
[----:B------:R-:W1:Y:S01]  /*18f20*/  @P1 LDC R5, c[0x0][0x450] ;  /* 0x00011400ff051b82 */ /* 0x000e620000000800 */
[----:B--2---:R-:W-:-:S04]  /*18f30*/  IMAD.IADD R3, R6, 0x1, R71 ;  /* 0x0000000106037824 */ /* 0x004fc800078e0247 */
[----:B0-----:R-:W-:-:S05]  /*18f40*/  @P1 IMAD.HI.U32 R4, R3, R4, RZ ;  /* 0x0000000403041227 */ /* 0x001fca00078e00ff */
[----:B-1----:R-:W-:-:S05]  /*18f50*/  @P1 SHF.R.U32.HI R3, RZ, R5, R4 ;  /* 0x00000005ff031219 */ /* 0x002fca0000011604 */
[----:B------:R-:W0:Y:S01]  /*18f60*/  SHFL.IDX PT, R6, R3, 0x1, 0x1c1f ;  /* 0x003c1f0003067f89 */ /* 0x000e2200000e0000 */
[----:B------:R-:W-:Y:S02]  /*18f70*/  IMAD.MOV.U32 R5, RZ, RZ, -0x50 ;  /* 0xffffffb0ff057424 */ /* 0x000fe400078e00ff */
[C---:B---3--:R-:W-:Y:S02]  /*18f80*/  IMAD R4, R2.reuse, -0x50, R65 ;  /* 0xffffffb002047824 */ /* 0x048fe400078e0241 */
[----:B------:R-:W-:Y:S02]  /*18f90*/  IMAD R5, R2, R5, 0x51 ;  /* 0x0000005102057424 */ /* 0x000fe400078e0205 */
[----:B------:R-:W-:Y:S02]  /*18fa0*/  VIADD R4, R4, 0x50 ;  /* 0x0000005004047836 */ /* 0x000fe40000000000 */
[C---:B----4-:R-:W-:Y:S02]  /*18fb0*/  IMAD R5, R7.reuse, -0x2, R5 ;  /* 0xfffffffe07057824 */ /* 0x050fe400078e0205 */
[----:B------:R-:W-:-:S03]  /*18fc0*/  IMAD R4, R7, -0x2, R4 ;  /* 0xfffffffe07047824 */ /* 0x000fc600078e0204 */
[----:B-----5:R-:W-:-:S04]  /*18fd0*/  IADD3 R5, -R67, R5, R65 ;  /* 0x0000000543057210 */ /* 0x020fc80007ffe141 */
[----:B0-----:R-:W-:-:S04]  /*18fe0*/  VIADDMNMX R6, R6, R5, R4, PT ;  /* 0x0000000506067246 */ /* 0x001fc80003800104 */
[C---:B------:R-:W-:Y:S02]  /*18ff0*/  ISETP.GT.AND P2, PT, R6.reuse, RZ, PT ;  /* 0x000000ff0600720c */ /* 0x040fe40003f44270 */
[C---:B------:R-:W-:Y:S02]  /*19000*/  ISETP.GT.AND P3, PT, R6.reuse, 0x1, PT ;  /* 0x000000010600780c */ /* 0x040fe40003f64270 */
[----:B------:R-:W-:Y:S02]  /*19010*/  ISETP.GT.AND P4, PT, R6, 0x8, PT ;  /* 0x000000080600780c */ /* 0x000fe40003f84270 */
[----:B------:R-:W-:Y:S02]  /*19020*/  FSEL R58, R58, -INF , P2 ;  /* 0xff8000003a3a7808 */ /* 0x000fe40001000000 */
[----:B------:R-:W-:Y:S02]  /*19030*/  FSEL R59, R59, -INF , P3 ;  /* 0xff8000003b3b7808 */ /* 0x000fe40001800000 */
        /* <DEDUP_REMOVED lines=50> */
[----:B------:R-:W-:Y:S01]  /*19360*/  FMNMX.FTZ R7, R84, R7, !PT ;  /* 0x0000000754077209 */ /* 0x000fe20007810000 */
[----:B------:R-:W0:Y:S01]  /*19370*/  SHFL.IDX PT, R3, R3, RZ, 0x1c1f ;  /* 0x001c1fff03037589 */ /* 0x000e2200000e0000 */
[----:B------:R-:W-:Y:S02]  /*19380*/  FSEL R6, R31, -INF , P2 ;  /* 0xff8000001f067808 */ /* 0x000fe40001000000 */
[----:B------:R-:W-:-:S04]  /*19390*/  FMNMX.FTZ R7, R86, R7, !PT ;  /* 0x0000000756077209 */ /* 0x000fc80007810000 */
[----:B------:R-:W-:-:S05]  /*193a0*/  FMNMX.FTZ R7, R6, R7, !PT ;  /* 0x0000000706077209 */ /* 0x000fca0007810000 */
[----:B------:R-:W1:Y:S01]  /*193b0*/  SHFL.BFLY PT, R8, R7, 0x2, 0x1f ;  /* 0x0c401f0007087f89 */ /* 0x000e6200000e0000 */
[----:B0-----:R-:W-:-:S04]  /*193c0*/  VIADDMNMX R4, R3, R5, R4, PT ;  /* 0x0000000503047246 */ /* 0x001fc80003800104 */
[C---:B------:R-:W-:Y:S02]  /*193d0*/  ISETP.GT.AND P2, PT, R4.reuse, RZ, PT ;  /* 0x000000ff0400720c */ /* 0x040fe40003f44270 */
[C---:B------:R-:W-:Y:S02]  /*193e0*/  ISETP.GT.AND P3, PT, R4.reuse, 0x1, PT ;  /* 0x000000010400780c */ /* 0x040fe40003f64270 */
[----:B------:R-:W-:Y:S02]  /*193f0*/  ISETP.GT.AND P4, PT, R4, 0x8, PT ;  /* 0x000000080400780c */ /* 0x000fe40003f84270 */
[----:B------:R-:W-:Y:S02]  /*19400*/  FSEL R56, R56, -INF , P2 ;  /* 0xff80000038387808 */ /* 0x000fe40001000000 */
[----:B------:R-:W-:Y:S02]  /*19410*/  FSEL R57, R57, -INF , P3 ;  /* 0xff80000039397808 */ /* 0x000fe40001800000 */
[----:B-1----:R-:W-:-:S02]  /*19420*/  FMNMX.FTZ R5, R7, R8, !PT ;  /* 0x0000000807057209 */ /* 0x002fc40007810000 */
[----:B------:R-:W-:Y:S02]  /*19430*/  ISETP.GT.AND P2, PT, R4, 0x9, PT ;  /* 0x000000090400780c */ /* 0x000fe40003f44270 */
[----:B------:R-:W-:Y:S02]  /*19440*/  FSEL R60, R60, -INF , P4 ;  /* 0xff8000003c3c7808 */ /* 0x000fe40002000000 */
[----:B------:R-:W-:Y:S01]  /*19450*/  FMNMX.FTZ R3, R56, R57, !PT ;  /* 0x0000003938037209 */ /* 0x000fe20007810000 */
[----:B------:R-:W0:Y:S01]  /*19460*/  SHFL.BFLY PT, R14, R5, 0x1, 0x1f ;  /* 0x0c201f00050e7f89 */ /* 0x000e2200000e0000 */
        /* <DEDUP_REMOVED lines=18> */
[----:B0-----:R-:W-:Y:S02]  /*19590*/  FMNMX.FTZ R5, R5, R14, !PT ;  /* 0x0000000e05057209 */ /* 0x001fe40007810000 */
        /* <DEDUP_REMOVED lines=26> */
[----:B------:R-:W-:Y:S01]  /*19740*/  FMNMX.FTZ R7, R24, R7, !PT ;  /* 0x0000000718077209 */ /* 0x000fe20007810000 */
[----:B------:R-:W-:Y:S01]  /*19750*/  IMAD.U32 R3, RZ, RZ, UR4 ;  /* 0x00000004ff037e24 */ /* 0x000fe2000f8e00ff */
[----:B------:R-:W-:Y:S01]  /*19760*/  ISETP.GT.AND P3, PT, R4, 0x49, PT ;  /* 0x000000490400780c */ /* 0x000fe20003f64270 */
[----:B------:R-:W0:Y:S01]  /*19770*/  @P1 LDC R25, c[0x0][0x44c] ;  /* 0x00011300ff191b82 */ /* 0x000e220000000800 */
[----:B------:R-:W-:Y:S02]  /*19780*/  FSEL R28, R28, -INF , P2 ;  /* 0xff8000001c1c7808 */ /* 0x000fe40001000000 */
[----:B------:R-:W-:Y:S02]  /*19790*/  FMNMX.FTZ R7, R34, R7, !PT ;  /* 0x0000000722077209 */ /* 0x000fe40007810000 */
[----:B------:R-:W-:Y:S02]  /*197a0*/  FSEL R38, R29, -INF , P3 ;  /* 0xff8000001d267808 */ /* 0x000fe40001800000 */
[----:B------:R-:W-:Y:S01]  /*197b0*/  FMNMX.FTZ R7, R28, R7, !PT ;  /* 0x000000071c077209 */ /* 0x000fe20007810000 */
[C---:B------:R-:W-:Y:S01]  /*197c0*/  FMUL.FTZ R9, R5.reuse, R3 ;  /* 0x0000000305097220 */ /* 0x040fe20000410000 */
[----:B------:R-:W-:Y:S01]  /*197d0*/  FSETP.NEU.FTZ.AND P5, PT, R5, -INF , PT ;  /* 0xff8000000500780b */ /* 0x000fe20003fbd000 */
[----:B------:R-:W1:Y:S01]  /*197e0*/  @P1 LDC R29, c[0x0][0x450] ;  /* 0x00011400ff1d1b82 */ /* 0x000e620000000800 */
[----:B------:R-:W-:-:S05]  /*197f0*/  FMNMX.FTZ R7, R38, R7, !PT ;  /* 0x0000000726077209 */ /* 0x000fca0007810000 */
[----:B------:R-:W2:Y:S01]  /*19800*/  SHFL.BFLY PT, R4, R7, 0x2, 0x1f ;  /* 0x0c401f0007047f89 */ /* 0x000ea200000e0000 */
[----:B------:R-:W-:Y:S02]  /*19810*/  FSEL R27, R9, RZ, P5 ;  /* 0x000000ff091b7208 */ /* 0x000fe40002800000 */
[----:B--2---:R-:W-:-:S05]  /*19820*/  FMNMX.FTZ R9, R7, R4, !PT ;  /* 0x0000000407097209 */ /* 0x004fca0007810000 */
[----:B------:R-:W2:Y:S01]  /*19830*/  SHFL.BFLY PT, R4, R9, 0x1, 0x1f ;  /* 0x0c201f0009047f89 */ /* 0x000ea200000e0000 */
[-CC-:B------:R-:W-:Y:S01]  /*19840*/  FFMA.FTZ R209, R58, R3.reuse, -R27.reuse ;  /* 0x000000033ad17223 */ /* 0x180fe2000001081b */
[-CC-:B------:R-:W-:Y:S01]  /*19850*/  FFMA.FTZ R59, R59, R3.reuse, -R27.reuse ;  /* 0x000000033b3b7223 */ /* 0x180fe2000001081b */
[----:B------:R-:W-:Y:S01]  /*19860*/  FFMA.FTZ R62, R62, R3, -R27 ;  /* 0x000000033e3e7223 */ /* 0x000fe2000001081b */
[----:B--2---:R-:W-:-:S04]  /*19870*/  FMNMX.FTZ R4, R9, R4, !PT ;  /* 0x0000000409047209 */ /* 0x004fc80007810000 */
[C---:B------:R-:W-:Y:S01]  /*19880*/  FSETP.NEU.FTZ.AND P2, PT, R4.reuse, -INF , PT ;  /* 0xff8000000400780b */ /* 0x040fe20003f5d000 */
[----:B------:R-:W-:-:S05]  /*19890*/  FMUL.FTZ R7, R4, R3 ;  /* 0x0000000304077220 */ /* 0x000fca0000410000 */
[----:B------:R-:W-:-:S05]  /*198a0*/  FSEL R7, R7, RZ, P2 ;  /* 0x000000ff07077208 */ /* 0x000fca0001000000 */
[-CC-:B------:R-:W-:Y:S01]  /*198b0*/  FFMA.FTZ R56, R56, R3.reuse, -R7.reuse ;  /* 0x0000000338387223 */ /* 0x180fe20000010807 */
[-CC-:B------:R-:W-:Y:S01]  /*198c0*/  FFMA.FTZ R57, R57, R3.reuse, -R7.reuse ;  /* 0x0000000339397223 */ /* 0x180fe20000010807 */
[-CC-:B------:R-:W-:Y:S01]  /*198d0*/  FFMA.FTZ R60, R60, R3.reuse, -R7.reuse ;  /* 0x000000033c3c7223 */ /* 0x180fe20000010807 */
[----:B------:R-:W-:Y:S01]  /*198e0*/  MUFU.EX2 R209, R209 ;  /* 0x000000d100d17308 */ /* 0x000fe20000000800 */
[-C--:B------:R-:W-:Y:S01]  /*198f0*/  FFMA.FTZ R8, R8, R3.reuse, -R7 ;  /* 0x0000000308087223 */ /* 0x080fe20000010807 */
[----:B------:R-:W-:-:S06]  /*19900*/  FFMA.FTZ R64, R64, R3, -R27 ;  /* 0x0000000340407223 */ /* 0x000fcc000001081b */
[----:B------:R-:W-:Y:S01]  /*19910*/  MUFU.EX2 R56, R56 ;  /* 0x0000003800387308 */ /* 0x000fe20000000800 */
[-CC-:B------:R-:W-:Y:S01]  /*19920*/  FFMA.FTZ R48, R48, R3.reuse, -R7.reuse ;  /* 0x0000000330307223 */ /* 0x180fe20000010807 */
[----:B------:R-:W-:-:S06]  /*19930*/  FFMA.FTZ R10, R10, R3, -R7 ;  /* 0x000000030a0a7223 */ /* 0x000fcc0000010807 */
[----:B------:R-:W-:Y:S01]  /*19940*/  MUFU.EX2 R57, R57 ;  /* 0x0000003900397308 */ /* 0x000fe20000000800 */
[----:B------:R-:W-:-:S07]  /*19950*/  FFMA.FTZ R50, R50, R3, -R27 ;  /* 0x0000000332327223 */ /* 0x000fce000001081b */
[----:B------:R-:W2:Y:S08]  /*19960*/  MUFU.EX2 R58, R59 ;  /* 0x0000003b003a7308 */ /* 0x000eb00000000800 */
[----:B------:R-:W-:Y:S08]  /*19970*/  MUFU.EX2 R60, R60 ;  /* 0x0000003c003c7308 */ /* 0x000ff00000000800 */
[----:B------:R-:W3:Y:S01]  /*19980*/  MUFU.EX2 R62, R62 ;  /* 0x0000003e003e7308 */ /* 0x000ee20000000800 */
[-C--:B------:R-:W-:Y:S01]  /*19990*/  FFMA.FTZ R66, R66, R3.reuse, -R27 ;  /* 0x0000000342427223 */ /* 0x080fe2000001081b */
[----:B------:R-:W-:-:S06]  /*199a0*/  FFMA.FTZ R52, R52, R3, -R7 ;  /* 0x0000000334347223 */ /* 0x000fcc0000010807 */
[----:B------:R4:W-:Y:S01]  /*199b0*/  MUFU.EX2 R9, R8 ;  /* 0x0000000800097308 */ /* 0x0009e20000000800 */
[----:B------:R-:W-:-:S07]  /*199c0*/  FFMA.FTZ R12, R12, R3, -R7 ;  /* 0x000000030c0c7223 */ /* 0x000fce0000010807 */
[----:B------:R-:W5:Y:S01]  /*199d0*/  MUFU.EX2 R211, R64 ;  /* 0x0000004000d37308 */ /* 0x000f620000000800 */
[----:B----4-:R-:W-:-:S07]  /*199e0*/  IMAD.MOV.U32 R8, RZ, RZ, R71 ;  /* 0x000000ffff087224 */ /* 0x010fce00078e0047 */
[----:B------:R0:W-:Y:S01]  /*199f0*/  MUFU.EX2 R11, R10 ;  /* 0x0000000a000b7308 */ /* 0x0001e20000000800 */
[----:B------:R-:W-:-:S07]  /*19a00*/  FFMA.FTZ R54, R54, R3, -R27 ;  /* 0x0000000336367223 */ /* 0x000fce000001081b */
[----:B------:R-:W4:Y:S01]  /*19a10*/  MUFU.EX2 R48, R48 ;  /* 0x0000003000307308 */ /* 0x000f220000000800 */
[----:B0-----:R-:W-:-:S04]  /*19a20*/  @P1 IMAD.HI.U32 R10, R71, R25, RZ ;  /* 0x00000019470a1227 */ /* 0x001fc800078e00ff */
[----:B--2---:R-:W-:Y:S01]  /*19a30*/  FADD.FTZ R25, R209, R58 ;  /* 0x0000003ad1197221 */ /* 0x004fe20000010000 */
[----:B-1----:R-:W-:Y:S02]  /*19a40*/  @P1 SHF.R.U32.HI R8, RZ, R29, R10 ;  /* 0x0000001dff081219 */ /* 0x002fe4000001160a */
[----:B------:R-:W0:Y:S01]  /*19a50*/  MUFU.EX2 R50, R50 ;  /* 0x0000003200327308 */ /* 0x000e220000000800 */
[----:B------:R-:W-:Y:S01]  /*19a60*/  FADD.FTZ R29, R56, R57 ;  /* 0x00000039381d7221 */ /* 0x000fe20000010000 */
[-C--:B------:R-:W-:Y:S01]  /*19a70*/  FFMA.FTZ R40, R40, R3.reuse, -R7 ;  /* 0x0000000328287223 */ /* 0x080fe20000010807 */
[----:B------:R-:W-:-:S05]  /*19a80*/  FFMA.FTZ R68, R68, R3, -R27 ;  /* 0x0000000344447223 */ /* 0x000fca000001081b */
[----:B------:R-:W1:Y:S01]  /*19a90*/  MUFU.EX2 R205, R66 ;  /* 0x0000004200cd7308 */ /* 0x000e620000000800 */
[----:B---3--:R-:W-:Y:S01]  /*19aa0*/  FADD.FTZ R10, R62, R25 ;  /* 0x000000193e0a7221 */ /* 0x008fe20000010000 */
[----:B------:R-:W-:-:S06]  /*19ab0*/  FFMA.FTZ R42, R42, R3, -R27 ;  /* 0x000000032a2a7223 */ /* 0x000fcc000001081b */
[----:B------:R2:W-:Y:S01]  /*19ac0*/  MUFU.EX2 R13, R12 ;  /* 0x0000000c000d7308 */ /* 0x0005e20000000800 */
[----:B------:R-:W-:-:S07]  /*19ad0*/  PRMT R0, R69, 0x654, R0 ;  /* 0x0000065445007816 */ /* 0x000fce0000000000 */
[----:B------:R-:W3:Y:S01]  /*19ae0*/  MUFU.EX2 R52, R52 ;  /* 0x0000003400347308 */ /* 0x000ee20000000800 */
[----:B--2---:R-:W-:Y:S01]  /*19af0*/  IADD3 R12, R8, R65, -R67 ;  /* 0x00000041080c7210 */ /* 0x004fe20007ffe843 */
[----:B------:R-:W-:Y:S01]  /*19b00*/  FADD.FTZ R8, R60, R29 ;  /* 0x0000001d3c087221 */ /* 0x000fe20000010000 */
[----:B-----5:R-:W-:Y:S01]  /*19b10*/  FADD.FTZ R31, R211, R10 ;  /* 0x0000000ad31f7221 */ /* 0x020fe20000010000 */
[-CC-:B------:R-:W-:Y:S01]  /*19b20*/  FFMA.FTZ R14, R14, R3.reuse, -R7.reuse ;  /* 0x000000030e0e7223 */ /* 0x180fe20000010807 */
[-C--:B------:R-:W-:Y:S01]  /*19b30*/  FFMA.FTZ R44, R44, R3.reuse, -R7 ;  /* 0x000000032c2c7223 */ /* 0x080fe20000010807 */
[----:B------:R-:W-:Y:S01]  /*19b40*/  FADD.FTZ R29, R9, R8 ;  /* 0x00000008091d7221 */ /* 0x000fe20000010000 */
[----:B------:R0:W-:Y:S01]  /*19b50*/  SYNCS.ARRIVE.TRANS64.RED.A1T0 RZ, [R0+URZ], RZ ;  /* 0x000000ff00ff79a7 */ /* 0x0001e2000810043f */
[----:B------:R-:W2:Y:S02]  /*19b60*/  MUFU.EX2 R54, R54 ;  /* 0x0000003600367308 */ /* 0x000ea40000000800 */
[----:B----4-:R-:W-:Y:S01]  /*19b70*/  FADD.FTZ R8, R48, R29 ;  /* 0x0000001d30087221 */ /* 0x010fe20000010000 */
[----:B------:R-:W-:-:S05]  /*19b80*/  FFMA.FTZ R70, R70, R3, -R27 ;  /* 0x0000000346467223 */ /* 0x000fca000001081b */
[----:B------:R-:W4:Y:S01]  /*19b90*/  MUFU.EX2 R207, R68 ;  /* 0x0000004400cf7308 */ /* 0x000f220000000800 */
[----:B0-----:R-:W-:Y:S01]  /*19ba0*/  FADD.FTZ R0, R50, R31 ;  /* 0x0000001f32007221 */ /* 0x001fe20000010000 */
[----:B------:R-:W-:Y:S01]  /*19bb0*/  FFMA.FTZ R46, R46, R3, -R27 ;  /* 0x000000032e2e7223 */ /* 0x000fe2000001081b */
[----:B------:R-:W-:-:S05]  /*19bc0*/  FADD.FTZ R29, R11, R8 ;  /* 0x000000080b1d7221 */ /* 0x000fca0000010000 */
[----:B------:R-:W0:Y:S01]  /*19bd0*/  MUFU.EX2 R40, R40 ;  /* 0x0000002800287308 */ /* 0x000e220000000800 */
[----:B-1----:R-:W-:Y:S01]  /*19be0*/  FADD.FTZ R31, R205, R0 ;  /* 0x00000000cd1f7221 */ /* 0x002fe20000010000 */
[-C--:B------:R-:W-:Y:S01]  /*19bf0*/  FFMA.FTZ R20, R20, R3.reuse, -R7 ;  /* 0x0000000314147223 */ /* 0x080fe20000010807 */
[----:B------:R-:W-:-:S05]  /*19c00*/  FFMA.FTZ R0, R6, R3, -R27 ;  /* 0x0000000306007223 */ /* 0x000fca000001081b */
[----:B------:R-:W1:Y:S01]  /*19c10*/  MUFU.EX2 R42, R42 ;  /* 0x0000002a002a7308 */ /* 0x000e620000000800 */
[----:B---3--:R-:W-:Y:S01]  /*19c20*/  FADD.FTZ R6, R52, R29 ;  /* 0x0000001d34067221 */ /* 0x008fe20000010000 */
[----:B------:R-:W-:-:S06]  /*19c30*/  FFMA.FTZ R32, R32, R3, -R7 ;  /* 0x0000000320207223 */ /* 0x000fcc0000010807 */
[----:B------:R-:W3:Y:S01]  /*19c40*/  MUFU.EX2 R15, R14 ;  /* 0x0000000e000f7308 */ /* 0x000ee20000000800 */
[----:B------:R-:W-:Y:S01]  /*19c50*/  FFMA.FTZ R72, R72, R3, -R27 ;  /* 0x0000000348487223 */ /* 0x000fe2000001081b */
[----:B--2---:R-:W-:-:S06]  /*19c60*/  FADD.FTZ R8, R54, R31 ;  /* 0x0000001f36087221 */ /* 0x004fcc0000010000 */
[----:B------:R-:W2:Y:S01]  /*19c70*/  MUFU.EX2 R201, R70 ;  /* 0x0000004600c97308 */ /* 0x000ea20000000800 */
[----:B------:R-:W-:Y:S01]  /*19c80*/  FFMA.FTZ R74, R74, R3, -R27 ;  /* 0x000000034a4a7223 */ /* 0x000fe2000001081b */
[----:B------:R-:W-:-:S06]  /*19c90*/  FADD.FTZ R29, R13, R6 ;  /* 0x000000060d1d7221 */ /* 0x000fcc0000010000 */
[----:B------:R-:W5:Y:S01]  /*19ca0*/  MUFU.EX2 R44, R44 ;  /* 0x0000002c002c7308 */ /* 0x000f620000000800 */
[----:B------:R-:W-:Y:S01]  /*19cb0*/  FFMA.FTZ R26, R26, R3, -R7 ;  /* 0x000000031a1a7223 */ /* 0x000fe20000010807 */
[----:B----4-:R-:W-:-:S06]  /*19cc0*/  FADD.FTZ R31, R207, R8 ;  /* 0x00000008cf1f7221 */ /* 0x010fcc0000010000 */
[----:B------:R-:W4:Y:S01]  /*19cd0*/  MUFU.EX2 R46, R46 ;  /* 0x0000002e002e7308 */ /* 0x000f220000000800 */
[----:B0-----:R-:W-:Y:S01]  /*19ce0*/  FADD.FTZ R8, R40, R29 ;  /* 0x0000001d28087221 */ /* 0x001fe20000010000 */
[----:B------:R-:W-:-:S06]  /*19cf0*/  FFMA.FTZ R36, R36, R3, -R7 ;  /* 0x0000000324247223 */ /* 0x000fcc0000010807 */
[----:B------:R-:W0:Y:S01]  /*19d00*/  MUFU.EX2 R21, R20 ;  /* 0x0000001400157308 */ /* 0x000e220000000800 */
[----:B-1----:R-:W-:Y:S01]  /*19d10*/  FADD.FTZ R6, R42, R31 ;  /* 0x0000001f2a067221 */ /* 0x002fe20000010000 */
[----:B---3--:R-:W-:-:S06]  /*19d20*/  FADD.FTZ R29, R15, R8 ;  /* 0x000000080f1d7221 */ /* 0x008fcc0000010000 */
[----:B------:R-:W1:Y:S08]  /*19d30*/  MUFU.EX2 R203, R72 ;  /* 0x0000004800cb7308 */ /* 0x000e700000000800 */
[----:B------:R-:W3:Y:S01]  /*19d40*/  MUFU.EX2 R32, R32 ;  /* 0x0000002000207308 */ /* 0x000ee20000000800 */
[----:B------:R-:W-:Y:S01]  /*19d50*/  FFMA.FTZ R30, R30, R3, -R7 ;  /* 0x000000031e1e7223 */ /* 0x000fe20000010807 */
[----:B--2---:R-:W-:-:S06]  /*19d60*/  FADD.FTZ R31, R201, R6 ;  /* 0x00000006c91f7221 */ /* 0x004fcc0000010000 */
[----:B------:R-:W2:Y:S01]  /*19d70*/  MUFU.EX2 R74, R74 ;  /* 0x0000004a004a7308 */ /* 0x000ea20000000800 */
[----:B-----5:R-:W-:Y:S01]  /*19d80*/  FADD.FTZ R8, R44, R29 ;  /* 0x0000001d2c087221 */ /* 0x020fe20000010000 */
[----:B------:R-:W-:-:S06]  /*19d90*/  FFMA.FTZ R24, R24, R3, -R7 ;  /* 0x0000000318187223 */ /* 0x000fcc0000010807 */
[----:B------:R-:W5:Y:S01]  /*19da0*/  MUFU.EX2 R25, R26 ;  /* 0x0000001a00197308 */ /* 0x000f620000000800 */
[-CC-:B------:R-:W-:Y:S01]  /*19db0*/  FFMA.FTZ R76, R76, R3.reuse, -R27.reuse ;  /* 0x000000034c4c7223 */ /* 0x180fe2000001081b */
[-CC-:B------:R-:W-:Y:S01]  /*19dc0*/  FFMA.FTZ R78, R78, R3.reuse, -R27.reuse ;  /* 0x000000034e4e7223 */ /* 0x180fe2000001081b */
[-CC-:B------:R-:W-:Y:S01]  /*19dd0*/  FFMA.FTZ R80, R80, R3.reuse, -R27.reuse ;  /* 0x0000000350507223 */ /* 0x180fe2000001081b */
[-CC-:B------:R-:W-:Y:S01]  /*19de0*/  FFMA.FTZ R82, R82, R3.reuse, -R27.reuse ;  /* 0x0000000352527223 */ /* 0x180fe2000001081b */
[----:B------:R-:W-:-:S03]  /*19df0*/  FFMA.FTZ R84, R84, R3, -R27 ;  /* 0x0000000354547223 */ /* 0x000fc6000001081b */
[----:B------:R-:W5:Y:S01]  /*19e00*/  MUFU.EX2 R36, R36 ;  /* 0x0000002400247308 */ /* 0x000f620000000800 */
[-C--:B------:R-:W-:Y:S01]  /*19e10*/  FFMA.FTZ R86, R86, R3.reuse, -R27 ;  /* 0x0000000356567223 */ /* 0x080fe2000001081b */
[----:B----4-:R-:W-:Y:S01]  /*19e20*/  FADD.FTZ R10, R46, R31 ;  /* 0x0000001f2e0a7221 */ /* 0x010fe20000010000 */
[----:B0-----:R-:W-:Y:S01]  /*19e30*/  FADD.FTZ R29, R21, R8 ;  /* 0x00000008151d7221 */ /* 0x001fe20000010000 */
[----:B------:R-:W-:-:S04]  /*19e40*/  FFMA.FTZ R34, R34, R3, -R7 ;  /* 0x0000000322227223 */ /* 0x000fc80000010807 */
[----:B------:R-:W0:Y:S01]  /*19e50*/  MUFU.EX2 R27, R30 ;  /* 0x0000001e001b7308 */ /* 0x000e220000000800 */
[----:B-1----:R-:W-:Y:S01]  /*19e60*/  FADD.FTZ R31, R203, R10 ;  /* 0x0000000acb1f7221 */ /* 0x002fe20000010000 */
[----:B---3--:R-:W-:Y:S01]  /*19e70*/  FADD.FTZ R8, R32, R29 ;  /* 0x0000001d20087221 */ /* 0x008fe20000010000 */
[-CC-:B------:R-:W-:Y:S01]  /*19e80*/  FFMA.FTZ R28, R28, R3.reuse, -R7.reuse ;  /* 0x000000031c1c7223 */ /* 0x180fe20000010807 */
[----:B------:R-:W-:-:S04]  /*19e90*/  FFMA.FTZ R38, R38, R3, -R7 ;  /* 0x0000000326267223 */ /* 0x000fc80000010807 */
[----:B------:R-:W1:Y:S01]  /*19ea0*/  MUFU.EX2 R24, R24 ;  /* 0x0000001800187308 */ /* 0x000e620000000800 */
[----:B--2---:R-:W-:Y:S01]  /*19eb0*/  FADD.FTZ R10, R74, R31 ;  /* 0x0000001f4a0a7221 */ /* 0x004fe20000010000 */
[----:B-----5:R-:W-:Y:S01]  /*19ec0*/  FADD.FTZ R31, R25, R8 ;  /* 0x00000008191f7221 */ /* 0x020fe20000010000 */
[----:B------:R-:W-:-:S05]  /*19ed0*/  IMAD.HI R12, R12, 0x66666667, RZ ;  /* 0x666666670c0c7827 */ /* 0x000fca00078e02ff */
[----:B------:R-:W2:Y:S01]  /*19ee0*/  MUFU.EX2 R197, R76 ;  /* 0x0000004c00c57308 */ /* 0x000ea20000000800 */
[----:B------:R-:W-:-:S07]  /*19ef0*/  FADD.FTZ R8, R36, R31 ;  /* 0x0000001f24087221 */ /* 0x000fce0000010000 */
[----:B------:R-:W3:Y:S01]  /*19f00*/  MUFU.EX2 R7, R34 ;  /* 0x0000002200077308 */ /* 0x000ee20000000800 */
[----:B------:R-:W-:Y:S01]  /*19f10*/  F2FP.BF16.F32.PACK_AB R210, R9, R60 ;  /* 0x0000003c09d2723e */ /* 0x000fe200000010ff */
[----:B0-----:R-:W-:-:S06]  /*19f20*/  FADD.FTZ R9, R27, R8 ;  /* 0x000000081b097221 */ /* 0x001fcc0000010000 */
[----:B------:R-:W0:Y:S01]  /*19f30*/  MUFU.EX2 R78, R78 ;  /* 0x0000004e004e7308 */ /* 0x000e220000000800 */
[----:B------:R-:W-:-:S07]  /*19f40*/  SHF.R.U32.HI R33, RZ, 0x1f, R12 ;  /* 0x0000001fff217819 */ /* 0x000fce000001160c */
[----:B------:R-:W-:Y:S01]  /*19f50*/  MUFU.EX2 R28, R28 ;  /* 0x0000001c001c7308 */ /* 0x000fe20000000800 */
[----:B------:R-:W-:Y:S01]  /*19f60*/  LEA.HI.SX32 R6, R12, R33, 0x1b ;  /* 0x000000210c067211 */ /* 0x000fe200078fdaff */
[----:B-1----:R-:W-:-:S06]  /*19f70*/  FADD.FTZ R8, R24, R9 ;  /* 0x0000000918087221 */ /* 0x002fcc0000010000 */
[----:B------:R-:W1:Y:S01]  /*19f80*/  MUFU.EX2 R199, R80 ;  /* 0x0000005000c77308 */ /* 0x000e620000000800 */
[----:B--2---:R-:W-:Y:S01]  /*19f90*/  FADD.FTZ R29, R197, R10 ;  /* 0x0000000ac51d7221 */ /* 0x004fe20000010000 */
[----:B---3--:R-:W-:-:S06]  /*19fa0*/  FADD.FTZ R9, R7, R8 ;  /* 0x0000000807097221 */ /* 0x008fcc0000010000 */
[----:B------:R-:W2:Y:S01]  /*19fb0*/  MUFU.EX2 R82, R82 ;  /* 0x0000005200527308 */ /* 0x000ea20000000800 */
[----:B------:R-:W-:Y:S01]  /*19fc0*/  VIMNMX R14, RZ, R6, !PT ;  /* 0x00000006ff0e7248 */ /* 0x000fe20007fe0100 */
[----:B0-----:R-:W-:-:S06]  /*19fd0*/  FADD.FTZ R10, R78, R29 ;  /* 0x0000001d4e0a7221 */ /* 0x001fcc0000010000 */
[----:B------:R-:W0:Y:S01]  /*19fe0*/  MUFU.EX2 R193, R84 ;  /* 0x0000005400c17308 */ /* 0x000e220000000800 */
[----:B------:R3:W-:Y:S01]  /*19ff0*/  STL [R1+0x5c], R14 ;  /* 0x00005c0e01007387 */ /* 0x0007e20000100800 */
[----:B-1----:R-:W-:-:S06]  /*1a000*/  FADD.FTZ R31, R199, R10 ;  /* 0x0000000ac71f7221 */ /* 0x002fcc0000010000 */
[----:B------:R-:W1:Y:S08]  /*1a010*/  MUFU.EX2 R86, R86 ;  /* 0x0000005600567308 */ /* 0x000e700000000800 */
[----:B------:R4:W5:Y:S01]  /*1a020*/  MUFU.EX2 R195, R0 ;  /* 0x0000000000c37308 */ /* 0x0009620000000800 */
[----:B--2---:R-:W-:Y:S01]  /*1a030*/  FADD.FTZ R10, R82, R31 ;  /* 0x0000001f520a7221 */ /* 0x004fe20000010000 */
[----:B----4-:R-:W-:Y:S01]  /*1a040*/  FADD.FTZ R0, R28, R9 ;  /* 0x000000091c007221 */ /* 0x010fe20000010000 */
[----:B------:R-:W-:-:S05]  /*1a050*/  VIADD R9, R2, 0xfffffffe ;  /* 0xfffffffe02097836 */ /* 0x000fca0000000000 */
[----:B------:R-:W2:Y:S01]  /*1a060*/  MUFU.EX2 R29, R38 ;  /* 0x00000026001d7308 */ /* 0x000ea20000000800 */
[----:B------:R-:W-:Y:S02]  /*1a070*/  ISETP.GE.AND P2, PT, R9, R14, PT ;  /* 0x0000000e0900720c */ /* 0x000fe40003f46270 */
[----:B------:R-:W-:Y:S01]  /*1a080*/  F2FP.BF16.F32.PACK_AB R204, R11, R48 ;  /* 0x000000300bcc723e */ /* 0x000fe200000010ff */
[----:B0-----:R-:W-:Y:S01]  /*1a090*/  FADD.FTZ R11, R193, R10 ;  /* 0x0000000ac10b7221 */ /* 0x001fe20000010000 */
[----:B------:R-:W-:Y:S03]  /*1a0a0*/  BSSY B0, `(.L_x_2899) ;  /* 0x0000557000007945 */ /* 0x000fe60003800000 */
[----:B-1----:R-:W-:Y:S01]  /*1a0b0*/  FADD.FTZ R226, R86, R11 ;  /* 0x0000000b56e27221 */ /* 0x002fe20000010000 */
[----:B------:R-:W-:Y:S01]  /*1a0c0*/  F2FP.BF16.F32.PACK_AB R209, R58, R209 ;  /* 0x000000d13ad1723e */ /* 0x000fe200000010ff */
[----:B------:R-:W-:Y:S01]  /*1a0d0*/  IMAD.MOV.U32 R2, RZ, RZ, 0x3f800000 ;  /* 0x3f800000ff027424 */ /* 0x000fe200078e00ff */
[----:B------:R-:W-:Y:S01]  /*1a0e0*/  F2FP.BF16.F32.PACK_AB R211, R211, R62 ;  /* 0x0000003ed3d3723e */ /* 0x000fe200000010ff */
[----:B-----5:R-:W-:Y:S01]  /*1a0f0*/  FADD.FTZ R226, R195, R226 ;  /* 0x000000e2c3e27221 */ /* 0x020fe20000010000 */
[----:B------:R-:W-:Y:S01]  /*1a100*/  F2FP.BF16.F32.PACK_AB R205, R205, R50 ;  /* 0x00000032cdcd723e */ /* 0x000fe200000010ff */
[----:B--2---:R-:W-:Y:S01]  /*1a110*/  FADD.FTZ R227, R29, R0 ;  /* 0x000000001de37221 */ /* 0x004fe20000010000 */
[----:B------:R-:W-:Y:S01]  /*1a120*/  F2FP.BF16.F32.PACK_AB R207, R207, R54 ;  /* 0x00000036cfcf723e */ /* 0x000fe200000010ff */
[----:B------:R-:W-:Y:S01]  /*1a130*/  IMAD.MOV.U32 R0, RZ, RZ, 0x3f800000 ;  /* 0x3f800000ff007424 */ /* 0x000fe200078e00ff */
[----:B------:R-:W-:-:S02]  /*1a140*/  F2FP.BF16.F32.PACK_AB R201, R201, R42 ;  /* 0x0000002ac9c9723e */ /* 0x000fc400000010ff */
[----:B------:R-:W-:Y:S02]  /*1a150*/  CS2R R150, SRZ ;  /* 0x0000000000967805 */ /* 0x000fe4000001ff00 */
[----:B------:R-:W-:Y:S02]  /*1a160*/  F2FP.BF16.F32.PACK_AB R203, R203, R46 ;  /* 0x0000002ecbcb723e */ /* 0x000fe400000010ff */
[----:B------:R-:W-:Y:S02]  /*1a170*/  CS2R R148, SRZ ;  /* 0x0000000000947805 */ /* 0x000fe4000001ff00 */
[----:B------:R-:W-:Y:S02]  /*1a180*/  F2FP.BF16.F32.PACK_AB R197, R197, R74 ;  /* 0x0000004ac5c5723e */ /* 0x000fe400000010ff */
[----:B------:R-:W-:Y:S02]  /*1a190*/  CS2R R146, SRZ ;  /* 0x0000000000927805 */ /* 0x000fe4000001ff00 */
        /* <DEDUP_REMOVED lines=72> */
[----:B---3--:R-:W-:Y:S06]  /*1a620*/  @!P2 BRA `(.L_x_2900) ;  /* 0x0000004c00f8a947 */ /* 0x008fec0003800000 */
[----:B------:R-:W-:Y:S01]  /*1a630*/  BSSY B1, `(.L_x_2900) ;  /* 0x00004fd000017945 */ /* 0x000fe20003800000 */
[----:B------:R-:W-:Y:S02]  /*1a640*/  IMAD.MOV.U32 R223, RZ, RZ, R5 ;  /* 0x000000ffffdf7224 */ /* 0x000fe400078e0005 */
[----:B------:R-:W-:Y:S02]  /*1a650*/  IMAD.MOV.U32 R20, RZ, RZ, R4 ;  /* 0x000000ffff147224 */ /* 0x000fe400078e0004 */
[----:B------:R-:W-:Y:S02]  /*1a660*/  IMAD.MOV.U32 R11, RZ, RZ, R225 ;  /* 0x000000ffff0b7224 */ /* 0x000fe400078e00e1 */
[----:B------:R-:W-:Y:S02]  /*1a670*/  IMAD.MOV.U32 R8, RZ, RZ, R219 ;  /* 0x000000ffff087224 */ /* 0x000fe400078e00db */
[----:B------:R-:W-:Y:S02]  /*1a680*/  IMAD.MOV.U32 R2, RZ, RZ, 0x3f800000 ;  /* 0x3f800000ff027424 */ /* 0x000fe400078e00ff */
[----:B------:R-:W-:-:S07]  /*1a690*/  IMAD.MOV.U32 R151, RZ, RZ, RZ ;  /* 0x000000ffff977224 */ /* 0x000fce00078e00ff */
.L_x_2913:
[----:B------:R-:W-:-:S04]  /*1a6a0*/  ISETP.NE.AND P2, PT, R8, 0x1, PT ;  /* 0x000000010800780c */ /* 0x000fc80003f45270 */
[----:B------:R-:W-:-:S04]  /*1a6b0*/  SEL R4, RZ, 0x1, P2 ;  /* 0x00000001ff047807 */ /* 0x000fc80001000000 */
[----:B------:R-:W-:Y:S01]  /*1a6c0*/  LOP3.LUT R225, R11, R4, RZ, 0x3c, !PT ;  /* 0x000000040be17212 */ /* 0x000fe200078e3cff */
[----:B------:R-:W-:Y:S06]  /*1a6d0*/  @!P0 BRA `(.L_x_2901) ;  /* 0x0000000000048947 */ /* 0x000fec0003800000 */
[----:B------:R-:W-:Y:S01]  /*1a6e0*/  BPT.TRAP 0x1 ;  /* 0x000000040000795c */ /* 0x000fe20000300000 */
.L_x_2901:
        /* <DEDUP_REMOVED lines=8> */
.L_x_2902:
[----:B------:R-:W2:Y:S01]  /*1a770*/  LDL R4, [R1+0x54] ;  /* 0x0000540001047983 */ /* 0x000ea20000100800 */
[----:B------:R-:W-:Y:S01]  /*1a780*/  BSSY B2, `(.L_x_2903) ;  /* 0x0000007000027945 */ /* 0x000fe20003800000 */
[----:B------:R-:W-:Y:S02]  /*1a790*/  IMAD.MOV.U32 R5, RZ, RZ, 0x40000040 ;  /* 0x40000040ff057424 */ /* 0x000fe400078e00ff */
[----:B--2---:R-:W-:-:S04]  /*1a7a0*/  IMAD R4, R219, 0xa00, R4 ;  /* 0x00000a00db047824 */ /* 0x004fc800078e0204 */
[----:B------:R-:W-:Y:S01]  /*1a7b0*/  VIADD R6, R4, 0x80 ;  /* 0x0000008004067836 */ /* 0x000fe20000000000 */
[----:B-1----:R-:W-:Y:S06]  /*1a7c0*/  @P2 BRA `(.L_x_2904) ;  /* 0x0000000000082947 */ /* 0x002fec0003800000 */
[----:B------:R-:W1:Y:S02]  /*1a7d0*/  SYNCS.PHASECHK.TRANS64.TRYWAIT P2, [R10+URZ+0x38830], R3 ;  /* 0x038830030a0075a7 */ /* 0x000e64000804017f */
[----:B-1----:R-:W-:Y:S05]  /*1a7e0*/  @!P2 BRA `(.L_x_2905) ;  /* 0x0000016c00f4a947 */ /* 0x002fea0003800000 */
.L_x_2904:
[----:B------:R-:W-:Y:S05]  /*1a7f0*/  BSYNC B2 ;  /* 0x0000000000027941 */ /* 0x000fea0003800000 */
.L_x_2903:
[----:B------:R-:W2:Y:S04]  /*1a800*/  LDL.64 R152, [R1+0x38] ;  /* 0x0000380001987983 */ /* 0x000ea80000100a00 */
[----:B------:R-:W3:Y:S04]  /*1a810*/  LDL.64 R156, [R1+0x48] ;  /* 0x00004800019c7983 */ /* 0x000ee80000100a00 */
[----:B------:R-:W4:Y:S01]  /*1a820*/  LDL.64 R154, [R1+0x40] ;  /* 0x00004000019a7983 */ /* 0x000f220000100a00 */
[----:B------:R-:W-:Y:S02]  /*1a830*/  R2UR UR10, R4 ;  /* 0x00000000040a72ca */ /* 0x000fe400000e0000 */
[----:B------:R-:W-:Y:S01]  /*1a840*/  R2UR UR11, R5 ;  /* 0x00000000050b72ca */ /* 0x000fe200000e0000 */
[----:B------:R-:W-:Y:S01]  /*1a850*/  WARPGROUP.ARRIVE ;  /* 0x00000000000079c5 */ /* 0x000fe20000000000 */
[----:B------:R-:W-:Y:S01]  /*1a860*/  IMAD.MOV.U32 R7, RZ, RZ, 0x40000040 ;  /* 0x40000040ff077424 */ /* 0x000fe200078e00ff */
[----:B------:R-:W-:-:S04]  /*1a870*/  R2UR UR6, R6 ;  /* 0x00000000060672ca */ /* 0x000fc800000e0000 */
[----:B------:R-:W-:Y:S01]  /*1a880*/  R2UR UR7, R7 ;  /* 0x00000000070772ca */ /* 0x000fe200000e0000 */
[C---:B------:R-:W-:Y:S02]  /*1a890*/  VIADD R6, R4.reuse, 0x100 ;  /* 0x0000010004067836 */ /* 0x040fe40000000000 */
[----:B------:R-:W-:Y:S02]  /*1a8a0*/  IMAD.MOV.U32 R7, RZ, RZ, 0x40000040 ;  /* 0x40000040ff077424 */ /* 0x000fe400078e00ff */
        /* <DEDUP_REMOVED lines=103> */
[----:B------:R-:W-:Y:S02]  /*1af20*/  VIADD R6, R4, 0x84 ;  /* 0x0000008404067836 */ /* 0x000fe40000000000 */
[----:B------:R-:W-:Y:S01]  /*1af30*/  IMAD.MOV.U32 R7, RZ, RZ, 0x40000040 ;  /* 0x40000040ff077424 */ /* 0x000fe200078e00ff */
[----:B------:R-:W-:-:S02]  /*1af40*/  WARPGROUP.DEPBAR.LE gsb0, 0x0 ;  /* 0x00008000000079c5 */ /* 0x000fc40000010000 */
        /* <DEDUP_REMOVED lines=220> */
[----:B------:R-:W2:Y:S01]  /*1bd10*/  LDL.64 R12, [R1] ;  /* 0x00000000010c7983 */ /* 0x000ea20000100a00 */
        /* <DEDUP_REMOVED lines=537> */
.L_x_2906:
[----:B------:R-:W-:Y:S01]  /*1deb0*/  SHF.L.U32 R0, R11, 0x1f, RZ ;  /* 0x0000001f0b007819 */ /* 0x000fe200000006ff */
[----:B------:R-:W-:-:S04]  /*1dec0*/  IMAD R6, R8, 0x8, R22 ;  /* 0x0000000808067824 */ /* 0x000fc800078e0216 */
[----:B------:R2:W3:Y:S01]  /*1ded0*/  SYNCS.PHASECHK.TRANS64.TRYWAIT P2, [R6+URZ+0x38850], R0 ;  /* 0x03885000060075a7 */ /* 0x0004e2000804017f */
[----:B------:R-:W-:Y:S05]  /*1dee0*/  @!P0 BRA `(.L_x_2907) ;  /* 0x0000000000048947 */ /* 0x000fea0003800000 */
[----:B------:R-:W-:Y:S01]  /*1def0*/  BPT.TRAP 0x1 ;  /* 0x000000040000795c */ /* 0x000fe20000300000 */
.L_x_2907:
[----:B------:R-:W-:Y:S04]  /*1df00*/  BSSY B2, `(.L_x_2908) ;  /* 0x0000004000027945 */ /* 0x000fe80003800000 */
[----:B---3--:R-:W-:Y:S05]  /*1df10*/  @P2 BRA `(.L_x_2909) ;  /* 0x0000000000082947 */ /* 0x008fea0003800000 */
[----:B------:R-:W3:Y:S02]  /*1df20*/  SYNCS.PHASECHK.TRANS64.TRYWAIT P2, [R6+URZ+0x38850], R0 ;  /* 0x03885000060075a7 */ /* 0x000ee4000804017f */
[----:B---3--:R-:W-:Y:S05]  /*1df30*/  @!P2 BRA `(.L_x_2910) ;  /* 0x000001380034a947 */ /* 0x008fea0003800000 */
.L_x_2909:
[----:B------:R-:W-:Y:S05]  /*1df40*/  BSYNC B2 ;  /* 0x0000000000027941 */ /* 0x000fea0003800000 */
.L_x_2908:
[----:B--23--:R-:W-:Y:S01]  /*1df50*/  VIADD R0, R22, 0x400 ;  /* 0x0000040016007836 */ /* 0x00cfe20000000000 */
[----:B------:R-:W-:Y:S01]  /*1df60*/  WARPGROUP.ARRIVE ;  /* 0x00000000000079c5 */ /* 0x000fe20000000000 */
[----:B01----:R-:W-:Y:S02]  /*1df70*/  IMAD.MOV.U32 R3, RZ, RZ, 0x40000040 ;  /* 0x40000040ff037424 */ /* 0x003fe400078e00ff */
        /* <DEDUP_REMOVED lines=42> */
.L_x_2911:
[----:B------:R-:W2:Y:S01]  /*1e220*/  LDL R8, [R1+0x68] ;  /* 0x0000680001087983 */ /* 0x000ea20000100800 */
[----:B------:R-:W0:Y:S03]  /*1e230*/  @P1 LDC R3, c[0x0][0x44c] ;  /* 0x00011300ff031b82 */ /* 0x000e260000000800 */
[----:B------:R-:W2:Y:S04]  /*1e240*/  LDL R2, [R1+0x78] ;  /* 0x0000780001027983 */ /* 0x000ea80000100800 */
[----:B------:R-:W3:Y:S01]  /*1e250*/  LDL R7, [R1+0x74] ;  /* 0x0000740001077983 */ /* 0x000ee20000100800 */
[----:B------:R-:W1:Y:S03]  /*1e260*/  @P1 LDC R0, c[0x0][0x450] ;  /* 0x00011400ff001b82 */ /* 0x000e660000000800 */
[----:B------:R-:W4:Y:S04]  /*1e270*/  LDL R5, [R1+0x70] ;  /* 0x0000700001057983 */ /* 0x000f280000100800 */
[----:B------:R-:W4:Y:S01]  /*1e280*/  LDL R4, [R1+0x6c] ;  /* 0x00006c0001047983 */ /* 0x000f220000100800 */
[----:B--2---:R-:W-:-:S04]  /*1e290*/  IMAD.IADD R2, R2, 0x1, R8 ;  /* 0x0000000102027824 */ /* 0x004fc800078e0208 */
[----:B0-----:R-:W-:-:S05]  /*1e2a0*/  @P1 IMAD.HI.U32 R3, R2, R3, RZ ;  /* 0x0000000302031227 */ /* 0x001fca00078e00ff */
[----:B-1----:R-:W-:Y:S01]  /*1e2b0*/  @P1 SHF.R.U32.HI R2, RZ, R0, R3 ;  /* 0x00000000ff021219 */ /* 0x002fe20000011603 */
[----:B------:R-:W-:-:S04]  /*1e2c0*/  IMAD.MOV.U32 R0, RZ, RZ, -0x50 ;  /* 0xffffffb0ff007424 */ /* 0x000fc800078e00ff */
[----:B------:R-:W0:Y:S01]  /*1e2d0*/  SHFL.IDX PT, R3, R2, RZ, 0x1c1f ;  /* 0x001c1fff02037589 */ /* 0x000e2200000e0000 */
[----:B------:R-:W-:-:S04]  /*1e2e0*/  IMAD R0, R9, R0, 0x1 ;  /* 0x0000000109007424 */ /* 0x000fc800078e0200 */
[----:B---3--:R-:W-:-:S05]  /*1e2f0*/  IMAD R0, R7, -0x2, R0 ;  /* 0xfffffffe07007824 */ /* 0x008fca00078e0200 */
[----:B----4-:R-:W-:-:S05]  /*1e300*/  IADD3 R0, -R4, R0, R5 ;  /* 0x0000000004007210 */ /* 0x010fca0007ffe105 */
[----:B0-----:R-:W-:-:S05]  /*1e310*/  IMAD.IADD R3, R0, 0x1, R3 ;  /* 0x0000000100037824 */ /* 0x001fca00078e0203 */
        /* <DEDUP_REMOVED lines=55> */
[----:B------:R-:W-:Y:S01]  /*1e690*/  FSEL R156, R156, -INF , P6 ;  /* 0xff8000009c9c7808 */ /* 0x000fe20003000000 */
[----:B------:R-:W0:Y:S01]  /*1e6a0*/  SHFL.IDX PT, R3, R2, 0x1, 0x1c1f ;  /* 0x003c1f0002037f89 */ /* 0x000e2200000e0000 */
[----:B------:R-:W-:Y:S02]  /*1e6b0*/  FMNMX.FTZ R4, R153, R4, !PT ;  /* 0x0000000499047209 */ /* 0x000fe40007810000 */
[----:B------:R-:W-:Y:S02]  /*1e6c0*/  FSEL R157, R157, -INF , P5 ;  /* 0xff8000009d9d7808 */ /* 0x000fe40002800000 */
[----:B------:R-:W-:-:S04]  /*1e6d0*/  FMNMX.FTZ R4, R156, R4, !PT ;  /* 0x000000049c047209 */ /* 0x000fc80007810000 */
[----:B------:R-:W-:-:S05]  /*1e6e0*/  FMNMX.FTZ R4, R157, R4, !PT ;  /* 0x000000049d047209 */ /* 0x000fca0007810000 */
[----:B------:R-:W1:Y:S01]  /*1e6f0*/  SHFL.BFLY PT, R2, R4, 0x2, 0x1f ;  /* 0x0c401f0004027f89 */ /* 0x000e6200000e0000 */
[----:B0-----:R-:W-:Y:S02]  /*1e700*/  IMAD.IADD R0, R0, 0x1, R3 ;  /* 0x0000000100007824 */ /* 0x001fe400078e0203 */
[----:B------:R-:W-:-:S03]  /*1e710*/  IMAD.U32 R3, RZ, RZ, UR39 ;  /* 0x00000027ff037e24 */ /* 0x000fc6000f8e00ff */
[C---:B------:R-:W-:Y:S02]  /*1e720*/  ISETP.GT.AND P3, PT, R0.reuse, 0x1, PT ;  /* 0x000000010000780c */ /* 0x040fe40003f64270 */
[----:B------:R-:W-:Y:S02]  /*1e730*/  ISETP.GT.AND P4, PT, R0, 0x8, PT ;  /* 0x000000080000780c */ /* 0x000fe40003f84270 */
[----:B------:R-:W-:Y:S02]  /*1e740*/  FSEL R187, R187, -INF , P3 ;  /* 0xff800000bbbb7808 */ /* 0x000fe40001800000 */
[----:B------:R-:W-:Y:S02]  /*1e750*/  FSEL R190, R190, -INF , P4 ;  /* 0xff800000bebe7808 */ /* 0x000fe40002000000 */
[----:B------:R-:W-:Y:S02]  /*1e760*/  ISETP.GT.AND P2, PT, R0, RZ, PT ;  /* 0x000000ff0000720c */ /* 0x000fe40003f44270 */
[----:B-1----:R-:W-:-:S02]  /*1e770*/  FMNMX.FTZ R4, R4, R2, !PT ;  /* 0x0000000204047209 */ /* 0x002fc40007810000 */
[C---:B------:R-:W-:Y:S02]  /*1e780*/  ISETP.GT.AND P5, PT, R0.reuse, 0x9, PT ;  /* 0x000000090000780c */ /* 0x040fe40003fa4270 */
[C---:B------:R-:W-:Y:S01]  /*1e790*/  ISETP.GT.AND P3, PT, R0.reuse, 0x11, PT ;  /* 0x000000110000780c */ /* 0x040fe20003f64270 */
[----:B------:R-:W0:Y:S01]  /*1e7a0*/  SHFL.BFLY PT, R2, R4, 0x1, 0x1f ;  /* 0x0c201f0004027f89 */ /* 0x000e2200000e0000 */
[----:B------:R-:W-:Y:S02]  /*1e7b0*/  ISETP.GT.AND P4, PT, R0, 0x18, PT ;  /* 0x000000180000780c */ /* 0x000fe40003f84270 */
[----:B------:R-:W-:Y:S02]  /*1e7c0*/  FSEL R186, R186, -INF , P2 ;  /* 0xff800000baba7808 */ /* 0x000fe40001000000 */
[----:B------:R-:W-:Y:S02]  /*1e7d0*/  FSEL R191, R191, -INF , P5 ;  /* 0xff800000bfbf7808 */ /* 0x000fe40002800000 */
[----:B------:R-:W-:-:S02]  /*1e7e0*/  FSEL R179, R179, -INF , P3 ;  /* 0xff800000b3b37808 */ /* 0x000fc40001800000 */
[----:B------:R-:W-:Y:S02]  /*1e7f0*/  FSEL R182, R182, -INF , P4 ;  /* 0xff800000b6b67808 */ /* 0x000fe40002000000 */
[C---:B------:R-:W-:Y:S02]  /*1e800*/  ISETP.GT.AND P2, PT, R0.reuse, 0x10, PT ;  /* 0x000000100000780c */ /* 0x040fe40003f44270 */
[C---:B------:R-:W-:Y:S02]  /*1e810*/  ISETP.GT.AND P5, PT, R0.reuse, 0x19, PT ;  /* 0x000000190000780c */ /* 0x040fe40003fa4270 */
[C---:B------:R-:W-:Y:S02]  /*1e820*/  ISETP.GT.AND P3, PT, R0.reuse, 0x21, PT ;  /* 0x000000210000780c */ /* 0x040fe40003f64270 */
[----:B------:R-:W-:Y:S02]  /*1e830*/  ISETP.GT.AND P4, PT, R0, 0x28, PT ;  /* 0x000000280000780c */ /* 0x000fe40003f84270 */
[----:B------:R-:W-:-:S02]  /*1e840*/  FSEL R178, R178, -INF , P2 ;  /* 0xff800000b2b27808 */ /* 0x000fc40001000000 */
[----:B------:R-:W-:Y:S02]  /*1e850*/  FSEL R183, R183, -INF , P5 ;  /* 0xff800000b7b77808 */ /* 0x000fe40002800000 */
[----:B------:R-:W-:Y:S02]  /*1e860*/  FSEL R171, R171, -INF , P3 ;  /* 0xff800000abab7808 */ /* 0x000fe40001800000 */
[----:B------:R-:W-:Y:S02]  /*1e870*/  FSEL R174, R174, -INF , P4 ;  /* 0xff800000aeae7808 */ /* 0x000fe40002000000 */
[C---:B------:R-:W-:Y:S02]  /*1e880*/  ISETP.GT.AND P2, PT, R0.reuse, 0x20, PT ;  /* 0x000000200000780c */ /* 0x040fe40003f44270 */
[C---:B------:R-:W-:Y:S02]  /*1e890*/  ISETP.GT.AND P5, PT, R0.reuse, 0x29, PT ;  /* 0x000000290000780c */ /* 0x040fe40003fa4270 */
[----:B------:R-:W-:-:S02]  /*1e8a0*/  ISETP.GT.AND P4, PT, R0, 0x30, PT ;  /* 0x000000300000780c */ /* 0x000fc40003f84270 */
[C---:B------:R-:W-:Y:S02]  /*1e8b0*/  ISETP.GT.AND P3, PT, R0.reuse, 0x31, PT ;  /* 0x000000310000780c */ /* 0x040fe40003f64270 */
[----:B------:R-:W-:Y:S02]  /*1e8c0*/  ISETP.GT.AND P6, PT, R0, 0x38, PT ;  /* 0x000000380000780c */ /* 0x000fe40003fc4270 */
[----:B------:R-:W-:Y:S02]  /*1e8d0*/  FSEL R170, R170, -INF , P2 ;  /* 0xff800000aaaa7808 */ /* 0x000fe40001000000 */
[----:B------:R-:W-:Y:S02]  /*1e8e0*/  FSEL R175, R175, -INF , P5 ;  /* 0xff800000afaf7808 */ /* 0x000fe40002800000 */
[----:B------:R-:W-:Y:S02]  /*1e8f0*/  FSEL R162, R162, -INF , P4 ;  /* 0xff800000a2a27808 */ /* 0x000fe40002000000 */
[----:B------:R-:W-:-:S02]  /*1e900*/  FSEL R163, R163, -INF , P3 ;  /* 0xff800000a3a37808 */ /* 0x000fc40001800000 */
[----:B------:R-:W-:Y:S02]  /*1e910*/  FSEL R166, R166, -INF , P6 ;  /* 0xff800000a6a67808 */ /* 0x000fe40003000000 */
[C---:B------:R-:W-:Y:S02]  /*1e920*/  ISETP.GT.AND P5, PT, R0.reuse, 0x39, PT ;  /* 0x000000390000780c */ /* 0x040fe40003fa4270 */
[C---:B------:R-:W-:Y:S02]  /*1e930*/  ISETP.GT.AND P2, PT, R0.reuse, 0x40, PT ;  /* 0x000000400000780c */ /* 0x040fe40003f44270 */
[C---:B------:R-:W-:Y:S02]  /*1e940*/  ISETP.GT.AND P4, PT, R0.reuse, 0x41, PT ;  /* 0x000000410000780c */ /* 0x040fe40003f84270 */
[C---:B------:R-:W-:Y:S02]  /*1e950*/  ISETP.GT.AND P3, PT, R0.reuse, 0x48, PT ;  /* 0x000000480000780c */ /* 0x040fe40003f64270 */
[----:B------:R-:W-:-:S02]  /*1e960*/  ISETP.GT.AND P6, PT, R0, 0x49, PT ;  /* 0x000000490000780c */ /* 0x000fc40003fc4270 */
[----:B0-----:R-:W-:Y:S02]  /*1e970*/  FMNMX.FTZ R4, R4, R2, !PT ;  /* 0x0000000204047209 */ /* 0x001fe40007810000 */
[----:B------:R-:W-:Y:S02]  /*1e980*/  FMNMX.FTZ R0, R186, R223, !PT ;  /* 0x000000dfba007209 */ /* 0x000fe40007810000 */
[----:B------:R-:W-:Y:S02]  /*1e990*/  FSEL R167, R167, -INF , P5 ;  /* 0xff800000a7a77808 */ /* 0x000fe40002800000 */
[----:B------:R-:W-:Y:S01]  /*1e9a0*/  FMNMX.FTZ R2, R187, R0, !PT ;  /* 0x00000000bb027209 */ /* 0x000fe20007810000 */
[C---:B------:R-:W-:Y:S01]  /*1e9b0*/  FMUL.FTZ R0, R4.reuse, R3 ;  /* 0x0000000304007220 */ /* 0x040fe20000410000 */
[----:B------:R-:W-:Y:S02]  /*1e9c0*/  FSETP.NEU.FTZ.AND P5, PT, R4, -INF , PT ;  /* 0xff8000000400780b */ /* 0x000fe40003fbd000 */
[----:B------:R-:W-:-:S02]  /*1e9d0*/  FMNMX.FTZ R2, R190, R2, !PT ;  /* 0x00000002be027209 */ /* 0x000fc40007810000 */
[----:B------:R-:W-:Y:S02]  /*1e9e0*/  FSEL R0, R0, RZ, P5 ;  /* 0x000000ff00007208 */ /* 0x000fe40002800000 */
[----:B------:R-:W-:-:S03]  /*1e9f0*/  FMNMX.FTZ R2, R191, R2, !PT ;  /* 0x00000002bf027209 */ /* 0x000fc60007810000 */
[-CC-:B------:R-:W-:Y:S02]  /*1ea00*/  FFMA.FTZ R208, R184, R3.reuse, -R0.reuse ;  /* 0x00000003b8d07223 */ /* 0x180fe40000010800 */
[----:B------:R-:W2:Y:S01]  /*1ea10*/  LDL R184, [R1+0x50] ;  /* 0x0000500001b87983 */ /* 0x000ea20000100800 */
[----:B------:R-:W-:Y:S01]  /*1ea20*/  FMNMX.FTZ R2, R178, R2, !PT ;  /* 0x00000002b2027209 */ /* 0x000fe20007810000 */
[-CC-:B------:R-:W-:Y:S01]  /*1ea30*/  FFMA.FTZ R204, R176, R3.reuse, -R0.reuse ;  /* 0x00000003b0cc7223 */ /* 0x180fe20000010800 */
[----:B------:R-:W-:Y:S01]  /*1ea40*/  FSEL R176, R154, -INF , P2 ;  /* 0xff8000009ab07808 */ /* 0x000fe20001000000 */
[-CC-:B------:R-:W-:Y:S01]  /*1ea50*/  FFMA.FTZ R192, R152, R3.reuse, -R0.reuse ;  /* 0x0000000398c07223 */ /* 0x180fe20000010800 */
        /* <DEDUP_REMOVED lines=14> */
[-CC-:B------:R-:W-:Y:S01]  /*1eb40*/  FFMA.FTZ R200, R168, R3.reuse, -R0.reuse ;  /* 0x00000003a8c87223 */ /* 0x180fe20000010800 */
        /* <DEDUP_REMOVED lines=11> */
[----:B------:R-:W-:Y:S01]  /*1ec00*/  FFMA.FTZ R194, R157, R3, -R0 ;  /* 0x000000039dc27223 */ /* 0x000fe20000010800 */
[----:B------:R-:W-:Y:S01]  /*1ec10*/  FSEL R0, R4, RZ, P5 ;  /* 0x000000ff04007208 */ /* 0x000fe20002800000 */
[----:B------:R-:W-:Y:S01]  /*1ec20*/  MUFU.EX2 R208, R208 ;  /* 0x000000d000d07308 */ /* 0x000fe20000000800 */
[----:B------:R-:W-:Y:S01]  /*1ec30*/  FMNMX.FTZ R2, R162, R2, !PT ;  /* 0x00000002a2027209 */ /* 0x000fe20007810000 */
[----:B------:R-:W-:-:S02]  /*1ec40*/  VIADD R10, R10, 0x38840 ;  /* 0x000388400a0a7836 */ /* 0x000fc40000000000 */
[----:B------:R-:W-:Y:S01]  /*1ec50*/  FADD.FTZ R0, -R0, R20 ;  /* 0x0000001400007221 */ /* 0x000fe20000010100 */
[----:B------:R-:W-:-:S03]  /*1ec60*/  FMNMX.FTZ R2, R163, R2, !PT ;  /* 0x00000002a3027209 */ /* 0x000fc60007810000 */
[----:B------:R-:W-:Y:S01]  /*1ec70*/  FMUL.FTZ R0, R0, R3 ;  /* 0x0000000300007220 */ /* 0x000fe20000410000 */
[----:B------:R-:W-:Y:S01]  /*1ec80*/  FMNMX.FTZ R2, R166, R2, !PT ;  /* 0x00000002a6027209 */ /* 0x000fe20007810000 */
[----:B------:R-:W-:Y:S03]  /*1ec90*/  MUFU.EX2 R8, R8 ;  /* 0x0000000800087308 */ /* 0x000fe60000000800 */
[----:B------:R-:W-:-:S04]  /*1eca0*/  FMNMX.FTZ R2, R167, R2, !PT ;  /* 0x00000002a7027209 */ /* 0x000fc80007810000 */
[----:B------:R-:W-:Y:S01]  /*1ecb0*/  FMNMX.FTZ R2, R176, R2, !PT ;  /* 0x00000002b0027209 */ /* 0x000fe20007810000 */
[----:B------:R-:W0:Y:S03]  /*1ecc0*/  MUFU.EX2 R0, R0 ;  /* 0x0000000000007308 */ /* 0x000e260000000800 */
[----:B------:R-:W-:-:S04]  /*1ecd0*/  FMNMX.FTZ R2, R155, R2, !PT ;  /* 0x000000029b027209 */ /* 0x000fc80007810000 */
[----:B------:R-:W-:Y:S01]  /*1ece0*/  FMNMX.FTZ R2, R158, R2, !PT ;  /* 0x000000029e027209 */ /* 0x000fe20007810000 */
[----:B------:R-:W-:Y:S03]  /*1ecf0*/  MUFU.EX2 R210, R210 ;  /* 0x000000d200d27308 */ /* 0x000fe60000000800 */
[----:B------:R-:W-:-:S05]  /*1ed00*/  FMNMX.FTZ R2, R159, R2, !PT ;  /* 0x000000029f027209 */ /* 0x000fca0007810000 */
[----:B------:R-:W1:Y:S01]  /*1ed10*/  SHFL.BFLY PT, R5, R2, 0x2, 0x1f ;  /* 0x0c401f0002057f89 */ /* 0x000e6200000e0000 */
[----:B------:R-:W-:Y:S01]  /*1ed20*/  MUFU.EX2 R7, R7 ;  /* 0x0000000700077308 */ /* 0x000fe20000000800 */
[----:B0-----:R-:W-:-:S07]  /*1ed30*/  FFMA.FTZ R227, R0, R227, R208 ;  /* 0x000000e300e37223 */ /* 0x001fce00000100d0 */
[----:B------:R-:W-:Y:S08]  /*1ed40*/  MUFU.EX2 R204, R204 ;  /* 0x000000cc00cc7308 */ /* 0x000ff00000000800 */
[----:B------:R-:W-:Y:S01]  /*1ed50*/  MUFU.EX2 R11, R11 ;  /* 0x0000000b000b7308 */ /* 0x000fe20000000800 */
[----:B-1----:R-:W-:-:S07]  /*1ed60*/  FMNMX.FTZ R2, R2, R5, !PT ;  /* 0x0000000502027209 */ /* 0x002fce0007810000 */
[----:B------:R-:W-:Y:S01]  /*1ed70*/  MUFU.EX2 R206, R206 ;  /* 0x000000ce00ce7308 */ /* 0x000fe20000000800 */
[----:B------:R-:W0:Y:S07]  /*1ed80*/  SHFL.BFLY PT, R5, R2, 0x1, 0x1f ;  /* 0x0c201f0002057f89 */ /* 0x000e2e00000e0000 */
[----:B------:R-:W-:Y:S08]  /*1ed90*/  MUFU.EX2 R154, R154 ;  /* 0x0000009a009a7308 */ /* 0x000ff00000000800 */
[----:B------:R-:W-:Y:S08]  /*1eda0*/  MUFU.EX2 R200, R200 ;  /* 0x000000c800c87308 */ /* 0x000ff00000000800 */
[----:B------:R-:W-:Y:S01]  /*1edb0*/  MUFU.EX2 R21, R21 ;  /* 0x0000001500157308 */ /* 0x000fe20000000800 */
[----:B0-----:R-:W-:-:S04]  /*1edc0*/  FMNMX.FTZ R5, R2, R5, !PT ;  /* 0x0000000502057209 */ /* 0x001fc80007810000 */
[C---:B------:R-:W-:Y:S01]  /*1edd0*/  FSETP.NEU.FTZ.AND P2, PT, R5.reuse, -INF , PT ;  /* 0xff8000000500780b */ /* 0x040fe20003f5d000 */
[C---:B------:R-:W-:Y:S02]  /*1ede0*/  FMUL.FTZ R156, R5.reuse, R3 ;  /* 0x00000003059c7220 */ /* 0x040fe40000410000 */
[----:B------:R-:W-:Y:S01]  /*1edf0*/  MUFU.EX2 R202, R202 ;  /* 0x000000ca00ca7308 */ /* 0x000fe20000000800 */
[----:B------:R-:W-:Y:S02]  /*1ee00*/  FSEL R2, R5, RZ, P2 ;  /* 0x000000ff05027208 */ /* 0x000fe40001000000 */
[----:B------:R-:W-:-:S03]  /*1ee10*/  FSEL R156, R156, RZ, P2 ;  /* 0x000000ff9c9c7208 */ /* 0x000fc60001000000 */
[----:B------:R-:W-:Y:S02]  /*1ee20*/  FADD.FTZ R2, -R2, R223 ;  /* 0x000000df02027221 */ /* 0x000fe40000010100 */
[----:B------:R-:W-:Y:S01]  /*1ee30*/  MUFU.EX2 R15, R15 ;  /* 0x0000000f000f7308 */ /* 0x000fe20000000800 */
[-CC-:B------:R-:W-:Y:S01]  /*1ee40*/  FFMA.FTZ R209, R186, R3.reuse, -R156.reuse ;  /* 0x00000003bad17223 */ /* 0x180fe2000001089c */
[-CC-:B------:R-:W-:Y:S01]  /*1ee50*/  FFMA.FTZ R161, R187, R3.reuse, -R156.reuse ;  /* 0x00000003bba17223 */ /* 0x180fe2000001089c */
[-C--:B------:R-:W-:Y:S01]  /*1ee60*/  FMUL.FTZ R2, R2, R3.reuse ;  /* 0x0000000302027220 */ /* 0x080fe20000410000 */
        /* <DEDUP_REMOVED lines=18> */
[----:B------:R-:W-:-:S02]  /*1ef90*/  FFMA.FTZ R195, R158, R3, -R156 ;  /* 0x000000039ec37223 */ /* 0x000fc4000001089c */
[----:B------:R-:W1:Y:S08]  /*1efa0*/  MUFU.EX2 R161, R161 ;  /* 0x000000a100a17308 */ /* 0x000e700000000800 */
[----:B------:R-:W3:Y:S01]  /*1efb0*/  MUFU.EX2 R211, R211 ;  /* 0x000000d300d37308 */ /* 0x000ee20000000800 */
[----:B0-----:R-:W-:-:S07]  /*1efc0*/  FFMA.FTZ R226, R2, R226, R209 ;  /* 0x000000e202e27223 */ /* 0x001fce00000100d1 */
[----:B------:R-:W0:Y:S08]  /*1efd0*/  MUFU.EX2 R160, R160 ;  /* 0x000000a000a07308 */ /* 0x000e300000000800 */
[----:B------:R-:W4:Y:S08]  /*1efe0*/  MUFU.EX2 R205, R205 ;  /* 0x000000cd00cd7308 */ /* 0x000f300000000800 */
[----:B------:R-:W5:Y:S08]  /*1eff0*/  MUFU.EX2 R157, R157 ;  /* 0x0000009d009d7308 */ /* 0x000f700000000800 */
[----:B------:R-:W5:Y:S08]  /*1f000*/  MUFU.EX2 R207, R207 ;  /* 0x000000cf00cf7308 */ /* 0x000f700000000800 */
[----:B------:R-:W5:Y:S08]  /*1f010*/  MUFU.EX2 R153, R153 ;  /* 0x0000009900997308 */ /* 0x000f700000000800 */
[----:B------:R-:W5:Y:S08]  /*1f020*/  MUFU.EX2 R201, R201 ;  /* 0x000000c900c97308 */ /* 0x000f700000000800 */
[----:B------:R-:W5:Y:S08]  /*1f030*/  MUFU.EX2 R20, R20 ;  /* 0x0000001400147308 */ /* 0x000f700000000800 */
[----:B------:R5:W-:Y:S08]  /*1f040*/  MUFU.EX2 R158, R163 ;  /* 0x000000a3009e7308 */ /* 0x000bf00000000800 */
[----:B------:R-:W5:Y:S08]  /*1f050*/  MUFU.EX2 R203, R203 ;  /* 0x000000cb00cb7308 */ /* 0x000f700000000800 */
[----:B------:R-:W5:Y:S08]  /*1f060*/  MUFU.EX2 R162, R175 ;  /* 0x000000af00a27308 */ /* 0x000f700000000800 */
[----:B------:R-:W5:Y:S08]  /*1f070*/  MUFU.EX2 R196, R196 ;  /* 0x000000c400c47308 */ /* 0x000f700000000800 */
[----:B------:R-:W5:Y:S08]  /*1f080*/  MUFU.EX2 R197, R197 ;  /* 0x000000c500c57308 */ /* 0x000f700000000800 */
[----:B------:R-:W5:Y:S08]  /*1f090*/  MUFU.EX2 R14, R14 ;  /* 0x0000000e000e7308 */ /* 0x000f700000000800 */
[----:B------:R-:W5:Y:S08]  /*1f0a0*/  MUFU.EX2 R198, R198 ;  /* 0x000000c600c67308 */ /* 0x000f700000000800 */
[----:B------:R-:W5:Y:S08]  /*1f0b0*/  MUFU.EX2 R199, R199 ;  /* 0x000000c700c77308 */ /* 0x000f700000000800 */
[----:B------:R-:W5:Y:S01]  /*1f0c0*/  MUFU.EX2 R13, R13 ;  /* 0x0000000d000d7308 */ /* 0x000f620000000800 */
[----:B--2---:R-:W-:-:S07]  /*1f0d0*/  PRMT R10, R184, 0x654, R10 ;  /* 0x00000654b80a7816 */ /* 0x004fce000000000a */
[----:B------:R-:W-:Y:S01]  /*1f0e0*/  MUFU.EX2 R192, R192 ;  /* 0x000000c000c07308 */ /* 0x000fe20000000800 */
[----:B------:R2:W-:Y:S07]  /*1f0f0*/  SYNCS.ARRIVE.TRANS64.RED.A1T0 RZ, [R10+URZ], RZ ;  /* 0x000000ff0aff79a7 */ /* 0x0005ee000810043f */
[----:B------:R-:W-:Y:S01]  /*1f100*/  MUFU.EX2 R193, R193 ;  /* 0x000000c100c17308 */ /* 0x000fe20000000800 */
[----:B--2---:R-:W-:Y:S01]  /*1f110*/  FFMA.FTZ R10, R159, R3, -R156 ;  /* 0x000000039f0a7223 */ /* 0x004fe2000001089c */
[----:B------:R-:W-:Y:S01]  /*1f120*/  FADD.FTZ R156, R8, R227 ;  /* 0x000000e3089c7221 */ /* 0x000fe20000010000 */
[----:B-1----:R-:W-:-:S03]  /*1f130*/  FADD.FTZ R159, R161, R226 ;  /* 0x000000e2a19f7221 */ /* 0x002fc60000010000 */
[----:B------:R-:W-:Y:S01]  /*1f140*/  FADD.FTZ R156, R210, R156 ;  /* 0x0000009cd29c7221 */ /* 0x000fe20000010000 */
[----:B---3--:R-:W-:Y:S01]  /*1f150*/  FADD.FTZ R159, R211, R159 ;  /* 0x0000009fd39f7221 */ /* 0x008fe20000010000 */
[----:B------:R-:W-:Y:S02]  /*1f160*/  MUFU.EX2 R12, R12 ;  /* 0x0000000c000c7308 */ /* 0x000fe40000000800 */
[----:B------:R-:W-:Y:S01]  /*1f170*/  FADD.FTZ R156, R7, R156 ;  /* 0x0000009c079c7221 */ /* 0x000fe20000010000 */
[----:B0-----:R-:W-:-:S03]  /*1f180*/  FADD.FTZ R159, R160, R159 ;  /* 0x0000009fa09f7221 */ /* 0x001fc60000010000 */
[----:B------:R-:W-:Y:S01]  /*1f190*/  FADD.FTZ R156, R204, R156 ;  /* 0x0000009ccc9c7221 */ /* 0x000fe20000010000 */
[----:B----4-:R-:W-:Y:S01]  /*1f1a0*/  FADD.FTZ R159, R205, R159 ;  /* 0x0000009fcd9f7221 */ /* 0x010fe20000010000 */
[----:B------:R-:W-:Y:S02]  /*1f1b0*/  MUFU.EX2 R155, R155 ;  /* 0x0000009b009b7308 */ /* 0x000fe40000000800 */
[----:B------:R-:W-:Y:S01]  /*1f1c0*/  FADD.FTZ R156, R11, R156 ;  /* 0x0000009c0b9c7221 */ /* 0x000fe20000010000 */
[----:B-----5:R-:W-:-:S03]  /*1f1d0*/  FADD.FTZ R163, R157, R159 ;  /* 0x0000009f9da37221 */ /* 0x020fc60000010000 */
[----:B------:R-:W-:Y:S01]  /*1f1e0*/  FADD.FTZ R159, R206, R156 ;  /* 0x0000009cce9f7221 */ /* 0x000fe20000010000 */
[----:B------:R-:W-:Y:S01]  /*1f1f0*/  FADD.FTZ R163, R207, R163 ;  /* 0x000000a3cfa37221 */ /* 0x000fe20000010000 */
[----:B------:R-:W0:Y:S02]  /*1f200*/  MUFU.EX2 R156, R167 ;  /* 0x000000a7009c7308 */ /* 0x000e240000000800 */
[----:B------:R-:W-:Y:S01]  /*1f210*/  FADD.FTZ R159, R154, R159 ;  /* 0x0000009f9a9f7221 */ /* 0x000fe20000010000 */
[----:B------:R-:W-:-:S03]  /*1f220*/  FADD.FTZ R163, R153, R163 ;  /* 0x000000a399a37221 */ /* 0x000fc60000010000 */
[----:B------:R-:W-:Y:S01]  /*1f230*/  FADD.FTZ R159, R200, R159 ;  /* 0x0000009fc89f7221 */ /* 0x000fe20000010000 */
[----:B------:R-:W-:Y:S01]  /*1f240*/  FADD.FTZ R163, R201, R163 ;  /* 0x000000a3c9a37221 */ /* 0x000fe20000010000 */
[----:B------:R-:W1:Y:S02]  /*1f250*/  MUFU.EX2 R152, R152 ;  /* 0x0000009800987308 */ /* 0x000e640000000800 */
[----:B------:R-:W-:Y:S01]  /*1f260*/  FADD.FTZ R159, R21, R159 ;  /* 0x0000009f159f7221 */ /* 0x000fe20000010000 */
[----:B------:R-:W-:-:S03]  /*1f270*/  FADD.FTZ R163, R20, R163 ;  /* 0x000000a314a37221 */ /* 0x000fc60000010000 */
[----:B------:R-:W-:Y:S01]  /*1f280*/  FADD.FTZ R159, R202, R159 ;  /* 0x0000009fca9f7221 */ /* 0x000fe20000010000 */
[----:B------:R-:W-:Y:S01]  /*1f290*/  FADD.FTZ R163, R203, R163 ;  /* 0x000000a3cba37221 */ /* 0x000fe20000010000 */
[----:B------:R-:W2:Y:S02]  /*1f2a0*/  MUFU.EX2 R195, R195 ;  /* 0x000000c300c37308 */ /* 0x000ea40000000800 */
[----:B------:R-:W-:Y:S01]  /*1f2b0*/  FADD.FTZ R159, R15, R159 ;  /* 0x0000009f0f9f7221 */ /* 0x000fe20000010000 */
[----:B------:R-:W-:-:S03]  /*1f2c0*/  FADD.FTZ R163, R162, R163 ;  /* 0x000000a3a2a37221 */ /* 0x000fc60000010000 */
[----:B------:R-:W-:Y:S01]  /*1f2d0*/  FADD.FTZ R159, R196, R159 ;  /* 0x0000009fc49f7221 */ /* 0x000fe20000010000 */
[----:B------:R-:W-:Y:S01]  /*1f2e0*/  FADD.FTZ R163, R197, R163 ;  /* 0x000000a3c5a37221 */ /* 0x000fe20000010000 */
[----:B------:R-:W3:Y:S02]  /*1f2f0*/  MUFU.EX2 R194, R194 ;  /* 0x000000c200c27308 */ /* 0x000ee40000000800 */
[----:B------:R-:W-:Y:S01]  /*1f300*/  FADD.FTZ R159, R14, R159 ;  /* 0x0000009f0e9f7221 */ /* 0x000fe20000010000 */
[----:B------:R-:W-:-:S03]  /*1f310*/  FADD.FTZ R163, R158, R163 ;  /* 0x000000a39ea37221 */ /* 0x000fc60000010000 */
[----:B------:R-:W-:Y:S01]  /*1f320*/  FADD.FTZ R159, R198, R159 ;  /* 0x0000009fc69f7221 */ /* 0x000fe20000010000 */
[----:B------:R-:W-:Y:S01]  /*1f330*/  FADD.FTZ R163, R199, R163 ;  /* 0x000000a3c7a37221 */ /* 0x000fe20000010000 */
[----:B------:R-:W4:Y:S02]  /*1f340*/  MUFU.EX2 R10, R10 ;  /* 0x0000000a000a7308 */ /* 0x000f240000000800 */
[----:B------:R-:W-:Y:S01]  /*1f350*/  FADD.FTZ R159, R13, R159 ;  /* 0x0000009f0d9f7221 */ /* 0x000fe20000010000 */
[----:B0-----:R-:W-:-:S03]  /*1f360*/  FADD.FTZ R163, R156, R163 ;  /* 0x000000a39ca37221 */ /* 0x001fc60000010000 */
[----:B------:R-:W-:Y:S01]  /*1f370*/  FADD.FTZ R159, R192, R159 ;  /* 0x0000009fc09f7221 */ /* 0x000fe20000010000 */
[----:B------:R-:W-:-:S03]  /*1f380*/  FADD.FTZ R163, R193, R163 ;  /* 0x000000a3c1a37221 */ /* 0x000fc60000010000 */
[----:B------:R-:W-:Y:S01]  /*1f390*/  FADD.FTZ R159, R12, R159 ;  /* 0x0000009f0c9f7221 */ /* 0x000fe20000010000 */
[----:B------:R-:W-:-:S03]  /*1f3a0*/  FADD.FTZ R163, R155, R163 ;  /* 0x000000a39ba37221 */ /* 0x000fc60000010000 */
[----:B-1----:R-:W-:Y:S01]  /*1f3b0*/  FADD.FTZ R159, R152, R159 ;  /* 0x0000009f989f7221 */ /* 0x002fe20000010000 */
[----:B--2---:R-:W-:-:S03]  /*1f3c0*/  FADD.FTZ R163, R195, R163 ;  /* 0x000000a3c3a37221 */ /* 0x004fc60000010000 */
[----:B---3--:R-:W-:Y:S01]  /*1f3d0*/  FADD.FTZ R227, R194, R159 ;  /* 0x0000009fc2e37221 */ /* 0x008fe20000010000 */
[----:B----4-:R-:W-:Y:S01]  /*1f3e0*/  FADD.FTZ R226, R10, R163 ;  /* 0x000000a30ae27221 */ /* 0x010fe20000010000 */
[----:B------:R-:W-:Y:S06]  /*1f3f0*/  @!P0 BRA `(.L_x_2912) ;  /* 0x0000000000048947 */ /* 0x000fec0003800000 */
[----:B------:R-:W-:Y:S01]  /*1f400*/  BPT.TRAP 0x1 ;  /* 0x000000040000795c */ /* 0x000fe20000300000 */
.L_x_2912:
        /* <DEDUP_REMOVED lines=8> */
[----:B------:R-:W-:Y:S01]  /*1f490*/  F2FP.BF16.F32.PACK_AB R201, R20, R201 ;  /* 0x000000c914c9723e */ /* 0x000fe200000010ff */
[----:B------:R-:W-:Y:S01]  /*1f4a0*/  IMAD.MOV.U32 R20, RZ, RZ, R4 ;  /* 0x000000ffff147224 */ /* 0x000fe200078e0004 */
[----:B------:R0:W-:Y:S01]  /*1f4b0*/  SYNCS.ARRIVE.TRANS64.RED.A1T0 RZ, [R6+URZ], RZ ;  /* 0x000000ff06ff79a7 */ /* 0x0001e2000810043f */
        /* <DEDUP_REMOVED lines=17> */
[C---:B--2---:R-:W-:Y:S01]  /*1f5d0*/  ISETP.GT.AND P2, PT, R9.reuse, R159, PT ;  /* 0x0000009f0900720c */ /* 0x044fe20003f44270 */
[----:B------:R-:W-:-:S12]  /*1f5e0*/  VIADD R9, R9, 0xffffffff ;  /* 0xffffffff09097836 */ /* 0x000fd80000000000 */
[----:B0-----:R-:W-:Y:S05]  /*1f5f0*/  @P2 BRA `(.L_x_2913) ;  /* 0xffffffb000282947 */ /* 0x001fea000383ffff */
[----:B------:R-:W-:Y:S05]  /*1f600*/  BSYNC B1 ;  /* 0x0000000000017941 */ /* 0x000fea0003800000 */
.L_x_2900:
[----:B------:R-:W-:Y:S05]  /*1f610*/  BSYNC B0 ;  /* 0x0000000000007941 */ /* 0x000fea0003800000 */
.L_x_2899:
[----:B------:R-:W-:Y:S01]  /*1f620*/  ISETP.GE.AND P1, PT, R9, RZ, PT ;  /* 0x000000ff0900720c */ /* 0x000fe20003f26270 */
[----:B------:R-:W-:-:S12]  /*1f630*/  BSSY B0, `(.L_x_2914) ;  /* 0x0000494000007945 */ /* 0x000fd80003800000 */
[----:B------:R-:W-:Y:S05]  /*1f640*/  @!P1 BRA `(.L_x_2915) ;  /* 0x0000004800489947 */ /* 0x000fea0003800000 */
[----:B------:R-:W-:Y:S02]  /*1f650*/  IMAD.MOV.U32 R20, RZ, RZ, R5 ;  /* 0x000000ffff147224 */ /* 0x000fe400078e0005 */
[----:B------:R-:W-:Y:S02]  /*1f660*/  IMAD.MOV.U32 R11, RZ, RZ, R4 ;  /* 0x000000ffff0b7224 */ /* 0x000fe400078e0004 */
[----:B------:R-:W-:Y:S02]  /*1f670*/  IMAD.MOV.U32 R10, RZ, RZ, R225 ;  /* 0x000000ffff0a7224 */ /* 0x000fe400078e00e1 */
[----:B------:R-:W-:-:S07]  /*1f680*/  IMAD.MOV.U32 R8, RZ, RZ, R219 ;  /* 0x000000ffff087224 */ /* 0x000fce00078e00db */
.L_x_2928:
[----:B------:R-:W-:-:S05]  /*1f690*/  VIADD R219, R8, 0x1 ;  /* 0x0000000108db7836 */ /* 0x000fca0000000000 */
[----:B------:R-:W-:-:S04]  /*1f6a0*/  ISETP.NE.AND P1, PT, R219, 0x2, PT ;  /* 0x00000002db00780c */ /* 0x000fc80003f25270 */
[----:B------:R-:W-:Y:S02]  /*1f6b0*/  SEL R225, RZ, 0x1, P1 ;  /* 0x00000001ffe17807 */ /* 0x000fe40000800000 */
[----:B------:R-:W-:Y:S02]  /*1f6c0*/  SEL R219, R219, RZ, P1 ;  /* 0x000000ffdbdb7207 */ /* 0x000fe40000800000 */
[----:B------:R-:W-:Y:S01]  /*1f6d0*/  LOP3.LUT R225, R10, R225, RZ, 0x3c, !PT ;  /* 0x000000e10ae17212 */ /* 0x000fe200078e3cff */
[----:B------:R-:W-:Y:S06]  /*1f6e0*/  @!P0 BRA `(.L_x_2916) ;  /* 0x0000000000048947 */ /* 0x000fec0003800000 */
[----:B------:R-:W-:Y:S01]  /*1f6f0*/  BPT.TRAP 0x1 ;  /* 0x000000040000795c */ /* 0x000fe20000300000 */
.L_x_2916:
[----:B------:R-:W-:Y:S01]  /*1f700*/  IMAD R3, R219, 0x8, R22 ;  /* 0x00000008db037824 */ /* 0x000fe200078e0216 */
[----:B------:R-:W-:-:S04]  /*1f710*/  SHF.L.U32 R6, R225, 0x1f, RZ ;  /* 0x0000001fe1067819 */ /* 0x000fc800000006ff */
[----:B------:R0:W1:Y:S01]  /*1f720*/  SYNCS.PHASECHK.TRANS64.TRYWAIT P1, [R3+URZ+0x38830], R6 ;  /* 0x03883006030075a7 */ /* 0x000062000802017f */
[----:B------:R-:W-:Y:S05]  /*1f730*/  @!P0 BRA `(.L_x_2917) ;  /* 0x0000000000048947 */ /* 0x000fea0003800000 */
[----:B------:R-:W-:Y:S01]  /*1f740*/  BPT.TRAP 0x1 ;  /* 0x000000040000795c */ /* 0x000fe20000300000 */
.L_x_2917:
        /* <DEDUP_REMOVED lines=8> */
.L_x_2919:
[----:B------:R-:W-:Y:S05]  /*1f7d0*/  BSYNC B1 ;  /* 0x0000000000017941 */ /* 0x000fea0003800000 */
.L_x_2918:
[----:B------:R-:W2:Y:S04]  /*1f7e0*/  LDL.64 R152, [R1+0x38] ;  /* 0x0000380001987983 */ /* 0x000ea80000100a00 */
[----:B------:R-:W3:Y:S04]  /*1f7f0*/  LDL.64 R156, [R1+0x48] ;  /* 0x00004800019c7983 */ /* 0x000ee80000100a00 */
[----:B------:R-:W4:Y:S01]  /*1f800*/  LDL.64 R154, [R1+0x40] ;  /* 0x00004000019a7983 */ /* 0x000f220000100a00 */
[----:B------:R-:W-:Y:S02]  /*1f810*/  R2UR UR10, R4 ;  /* 0x00000000040a72ca */ /* 0x000fe400000e0000 */
[----:B------:R-:W-:Y:S01]  /*1f820*/  R2UR UR11, R5 ;  /* 0x00000000050b72ca */ /* 0x000fe200000e0000 */
[----:B------:R-:W-:Y:S01]  /*1f830*/  WARPGROUP.ARRIVE ;  /* 0x00000000000079c5 */ /* 0x000fe20000000000 */
[----:B01----:R-:W-:-:S02]  /*1f840*/  IMAD.MOV.U32 R6, RZ, RZ, R12 ;  /* 0x000000ffff067224 */ /* 0x003fc400078e000c */
[----:B------:R-:W-:-:S03]  /*1f850*/  IMAD.MOV.U32 R7, RZ, RZ, 0x40000040 ;  /* 0x40000040ff077424 */ /* 0x000fc600078e00ff */
[----:B------:R-:W-:Y:S02]  /*1f860*/  R2UR UR6, R6 ;  /* 0x00000000060672ca */ /* 0x000fe400000e0000 */
[----:B------:R-:W-:Y:S01]  /*1f870*/  R2UR UR7, R7 ;  /* 0x00000000070772ca */ /* 0x000fe200000e0000 */
[C---:B------:R-:W-:Y:S02]  /*1f880*/  VIADD R6, R4.reuse, 0x100 ;  /* 0x0000010004067836 */ /* 0x040fe40000000000 */
[----:B------:R-:W-:Y:S02]  /*1f890*/  IMAD.MOV.U32 R7, RZ, RZ, 0x40000040 ;  /* 0x40000040ff077424 */ /* 0x000fe400078e00ff */
[----:B------:R-:W-:Y:S02]  /*1f8a0*/  VIADD R12, R4, 0x180 ;  /* 0x00000180040c7836 */ /* 0x000fe40000000000 */
[----:B------:R-:W-:Y:S01]  /*1f8b0*/  IMAD.MOV.U32 R13, RZ, RZ, 0x40000040 ;  /* 0x40000040ff0d7424 */ /* 0x000fe200078e00ff */
[----:B--2---:R-:W-:-:S02]  /*1f8c0*/  R2UR UR46, R152 ;  /* 0x00000000982e72ca */ /* 0x004fc400000e0000 */
[----:B------:R-:W-:Y:S02]  /*1f8d0*/  R2UR UR47, R153 ;  /* 0x00000000992f72ca */ /* 0x000fe400000e0000 */
        /* <DEDUP_REMOVED lines=860> */
.L_x_2921:
[----:B------:R-:W-:Y:S01]  /*22ea0*/  SHF.L.U32 R0, R10, 0x1f, RZ ;  /* 0x0000001f0a007819 */ /* 0x000fe200000006ff */
[----:B------:R-:W-:-:S04]  /*22eb0*/  IMAD R6, R8, 0x8, R22 ;  /* 0x0000000808067824 */ /* 0x000fc800078e0216 */
[----:B------:R0:W1:Y:S01]  /*22ec0*/  SYNCS.PHASECHK.TRANS64.TRYWAIT P1, [R6+URZ+0x38850], R0 ;  /* 0x03885000060075a7 */ /* 0x000062000802017f */
[----:B------:R-:W-:Y:S05]  /*22ed0*/  @!P0 BRA `(.L_x_2922) ;  /* 0x0000000000048947 */ /* 0x000fea0003800000 */
[----:B------:R-:W-:Y:S01]  /*22ee0*/  BPT.TRAP 0x1 ;  /* 0x000000040000795c */ /* 0x000fe20000300000 */
.L_x_2922:
[----:B------:R-:W-:Y:S04]  /*22ef0*/  BSSY B1, `(.L_x_2923) ;  /* 0x0000004000017945 */ /* 0x000fe80003800000 */
[----:B-1----:R-:W-:Y:S05]  /*22f00*/  @P1 BRA `(.L_x_2924) ;  /* 0x0000000000081947 */ /* 0x002fea0003800000 */
[----:B------:R-:W1:Y:S02]  /*22f10*/  SYNCS.PHASECHK.TRANS64.TRYWAIT P1, [R6+URZ+0x38850], R0 ;  /* 0x03885000060075a7 */ /* 0x000e64000802017f */
[----:B-1----:R-:W-:Y:S05]  /*22f20*/  @!P1 BRA `(.L_x_2925) ;  /* 0x000000e800609947 */ /* 0x002fea0003800000 */
.L_x_2924:
[----:B------:R-:W-:Y:S05]  /*22f30*/  BSYNC B1 ;  /* 0x0000000000017941 */ /* 0x000fea0003800000 */
.L_x_2923:
        /* <DEDUP_REMOVED lines=45> */
.L_x_2926:
[----:B------:R-:W2:Y:S01]  /*23210*/  LDL R223, [R1+0x50] ;  /* 0x0000500001df7983 */ /* 0x000ea20000100800 */
        /* <DEDUP_REMOVED lines=51> */
[-C--:B------:R-:W-:Y:S01]  /*23550*/  FFMA.FTZ R192, R152, R3.reuse, -R8 ;  /* 0x0000000398c07223 */ /* 0x080fe20000010808 */
[C---:B------:R-:W-:Y:S01]  /*23560*/  FADD.FTZ R2, -R5.reuse, R20 ;  /* 0x0000001405027221 */ /* 0x040fe20000010100 */
[-C--:B------:R-:W-:Y:S01]  /*23570*/  FMUL.FTZ R152, R5, R3.reuse ;  /* 0x0000000305987220 */ /* 0x080fe20000410000 */
[-C--:B------:R-:W-:Y:S01]  /*23580*/  FMUL.FTZ R0, R0, R3.reuse ;  /* 0x0000000300007220 */ /* 0x080fe20000410000 */
[-C--:B------:R-:W-:Y:S01]  /*23590*/  FFMA.FTZ R208, R184, R3.reuse, -R8 ;  /* 0x00000003b8d07223 */ /* 0x080fe20000010808 */
        /* <DEDUP_REMOVED lines=24> */
[-C--:B------:R-:W-:Y:S01]  /*23720*/  FFMA.FTZ R8, R157, R3.reuse, -R8 ;  /* 0x000000039d087223 */ /* 0x080fe20000010808 */
        /* <DEDUP_REMOVED lines=10> */
[-CC-:B------:R-:W-:Y:S01]  /*237d0*/  FFMA.FTZ R175, R175, R3.reuse, -R152.reuse ;  /* 0x00000003afaf7223 */ /* 0x180fe20000010898 */
[----:B------:R-:W-:Y:S01]  /*237e0*/  FFMA.FTZ R197, R162, R3, -R152 ;  /* 0x00000003a2c57223 */ /* 0x000fe20000010898 */
[----:B------:R-:W3:Y:S01]  /*237f0*/  MUFU.EX2 R21, R21 ;  /* 0x0000001500157308 */ /* 0x000ee20000000800 */
[----:B0-----:R-:W-:Y:S01]  /*23800*/  FFMA.FTZ R227, R0, R227, R208 ;  /* 0x000000e300e37223 */ /* 0x001fe200000100d0 */
[-CC-:B------:R-:W-:Y:S01]  /*23810*/  FFMA.FTZ R163, R163, R3.reuse, -R152.reuse ;  /* 0x00000003a3a37223 */ /* 0x180fe20000010898 */
[-CC-:B------:R-:W-:Y:S01]  /*23820*/  FFMA.FTZ R199, R166, R3.reuse, -R152.reuse ;  /* 0x00000003a6c77223 */ /* 0x180fe20000010898 */
[-CC-:B------:R-:W-:Y:S01]  /*23830*/  FFMA.FTZ R167, R167, R3.reuse, -R152.reuse ;  /* 0x00000003a7a77223 */ /* 0x180fe20000010898 */
[-CC-:B------:R-:W-:Y:S01]  /*23840*/  FFMA.FTZ R154, R155, R3.reuse, -R152.reuse ;  /* 0x000000039b9a7223 */ /* 0x180fe20000010898 */
[-CC-:B------:R-:W-:Y:S01]  /*23850*/  FFMA.FTZ R195, R158, R3.reuse, -R152.reuse ;  /* 0x000000039ec37223 */ /* 0x180fe20000010898 */
[----:B------:R-:W-:Y:S01]  /*23860*/  FFMA.FTZ R152, R159, R3, -R152 ;  /* 0x000000039f987223 */ /* 0x000fe20000010898 */
[----:B------:R-:W0:Y:S01]  /*23870*/  MUFU.EX2 R160, R160 ;  /* 0x000000a000a07308 */ /* 0x000e220000000800 */
[----:B-1----:R-:W-:Y:S01]  /*23880*/  FFMA.FTZ R226, R2, R226, R209 ;  /* 0x000000e202e27223 */ /* 0x002fe200000100d1 */
[----:B------:R-:W-:-:S04]  /*23890*/  IMAD R161, R219, 0x8, R22 ;  /* 0x00000008dba17824 */ /* 0x000fc800078e0216 */
[----:B------:R-:W-:Y:S02]  /*238a0*/  VIADD R164, R161, 0x38840 ;  /* 0x00038840a1a47836 */ /* 0x000fe40000000000 */
[----:B------:R-:W1:Y:S01]  /*238b0*/  MUFU.EX2 R210, R210 ;  /* 0x000000d200d27308 */ /* 0x000e620000000800 */
[----:B---3--:R-:W-:-:S07]  /*238c0*/  FADD.FTZ R155, R21, R227 ;  /* 0x000000e3159b7221 */ /* 0x008fce0000010000 */
[----:B------:R-:W3:Y:S01]  /*238d0*/  MUFU.EX2 R211, R211 ;  /* 0x000000d300d37308 */ /* 0x000ee20000000800 */
[----:B0-----:R-:W-:-:S07]  /*238e0*/  FADD.FTZ R159, R160, R226 ;  /* 0x000000e2a09f7221 */ /* 0x001fce0000010000 */
[----:B------:R-:W0:Y:S01]  /*238f0*/  MUFU.EX2 R20, R20 ;  /* 0x0000001400147308 */ /* 0x000e220000000800 */
[----:B-1----:R-:W-:-:S07]  /*23900*/  FADD.FTZ R155, R210, R155 ;  /* 0x0000009bd29b7221 */ /* 0x002fce0000010000 */
        /* <DEDUP_REMOVED lines=12> */
[----:B------:R-:W1:Y:S08]  /*239d0*/  MUFU.EX2 R207, R207 ;  /* 0x000000cf00cf7308 */ /* 0x000e700000000800 */
[----:B------:R-:W4:Y:S08]  /*239e0*/  MUFU.EX2 R14, R14 ;  /* 0x0000000e000e7308 */ /* 0x000f300000000800 */
[----:B------:R-:W5:Y:S08]  /*239f0*/  MUFU.EX2 R153, R153 ;  /* 0x0000009900997308 */ /* 0x000f700000000800 */
[----:B------:R-:W5:Y:S01]  /*23a00*/  MUFU.EX2 R200, R200 ;  /* 0x000000c800c87308 */ /* 0x000f620000000800 */
[----:B--2---:R-:W-:-:S04]  /*23a10*/  PRMT R164, R223, 0x654, R164 ;  /* 0x00000654dfa47816 */ /* 0x004fc800000000a4 */
[----:B------:R2:W-:Y:S03]  /*23a20*/  SYNCS.ARRIVE.TRANS64.RED.A1T0 RZ, [R164+URZ], RZ ;  /* 0x000000ffa4ff79a7 */ /* 0x0005e6000810043f */
[----:B------:R-:W2:Y:S08]  /*23a30*/  MUFU.EX2 R201, R201 ;  /* 0x000000c900c97308 */ /* 0x000eb00000000800 */
[----:B------:R-:W2:Y:S08]  /*23a40*/  MUFU.EX2 R13, R13 ;  /* 0x0000000d000d7308 */ /* 0x000eb00000000800 */
[----:B------:R-:W2:Y:S08]  /*23a50*/  MUFU.EX2 R161, R171 ;  /* 0x000000ab00a17308 */ /* 0x000eb00000000800 */
[----:B------:R3:W-:Y:S08]  /*23a60*/  MUFU.EX2 R158, R163 ;  /* 0x000000a3009e7308 */ /* 0x0007f00000000800 */
[----:B------:R-:W2:Y:S01]  /*23a70*/  MUFU.EX2 R202, R202 ;  /* 0x000000ca00ca7308 */ /* 0x000ea20000000800 */
[----:B---3--:R-:W-:Y:S01]  /*23a80*/  FADD.FTZ R163, R156, R159 ;  /* 0x0000009f9ca37221 */ /* 0x008fe20000010000 */
[----:B0-----:R-:W-:-:S03]  /*23a90*/  FADD.FTZ R159, R206, R155 ;  /* 0x0000009bce9f7221 */ /* 0x001fc60000010000 */
[----:B-1----:R-:W-:Y:S01]  /*23aa0*/  FADD.FTZ R163, R207, R163 ;  /* 0x000000a3cfa37221 */ /* 0x002fe20000010000 */
[----:B----4-:R-:W-:Y:S02]  /*23ab0*/  FADD.FTZ R159, R14, R159 ;  /* 0x0000009f0e9f7221 */ /* 0x010fe40000010000 */
[----:B------:R-:W0:Y:S01]  /*23ac0*/  MUFU.EX2 R203, R203 ;  /* 0x000000cb00cb7308 */ /* 0x000e220000000800 */
[----:B-----5:R-:W-:Y:S01]  /*23ad0*/  FADD.FTZ R163, R153, R163 ;  /* 0x000000a399a37221 */ /* 0x020fe20000010000 */
[----:B------:R-:W-:-:S03]  /*23ae0*/  FADD.FTZ R159, R200, R159 ;  /* 0x0000009fc89f7221 */ /* 0x000fc60000010000 */
[----:B--2---:R-:W-:Y:S01]  /*23af0*/  FADD.FTZ R163, R201, R163 ;  /* 0x000000a3c9a37221 */ /* 0x004fe20000010000 */
[----:B------:R-:W-:Y:S02]  /*23b00*/  FADD.FTZ R159, R13, R159 ;  /* 0x0000009f0d9f7221 */ /* 0x000fe40000010000 */
[----:B------:R-:W1:Y:S01]  /*23b10*/  MUFU.EX2 R12, R12 ;  /* 0x0000000c000c7308 */ /* 0x000e620000000800 */
[----:B------:R-:W-:Y:S01]  /*23b20*/  FADD.FTZ R163, R161, R163 ;  /* 0x000000a3a1a37221 */ /* 0x000fe20000010000 */
[----:B------:R-:W-:-:S06]  /*23b30*/  FADD.FTZ R159, R202, R159 ;  /* 0x0000009fca9f7221 */ /* 0x000fcc0000010000 */
        /* <DEDUP_REMOVED lines=9> */
[----:B-1----:R-:W-:-:S04]  /*23bd0*/  FADD.FTZ R163, R197, R163 ;  /* 0x000000a3c5a37221 */ /* 0x002fc80000010000 */
[----:B------:R-:W-:-:S03]  /*23be0*/  FADD.FTZ R163, R158, R163 ;  /* 0x000000a39ea37221 */ /* 0x000fc60000010000 */
        /* <DEDUP_REMOVED lines=26> */
.L_x_2927:
[C---:B------:R-:W-:Y:S01]  /*23d90*/  ISETP.GT.AND P1, PT, R9.reuse, RZ, PT ;  /* 0x000000ff0900720c */ /* 0x040fe20003f24270 */
[----:B------:R-:W-:Y:S01]  /*23da0*/  VIADD R6, R6, 0x38860 ;  /* 0x0003886006067836 */ /* 0x000fe20000000000 */
[----:B------:R-:W-:Y:S01]  /*23db0*/  F2FP.BF16.F32.PACK_AB R210, R20, R210 ;  /* 0x000000d214d2723e */ /* 0x000fe200000010ff */
[----:B------:R-:W-:Y:S01]  /*23dc0*/  VIADD R9, R9, 0xffffffff ;  /* 0xffffffff09097836 */ /* 0x000fe20000000000 */
[----:B------:R-:W-:Y:S01]  /*23dd0*/  F2FP.BF16.F32.PACK_AB R196, R11, R196 ;  /* 0x000000c40bc4723e */ /* 0x000fe200000010ff */
[----:B------:R-:W-:Y:S01]  /*23de0*/  IMAD.MOV.U32 R20, RZ, RZ, R5 ;  /* 0x000000ffff147224 */ /* 0x000fe200078e0005 */
[----:B------:R-:W-:Y:S01]  /*23df0*/  PRMT R6, R223, 0x654, R6 ;  /* 0x00000654df067816 */ /* 0x000fe20000000006 */
[----:B------:R-:W-:Y:S01]  /*23e00*/  IMAD.MOV.U32 R11, RZ, RZ, R4 ;  /* 0x000000ffff0b7224 */ /* 0x000fe200078e0004 */
[----:B------:R-:W-:Y:S01]  /*23e10*/  F2FP.BF16.F32.PACK_AB R198, R10, R198 ;  /* 0x000000c60ac6723e */ /* 0x000fe200000010ff */
[----:B------:R-:W-:Y:S01]  /*23e20*/  IMAD.MOV.U32 R10, RZ, RZ, R225 ;  /* 0x000000ffff0a7224 */ /* 0x000fe200078e00e1 */
        /* <DEDUP_REMOVED lines=18> */
[----:B------:R-:W-:Y:S01]  /*23f50*/  F2FP.BF16.F32.PACK_AB R195, R152, R195 ;  /* 0x000000c398c3723e */ /* 0x000fe200000010ff */
[----:B0-----:R-:W-:Y:S06]  /*23f60*/  @P1 BRA `(.L_x_2928) ;  /* 0xffffffb400c81947 */ /* 0x001fec000383ffff */
.L_x_2915:
[----:B------:R-:W-:Y:S05]  /*23f70*/  BSYNC B0 ;  /* 0x0000000000007941 */ /* 0x000fea0003800000 */
.L_x_2914:
        /* <DEDUP_REMOVED lines=131> */
.L_x_2929:
[----:B------:R-:W-:Y:S01]  /*247b0*/  IMAD R8, R219, 0x8, R22 ;  /* 0x00000008db087824 */ /* 0x000fe200078e0216 */
[----:B------:R-:W-:-:S04]  /*247c0*/  SHF.L.U32 R7, R225, 0x1f, RZ ;  /* 0x0000001fe1077819 */ /* 0x000fc800000006ff */
[----:B------:R0:W1:Y:S01]  /*247d0*/  SYNCS.PHASECHK.TRANS64.TRYWAIT P1, [R8+URZ+0x38850], R7 ;  /* 0x03885007080075a7 */ /* 0x000062000802017f */
[----:B------:R-:W-:Y:S05]  /*247e0*/  @!P0 BRA `(.L_x_2930) ;  /* 0x0000000000048947 */ /* 0x000fea0003800000 */
[----:B------:R-:W-:Y:S01]  /*247f0*/  BPT.TRAP 0x1 ;  /* 0x000000040000795c */ /* 0x000fe20000300000 */
.L_x_2930:
        /* <DEDUP_REMOVED lines=9> */
.L_x_2932:
[----:B------:R-:W-:Y:S05]  /*24890*/  BSYNC B0 ;  /* 0x0000000000007941 */ /* 0x000fea0003800000 */
.L_x_2931:
[----:B------:R-:W-:Y:S01]  /*248a0*/  IMAD.MOV.U32 R6, RZ, RZ, R0 ;  /* 0x000000ffff067224 */ /* 0x000fe200078e0000 */
[----:B------:R-:W-:Y:S01]  /*248b0*/  WARPGROUP.ARRIVE ;  /* 0x00000000000079c5 */ /* 0x000fe20000000000 */
[----:B01----:R-:W-:Y:S02]  /*248c0*/  IMAD.MOV.U32 R7, RZ, RZ, 0x40000040 ;  /* 0x40000040ff077424 */ /* 0x003fe400078e00ff */
[----:B------:R-:W-:Y:S01]  /*248d0*/  IMAD.MOV.U32 R2, RZ, RZ, RZ ;  /* 0x000000ffff027224 */ /* 0x000fe200078e00ff */
        /* <DEDUP_REMOVED lines=25> */
[----:B------:R-:W0:Y:S02]  /*24a70*/  SHFL.BFLY PT, R0, R227, 0x2, 0x1f ;  /* 0x0c401f00e3007f89 */ /* 0x000e2400000e0000 */
[----:B0-----:R-:W-:Y:S01]  /*24a80*/  FADD.FTZ R0, R0, R227 ;  /* 0x000000e300007221 */ /* 0x001fe20000010000 */
[----:B------:R-:W-:Y:S02]  /*24a90*/  WARPGROUP.DEPBAR.LE gsb0, 0x0 ;  /* 0x00008000000079c5 */ /* 0x000fe40000010000 */
[----:B------:R-:W-:-:S15]  /*24aa0*/  WARPGROUP.ARRIVE ;  /* 0x00000000000079c5 */ /* 0x000fde0000000000 */
[----:B------:R-:W-:-:S03]  /*24ab0*/  NOP ;  /* 0x0000000000007918 */ /* 0x000fc60000000000 */
[----:B------:R-:W-:Y:S01]  /*24ac0*/  HGMMA.64x256x16.F32.BF16 R24, R196, gdesc[UR4].tnspB, R24, gsb0 ;  /* 0x43e00004c4187df0 */ /* 0x000fe20008001818 */
[----:B------:R-:W-:Y:S02]  /*24ad0*/  R2UR UR6, R6 ;  /* 0x00000000060672ca */ /* 0x000fe400000e0000 */
[----:B------:R-:W-:Y:S02]  /*24ae0*/  R2UR UR7, R7 ;  /* 0x00000000070772ca */ /* 0x000fe400000e0000 */
[----:B------:R-:W0:Y:S02]  /*24af0*/  SHFL.BFLY PT, R7, R226, 0x2, 0x1f ;  /* 0x0c401f00e2077f89 */ /* 0x000e2400000e0000 */
[----:B0-----:R-:W-:Y:S02]  /*24b00*/  FADD.FTZ R6, R7, R226 ;  /* 0x000000e207067221 */ /* 0x001fe40000010000 */
[----:B------:R-:W0:Y:S04]  /*24b10*/  SHFL.BFLY PT, R7, R0, 0x1, 0x1f ;  /* 0x0c201f0000077f89 */ /* 0x000e2800000e0000 */
[----:B------:R-:W1:Y:S01]  /*24b20*/  SHFL.BFLY PT, R9, R6, 0x1, 0x1f ;  /* 0x0c201f0006097f89 */ /* 0x000e6200000e0000 */
[----:B0-----:R-:W-:Y:S01]  /*24b30*/  FADD.FTZ R13, R0, R7 ;  /* 0x00000007000d7221 */ /* 0x001fe20000010000 */
[----:B------:R-:W-:-:S02]  /*24b40*/  IMAD.MOV.U32 R7, RZ, RZ, RZ ;  /* 0x000000ffff077224 */ /* 0x000fc400078e00ff */
        /* <DEDUP_REMOVED lines=17> */
[----:B------:R-:W-:Y:S03]  /*24c60*/  HGMMA.64x256x16.F32.BF16 R24, R192, gdesc[UR4].tnspB, R24, gsb0 ;  /* 0x43e00004c0187df0 */ /* 0x000fe60008001818 */
[----:B------:R-:W-:Y:S02]  /*24c70*/  WARPGROUP.DEPBAR.LE gsb0, 0x0 ;  /* 0x00008000000079c5 */ /* 0x000fe40000010000 */
[----:B--23--:R-:W-:Y:S05]  /*24c80*/  @!P0 BRA `(.L_x_2934) ;  /* 0x0000000000048947 */ /* 0x00cfea0003800000 */
[----:B------:R-:W-:Y:S01]  /*24c90*/  BPT.TRAP 0x1 ;  /* 0x000000040000795c */ /* 0x000fe20000300000 */
.L_x_2934:
[----:B------:R-:W2:Y:S01]  /*24ca0*/  LDL.LU R3, [R1+0x50] ;  /* 0x0000500001037983 */ /* 0x000ea20000300800 */
[----:B------:R-:W-:Y:S02]  /*24cb0*/  VIADD R4, R8, 0x38860 ;  /* 0x0003886008047836 */ /* 0x000fe40000000000 */
[-C--:B------:R-:W-:Y:S01]  /*24cc0*/  FMUL.FTZ R8, R24, R7.reuse ;  /* 0x0000000718087220 */ /* 0x080fe20000410000 */
[----:B------:R-:W-:Y:S01]  /*24cd0*/  FMUL.FTZ R25, R25, R7 ;  /* 0x0000000719197220 */ /* 0x000fe20000410000 */
[----:B------:R-:W3:Y:S01]  /*24ce0*/  LDL.LU R5, [R1+0x88] ;  /* 0x0000880001057983 */ /* 0x000ee20000300800 */
[----:B------:R-:W-:-:S05]  /*24cf0*/  VIADD R219, R219, 0x1 ;  /* 0x00000001dbdb7836 */ /* 0x000fca0000000000 */
        /* <DEDUP_REMOVED lines=63> */
[-C--:B0-----:R-:W-:Y:S01]  /*250f0*/  FMUL.FTZ R26, R26, R2.reuse ;  /* 0x000000021a1a7220 */ /* 0x081fe20000410000 */
        /* <DEDUP_REMOVED lines=71> */
.L_x_2811:
[----:B------:R-:W0:Y:S08]  /*25570*/  S2UR UR4, SR_CgaCtaId ;  /* 0x00000000000479c3 */ /* 0x000e300000008800 */
[----:B------:R-:W-:Y:S01]  /*25580*/  BAR.SYNC.DEFER_BLOCKING 0x5, 0x180 ;  /* 0x0146000000007b1d */ /* 0x000fe20000010000 */
[----:B------:R-:W-:-:S05]  /*25590*/  MOV R22, 0x400 ;  /* 0x0000040000167802 */ /* 0x000fca0000000f00 */
[----:B------:R-:W-:Y:S01]  /*255a0*/  BSSY B0, `(.L_x_2935) ;  /* 0x00002f7000007945 */ /* 0x000fe20003800000 */
[----:B0-----:R-:W-:-:S05]  /*255b0*/  IMAD.U32 R2, RZ, RZ, UR4 ;  /* 0x00000004ff027e24 */ /* 0x001fca000f8e00ff */
[----:B------:R0:W-:Y:S01]  /*255c0*/  STL [R1+0x50], R2 ;  /* 0x0000500201007387 */ /* 0x0001e20000100800 */
[----:B------:R-:W-:-:S05]  /*255d0*/  LEA R22, R2, R22, 0x18 ;  /* 0x0000001602167211 */ /* 0x000fca00078ec0ff */
[----:B------:R0:W2:Y:S01]  /*255e0*/  LDS.128 R28, [R22+0x388d0] ;  /* 0x0388d000161c7984 */ /* 0x0000a20000000c00 */
[----:B------:R-:W-:Y:S06]  /*255f0*/  BAR.ARV 0x4, 0x180 ;  /* 0x0106000000007b1d */ /* 0x000fec0000002000 */
[----:B------:R-:W-:Y:S05]  /*25600*/  @P1 BRA `(.L_x_2936) ;  /* 0x0000002000441947 */ /* 0x000fea0003800000 */
[----:B0-----:R-:W3:Y:S04]  /*25610*/  LDL R2, [R1+0x8c] ;  /* 0x00008c0001027983 */ /* 0x001ee80000100800 */
[----:B------:R-:W4:Y:S04]  /*25620*/  LDL R179, [R1+0x7c] ;  /* 0x00007c0001b37983 */ /* 0x000f280000100800 */
[----:B------:R-:W4:Y:S04]  /*25630*/  LDL R180, [R1+0x78] ;  /* 0x0000780001b47983 */ /* 0x000f280000100800 */
[----:B------:R-:W4:Y:S01]  /*25640*/  LDL R178, [R1+0x68] ;  /* 0x0000680001b27983 */ /* 0x000f220000100800 */
[----:B-1----:R-:W0:Y:S01]  /*25650*/  S2R R5, SR_SWINHI ;  /* 0x0000000000057919 */ /* 0x002e220000002f00 */
[----:B------:R-:W-:Y:S01]  /*25660*/  F2FP.BF16.F32.PACK_AB R8, R25, R8 ;  /* 0x000000081908723e */ /* 0x000fe200000010ff */
[----:B------:R-:W-:Y:S01]  /*25670*/  ULDC.64 UR4, c[0x0][0xc00] ;  /* 0x0003000000047ab9 */ /* 0x000fe20000000a00 */
[----:B------:R-:W-:-:S02]  /*25680*/  MOV R20, R22 ;  /* 0x0000001600147202 */ /* 0x000fc40000000f00 */
[----:B0-----:R-:W-:Y:S02]  /*25690*/  MOV R21, R5 ;  /* 0x0000000500157202 */ /* 0x001fe40000000f00 */
[----:B------:R-:W-:Y:S02]  /*256a0*/  F2FP.BF16.F32.PACK_AB R9, R9, R26 ;  /* 0x0000001a0909723e */ /* 0x000fe400000010ff */
[----:B------:R-:W-:Y:S02]  /*256b0*/  F2FP.BF16.F32.PACK_AB R10, R3, R10 ;  /* 0x0000000a030a723e */ /* 0x000fe400000010ff */
[----:B------:R-:W-:Y:S02]  /*256c0*/  F2FP.BF16.F32.PACK_AB R11, R11, R4 ;  /* 0x000000040b0b723e */ /* 0x000fe400000010ff */
[----:B------:R-:W-:Y:S02]  /*256d0*/  F2FP.BF16.F32.PACK_AB R144, R145, R144 ;  /* 0x000000909190723e */ /* 0x000fe400000010ff */
[----:B------:R-:W-:-:S02]  /*256e0*/  F2FP.BF16.F32.PACK_AB R145, R147, R146 ;  /* 0x000000929391723e */ /* 0x000fc400000010ff */
[----:B------:R-:W-:Y:S02]  /*256f0*/  F2FP.BF16.F32.PACK_AB R146, R149, R148 ;  /* 0x000000949592723e */ /* 0x000fe400000010ff */
[----:B------:R-:W-:Y:S01]  /*25700*/  F2FP.BF16.F32.PACK_AB R147, R151, R150 ;  /* 0x000000969793723e */ /* 0x000fe200000010ff */
[----:B------:R-:W-:Y:S01]  /*25710*/  ULDC.64 UR6, c[0x0][0x208] ;  /* 0x0000820000067ab9 */ /* 0x000fe20000000a00 */
[----:B------:R-:W-:Y:S01]  /*25720*/  BAR.SYNC.DEFER_BLOCKING 0x1, 0x100 ;  /* 0x0044000000007b1d */ /* 0x000fe20000010000 */
[----:B---3--:R-:W-:-:S03]  /*25730*/  IMAD.WIDE R104, R2, 0x2, R20 ;  /* 0x0000000202687825 */ /* 0x008fc600078e0214 */
[C---:B------:R-:W-:Y:S02]  /*25740*/  IADD3 R64, P3, R104.reuse, 0x4000, RZ ;  /* 0x0000400068407810 */ /* 0x040fe40007f7e0ff */
[----:B------:R-:W-:Y:S02]  /*25750*/  IADD3 R12, P1, R104, 0x20, RZ ;  /* 0x00000020680c7810 */ /* 0x000fe40007f3e0ff */
[----:B------:R-:W-:-:S03]  /*25760*/  LOP3.LUT R100, R64, 0x380, RZ, 0xc0, !PT ;  /* 0x0000038040647812 */ /* 0x000fc600078ec0ff */
[--C-:B------:R-:W-:Y:S01]  /*25770*/  IMAD.X R13, RZ, RZ, R105.reuse, P1 ;  /* 0x000000ffff0d7224 */ /* 0x100fe200008e0669 */
[----:B------:R-:W-:Y:S02]  /*25780*/  SHF.R.U64 R100, R100, 0x3, RZ ;  /* 0x0000000364647819 */ /* 0x000fe400000012ff */
[----:B------:R-:W-:Y:S02]  /*25790*/  IADD3 R80, P1, R104, 0x8000, RZ ;  /* 0x0000800068507810 */ /* 0x000fe40007f3e0ff */
[----:B------:R-:W-:Y:S02]  /*257a0*/  LOP3.LUT R64, R100, R64, RZ, 0x3c, !PT ;  /* 0x0000004064407212 */ /* 0x000fe400078e3cff */
[----:B------:R-:W-:Y:S01]  /*257b0*/  LOP3.LUT R100, R80, 0x380, RZ, 0xc0, !PT ;  /* 0x0000038050647812 */ /* 0x000fe200078ec0ff */
[----:B------:R-:W-:Y:S01]  /*257c0*/  IMAD.X R65, RZ, RZ, R105, P3 ;  /* 0x000000ffff417224 */ /* 0x000fe200018e0669 */
[----:B------:R-:W-:Y:S02]  /*257d0*/  IADD3 R14, P0, R104, 0x40, RZ ;  /* 0x00000040680e7810 */ /* 0x000fe40007f1e0ff */
[----:B------:R-:W-:-:S02]  /*257e0*/  SHF.R.U64 R100, R100, 0x3, RZ ;  /* 0x0000000364647819 */ /* 0x000fc400000012ff */
[C---:B------:R-:W-:Y:S02]  /*257f0*/  IADD3 R72, P5, R104.reuse, 0x4040, RZ ;  /* 0x0000404068487810 */ /* 0x040fe40007fbe0ff */
[C---:B------:R-:W-:Y:S02]  /*25800*/  IADD3 R76, P2, R104.reuse, 0x4060, RZ ;  /* 0x00004060684c7810 */ /* 0x040fe40007f5e0ff */
[C---:B------:R-:W-:Y:S02]  /*25810*/  IADD3 R92, P3, R104.reuse, 0x8060, RZ ;  /* 0x00008060685c7810 */ /* 0x040fe40007f7e0ff */
[C---:B------:R-:W-:Y:S02]  /*25820*/  LOP3.LUT R5, R104.reuse, 0x380, RZ, 0xc0, !PT ;  /* 0x0000038068057812 */ /* 0x040fe400078ec0ff */
[C---:B------:R-:W-:Y:S02]  /*25830*/  IADD3 R60, P4, R104.reuse, 0x60, RZ ;  /* 0x00000060683c7810 */ /* 0x040fe40007f9e0ff */
[----:B------:R-:W-:-:S02]  /*25840*/  IADD3 R68, P6, R104, 0x4020, RZ ;  /* 0x0000402068447810 */ /* 0x000fc40007fde0ff */
[----:B------:R-:W-:Y:S02]  /*25850*/  LOP3.LUT R176, R14, 0x380, RZ, 0xc0, !PT ;  /* 0x000003800eb07812 */ /* 0x000fe400078ec0ff */
[----:B------:R-:W-:Y:S01]  /*25860*/  LOP3.LUT R80, R100, R80, RZ, 0x3c, !PT ;  /* 0x0000005064507212 */ /* 0x000fe200078e3cff */
[--C-:B------:R-:W-:Y:S01]  /*25870*/  IMAD.X R73, RZ, RZ, R105.reuse, P5 ;  /* 0x000000ffff497224 */ /* 0x100fe200028e0669 */
[----:B------:R-:W-:Y:S01]  /*25880*/  LOP3.LUT R177, R12, 0x380, RZ, 0xc0, !PT ;  /* 0x000003800cb17812 */ /* 0x000fe200078ec0ff */
[--C-:B------:R-:W-:Y:S01]  /*25890*/  IMAD.X R77, RZ, RZ, R105.reuse, P2 ;  /* 0x000000ffff4d7224 */ /* 0x100fe200010e0669 */
[----:B------:R-:W-:Y:S02]  /*258a0*/  LOP3.LUT R100, R92, 0x380, RZ, 0xc0, !PT ;  /* 0x000003805c647812 */ /* 0x000fe400078ec0ff */
[----:B------:R-:W-:Y:S01]  /*258b0*/  SHF.R.U64 R5, R5, 0x3, RZ ;  /* 0x0000000305057819 */ /* 0x000fe200000012ff */
[--C-:B------:R-:W-:Y:S01]  /*258c0*/  IMAD.X R15, RZ, RZ, R105.reuse, P0 ;  /* 0x000000ffff0f7224 */ /* 0x100fe200000e0669 */
[C---:B------:R-:W-:Y:S01]  /*258d0*/  IADD3 R2, P5, R104.reuse, 0xc020, RZ ;  /* 0x0000c02068027810 */ /* 0x040fe20007fbe0ff */
[--C-:B------:R-:W-:Y:S01]  /*258e0*/  IMAD.X R61, RZ, RZ, R105.reuse, P4 ;  /* 0x000000ffff3d7224 */ /* 0x100fe200020e0669 */
[----:B--2---:R-:W-:Y:S01]  /*258f0*/  IADD3 R28, P2, R104, 0xc040, RZ ;  /* 0x0000c040681c7810 */ /* 0x004fe20007f5e0ff */
[--C-:B------:R-:W-:Y:S01]  /*25900*/  IMAD.X R69, RZ, RZ, R105.reuse, P6 ;  /* 0x000000ffff457224 */ /* 0x100fe200030e0669 */
[----:B------:R-:W-:Y:S01]  /*25910*/  SHF.R.U64 R176, R176, 0x3, RZ ;  /* 0x00000003b0b07819 */ /* 0x000fe200000012ff */
[----:B------:R-:W-:Y:S01]  /*25920*/  IMAD.X R81, RZ, RZ, R105, P1 ;  /* 0x000000ffff517224 */ /* 0x000fe200008e0669 */
[----:B------:R-:W-:-:S02]  /*25930*/  IADD3 R84, P0, R104, 0x8020, RZ ;  /* 0x0000802068547810 */ /* 0x000fc40007f1e0ff */
[C---:B------:R-:W-:Y:S02]  /*25940*/  IADD3 R88, P4, R104.reuse, 0x8040, RZ ;  /* 0x0000804068587810 */ /* 0x040fe40007f9e0ff */
[C---:B------:R-:W-:Y:S02]  /*25950*/  IADD3 R96, P6, R104.reuse, 0xc000, RZ ;  /* 0x0000c00068607810 */ /* 0x040fe40007fde0ff */
[----:B------:R-:W-:Y:S02]  /*25960*/  IADD3 R128, P1, R104, 0xc060, RZ ;  /* 0x0000c06068807810 */ /* 0x000fe40007f3e0ff */
[----:B------:R-:W-:Y:S02]  /*25970*/  SHF.R.U64 R177, R177, 0x3, RZ ;  /* 0x00000003b1b17819 */ /* 0x000fe400000012ff */
[----:B------:R-:W-:Y:S02]  /*25980*/  SHF.R.U64 R100, R100, 0x3, RZ ;  /* 0x0000000364647819 */ /* 0x000fe400000012ff */
[----:B------:R-:W-:-:S02]  /*25990*/  LOP3.LUT R104, R5, R104, RZ, 0x3c, !PT ;  /* 0x0000006805687212 */ /* 0x000fc400078e3cff */
[----:B-----5:R-:W-:Y:S02]  /*259a0*/  LOP3.LUT R135, R60, 0x380, RZ, 0xc0, !PT ;  /* 0x000003803c877812 */ /* 0x020fe400078ec0ff */
[----:B------:R-:W-:Y:S02]  /*259b0*/  LOP3.LUT R25, R2, 0x380, RZ, 0xc0, !PT ;  /* 0x0000038002197812 */ /* 0x000fe400078ec0ff */
[----:B------:R-:W-:Y:S02]  /*259c0*/  LOP3.LUT R26, R28, 0x380, RZ, 0xc0, !PT ;  /* 0x000003801c1a7812 */ /* 0x000fe400078ec0ff */
[----:B------:R-:W-:Y:S02]  /*259d0*/  LOP3.LUT R14, R176, R14, RZ, 0x3c, !PT ;  /* 0x0000000eb00e7212 */ /* 0x000fe400078e3cff */
[----:B------:R-:W-:Y:S02]  /*259e0*/  LOP3.LUT R12, R177, R12, RZ, 0x3c, !PT ;  /* 0x0000000cb10c7212 */ /* 0x000fe400078e3cff */
[----:B------:R-:W-:-:S02]  /*259f0*/  LOP3.LUT R176, R72, 0x380, RZ, 0xc0, !PT ;  /* 0x0000038048b07812 */ /* 0x000fc400078ec0ff */
[----:B------:R-:W-:Y:S02]  /*25a00*/  LOP3.LUT R92, R100, R92, RZ, 0x3c, !PT ;  /* 0x0000005c645c7212 */ /* 0x000fe400078e3cff */
[----:B------:R-:W-:Y:S02]  /*25a10*/  LOP3.LUT R177, R68, 0x380, RZ, 0xc0, !PT ;  /* 0x0000038044b17812 */ /* 0x000fe400078ec0ff */
[----:B------:R-:W-:Y:S02]  /*25a20*/  MOV R104, R104 ;  /* 0x0000006800687202 */ /* 0x000fe40000000f00 */
[----:B------:R-:W-:Y:S02]  /*25a30*/  LOP3.LUT R100, R128, 0x380, RZ, 0xc0, !PT ;  /* 0x0000038080647812 */ /* 0x000fe400078ec0ff */
[----:B------:R-:W-:Y:S02]  /*25a40*/  SHF.R.U64 R135, R135, 0x3, RZ ;  /* 0x0000000387877819 */ /* 0x000fe400000012ff */
[----:B------:R-:W-:-:S02]  /*25a50*/  SHF.R.U64 R25, R25, 0x3, RZ ;  /* 0x0000000319197819 */ /* 0x000fc400000012ff */
[----:B------:R-:W-:Y:S01]  /*25a60*/  SHF.R.U64 R3, R26, 0x3, RZ ;  /* 0x000000031a037819 */ /* 0x000fe200000012ff */
[--C-:B------:R-:W-:Y:S01]  /*25a70*/  IMAD.X R85, RZ, RZ, R105.reuse, P0 ;  /* 0x000000ffff557224 */ /* 0x100fe200000e0669 */
[----:B------:R-:W-:Y:S01]  /*25a80*/  SHF.R.U64 R176, R176, 0x3, RZ ;  /* 0x00000003b0b07819 */ /* 0x000fe200000012ff */
[--C-:B------:R-:W-:Y:S01]  /*25a90*/  IMAD.X R89, RZ, RZ, R105.reuse, P4 ;  /* 0x000000ffff597224 */ /* 0x100fe200020e0669 */
[----:B------:R-:W-:Y:S01]  /*25aa0*/  SHF.R.U64 R177, R177, 0x3, RZ ;  /* 0x00000003b1b17819 */ /* 0x000fe200000012ff */
[--C-:B------:R-:W-:Y:S02]  /*25ab0*/  IMAD.X R93, RZ, RZ, R105.reuse, P3 ;  /* 0x000000ffff5d7224 */ /* 0x100fe400018e0669 */
[--C-:B------:R-:W-:Y:S02]  /*25ac0*/  IMAD.X R97, RZ, RZ, R105.reuse, P6 ;  /* 0x000000ffff617224 */ /* 0x100fe400030e0669 */
[--C-:B------:R-:W-:Y:S02]  /*25ad0*/  IMAD.X R101, RZ, RZ, R105.reuse, P5 ;  /* 0x000000ffff657224 */ /* 0x100fe400028e0669 */
[----:B------:R-:W-:-:S02]  /*25ae0*/  IMAD.X R5, RZ, RZ, R105, P2 ;  /* 0x000000ffff057224 */ /* 0x000fc400010e0669 */
[----:B------:R-:W-:Y:S01]  /*25af0*/  IMAD.X R27, RZ, RZ, R105, P1 ;  /* 0x000000ffff1b7224 */ /* 0x000fe200008e0669 */
[----:B------:R-:W-:Y:S01]  /*25b00*/  SHF.R.U64 R105, R100, 0x3, RZ ;  /* 0x0000000364697819 */ /* 0x000fe200000012ff */
[----:B------:R0:W-:Y:S01]  /*25b10*/  STSM.16.M88.4 [R104], R8 ;  /* 0x0000000868007844 */ /* 0x0001e20000000200 */
[----:B------:R-:W-:Y:S02]  /*25b20*/  LOP3.LUT R60, R135, R60, RZ, 0x3c, !PT ;  /* 0x0000003c873c7212 */ /* 0x000fe400078e3cff */
[----:B------:R-:W-:Y:S02]  /*25b30*/  LOP3.LUT R100, R25, R2, RZ, 0x3c, !PT ;  /* 0x0000000219647212 */ /* 0x000fe400078e3cff */
[----:B------:R-:W-:Y:S02]  /*25b40*/  LOP3.LUT R4, R3, R28, RZ, 0x3c, !PT ;  /* 0x0000001c03047212 */ /* 0x000fe400078e3cff */
[----:B------:R-:W-:Y:S01]  /*25b50*/  LOP3.LUT R135, R76, 0x380, RZ, 0xc0, !PT ;  /* 0x000003804c877812 */ /* 0x000fe200078ec0ff */
[----:B------:R-:W1:Y:S01]  /*25b60*/  LDC R28, c[0x0][0xbe8] ;  /* 0x0002fa00ff1c7b82 */ /* 0x000e620000000800 */
[----:B------:R-:W-:-:S02]  /*25b70*/  MOV R3, R12 ;  /* 0x0000000c00037202 */ /* 0x000fc40000000f00 */
[----:B------:R-:W-:Y:S02]  /*25b80*/  MOV R25, R14 ;  /* 0x0000000e00197202 */ /* 0x000fe40000000f00 */
[----:B------:R-:W-:Y:S02]  /*25b90*/  LOP3.LUT R72, R176, R72, RZ, 0x3c, !PT ;  /* 0x00000048b0487212 */ /* 0x000fe400078e3cff */
[----:B------:R-:W-:Y:S02]  /*25ba0*/  F2FP.BF16.F32.PACK_AB R12, R41, R158 ;  /* 0x0000009e290c723e */ /* 0x000fe400000010ff */
[----:B0-----:R-:W-:Y:S02]  /*25bb0*/  F2FP.BF16.F32.PACK_AB R8, R33, R32 ;  /* 0x000000202108723e */ /* 0x001fe400000010ff */
[----:B------:R-:W-:Y:S02]  /*25bc0*/  F2FP.BF16.F32.PACK_AB R9, R35, R34 ;  /* 0x000000222309723e */ /* 0x000fe400000010ff */
[----:B------:R-:W-:-:S02]  /*25bd0*/  F2FP.BF16.F32.PACK_AB R10, R37, R24 ;  /* 0x00000018250a723e */ /* 0x000fc400000010ff */
[----:B------:R-:W-:Y:S02]  /*25be0*/  F2FP.BF16.F32.PACK_AB R11, R39, R38 ;  /* 0x00000026270b723e */ /* 0x000fe400000010ff */
[----:B------:R-:W-:Y:S02]  /*25bf0*/  F2FP.BF16.F32.PACK_AB R13, R43, R42 ;  /* 0x0000002a2b0d723e */ /* 0x000fe400000010ff */
[----:B------:R-:W-:Y:S02]  /*25c00*/  F2FP.BF16.F32.PACK_AB R14, R45, R159 ;  /* 0x0000009f2d0e723e */ /* 0x000fe400000010ff */
[----:B------:R-:W-:Y:S02]  /*25c10*/  F2FP.BF16.F32.PACK_AB R15, R47, R46 ;  /* 0x0000002e2f0f723e */ /* 0x000fe400000010ff */
[----:B------:R-:W-:Y:S02]  /*25c20*/  LOP3.LUT R68, R177, R68, RZ, 0x3c, !PT ;  /* 0x00000044b1447212 */ /* 0x000fe400078e3cff */
[----:B------:R-:W-:-:S02]  /*25c30*/  LOP3.LUT R176, R84, 0x380, RZ, 0xc0, !PT ;  /* 0x0000038054b07812 */ /* 0x000fc400078ec0ff */
[----:B------:R-:W-:Y:S02]  /*25c40*/  LOP3.LUT R26, R105, R128, RZ, 0x3c, !PT ;  /* 0x00000080691a7212 */ /* 0x000fe400078e3cff */
[----:B------:R-:W-:Y:S02]  /*25c50*/  LOP3.LUT R177, R88, 0x380, RZ, 0xc0, !PT ;  /* 0x0000038058b17812 */ /* 0x000fe400078ec0ff */
[----:B------:R-:W-:Y:S01]  /*25c60*/  MOV R4, R4 ;  /* 0x0000000400047202 */ /* 0x000fe20000000f00 */
[----:B------:R-:W-:Y:S01]  /*25c70*/  STSM.16.M88.4 [R3], R8 ;  /* 0x0000000803007844 */ /* 0x000fe20000000200 */
[----:B------:R-:W-:Y:S01]  /*25c80*/  SHF.R.U64 R135, R135, 0x3, RZ ;  /* 0x0000000387877819 */ /* 0x000fe200000012ff */
[----:B------:R-:W0:Y:S01]  /*25c90*/  S2R R5, SR_TID.X ;  /* 0x0000000000057919 */ /* 0x000e220000002100 */
[----:B------:R-:W-:Y:S02]  /*25ca0*/  SHF.R.U64 R176, R176, 0x3, RZ ;  /* 0x00000003b0b07819 */ /* 0x000fe400000012ff */
[----:B------:R-:W-:Y:S01]  /*25cb0*/  MOV R2, R26 ;  /* 0x0000001a00027202 */ /* 0x000fe20000000f00 */
[----:B------:R2:W-:Y:S01]  /*25cc0*/  STSM.16.M88.4 [R25], R12 ;  /* 0x0000000c19007844 */ /* 0x0005e20000000200 */
[----:B------:R-:W-:-:S02]  /*25cd0*/  SHF.R.U64 R177, R177, 0x3, RZ ;  /* 0x00000003b1b17819 */ /* 0x000fc400000012ff */
[----:B------:R-:W-:Y:S02]  /*25ce0*/  MOV R60, R60 ;  /* 0x0000003c003c7202 */ /* 0x000fe40000000f00 */
[----:B------:R-:W-:Y:S02]  /*25cf0*/  F2FP.BF16.F32.PACK_AB R24, R49, R160 ;  /* 0x000000a03118723e */ /* 0x000fe400000010ff */
[----:B------:R-:W-:Y:S02]  /*25d00*/  F2FP.BF16.F32.PACK_AB R26, R53, R161 ;  /* 0x000000a1351a723e */ /* 0x000fe400000010ff */
[----:B------:R-:W-:Y:S02]  /*25d10*/  F2FP.BF16.F32.PACK_AB R27, R55, R54 ;  /* 0x00000036371b723e */ /* 0x000fe400000010ff */
[----:B------:R-:W-:Y:S02]  /*25d20*/  LOP3.LUT R76, R135, R76, RZ, 0x3c, !PT ;  /* 0x0000004c874c7212 */ /* 0x000fe400078e3cff */
[----:B------:R-:W-:-:S02]  /*25d30*/  MOV R64, R64 ;  /* 0x0000004000407202 */ /* 0x000fc40000000f00 */
[----:B------:R-:W-:Y:S02]  /*25d40*/  F2FP.BF16.F32.PACK_AB R32, R57, R162 ;  /* 0x000000a23920723e */ /* 0x000fe400000010ff */
[----:B--2---:R-:W-:Y:S02]  /*25d50*/  F2FP.BF16.F32.PACK_AB R25, R51, R50 ;  /* 0x000000323319723e */ /* 0x004fe400000010ff */
[----:B------:R-:W-:Y:S02]  /*25d60*/  F2FP.BF16.F32.PACK_AB R33, R59, R58 ;  /* 0x0000003a3b21723e */ /* 0x000fe400000010ff */
[----:B------:R-:W-:Y:S02]  /*25d70*/  F2FP.BF16.F32.PACK_AB R34, R36, R163 ;  /* 0x000000a32422723e */ /* 0x000fe400000010ff */
[----:B------:R-:W-:Y:S02]  /*25d80*/  F2FP.BF16.F32.PACK_AB R35, R63, R62 ;  /* 0x0000003e3f23723e */ /* 0x000fe400000010ff */
[----:B------:R-:W-:-:S02]  /*25d90*/  MOV R68, R68 ;  /* 0x0000004400447202 */ /* 0x000fc40000000f00 */
[----:B------:R-:W-:Y:S02]  /*25da0*/  F2FP.BF16.F32.PACK_AB R8, R40, R164 ;  /* 0x000000a42808723e */ /* 0x000fe400000010ff */
[----:B------:R-:W-:Y:S02]  /*25db0*/  F2FP.BF16.F32.PACK_AB R9, R67, R66 ;  /* 0x000000424309723e */ /* 0x000fe400000010ff */
[----:B------:R-:W-:Y:S02]  /*25dc0*/  F2FP.BF16.F32.PACK_AB R10, R44, R165 ;  /* 0x000000a52c0a723e */ /* 0x000fe400000010ff */
[----:B------:R-:W-:Y:S02]  /*25dd0*/  F2FP.BF16.F32.PACK_AB R11, R71, R70 ;  /* 0x00000046470b723e */ /* 0x000fe400000010ff */
[----:B------:R-:W-:Y:S01]  /*25de0*/  LOP3.LUT R84, R176, R84, RZ, 0x3c, !PT ;  /* 0x00000054b0547212 */ /* 0x000fe200078e3cff */
[----:B------:R-:W-:Y:S01]  /*25df0*/  STSM.16.M88.4 [R60], R24 ;  /* 0x000000183c007844 */ /* 0x000fe20000000200 */
[----:B------:R-:W-:-:S02]  /*25e00*/  LOP3.LUT R135, R96, 0x380, RZ, 0xc0, !PT ;  /* 0x0000038060877812 */ /* 0x000fc400078ec0ff */
[----:B------:R-:W-:Y:S02]  /*25e10*/  LOP3.LUT R88, R177, R88, RZ, 0x3c, !PT ;  /* 0x00000058b1587212 */ /* 0x000fe400078e3cff */
[----:B------:R-:W-:Y:S02]  /*25e20*/  MOV R72, R72 ;  /* 0x0000004800487202 */ /* 0x000fe40000000f00 */
[----:B------:R-:W-:Y:S02]  /*25e30*/  F2FP.BF16.F32.PACK_AB R12, R48, R166 ;  /* 0x000000a6300c723e */ /* 0x000fe400000010ff */
[----:B------:R-:W-:Y:S02]  /*25e40*/  F2FP.BF16.F32.PACK_AB R13, R75, R74 ;  /* 0x0000004a4b0d723e */ /* 0x000fe400000010ff */
[----:B------:R-:W-:Y:S02]  /*25e50*/  F2FP.BF16.F32.PACK_AB R14, R52, R167 ;  /* 0x000000a7340e723e */ /* 0x000fe400000010ff */
[----:B------:R-:W-:Y:S01]  /*25e60*/  F2FP.BF16.F32.PACK_AB R15, R79, R78 ;  /* 0x0000004e4f0f723e */ /* 0x000fe200000010ff */
[----:B------:R-:W-:Y:S01]  /*25e70*/  STSM.16.M88.4 [R64], R32 ;  /* 0x0000002040007844 */ /* 0x000fe20000000200 */
        /* <DEDUP_REMOVED lines=10> */
[----:B------:R-:W-:Y:S02]  /*25f20*/  F2FP.BF16.F32.PACK_AB R43, R95, R94 ;  /* 0x0000005e5f2b723e */ /* 0x000fe400000010ff */
[----:B------:R-:W-:Y:S02]  /*25f30*/  MOV R84, R84 ;  /* 0x0000005400547202 */ /* 0x000fe40000000f00 */
[----:B------:R-:W-:Y:S02]  /*25f40*/  F2FP.BF16.F32.PACK_AB R44, R155, R172 ;  /* 0x000000ac9b2c723e */ /* 0x000fe400000010ff */
[----:B------:R-:W-:-:S02]  /*25f50*/  F2FP.BF16.F32.PACK_AB R45, R99, R98 ;  /* 0x00000062632d723e */ /* 0x000fc400000010ff */
[----:B------:R-:W-:Y:S02]  /*25f60*/  F2FP.BF16.F32.PACK_AB R46, R156, R173 ;  /* 0x000000ad9c2e723e */ /* 0x000fe400000010ff */
[----:B------:R-:W-:Y:S01]  /*25f70*/  F2FP.BF16.F32.PACK_AB R47, R103, R102 ;  /* 0x00000066672f723e */ /* 0x000fe200000010ff */
[----:B------:R3:W-:Y:S01]  /*25f80*/  STSM.16.M88.4 [R72], R12 ;  /* 0x0000000c48007844 */ /* 0x0007e20000000200 */
[----:B------:R-:W-:Y:S01]  /*25f90*/  SHF.R.U64 R135, R135, 0x3, RZ ;  /* 0x0000000387877819 */ /* 0x000fe200000012ff */
[----:B----4-:R-:W-:Y:S01]  /*25fa0*/  IMAD.SHL.U32 R3, R179, 0x4, RZ ;  /* 0x00000004b3037824 */ /* 0x010fe200078e00ff */
[----:B------:R-:W-:Y:S02]  /*25fb0*/  MOV R88, R88 ;  /* 0x0000005800587202 */ /* 0x000fe40000000f00 */
[----:B--2---:R-:W-:Y:S02]  /*25fc0*/  F2FP.BF16.F32.PACK_AB R8, R157, R174 ;  /* 0x000000ae9d08723e */ /* 0x004fe400000010ff */
[----:B------:R-:W-:-:S02]  /*25fd0*/  F2FP.BF16.F32.PACK_AB R9, R107, R106 ;  /* 0x0000006a6b09723e */ /* 0x000fc400000010ff */
[----:B------:R-:W-:Y:S02]  /*25fe0*/  F2FP.BF16.F32.PACK_AB R10, R109, R108 ;  /* 0x0000006c6d0a723e */ /* 0x000fe400000010ff */
[----:B------:R-:W-:Y:S01]  /*25ff0*/  F2FP.BF16.F32.PACK_AB R11, R111, R110 ;  /* 0x0000006e6f0b723e */ /* 0x000fe200000010ff */
[----:B------:R-:W-:Y:S01]  /*26000*/  STSM.16.M88.4 [R76], R36 ;  /* 0x000000244c007844 */ /* 0x000fe20000000200 */
[----:B------:R-:W-:Y:S02]  /*26010*/  SHF.R.S32.HI R82, RZ, 0x1f, R179 ;  /* 0x0000001fff527819 */ /* 0x000fe400000114b3 */
[----:B------:R-:W-:Y:S01]  /*26020*/  LOP3.LUT R96, R135, R96, RZ, 0x3c, !PT ;  /* 0x0000006087607212 */ /* 0x000fe200078e3cff */
[----:B------:R-:W-:Y:S01]  /*26030*/  STSM.16.M88.4 [R80], R40 ;  /* 0x0000002850007844 */ /* 0x000fe20000000200 */
[----:B------:R-:W-:-:S03]  /*26040*/  MOV R92, R92 ;  /* 0x0000005c005c7202 */ /* 0x000fc60000000f00 */
[----:B------:R-:W-:Y:S01]  /*26050*/  STSM.16.M88.4 [R84], R44 ;  /* 0x0000002c54007844 */ /* 0x000fe20000000200 */
[----:B---3--:R-:W-:-:S03]  /*26060*/  F2FP.BF16.F32.PACK_AB R12, R113, R112 ;  /* 0x00000070710c723e */ /* 0x008fc600000010ff */
[----:B------:R2:W-:Y:S01]  /*26070*/  STSM.16.M88.4 [R88], R8 ;  /* 0x0000000858007844 */ /* 0x0005e20000000200 */
[----:B------:R-:W-:Y:S02]  /*26080*/  F2FP.BF16.F32.PACK_AB R13, R115, R114 ;  /* 0x00000072730d723e */ /* 0x000fe400000010ff */
[----:B------:R-:W-:Y:S02]  /*26090*/  F2FP.BF16.F32.PACK_AB R14, R117, R116 ;  /* 0x00000074750e723e */ /* 0x000fe400000010ff */
[----:B------:R-:W-:Y:S02]  /*260a0*/  F2FP.BF16.F32.PACK_AB R15, R119, R118 ;  /* 0x00000076770f723e */ /* 0x000fe400000010ff */
[----:B------:R-:W-:Y:S02]  /*260b0*/  MOV R96, R96 ;  /* 0x0000006000607202 */ /* 0x000fe40000000f00 */
[----:B------:R-:W-:Y:S02]  /*260c0*/  F2FP.BF16.F32.PACK_AB R24, R121, R120 ;  /* 0x000000787918723e */ /* 0x000fe400000010ff */
[----:B------:R-:W-:-:S02]  /*260d0*/  F2FP.BF16.F32.PACK_AB R25, R123, R122 ;  /* 0x0000007a7b19723e */ /* 0x000fc400000010ff */
[----:B------:R-:W-:Y:S02]  /*260e0*/  F2FP.BF16.F32.PACK_AB R26, R125, R124 ;  /* 0x0000007c7d1a723e */ /* 0x000fe400000010ff */
[----:B--2---:R-:W-:Y:S02]  /*260f0*/  SHF.L.U64.HI R11, R179, 0x2, R82 ;  /* 0x00000002b30b7819 */ /* 0x004fe40000010252 */
[----:B------:R-:W-:Y:S02]  /*26100*/  IADD3 R8, P1, R3, UR4, RZ ;  /* 0x0000000403087c10 */ /* 0x000fe4000ff3e0ff */
[----:B------:R-:W-:Y:S02]  /*26110*/  F2FP.BF16.F32.PACK_AB R27, R127, R126 ;  /* 0x0000007e7f1b723e */ /* 0x000fe400000010ff */
[----:B------:R-:W-:Y:S02]  /*26120*/  ISETP.NE.U32.AND P0, PT, RZ, UR4, PT ;  /* 0x00000004ff007c0c */ /* 0x000fe4000bf05070 */
[----:B------:R-:W-:-:S02]  /*26130*/  MOV R100, R100 ;  /* 0x0000006400647202 */ /* 0x000fc40000000f00 */
        /* <DEDUP_REMOVED lines=8> */
[----:B------:R-:W-:Y:S01]  /*261c0*/  IADD3.X R9, R11, UR5, RZ, P1, !PT ;  /* 0x000000050b097c10 */ /* 0x000fe20008ffe4ff */
[----:B------:R2:W-:Y:S01]  /*261d0*/  STSM.16.M88.4 [R92], R12 ;  /* 0x0000000c5c007844 */ /* 0x0005e20000000200 */
[----:B-1----:R-:W-:Y:S02]  /*261e0*/  ISETP.NE.AND P1, PT, R28, 0x1, PT ;  /* 0x000000011c00780c */ /* 0x002fe40003f25270 */
[----:B------:R-:W-:Y:S01]  /*261f0*/  ISETP.NE.AND.EX P0, PT, RZ, UR5, PT, P0 ;  /* 0x00000005ff007c0c */ /* 0x000fe2000bf05300 */
[----:B------:R-:W-:Y:S01]  /*26200*/  STSM.16.M88.4 [R96], R24 ;  /* 0x0000001860007844 */ /* 0x000fe20000000200 */
[----:B------:R-:W-:-:S02]  /*26210*/  ULDC.64 UR4, c[0x0][0xc08] ;  /* 0x0003020000047ab9 */ /* 0x000fc40000000a00 */
[----:B------:R-:W-:Y:S01]  /*26220*/  ISETP.NE.U32.AND P2, PT, RZ, UR4, PT ;  /* 0x00000004ff007c0c */ /* 0x000fe2000bf45070 */
[----:B------:R-:W-:Y:S04]  /*26230*/  STSM.16.M88.4 [R100], R32 ;  /* 0x0000002064007844 */ /* 0x000fe80000000200 */
[----:B------:R1:W-:Y:S01]  /*26240*/  STSM.16.M88.4 [R4], R36 ;  /* 0x0000002404007844 */ /* 0x0003e20000000200 */
[----:B------:R-:W-:-:S03]  /*26250*/  ISETP.NE.AND.EX P2, PT, RZ, UR5, PT, P2 ;  /* 0x00000005ff007c0c */ /* 0x000fc6000bf45320 */
[----:B------:R3:W-:Y:S01]  /*26260*/  STSM.16.M88.4 [R2], R144 ;  /* 0x0000009002007844 */ /* 0x0007e20000000200 */
[----:B0-----:R-:W-:Y:S01]  /*26270*/  VIADD R5, R5, 0xffffff80 ;  /* 0xffffff8005057836 */ /* 0x001fe20000000000 */
[----:B--2---:R-:W0:Y:S08]  /*26280*/  @P1 LDC R15, c[0x0][0xbf0] ;  /* 0x0002fc00ff0f1b82 */ /* 0x004e300000000800 */
[----:B-1----:R-:W1:Y:S01]  /*26290*/  @P1 LDC R4, c[0x0][0xbec] ;  /* 0x0002fb00ff041b82 */ /* 0x002e620000000800 */
[----:B---3--:R-:W-:-:S04]  /*262a0*/  SHF.R.S32.HI R2, RZ, 0x1f, R5 ;  /* 0x0000001fff027819 */ /* 0x008fc80000011405 */
[CC--:B------:R-:W-:Y:S02]  /*262b0*/  LEA.HI R7, R2.reuse, R5.reuse, RZ, 0x3 ;  /* 0x0000000502077211 */ /* 0x0c0fe400078f18ff */
[----:B------:R-:W-:Y:S01]  /*262c0*/  LEA.HI R10, R2, R5, RZ, 0x7 ;  /* 0x00000005020a7211 */ /* 0x000fe200078f38ff */
[----:B------:R-:W-:Y:S01]  /*262d0*/  BAR.SYNC.DEFER_BLOCKING 0x1, 0x100 ;  /* 0x0044000000007b1d */ /* 0x000fe20000010000 */
[----:B------:R-:W-:Y:S01]  /*262e0*/  @P2 IADD3 R2, P3, R3, UR4, RZ ;  /* 0x0000000403022c10 */ /* 0x000fe2000ff7e0ff */
[----:B------:R-:W-:Y:S01]  /*262f0*/  IMAD.MOV.U32 R81, RZ, RZ, RZ ;  /* 0x000000ffff517224 */ /* 0x000fe200078e00ff */
[----:B------:R-:W-:-:S03]  /*26300*/  LOP3.LUT R14, R7, 0xfffffff8, RZ, 0xc0, !PT ;  /* 0xfffffff8070e7812 */ /* 0x000fc600078ec0ff */
[----:B------:R-:W-:Y:S01]  /*26310*/  ULDC UR4, c[0x0][0xa88] ;  /* 0x0002a20000047ab9 */ /* 0x000fe20000000800 */
[----:B------:R-:W-:Y:S01]  /*26320*/  @P2 IADD3.X R3, R11, UR5, RZ, P3, !PT ;  /* 0x000000050b032c10 */ /* 0x000fe20009ffe4ff */
[----:B------:R-:W-:Y:S01]  /*26330*/  IMAD.U32 R7, RZ, RZ, UR4 ;  /* 0x00000004ff077e24 */ /* 0x000fe2000f8e00ff */
[----:B------:R-:W-:Y:S01]  /*26340*/  LOP3.LUT R12, R10, 0xffffff80, RZ, 0xc0, !PT ;  /* 0xffffff800a0c7812 */ /* 0x000fe200078ec0ff */
[C---:B------:R-:W-:Y:S01]  /*26350*/  IMAD.IADD R83, R5.reuse, 0x1, -R14 ;  /* 0x0000000105537824 */ /* 0x040fe200078e0a0e */
[----:B------:R-:W-:Y:S01]  /*26360*/  SHF.R.S32.HI R27, RZ, 0x7, R10 ;  /* 0x00000007ff1b7819 */ /* 0x000fe2000001140a */
[----:B------:R-:W-:Y:S02]  /*26370*/  IMAD.IADD R25, R180, 0x1, R178 ;  /* 0x00000001b4197824 */ /* 0x000fe400078e02b2 */
[----:B------:R-:W-:Y:S01]  /*26380*/  IMAD.IADD R12, R5, 0x1, -R12 ;  /* 0x00000001050c7824 */ /* 0x000fe200078e0a0c */
[----:B------:R2:W5:Y:S04]  /*26390*/  @P0 LDG.E R81, desc[UR6][R8.64] ;  /* 0x0000000608510981 */ /* 0x000568000c1e1900 */
[----:B------:R2:W5:Y:S01]  /*263a0*/  @P2 LDG.E R7, desc[UR6][R2.64] ;  /* 0x0000000602072981 */ /* 0x000562000c1e1900 */
[----:B------:R-:W-:Y:S05]  /*263b0*/  @P2 BRA `(.L_x_2937) ;  /* 0x0000000000142947 */ /* 0x000fea0003800000 */
[----:B------:R-:W-:Y:S05]  /*263c0*/  @!P0 BRA `(.L_x_2937) ;  /* 0x0000000000108947 */ /* 0x000fea0003800000 */
[----:B------:R-:W-:Y:S02]  /*263d0*/  ULDC.64 UR4, c[0x0][0x208] ;  /* 0x0000820000047ab9 */ /* 0x000fe40000000a00 */
[----:B--2---:R-:W2:Y:S04]  /*263e0*/  LDG.E R2, desc[UR4][R8.64] ;  /* 0x0000000408027981 */ /* 0x004ea8000c1e1900 */
[----:B-----5:R-:W2:Y:S02]  /*263f0*/  LDG.E R7, desc[UR4][R8.64+0x4] ;  /* 0x0000040408077981 */ /* 0x020ea4000c1e1900 */
[----:B--2---:R-:W-:-:S07]  /*26400*/  IMAD.IADD R7, R7, 0x1, -R2 ;  /* 0x0000000107077824 */ /* 0x004fce00078e0a02 */
.L_x_2937:
[----:B------:R-:W3:Y:S01]  /*26410*/  LDL.LU R88, [R1+0x80] ;  /* 0x0000800001587983 */ /* 0x000ee20000300800 */
[----:B------:R-:W-:Y:S01]  /*26420*/  ULDC.64 UR4, c[0x0][0xb90] ;  /* 0x0002e40000047ab9 */ /* 0x000fe20000000a00 */
[----:B-12---:R-:W-:Y:S01]  /*26430*/  @P1 IMAD.HI.U32 R8, R25, R4, RZ ;  /* 0x0000000419081227 */ /* 0x006fe200078e00ff */
[--C-:B-----5:R-:W-:Y:S01]  /*26440*/  SHF.R.S32.HI R3, RZ, 0x1f, R81.reuse ;  /* 0x0000001fff037819 */ /* 0x120fe20000011451 */
[----:B------:R-:W1:Y:S01]  /*26450*/  @P1 LDC R86, c[0x0][0xbec] ;  /* 0x0002fb00ff561b82 */ /* 0x000e620000000800 */
[----:B------:R-:W-:Y:S01]  /*26460*/  SEL R80, R179, RZ, !P0 ;  /* 0x000000ffb3507207 */ /* 0x000fe20004000000 */
[----:B------:R-:W-:Y:S01]  /*26470*/  IMAD.MOV.U32 R2, RZ, RZ, R81 ;  /* 0x000000ffff027224 */ /* 0x000fe200078e0051 */
[----:B------:R-:W-:Y:S01]  /*26480*/  SEL R82, R82, RZ, !P0 ;  /* 0x000000ff52527207 */ /* 0x000fe20004000000 */
[----:B------:R-:W-:Y:S01]  /*26490*/  IMAD R11, R220, 0x8, R83 ;  /* 0x00000008dc0b7824 */ /* 0x000fe200078e0253 */
[----:B------:R-:W-:Y:S01]  /*264a0*/  LEA.HI R10, R10, R27, RZ, 0x1 ;  /* 0x0000001b0a0a7211 */ /* 0x000fe200078f08ff */
[----:B------:R-:W-:Y:S01]  /*264b0*/  IMAD.MOV.U32 R9, RZ, RZ, R25 ;  /* 0x000000ffff097224 */ /* 0x000fe200078e0019 */
[----:B0-----:R-:W-:Y:S01]  /*264c0*/  @P1 SHF.R.U32.HI R9, RZ, R15, R8 ;  /* 0x0000000fff091219 */ /* 0x001fe20000011608 */
[----:B------:R-:W-:Y:S01]  /*264d0*/  IMAD.SHL.U32 R11, R11, 0x8, RZ ;  /* 0x000000080b0b7824 */ /* 0x000fe200078e00ff */
[----:B------:R-:W-:Y:S01]  /*264e0*/  SHF.R.S32.HI R15, RZ, 0x1f, R12 ;  /* 0x0000001fff0f7819 */ /* 0x000fe2000001140c */
[----:B------:R-:W0:Y:S01]  /*264f0*/  @P1 LDC R87, c[0x0][0xbf0] ;  /* 0x0002fc00ff571b82 */ /* 0x000e220000000800 */
[----:B------:R-:W-:Y:S01]  /*26500*/  LOP3.LUT R10, R10, 0x3fffffe, RZ, 0xc0, !PT ;  /* 0x03fffffe0a0a7812 */ /* 0x000fe200078ec0ff */
[----:B------:R-:W-:Y:S01]  /*26510*/  IMAD.WIDE R20, R11, 0x2, R20 ;  /* 0x000000020b147825 */ /* 0x000fe200078e0214 */
[CC--:B------:R-:W-:Y:S01]  /*26520*/  LEA.HI R8, R15.reuse, R12.reuse, RZ, 0x2 ;  /* 0x0000000c0f087211 */ /* 0x0c0fe200078f10ff */
[----:B------:R-:W-:Y:S01]  /*26530*/  ULDC.64 UR6, c[0x0][0x208] ;  /* 0x0000820000067ab9 */ /* 0x000fe20000000a00 */
[----:B------:R-:W-:Y:S01]  /*26540*/  LEA.HI R14, R15, R12, RZ, 0x5 ;  /* 0x0000000c0f0e7211 */ /* 0x000fe200078f28ff */
[----:B------:R-:W-:Y:S01]  /*26550*/  IMAD.MOV R11, RZ, RZ, -R9 ;  /* 0x000000ffff0b7224 */ /* 0x000fe200078e0a09 */
[----:B------:R-:W-:Y:S01]  /*26560*/  IADD3 R33, P4, R20, 0x4000, RZ ;  /* 0x0000400014217810 */ /* 0x000fe20007f9e0ff */
[----:B------:R-:W-:Y:S01]  /*26570*/  IMAD.IADD R27, R27, 0x1, -R10 ;  /* 0x000000011b1b7824 */ /* 0x000fe200078e0a0a */
[--C-:B------:R-:W-:Y:S01]  /*26580*/  SHF.R.S32.HI R10, RZ, 0x2, R8.reuse ;  /* 0x00000002ff0a7819 */ /* 0x100fe20000011408 */
[----:B------:R-:W-:Y:S01]  /*26590*/  IMAD R11, R28, R11, R25 ;  /* 0x0000000b1c0b7224 */ /* 0x000fe200078e0219 */
[----:B------:R-:W-:-:S02]  /*265a0*/  SHF.R.S32.HI R25, RZ, 0x1f, R8 ;  /* 0x0000001fff197819 */ /* 0x000fc40000011408 */
[----:B------:R-:W-:Y:S02]  /*265b0*/  SHF.R.S32.HI R14, RZ, 0x5, R14 ;  /* 0x00000005ff0e7819 */ /* 0x000fe4000001140e */
[----:B------:R-:W-:Y:S02]  /*265c0*/  LEA.HI R25, R25, R10, RZ, 0x3 ;  /* 0x0000000a19197211 */ /* 0x000fe400078f18ff */
[----:B------:R-:W-:Y:S02]  /*265d0*/  LOP3.LUT P0, RZ, R12, 0x3, RZ, 0xc0, !PT ;  /* 0x000000030cff7812 */ /* 0x000fe4000780c0ff */
[----:B------:R-:W-:Y:S02]  /*265e0*/  LOP3.LUT R25, R25, 0xfffffff8, RZ, 0xc0, !PT ;  /* 0xfffffff819197812 */ /* 0x000fe400078ec0ff */
[----:B------:R-:W-:-:S03]  /*265f0*/  LOP3.LUT R32, R33, 0x380, RZ, 0xc0, !PT ;  /* 0x0000038021207812 */ /* 0x000fc600078ec0ff */
[----:B------:R-:W-:Y:S01]  /*26600*/  IMAD.IADD R25, R10, 0x1, -R25 ;  /* 0x000000010a197824 */ /* 0x000fe200078e0a19 */
[----:B------:R-:W-:-:S03]  /*26610*/  SHF.R.U64 R32, R32, 0x3, RZ ;  /* 0x0000000320207819 */ /* 0x000fc600000012ff */
[----:B------:R-:W-:Y:S01]  /*26620*/  IMAD R14, R14, 0x10, R25 ;  /* 0x000000100e0e7824 */ /* 0x000fe200078e0219 */
[----:B------:R-:W-:Y:S02]  /*26630*/  IADD3 R25, P5, R20, 0x3000, RZ ;  /* 0x0000300014197810 */ /* 0x000fe40007fbe0ff */
[----:B------:R-:W-:Y:S01]  /*26640*/  LOP3.LUT R32, R32, R33, RZ, 0x3c, !PT ;  /* 0x0000002120207212 */ /* 0x000fe200078e3cff */
[----:B------:R-:W-:Y:S01]  /*26650*/  IMAD R14, R27, 0x40, R14 ;  /* 0x000000401b0e7824 */ /* 0x000fe200078e020e */
[----:B------:R-:W-:Y:S01]  /*26660*/  LOP3.LUT R24, R25, 0x380, RZ, 0xc0, !PT ;  /* 0x0000038019187812 */ /* 0x000fe200078ec0ff */
[----:B------:R-:W-:Y:S01]  /*26670*/  IMAD.X R33, RZ, RZ, R21, P4 ;  /* 0x000000ffff217224 */ /* 0x000fe200020e0615 */
[----:B------:R-:W-:Y:S02]  /*26680*/  IADD3 R53, P4, R20, 0x9000, RZ ;  /* 0x0000900014357810 */ /* 0x000fe40007f9e0ff */
[----:B------:R-:W-:Y:S02]  /*26690*/  SHF.R.U64 R24, R24, 0x3, RZ ;  /* 0x0000000318187819 */ /* 0x000fe400000012ff */
[----:B------:R-:W-:-:S02]  /*266a0*/  LOP3.LUT R52, R53, 0x380, RZ, 0xc0, !PT ;  /* 0x0000038035347812 */ /* 0x000fc400078ec0ff */
[----:B------:R-:W-:Y:S01]  /*266b0*/  LOP3.LUT R24, R24, R25, RZ, 0x3c, !PT ;  /* 0x0000001918187212 */ /* 0x000fe200078e3cff */
[--C-:B------:R-:W-:Y:S01]  /*266c0*/  IMAD.X R25, RZ, RZ, R21.reuse, P5 ;  /* 0x000000ffff197224 */ /* 0x100fe200028e0615 */
[----:B------:R-:W-:Y:S02]  /*266d0*/  IADD3 R49, P5, R20, 0x8000, RZ ;  /* 0x0000800014317810 */ /* 0x000fe40007fbe0ff */
[----:B------:R-:W-:Y:S02]  /*266e0*/  SHF.R.U64 R52, R52, 0x3, RZ ;  /* 0x0000000334347819 */ /* 0x000fe400000012ff */
[----:B------:R-:W-:Y:S02]  /*266f0*/  LOP3.LUT R48, R49, 0x380, RZ, 0xc0, !PT ;  /* 0x0000038031307812 */ /* 0x000fe400078ec0ff */
[----:B------:R-:W-:Y:S01]  /*26700*/  LOP3.LUT R52, R52, R53, RZ, 0x3c, !PT ;  /* 0x0000003534347212 */ /* 0x000fe200078e3cff */
[----:B------:R-:W-:Y:S01]  /*26710*/  IMAD.X R53, RZ, RZ, R21, P4 ;  /* 0x000000ffff357224 */ /* 0x000fe200020e0615 */
[----:B------:R-:W-:-:S02]  /*26720*/  SHF.R.U64 R48, R48, 0x3, RZ ;  /* 0x0000000330307819 */ /* 0x000fc400000012ff */
[----:B------:R-:W-:Y:S02]  /*26730*/  IADD3 R73, P4, R20, 0xe000, RZ ;  /* 0x0000e00014497810 */ /* 0x000fe40007f9e0ff */
[----:B------:R-:W-:Y:S01]  /*26740*/  LOP3.LUT R48, R48, R49, RZ, 0x3c, !PT ;  /* 0x0000003130307212 */ /* 0x000fe200078e3cff */
[----:B------:R-:W-:Y:S01]  /*26750*/  IMAD.X R49, RZ, RZ, R21, P5 ;  /* 0x000000ffff317224 */ /* 0x000fe200028e0615 */
[----:B------:R-:W-:Y:S02]  /*26760*/  IADD3 R69, P5, R20, 0xd000, RZ ;  /* 0x0000d00014457810 */ /* 0x000fe40007fbe0ff */
[----:B------:R-:W-:Y:S02]  /*26770*/  LOP3.LUT R72, R73, 0x380, RZ, 0xc0, !PT ;  /* 0x0000038049487812 */ /* 0x000fe400078ec0ff */
[----:B------:R-:W-:Y:S02]  /*26780*/  LOP3.LUT R68, R69, 0x380, RZ, 0xc0, !PT ;  /* 0x0000038045447812 */ /* 0x000fe400078ec0ff */
[----:B------:R-:W-:-:S02]  /*26790*/  SHF.R.U64 R72, R72, 0x3, RZ ;  /* 0x0000000348487819 */ /* 0x000fc400000012ff */
[----:B------:R-:W-:Y:S02]  /*267a0*/  SHF.R.U64 R68, R68, 0x3, RZ ;  /* 0x0000000344447819 */ /* 0x000fe400000012ff */
[----:B------:R-:W-:Y:S01]  /*267b0*/  LOP3.LUT R72, R72, R73, RZ, 0x3c, !PT ;  /* 0x0000004948487212 */ /* 0x000fe200078e3cff */
[--C-:B------:R-:W-:Y:S01]  /*267c0*/  IMAD.X R73, RZ, RZ, R21.reuse, P4 ;  /* 0x000000ffff497224 */ /* 0x100fe200020e0615 */
[----:B------:R-:W-:Y:S01]  /*267d0*/  LOP3.LUT R68, R68, R69, RZ, 0x3c, !PT ;  /* 0x0000004544447212 */ /* 0x000fe200078e3cff */
[----:B------:R-:W-:Y:S02]  /*267e0*/  IMAD.X R69, RZ, RZ, R21, P5 ;  /* 0x000000ffff457224 */ /* 0x000fe400028e0615 */
[----:B------:R-:W-:-:S04]  /*267f0*/  IMAD R85, R83, 0x20, R220 ;  /* 0x0000002053557824 */ /* 0x000fc800078e02dc */
[----:B------:R-:W-:Y:S01]  /*26800*/  IMAD.IADD R85, R178, 0x1, R85 ;  /* 0x00000001b2557824 */ /* 0x000fe200078e0255 */
[----:B------:R-:W-:Y:S01]  /*26810*/  BSSY B1, `(.L_x_2938) ;  /* 0x00000a8000017945 */ /* 0x000fe20003800000 */
[----:B---3--:R-:W-:-:S05]  /*26820*/  SHF.R.S32.HI R84, RZ, 0x1f, R88 ;  /* 0x0000001fff547819 */ /* 0x008fca0000011458 */
        /* <DEDUP_REMOVED lines=8> */
[----:B------:R-:W-:Y:S01]  /*268b0*/  SHF.R.S32.HI R13, RZ, 0x1f, R9 ;  /* 0x0000001fff0d7819 */ /* 0x000fe20000011409 */
[----:B------:R-:W-:Y:S01]  /*268c0*/  ULDC.64 UR4, c[0x0][0xb88] ;  /* 0x0002e20000047ab9 */ /* 0x000fe20000000a00 */
[----:B------:R-:W-:-:S04]  /*268d0*/  IADD3 R4, P2, R9, R4, RZ ;  /* 0x0000000409047210 */ /* 0x000fc80007f5e0ff */
[----:B------:R-:W-:Y:S02]  /*268e0*/  IADD3.X R5, R13, R5, R2, P2, !PT ;  /* 0x000000050d057210 */ /* 0x000fe400017fe402 */
[----:B------:R-:W-:Y:S02]  /*268f0*/  SHF.R.S32.HI R2, RZ, 0x1f, R11 ;  /* 0x0000001fff027819 */ /* 0x000fe4000001140b */
[C---:B------:R-:W-:Y:S01]  /*26900*/  IADD3 R9, P2, R20.reuse, 0x1000, RZ ;  /* 0x0000100014097810 */ /* 0x040fe20007f5e0ff */
[----:B------:R-:W-:Y:S01]  /*26910*/  IMAD.WIDE.U32 R4, R11, UR4, R4 ;  /* 0x000000040b047c25 */ /* 0x000fe2000f8e0004 */
[----:B------:R-:W-:Y:S02]  /*26920*/  IADD3 R13, P6, R20, 0x2000, RZ ;  /* 0x00002000140d7810 */ /* 0x000fe40007fde0ff */
[----:B------:R-:W-:Y:S01]  /*26930*/  LOP3.LUT R8, R9, 0x380, RZ, 0xc0, !PT ;  /* 0x0000038009087812 */ /* 0x000fe200078ec0ff */
[----:B------:R-:W-:Y:S01]  /*26940*/  IMAD R2, R2, UR4, RZ ;  /* 0x0000000402027c24 */ /* 0x000fe2000f8e02ff */
[----:B------:R-:W-:-:S02]  /*26950*/  LOP3.LUT R12, R13, 0x380, RZ, 0xc0, !PT ;  /* 0x000003800d0c7812 */ /* 0x000fc400078ec0ff */
[----:B------:R-:W-:Y:S01]  /*26960*/  SHF.R.U64 R8, R8, 0x3, RZ ;  /* 0x0000000308087819 */ /* 0x000fe200000012ff */
[----:B------:R-:W-:Y:S01]  /*26970*/  IMAD R15, R11, UR5, R2 ;  /* 0x000000050b0f7c24 */ /* 0x000fe2000f8e0202 */
[----:B------:R-:W-:Y:S01]  /*26980*/  ULDC.64 UR4, c[0x0][0xb50] ;  /* 0x0002d40000047ab9 */ /* 0x000fe20000000a00 */
[----:B------:R-:W-:Y:S01]  /*26990*/  SHF.R.U64 R12, R12, 0x3, RZ ;  /* 0x000000030c0c7819 */ /* 0x000fe200000012ff */
[----:B------:R-:W-:Y:S01]  /*269a0*/  IMAD R2, R7, R28, RZ ;  /* 0x0000001c07027224 */ /* 0x000fe200078e02ff */
[----:B------:R-:W-:Y:S01]  /*269b0*/  LOP3.LUT R8, R8, R9, RZ, 0x3c, !PT ;  /* 0x0000000908087212 */ /* 0x000fe200078e3cff */
[----:B------:R-:W-:Y:S01]  /*269c0*/  IMAD.IADD R5, R5, 0x1, R15 ;  /* 0x0000000105057824 */ /* 0x000fe200078e020f */
[----:B------:R-:W-:Y:S01]  /*269d0*/  LEA R10, P3, R4, UR4, 0x2 ;  /* 0x00000004040a7c11 */ /* 0x000fe2000f8610ff */
[----:B------:R-:W-:Y:S01]  /*269e0*/  IMAD.X R9, RZ, RZ, R21, P2 ;  /* 0x000000ffff097224 */ /* 0x000fe200010e0615 */
[----:B------:R-:W-:Y:S01]  /*269f0*/  IADD3 R41, P2, R20, 0x6000, RZ ;  /* 0x0000600014297810 */ /* 0x000fe20007f5e0ff */
[----:B------:R-:W-:Y:S01]  /*26a00*/  IMAD.IADD R15, R14, 0x1, R178 ;  /* 0x000000010e0f7824 */ /* 0x000fe200078e02b2 */
[----:B------:R-:W-:Y:S01]  /*26a10*/  LEA.HI.X R4, R4, UR5, R5, 0x2, P3 ;  /* 0x0000000504047c11 */ /* 0x000fe200098f1405 */
[----:B------:R-:W-:Y:S01]  /*26a20*/  SHFL.IDX PT, R54, R10, RZ, 0x1c1f ;  /* 0x001c1fff0a367589 */ /* 0x000fe200000e0000 */
[----:B------:R-:W-:Y:S01]  /*26a30*/  IADD3 R37, P3, R20, 0x5000, RZ ;  /* 0x0000500014257810 */ /* 0x000fe20007f7e0ff */
[----:B------:R-:W-:Y:S01]  /*26a40*/  VIADD R5, R15, 0x8 ;  /* 0x000000080f057836 */ /* 0x000fe20000000000 */
[----:B------:R-:W-:Y:S01]  /*26a50*/  LOP3.LUT R40, R41, 0x380, RZ, 0xc0, !PT ;  /* 0x0000038029287812 */ /* 0x000fe200078ec0ff */
[----:B------:R-:W2:Y:S01]  /*26a60*/  SHFL.IDX PT, R55, R4, RZ, 0x1c1f ;  /* 0x001c1fff04377589 */ /* 0x000ea200000e0000 */
[----:B------:R-:W-:Y:S01]  /*26a70*/  LOP3.LUT R36, R37, 0x380, RZ, 0xc0, !PT ;  /* 0x0000038025247812 */ /* 0x000fe200078ec0ff */
[----:B------:R-:W-:Y:S01]  /*26a80*/  ULDC.64 UR4, c[0x0][0xaa0] ;  /* 0x0002a80000047ab9 */ /* 0x000fe20000000a00 */
[----:B------:R-:W-:Y:S01]  /*26a90*/  SHF.R.U64 R40, R40, 0x3, RZ ;  /* 0x0000000328287819 */ /* 0x000fe200000012ff */
[----:B------:R-:W-:Y:S01]  /*26aa0*/  SHFL.IDX PT, R58, R10, 0x1, 0x1c1f ;  /* 0x003c1f000a3a7f89 */ /* 0x000fe200000e0000 */
[----:B------:R-:W-:-:S02]  /*26ab0*/  SHF.R.U64 R36, R36, 0x3, RZ ;  /* 0x0000000324247819 */ /* 0x000fc400000012ff */
[----:B------:R-:W-:Y:S01]  /*26ac0*/  LOP3.LUT R40, R40, R41, RZ, 0x3c, !PT ;  /* 0x0000002928287212 */ /* 0x000fe200078e3cff */
[--C-:B------:R-:W-:Y:S01]  /*26ad0*/  IMAD.X R41, RZ, RZ, R21.reuse, P2 ;  /* 0x000000ffff297224 */ /* 0x100fe200010e0615 */
[----:B------:R-:W-:Y:S01]  /*26ae0*/  IADD3 R61, P2, R20, 0xb000, RZ ;  /* 0x0000b000143d7810 */ /* 0x000fe20007f5e0ff */
[----:B------:R3:W4:Y:S01]  /*26af0*/  SHFL.IDX PT, R59, R4, 0x1, 0x1c1f ;  /* 0x003c1f00043b7f89 */ /* 0x00072200000e0000 */
[----:B------:R-:W-:Y:S01]  /*26b00*/  LOP3.LUT R36, R36, R37, RZ, 0x3c, !PT ;  /* 0x0000002524247212 */ /* 0x000fe200078e3cff */
[--C-:B------:R-:W-:Y:S01]  /*26b10*/  IMAD.X R37, RZ, RZ, R21.reuse, P3 ;  /* 0x000000ffff257224 */ /* 0x100fe200018e0615 */
[----:B------:R-:W-:Y:S01]  /*26b20*/  LOP3.LUT R12, R12, R13, RZ, 0x3c, !PT ;  /* 0x0000000d0c0c7212 */ /* 0x000fe200078e3cff */
[----:B------:R-:W-:Y:S01]  /*26b30*/  IMAD.X R13, RZ, RZ, R21, P6 ;  /* 0x000000ffff0d7224 */ /* 0x000fe200030e0615 */
[----:B------:R-:W-:Y:S02]  /*26b40*/  IADD3 R57, P3, R20, 0xa000, RZ ;  /* 0x0000a00014397810 */ /* 0x000fe40007f7e0ff */
[----:B------:R-:W-:-:S02]  /*26b50*/  LOP3.LUT R60, R61, 0x380, RZ, 0xc0, !PT ;  /* 0x000003803d3c7812 */ /* 0x000fc400078ec0ff */
[----:B------:R-:W-:Y:S02]  /*26b60*/  IADD3 R45, P6, R20, 0x7000, RZ ;  /* 0x00007000142d7810 */ /* 0x000fe40007fde0ff */
[----:B------:R-:W-:Y:S02]  /*26b70*/  LOP3.LUT R56, R57, 0x380, RZ, 0xc0, !PT ;  /* 0x0000038039387812 */ /* 0x000fe400078ec0ff */
[----:B------:R-:W-:Y:S02]  /*26b80*/  SHF.R.U64 R60, R60, 0x3, RZ ;  /* 0x000000033c3c7819 */ /* 0x000fe400000012ff */
[----:B------:R-:W-:Y:S02]  /*26b90*/  LOP3.LUT R44, R45, 0x380, RZ, 0xc0, !PT ;  /* 0x000003802d2c7812 */ /* 0x000fe400078ec0ff */
[----:B------:R-:W-:Y:S02]  /*26ba0*/  SHF.R.U64 R56, R56, 0x3, RZ ;  /* 0x0000000338387819 */ /* 0x000fe400000012ff */
[----:B------:R-:W-:Y:S01]  /*26bb0*/  LOP3.LUT R60, R60, R61, RZ, 0x3c, !PT ;  /* 0x0000003d3c3c7212 */ /* 0x000fe200078e3cff */
[----:B------:R-:W-:Y:S01]  /*26bc0*/  IMAD.X R61, RZ, RZ, R21, P2 ;  /* 0x000000ffff3d7224 */ /* 0x000fe200010e0615 */
[----:B------:R-:W-:-:S02]  /*26bd0*/  SHF.R.U64 R44, R44, 0x3, RZ ;  /* 0x000000032c2c7819 */ /* 0x000fc400000012ff */
[-C--:B------:R-:W-:Y:S02]  /*26be0*/  ISETP.GE.OR P2, PT, R15, R2.reuse, P0 ;  /* 0x000000020f00720c */ /* 0x080fe40000746670 */
[----:B------:R-:W-:Y:S02]  /*26bf0*/  ISETP.GE.OR P0, PT, R5, R2, P0 ;  /* 0x000000020500720c */ /* 0x000fe40000706670 */
[----:B------:R-:W-:Y:S01]  /*26c00*/  LOP3.LUT R56, R56, R57, RZ, 0x3c, !PT ;  /* 0x0000003938387212 */ /* 0x000fe200078e3cff */
[--C-:B------:R-:W-:Y:S01]  /*26c10*/  IMAD.X R57, RZ, RZ, R21.reuse, P3 ;  /* 0x000000ffff397224 */ /* 0x100fe200018e0615 */
[----:B------:R-:W-:Y:S01]  /*26c20*/  LOP3.LUT R44, R44, R45, RZ, 0x3c, !PT ;  /* 0x0000002d2c2c7212 */ /* 0x000fe200078e3cff */
[----:B------:R-:W-:Y:S01]  /*26c30*/  IMAD.X R45, RZ, RZ, R21, P6 ;  /* 0x000000ffff2d7224 */ /* 0x000fe200030e0615 */
[C---:B------:R-:W-:Y:S02]  /*26c40*/  IADD3 R7, P3, R20.reuse, 0xf000, RZ ;  /* 0x0000f00014077810 */ /* 0x040fe40007f7e0ff */
[----:B------:R-:W-:-:S02]  /*26c50*/  IADD3 R65, P6, R20, 0xc000, RZ ;  /* 0x0000c00014417810 */ /* 0x000fc40007fde0ff */
[----:B------:R-:W-:Y:S01]  /*26c60*/  LOP3.LUT R11, R20, 0x380, RZ, 0xc0, !PT ;  /* 0x00000380140b7812 */ /* 0x000fe200078ec0ff */
[----:B--2---:R-:W-:Y:S01]  /*26c70*/  @!P2 ST.E desc[UR6][R54.64], R6 ;  /* 0x000000063600a985 */ /* 0x004fe2000c101906 */
[----:B---3--:R-:W-:Y:S01]  /*26c80*/  LOP3.LUT R4, R7, 0x380, RZ, 0xc0, !PT ;  /* 0x0000038007047812 */ /* 0x008fe200078ec0ff */
[----:B------:R-:W-:Y:S01]  /*26c90*/  IMAD.X R77, RZ, RZ, R21, P3 ;  /* 0x000000ffff4d7224 */ /* 0x000fe200018e0615 */
[----:B------:R-:W-:Y:S01]  /*26ca0*/  LOP3.LUT R64, R65, 0x380, RZ, 0xc0, !PT ;  /* 0x0000038041407812 */ /* 0x000fe200078ec0ff */
[----:B----4-:R2:W-:Y:S01]  /*26cb0*/  @!P0 ST.E desc[UR6][R58.64], R0 ;  /* 0x000000003a008985 */ /* 0x0105e2000c101906 */
[----:B------:R-:W-:Y:S02]  /*26cc0*/  SHF.R.U64 R11, R11, 0x3, RZ ;  /* 0x000000030b0b7819 */ /* 0x000fe400000012ff */
[----:B------:R-:W-:Y:S01]  /*26cd0*/  SHF.R.U64 R4, R4, 0x3, RZ ;  /* 0x0000000304047819 */ /* 0x000fe200000012ff */
[----:B------:R-:W5:Y:S01]  /*26ce0*/  LD.E.128 R12, desc[UR6][R12.64] ;  /* 0x000000060c0c7980 */ /* 0x000f62000c101d00 */
[----:B------:R-:W-:-:S02]  /*26cf0*/  SHF.R.U64 R64, R64, 0x3, RZ ;  /* 0x0000000340407819 */ /* 0x000fc400000012ff */
[----:B------:R-:W-:Y:S01]  /*26d00*/  LOP3.LUT R20, R11, R20, RZ, 0x3c, !PT ;  /* 0x000000140b147212 */ /* 0x000fe200078e3cff */
[----:B------:R-:W5:Y:S01]  /*26d10*/  LD.E.128 R24, desc[UR6][R24.64] ;  /* 0x0000000618187980 */ /* 0x000f62000c101d00 */
[----:B------:R-:W-:Y:S01]  /*26d20*/  LOP3.LUT R64, R64, R65, RZ, 0x3c, !PT ;  /* 0x0000004140407212 */ /* 0x000fe200078e3cff */
[----:B------:R-:W-:Y:S01]  /*26d30*/  IMAD.X R65, RZ, RZ, R21, P6 ;  /* 0x000000ffff417224 */ /* 0x000fe200030e0615 */
[----:B------:R-:W-:Y:S01]  /*26d40*/  LOP3.LUT R76, R4, R7, RZ, 0x3c, !PT ;  /* 0x00000007044c7212 */ /* 0x000fe200078e3cff */
[----:B--2---:R-:W-:Y:S01]  /*26d50*/  IMAD R0, R3, UR4, RZ ;  /* 0x0000000403007c24 */ /* 0x004fe2000f8e02ff */
[----:B------:R2:W5:Y:S03]  /*26d60*/  LD.E.128 R4, desc[UR6][R20.64] ;  /* 0x0000000614047980 */ /* 0x000566000c101d00 */
[C---:B------:R-:W-:Y:S01]  /*26d70*/  IMAD R3, R81.reuse, UR5, R0 ;  /* 0x0000000551037c24 */ /* 0x040fe2000f8e0200 */
[----:B------:R-:W5:Y:S04]  /*26d80*/  LD.E.128 R8, desc[UR6][R8.64] ;  /* 0x0000000608087980 */ /* 0x000f68000c101d00 */
[----:B------:R-:W5:Y:S01]  /*26d90*/  LD.E.128 R32, desc[UR6][R32.64] ;  /* 0x0000000620207980 */ /* 0x000f62000c101d00 */
[----:B--2---:R-:W-:Y:S01]  /*26da0*/  IMAD.WIDE.U32 R20, R81, UR4, RZ ;  /* 0x0000000451147c25 */ /* 0x004fe2000f8e00ff */
[----:B------:R-:W-:-:S02]  /*26db0*/  ULDC.64 UR4, c[0x0][0xae8] ;  /* 0x0002ba0000047ab9 */ /* 0x000fc40000000a00 */
[----:B------:R-:W5:Y:S01]  /*26dc0*/  LD.E.128 R36, desc[UR6][R36.64] ;  /* 0x0000000624247980 */ /* 0x000f62000c101d00 */
[----:B------:R-:W-:Y:S02]  /*26dd0*/  IMAD.IADD R21, R21, 0x1, R3 ;  /* 0x0000000115157824 */ /* 0x000fe400078e0203 */
[----:B------:R-:W-:Y:S01]  /*26de0*/  IMAD R84, R84, UR4, RZ ;  /* 0x0000000454547c24 */ /* 0x000fe2000f8e02ff */
[----:B------:R-:W5:Y:S01]  /*26df0*/  LD.E.128 R40, desc[UR6][R40.64] ;  /* 0x0000000628287980 */ /* 0x000f62000c101d00 */
[----:B------:R-:W-:-:S03]  /*26e00*/  IMAD.WIDE.U32 R20, R88, UR4, R20 ;  /* 0x0000000458147c25 */ /* 0x000fc6000f8e0014 */
[----:B------:R-:W5:Y:S01]  /*26e10*/  LD.E.128 R44, desc[UR6][R44.64] ;  /* 0x000000062c2c7980 */ /* 0x000f62000c101d00 */
[----:B------:R-:W-:Y:S01]  /*26e20*/  IMAD R3, R88, UR5, R84 ;  /* 0x0000000558037c24 */ /* 0x000fe2000f8e0254 */
[----:B------:R-:W-:Y:S01]  /*26e30*/  ULDC.64 UR4, c[0x0][0xaf0] ;  /* 0x0002bc0000047ab9 */ /* 0x000fe20000000a00 */
[----:B-1----:R-:W-:Y:S01]  /*26e40*/  @P1 IMAD.HI.U32 R0, R85, R86, RZ ;  /* 0x0000005655001227 */ /* 0x002fe200078e00ff */
[----:B------:R-:W5:Y:S03]  /*26e50*/  LD.E.128 R48, desc[UR6][R48.64] ;  /* 0x0000000630307980 */ /* 0x000f66000c101d00 */
[----:B------:R-:W-:Y:S01]  /*26e60*/  IMAD.IADD R21, R21, 0x1, R3 ;  /* 0x0000000115157824 */ /* 0x000fe200078e0203 */
[----:B------:R-:W5:Y:S01]  /*26e70*/  LD.E.128 R52, desc[UR6][R52.64] ;  /* 0x0000000634347980 */ /* 0x000f62000c101d00 */
[----:B------:R-:W-:Y:S01]  /*26e80*/  IMAD.MOV.U32 R3, RZ, RZ, R85 ;  /* 0x000000ffff037224 */ /* 0x000fe200078e0055 */
[----:B0-----:R-:W-:Y:S01]  /*26e90*/  @P1 SHF.R.U32.HI R3, RZ, R87, R0 ;  /* 0x00000057ff031219 */ /* 0x001fe20000011600 */
[----:B------:R-:W-:Y:S01]  /*26ea0*/  IMAD R81, R82, UR4, RZ ;  /* 0x0000000452517c24 */ /* 0x000fe2000f8e02ff */
[----:B------:R-:W5:Y:S02]  /*26eb0*/  LD.E.128 R56, desc[UR6][R56.64] ;  /* 0x0000000638387980 */ /* 0x000f64000c101d00 */
[----:B------:R-:W-:Y:S01]  /*26ec0*/  SHF.R.S32.HI R0, RZ, 0x1f, R3 ;  /* 0x0000001fff007819 */ /* 0x000fe20000011403 */
[C---:B------:R-:W-:Y:S01]  /*26ed0*/  IMAD R83, R80.reuse, UR5, R81 ;  /* 0x0000000550537c24 */ /* 0x040fe2000f8e0251 */
[----:B------:R-:W5:Y:S01]  /*26ee0*/  LD.E.128 R60, desc[UR6][R60.64] ;  /* 0x000000063c3c7980 */ /* 0x000f62000c101d00 */
[----:B------:R-:W-:Y:S01]  /*26ef0*/  IMAD.WIDE.U32 R80, R80, UR4, R20 ;  /* 0x0000000450507c25 */ /* 0x000fe2000f8e0014 */
[----:B------:R-:W-:-:S02]  /*26f00*/  ULDC.64 UR4, c[0x0][0xae0] ;  /* 0x0002b80000047ab9 */ /* 0x000fc40000000a00 */
[----:B------:R-:W5:Y:S01]  /*26f10*/  LD.E.128 R64, desc[UR6][R64.64] ;  /* 0x0000000640407980 */ /* 0x000f62000c101d00 */
[----:B------:R-:W-:Y:S02]  /*26f20*/  IMAD.MOV R21, RZ, RZ, -R3 ;  /* 0x000000ffff157224 */ /* 0x000fe400078e0a03 */
[----:B------:R-:W-:Y:S01]  /*26f30*/  IMAD.IADD R81, R81, 0x1, R83 ;  /* 0x0000000151517824 */ /* 0x000fe200078e0253 */
[----:B------:R-:W5:Y:S01]  /*26f40*/  LD.E.128 R68, desc[UR6][R68.64] ;  /* 0x0000000644447980 */ /* 0x000f62000c101d00 */
[----:B------:R-:W-:Y:S02]  /*26f50*/  IMAD R0, R0, UR4, RZ ;  /* 0x0000000400007c24 */ /* 0x000fe4000f8e02ff */
[----:B------:R-:W-:Y:S01]  /*26f60*/  IMAD R83, R28, R21, R85 ;  /* 0x000000151c537224 */ /* 0x000fe200078e0255 */
[----:B------:R-:W5:Y:S01]  /*26f70*/  LD.E.128 R72, desc[UR6][R72.64] ;  /* 0x0000000648487980 */ /* 0x000f62000c101d00 */
[----:B------:R-:W-:-:S03]  /*26f80*/  IMAD R85, R3, UR5, R0 ;  /* 0x0000000503557c24 */ /* 0x000fc6000f8e0200 */
[----:B------:R-:W5:Y:S01]  /*26f90*/  LD.E.128 R76, desc[UR6][R76.64] ;  /* 0x000000064c4c7980 */ /* 0x000f62000c101d00 */
[----:B------:R-:W-:Y:S01]  /*26fa0*/  SHF.R.S32.HI R0, RZ, 0x1f, R83 ;  /* 0x0000001fff007819 */ /* 0x000fe20000011453 */
        /* <DEDUP_REMOVED lines=10> */
[----:B------:R-:W-:Y:S02]  /*27050*/  IMAD.IADD R87, R220, 0x1, R178 ;  /* 0x00000001dc577824 */ /* 0x000fe400078e02b2 */
[C---:B------:R-:W-:Y:S02]  /*27060*/  IMAD R81, R83.reuse, UR5, R0 ;  /* 0x0000000553517c24 */ /* 0x040fe4000f8e0200 */
[----:B------:R-:W-:Y:S01]  /*27070*/  IMAD.WIDE.U32 R20, R83, UR4, R20 ;  /* 0x0000000453147c25 */ /* 0x000fe2000f8e0014 */
[C---:B------:R-:W-:Y:S01]  /*27080*/  ISETP.GE.AND P2, PT, R87.reuse, R2, PT ;  /* 0x000000025700720c */ /* 0x040fe20003f46270 */
[----:B------:R-:W-:Y:S02]  /*27090*/  ULDC.64 UR4, c[0x0][0xa80] ;  /* 0x0002a00000047ab9 */ /* 0x000fe40000000a00 */
[----:B------:R-:W-:Y:S01]  /*270a0*/  VIADD R3, R87, 0x20 ;  /* 0x0000002057037836 */ /* 0x000fe20000000000 */
[----:B------:R-:W-:Y:S01]  /*270b0*/  LEA R28, P3, R20, UR4, 0x1 ;  /* 0x00000004141c7c11 */ /* 0x000fe2000f8608ff */
[----:B------:R-:W-:-:S02]  /*270c0*/  IMAD.IADD R21, R21, 0x1, R81 ;  /* 0x0000000115157824 */ /* 0x000fc400078e0251 */
[----:B------:R-:W-:Y:S01]  /*270d0*/  VIADD R0, R22, 0x38820 ;  /* 0x0003882016007836 */ /* 0x000fe20000000000 */
[-C--:B------:R-:W-:Y:S01]  /*270e0*/  ISETP.GE.AND P1, PT, R3, R2.reuse, PT ;  /* 0x000000020300720c */ /* 0x080fe20003f26270 */
[----:B------:R-:W-:Y:S01]  /*270f0*/  VIADD R3, R87, 0x40 ;  /* 0x0000004057037836 */ /* 0x000fe20000000000 */
[----:B------:R-:W-:Y:S02]  /*27100*/  LEA.HI.X R86, R20, UR5, R21, 0x1, P3 ;  /* 0x0000000514567c11 */ /* 0x000fe400098f0c15 */
[----:B------:R-:W-:Y:S01]  /*27110*/  PRMT R0, RZ, 0x654, R0 ;  /* 0x00000654ff007816 */ /* 0x000fe20000000000 */
[----:B0-----:R0:W1:Y:S01]  /*27120*/  SHFL.IDX PT, R84, R28, RZ, 0x181f ;  /* 0x00181fff1c547589 */ /* 0x00106200000e0000 */
[----:B------:R-:W-:Y:S02]  /*27130*/  ISETP.GE.AND P0, PT, R3, R2, PT ;  /* 0x000000020300720c */ /* 0x000fe40003f06270 */
[----:B------:R0:W-:Y:S01]  /*27140*/  SYNCS.ARRIVE.TRANS64.RED.A1T0 RZ, [R0+URZ], RZ ;  /* 0x000000ff00ff79a7 */ /* 0x0001e2000810043f */
[----:B------:R0:W2:Y:S01]  /*27150*/  SHFL.IDX PT, R3, R86, RZ, 0x181f ;  /* 0x00181fff56037589 */ /* 0x0000a200000e0000 */
[----:B------:R-:W-:Y:S09]  /*27160*/  @P2 BRA `(.L_x_2939) ;  /* 0x0000000000482947 */ /* 0x000ff20003800000 */
        /* <DEDUP_REMOVED lines=18> */
.L_x_2939:
[----:B------:R-:W-:Y:S05]  /*27290*/  BSYNC B1 ;  /* 0x0000000000017941 */ /* 0x000fea0003800000 */
.L_x_2938:
[----:B--2---:R2:W4:Y:S01]  /*272a0*/  SHFL.IDX PT, R3, R86, 0x1, 0x181f ;  /* 0x00381f0056037f89 */ /* 0x00452200000e0000 */
[----:B------:R-:W-:Y:S03]  /*272b0*/  BSSY B1, `(.L_x_2940) ;  /* 0x0000015000017945 */ /* 0x000fe60003800000 */
[----:B---3-5:R2:W3:Y:S01]  /*272c0*/  SHFL.IDX PT, R32, R28, 0x1, 0x181f ;  /* 0x00381f001c207f89 */ /* 0x0284e200000e0000 */
[----:B------:R-:W-:Y:S05]  /*272d0*/  @P1 BRA `(.L_x_2941) ;  /* 0x0000000000481947 */ /* 0x000fea0003800000 */
[----:B------:R-:W-:Y:S01]  /*272e0*/  ULDC UR4, c[0x0][0xac8] ;  /* 0x0002b20000047ab9 */ /* 0x000fe20000000800 */
[----:B------:R-:W-:Y:S01]  /*272f0*/  ULDC.64 UR6, c[0x0][0x208] ;  /* 0x0000820000067ab9 */ /* 0x000fe20000000a00 */
[----:B------:R-:W-:Y:S02]  /*27300*/  ISETP.GE.AND P4, PT, R16, UR4, PT ;  /* 0x0000000410007c0c */ /* 0x000fe4000bf86270 */
[----:B------:R-:W-:Y:S02]  /*27310*/  ISETP.GE.AND P3, PT, R213, UR4, PT ;  /* 0x00000004d5007c0c */ /* 0x000fe4000bf66270 */
[----:B------:R-:W-:Y:S02]  /*27320*/  ISETP.GE.AND P2, PT, R18, UR4, PT ;  /* 0x0000000412007c0c */ /* 0x000fe4000bf46270 */
[----:B------:R-:W-:-:S07]  /*27330*/  ISETP.GE.AND P1, PT, R19, UR4, PT ;  /* 0x0000000413007c0c */ /* 0x000fce000bf26270 */
[CC--:B---3--:R-:W-:Y:S02]  /*27340*/  @!P4 LEA R4, P6, R16.reuse, R32.reuse, 0x1 ;  /* 0x000000201004c211 */ /* 0x0c8fe400078c08ff */
        /* <DEDUP_REMOVED lines=11> */
.L_x_2941:
[----:B------:R-:W-:Y:S05]  /*27400*/  BSYNC B1 ;  /* 0x0000000000017941 */ /* 0x000fea0003800000 */
.L_x_2940:
[----:B----4-:R4:W0:Y:S01]  /*27410*/  SHFL.IDX PT, R3, R86, 0x2, 0x181f ;  /* 0x00581f0056037f89 */ /* 0x01082200000e0000 */
[----:B------:R-:W-:Y:S03]  /*27420*/  BSSY B1, `(.L_x_2942) ;  /* 0x0000015000017945 */ /* 0x000fe60003800000 */
[----:B---3--:R4:W3:Y:S01]  /*27430*/  SHFL.IDX PT, R10, R28, 0x2, 0x181f ;  /* 0x00581f001c0a7f89 */ /* 0x0088e200000e0000 */
[----:B------:R-:W-:Y:S05]  /*27440*/  @P0 BRA `(.L_x_2943) ;  /* 0x0000000000480947 */ /* 0x000fea0003800000 */
        /* <DEDUP_REMOVED lines=18> */
.L_x_2943:
[----:B------:R-:W-:Y:S05]  /*27570*/  BSYNC B1 ;  /* 0x0000000000017941 */ /* 0x000fea0003800000 */
.L_x_2942:
[----:B0-----:R-:W-:Y:S01]  /*27580*/  VIADD R3, R87, 0x60 ;  /* 0x0000006057037836 */ /* 0x001fe20000000000 */
[----:B------:R0:W0:Y:S04]  /*27590*/  SHFL.IDX PT, R9, R86, 0x3, 0x181f ;  /* 0x00781f0056097f89 */ /* 0x00002800000e0000 */
[----:B------:R-:W-:Y:S01]  /*275a0*/  ISETP.GE.AND P0, PT, R3, R2, PT ;  /* 0x000000020300720c */ /* 0x000fe20003f06270 */
[----:B--2-4-:R-:W2:-:S12]  /*275b0*/  SHFL.IDX PT, R28, R28, 0x3, 0x181f ;  /* 0x00781f001c1c7f89 */ /* 0x014e9800000e0000 */
[----:B------:R-:W-:Y:S05]  /*275c0*/  @P0 BRA `(.L_x_2944) ;  /* 0x0000000c00d00947 */ /* 0x000fea0003800000 */
[----:B------:R-:W-:Y:S01]  /*275d0*/  ULDC UR4, c[0x0][0xac8] ;  /* 0x0002b20000047ab9 */ /* 0x000fe20000000800 */
[----:B------:R-:W-:Y:S01]  /*275e0*/  ULDC.64 UR6, c[0x0][0x208] ;  /* 0x0000820000067ab9 */ /* 0x000fe20000000a00 */
[----:B------:R-:W-:Y:S02]  /*275f0*/  ISETP.GE.AND P3, PT, R16, UR4, PT ;  /* 0x0000000410007c0c */ /* 0x000fe4000bf66270 */
[----:B------:R-:W-:Y:S02]  /*27600*/  ISETP.GE.AND P4, PT, R213, UR4, PT ;  /* 0x00000004d5007c0c */ /* 0x000fe4000bf86270 */
[----:B------:R-:W-:-:S09]  /*27610*/  ISETP.GE.AND P5, PT, R18, UR4, PT ;  /* 0x0000000412007c0c */ /* 0x000fd2000bfa6270 */
[CC--:B--2---:R-:W-:Y:S02]  /*27620*/  @!P3 LEA R2, P0, R16.reuse, R28.reuse, 0x1 ;  /* 0x0000001c1002b211 */ /* 0x0c4fe400078008ff */
[-C--:B------:R-:W-:Y:S02]  /*27630*/  @!P4 LEA R4, P1, R23, R28.reuse, 0x1 ;  /* 0x0000001c1704c211 */ /* 0x080fe400078208ff */
[-C--:B0-----:R-:W-:Y:S02]  /*27640*/  @!P3 LEA.HI.X R3, R16, R9.reuse, R17, 0x1, P0 ;  /* 0x000000091003b211 */ /* 0x081fe400000f0c11 */
        /* <DEDUP_REMOVED lines=8> */
[----:B----4-:R-:W-:Y:S01]  /*276d0*/  LEA R2, P0, R19, R28, 0x1 ;  /* 0x0000001c13027211 */ /* 0x010fe200078008ff */
[----:B------:R-:W-:-:S03]  /*276e0*/  ULDC.64 UR4, c[0x0][0x208] ;  /* 0x0000820000047ab9 */ /* 0x000fc60000000a00 */
[----:B------:R-:W-:-:S05]  /*276f0*/  LEA.HI.X R3, R19, R9, R217, 0x1, P0 ;  /* 0x0000000913037211 */ /* 0x000fca00000f0cd9 */
[----:B------:R0:W-:Y:S01]  /*27700*/  ST.E.128 desc[UR4][R2.64], R76 ;  /* 0x0000004c02007985 */ /* 0x0001e2000c101d04 */
[----:B------:R-:W-:Y:S05]  /*27710*/  BRA `(.L_x_2944) ;  /* 0x0000000c007c7947 */ /* 0x000fea0003800000 */
.L_x_2936:
[----:B------:R-:W3:Y:S01]  /*27720*/  LDL R11, [R1+0x7c] ;  /* 0x00007c00010b7983 */ /* 0x000ee20000100800 */
[----:B------:R-:W-:Y:S01]  /*27730*/  ULDC.64 UR4, c[0x0][0xc00] ;  /* 0x0003000000047ab9 */ /* 0x000fe20000000a00 */
[----:B------:R-:W4:Y:S01]  /*27740*/  LDC R25, c[0x0][0xbe8] ;  /* 0x0002fa00ff197b82 */ /* 0x000f220000000800 */
[----:B------:R-:W-:Y:S01]  /*27750*/  ISETP.NE.U32.AND P0, PT, RZ, UR4, PT ;  /* 0x00000004ff007c0c */ /* 0x000fe2000bf05070 */
[----:B------:R-:W-:Y:S01]  /*27760*/  IMAD.MOV.U32 R6, RZ, RZ, RZ ;  /* 0x000000ffff067224 */ /* 0x000fe200078e00ff */
[----:B------:R-:W-:Y:S02]  /*27770*/  ULDC.64 UR6, c[0x0][0x208] ;  /* 0x0000820000067ab9 */ /* 0x000fe40000000a00 */
[----:B------:R-:W-:Y:S01]  /*27780*/  ISETP.NE.AND.EX P0, PT, RZ, UR5, PT, P0 ;  /* 0x00000005ff007c0c */ /* 0x000fe2000bf05300 */
[----:B------:R-:W1:Y:S01]  /*27790*/  S2R R8, SR_TID.X ;  /* 0x0000000000087919 */ /* 0x000e620000002100 */
[----:B------:R-:W0:Y:S01]  /*277a0*/  S2R R9, SR_TID.X ;  /* 0x0000000000097919 */ /* 0x000e220000002100 */
[----:B-1----:R-:W-:-:S02]  /*277b0*/  VIADD R7, R8, 0xffffff80 ;  /* 0xffffff8008077836 */ /* 0x002fc40000000000 */
[----:B0-----:R-:W-:-:S03]  /*277c0*/  VIADD R20, R9, 0xffffff80 ;  /* 0xffffff8009147836 */ /* 0x001fc60000000000 */
        /* <DEDUP_REMOVED lines=16> */
[----:B------:R-:W1:Y:S01]  /*278d0*/  @P2 LDC R14, c[0x0][0xbec] ;  /* 0x0002fb00ff0e2b82 */ /* 0x000e620000000800 */
[----:B------:R-:W-:Y:S05]  /*278e0*/  @P1 BRA `(.L_x_2945) ;  /* 0x0000000000141947 */ /* 0x000fea0003800000 */
[----:B------:R-:W-:Y:S05]  /*278f0*/  @!P0 BRA `(.L_x_2945) ;  /* 0x0000000000108947 */ /* 0x000fea0003800000 */
[----:B------:R-:W-:Y:S02]  /*27900*/  ULDC.64 UR4, c[0x0][0x208] ;  /* 0x0000820000047ab9 */ /* 0x000fe40000000a00 */
[----:B0-----:R-:W3:Y:S04]  /*27910*/  LDG.E R5, desc[UR4][R2.64] ;  /* 0x0000000402057981 */ /* 0x001ee8000c1e1900 */
[----:B-----5:R-:W3:Y:S02]  /*27920*/  LDG.E R0, desc[UR4][R2.64+0x4] ;  /* 0x0000040402007981 */ /* 0x020ee4000c1e1900 */
[----:B---3--:R-:W-:-:S07]  /*27930*/  IMAD.IADD R0, R0, 0x1, -R5 ;  /* 0x0000000100007824 */ /* 0x008fce00078e0a05 */
.L_x_2945:
[----:B------:R-:W3:Y:S04]  /*27940*/  LDL R27, [R1+0x80] ;  /* 0x00008000011b7983 */ /* 0x000ee80000100800 */
[----:B------:R4:W5:Y:S01]  /*27950*/  LDL R26, [R1+0x68] ;  /* 0x00006800011a7983 */ /* 0x0009620000100800 */
[----:B0-----:R-:W-:Y:S01]  /*27960*/  SHF.R.S32.HI R3, RZ, 0x1f, R20 ;  /* 0x0000001fff037819 */ /* 0x001fe20000011414 */
[----:B------:R-:W-:Y:S01]  /*27970*/  BSSY B1, `(.L_x_2946) ;  /* 0x000002e000017945 */ /* 0x000fe20003800000 */
[----:B------:R-:W-:Y:S02]  /*27980*/  SEL R13, R11, RZ, !P0 ;  /* 0x000000ff0b0d7207 */ /* 0x000fe40004000000 */
[----:B------:R-:W-:Y:S02]  /*27990*/  SEL R12, R12, RZ, !P0 ;  /* 0x000000ff0c0c7207 */ /* 0x000fe40004000000 */
[----:B------:R-:W-:-:S02]  /*279a0*/  LEA.HI R24, R3, R20, RZ, 0x3 ;  /* 0x0000001403187211 */ /* 0x000fc400078f18ff */
[----:B-----5:R-:W-:Y:S02]  /*279b0*/  SHF.R.S32.HI R11, RZ, 0x1f, R6 ;  /* 0x0000001fff0b7819 */ /* 0x020fe40000011406 */
[----:B---3--:R-:W-:Y:S01]  /*279c0*/  SHF.R.S32.HI R10, RZ, 0x1f, R27 ;  /* 0x0000001fff0a7819 */ /* 0x008fe2000001141b */
[----:B----4-:R-:W-:Y:S06]  /*279d0*/  @P3 BRA `(.L_x_2947) ;  /* 0x00000000009c3947 */ /* 0x010fec0003800000 */
[----:B------:R-:W0:Y:S01]  /*279e0*/  LDC R9, c[0x0][0xbe8] ;  /* 0x0002fa00ff097b82 */ /* 0x000e220000000800 */
[----:B------:R-:W-:Y:S01]  /*279f0*/  IADD3 R8, R26, -0x80, R8 ;  /* 0xffffff801a087810 */ /* 0x000fe20007ffe008 */
        /* <DEDUP_REMOVED lines=13> */
[----:B------:R-:W-:-:S03]  /*27ad0*/  ULDC.64 UR4, c[0x0][0xb98] ;  /* 0x0002e60000047ab9 */ /* 0x000fc60000000a00 */
[----:B------:R-:W-:-:S03]  /*27ae0*/  IMAD.IADD R3, R3, 0x1, R7 ;  /* 0x0000000103037824 */ /* 0x000fc600078e0207 */
[----:B------:R-:W3:Y:S01]  /*27af0*/  @P0 LDC R21, c[0x0][0xbf0] ;  /* 0x0002fc00ff150b82 */ /* 0x000ee20000000800 */
[----:B------:R-:W-:-:S04]  /*27b00*/  IMAD.WIDE.U32 R2, R13, UR4, R2 ;  /* 0x000000040d027c25 */ /* 0x000fc8000f8e0002 */
[----:B0-----:R-:W-:-:S05]  /*27b10*/  @P0 IMAD.HI.U32 R4, R8, R15, RZ ;  /* 0x0000000f08040227 */ /* 0x001fca00078e00ff */
[----:B---3--:R-:W-:Y:S01]  /*27b20*/  @P0 SHF.R.U32.HI R5, RZ, R21, R4 ;  /* 0x00000015ff050219 */ /* 0x008fe20000011604 */
        /* <DEDUP_REMOVED lines=18> */
.L_x_2947:
[----:B------:R-:W-:Y:S05]  /*27c50*/  BSYNC B1 ;  /* 0x0000000000017941 */ /* 0x000fea0003800000 */
.L_x_2946:
[----:B------:R-:W3:Y:S01]  /*27c60*/  @P2 LDC R15, c[0x0][0xbf0] ;  /* 0x0002fc00ff0f2b82 */ /* 0x000ee20000000800 */
[----:B0-----:R-:W-:Y:S01]  /*27c70*/  LOP3.LUT R5, R24, 0xfffffff8, RZ, 0xc0, !PT ;  /* 0xfffffff818057812 */ /* 0x001fe200078ec0ff */
[----:B------:R-:W-:Y:S01]  /*27c80*/  ULDC.64 UR4, c[0x0][0xaa0] ;  /* 0x0002a80000047ab9 */ /* 0x000fe20000000a00 */
[----:B------:R-:W-:Y:S01]  /*27c90*/  BSSY B1, `(.L_x_2948) ;  /* 0x0000042000017945 */ /* 0x000fe20003800000 */
[----:B------:R-:W-:Y:S02]  /*27ca0*/  IMAD R3, R11, UR4, RZ ;  /* 0x000000040b037c24 */ /* 0x000fe4000f8e02ff */
[----:B------:R-:W-:Y:S02]  /*27cb0*/  IMAD.IADD R7, R20, 0x1, -R5 ;  /* 0x0000000114077824 */ /* 0x000fe400078e0a05 */
[----:B------:R-:W-:Y:S02]  /*27cc0*/  IMAD R5, R6, UR5, R3 ;  /* 0x0000000506057c24 */ /* 0x000fe4000f8e0203 */
[----:B------:R-:W-:-:S02]  /*27cd0*/  IMAD R4, R7, 0x20, R220 ;  /* 0x0000002007047824 */ /* 0x000fc400078e02dc */
[----:B------:R-:W-:Y:S01]  /*27ce0*/  IMAD.WIDE.U32 R2, R6, UR4, RZ ;  /* 0x0000000406027c25 */ /* 0x000fe2000f8e00ff */
[----:B------:R-:W-:-:S03]  /*27cf0*/  ULDC.64 UR4, c[0x0][0xae8] ;  /* 0x0002ba0000047ab9 */ /* 0x000fc60000000a00 */
[----:B------:R-:W-:Y:S02]  /*27d00*/  IMAD.IADD R9, R26, 0x1, R4 ;  /* 0x000000011a097824 */ /* 0x000fe400078e0204 */
[----:B------:R-:W-:Y:S02]  /*27d10*/  IMAD.IADD R3, R3, 0x1, R5 ;  /* 0x0000000103037824 */ /* 0x000fe400078e0205 */
[----:B------:R-:W-:Y:S02]  /*27d20*/  IMAD R6, R10, UR4, RZ ;  /* 0x000000040a067c24 */ /* 0x000fe4000f8e02ff */
[----:B-1----:R-:W-:-:S04]  /*27d30*/  @P2 IMAD.HI.U32 R4, R9, R14, RZ ;  /* 0x0000000e09042227 */ /* 0x002fc800078e00ff */
[C---:B------:R-:W-:Y:S02]  /*27d40*/  IMAD R7, R27.reuse, UR5, R6 ;  /* 0x000000051b077c24 */ /* 0x040fe4000f8e0206 */
[----:B------:R-:W-:Y:S01]  /*27d50*/  IMAD.WIDE.U32 R2, R27, UR4, R2 ;  /* 0x000000041b027c25 */ /* 0x000fe2000f8e0002 */
[----:B------:R-:W-:-:S03]  /*27d60*/  ULDC.64 UR4, c[0x0][0xaf0] ;  /* 0x0002bc0000047ab9 */ /* 0x000fc60000000a00 */
[----:B------:R-:W-:Y:S01]  /*27d70*/  IMAD.MOV.U32 R5, RZ, RZ, R9 ;  /* 0x000000ffff057224 */ /* 0x000fe200078e0009 */
[----:B---3--:R-:W-:Y:S01]  /*27d80*/  @P2 SHF.R.U32.HI R5, RZ, R15, R4 ;  /* 0x0000000fff052219 */ /* 0x008fe20000011604 */
[----:B------:R-:W-:Y:S02]  /*27d90*/  IMAD R6, R12, UR4, RZ ;  /* 0x000000040c067c24 */ /* 0x000fe4000f8e02ff */
[----:B------:R-:W-:Y:S01]  /*27da0*/  IMAD.IADD R3, R3, 0x1, R7 ;  /* 0x0000000103037824 */ /* 0x000fe200078e0207 */
[----:B------:R-:W-:Y:S01]  /*27db0*/  SHF.R.S32.HI R4, RZ, 0x1f, R5 ;  /* 0x0000001fff047819 */ /* 0x000fe20000011405 */
[C---:B------:R-:W-:Y:S02]  /*27dc0*/  IMAD R7, R13.reuse, UR5, R6 ;  /* 0x000000050d077c24 */ /* 0x040fe4000f8e0206 */
[----:B------:R-:W-:Y:S01]  /*27dd0*/  IMAD.WIDE.U32 R2, R13, UR4, R2 ;  /* 0x000000040d027c25 */ /* 0x000fe2000f8e0002 */
[----:B------:R-:W-:-:S03]  /*27de0*/  ULDC.64 UR4, c[0x0][0xae0] ;  /* 0x0002b80000047ab9 */ /* 0x000fc60000000a00 */
[----:B------:R-:W-:Y:S02]  /*27df0*/  IMAD.MOV R6, RZ, RZ, -R5 ;  /* 0x000000ffff067224 */ /* 0x000fe400078e0a05 */
[----:B------:R-:W-:Y:S02]  /*27e00*/  IMAD.IADD R3, R3, 0x1, R7 ;  /* 0x0000000103037824 */ /* 0x000fe400078e0207 */
[----:B------:R-:W-:Y:S02]  /*27e10*/  IMAD R4, R4, UR4, RZ ;  /* 0x0000000404047c24 */ /* 0x000fe4000f8e02ff */
[----:B------:R-:W-:Y:S02]  /*27e20*/  IMAD R7, R25, R6, R9 ;  /* 0x0000000619077224 */ /* 0x000fe400078e0209 */
[C---:B------:R-:W-:Y:S02]  /*27e30*/  IMAD R9, R5.reuse, UR5, R4 ;  /* 0x0000000505097c24 */ /* 0x040fe4000f8e0204 */
[----:B------:R-:W-:Y:S01]  /*27e40*/  IMAD.WIDE.U32 R2, R5, UR4, R2 ;  /* 0x0000000405027c25 */ /* 0x000fe2000f8e0002 */
[----:B------:R-:W-:Y:S01]  /*27e50*/  SHF.R.S32.HI R4, RZ, 0x1f, R7 ;  /* 0x0000001fff047819 */ /* 0x000fe20000011407 */
[----:B------:R-:W-:-:S02]  /*27e60*/  ULDC.64 UR4, c[0x0][0xad8] ;  /* 0x0002b60000047ab9 */ /* 0x000fc40000000a00 */
[----:B------:R-:W-:Y:S02]  /*27e70*/  IMAD.IADD R3, R3, 0x1, R9 ;  /* 0x0000000103037824 */ /* 0x000fe400078e0209 */
[----:B------:R-:W-:Y:S02]  /*27e80*/  IMAD R4, R4, UR4, RZ ;  /* 0x0000000404047c24 */ /* 0x000fe4000f8e02ff */
[----:B------:R-:W-:Y:S02]  /*27e90*/  IMAD.IADD R6, R220, 0x1, R26 ;  /* 0x00000001dc067824 */ /* 0x000fe400078e021a */
[----:B------:R-:W-:Y:S02]  /*27ea0*/  IMAD R25, R0, R25, RZ ;  /* 0x0000001900197224 */ /* 0x000fe400078e02ff */
[C---:B------:R-:W-:Y:S02]  /*27eb0*/  IMAD R5, R7.reuse, UR5, R4 ;  /* 0x0000000507057c24 */ /* 0x040fe4000f8e0204 */
[----:B------:R-:W-:Y:S01]  /*27ec0*/  IMAD.WIDE.U32 R2, R7, UR4, R2 ;  /* 0x0000000407027c25 */ /* 0x000fe2000f8e0002 */
[----:B------:R-:W-:Y:S01]  /*27ed0*/  ISETP.GE.AND P2, PT, R6, R25, PT ;  /* 0x000000190600720c */ /* 0x000fe20003f46270 */
[----:B------:R-:W-:-:S02]  /*27ee0*/  ULDC.64 UR4, c[0x0][0xa80] ;  /* 0x0002a00000047ab9 */ /* 0x000fc40000000a00 */
[----:B------:R-:W-:Y:S01]  /*27ef0*/  IMAD.IADD R3, R3, 0x1, R5 ;  /* 0x0000000103037824 */ /* 0x000fe200078e0205 */
[----:B------:R-:W-:Y:S01]  /*27f00*/  LEA R4, P3, R2, UR4, 0x1 ;  /* 0x0000000402047c11 */ /* 0x000fe2000f8608ff */
[----:B------:R-:W-:-:S03]  /*27f10*/  VIADD R0, R6, 0x20 ;  /* 0x0000002006007836 */ /* 0x000fc60000000000 */
[----:B------:R-:W-:Y:S02]  /*27f20*/  LEA.HI.X R5, R2, UR5, R3, 0x1, P3 ;  /* 0x0000000502057c11 */ /* 0x000fe400098f0c03 */
[-C--:B------:R-:W-:Y:S01]  /*27f30*/  ISETP.GE.AND P1, PT, R0, R25.reuse, PT ;  /* 0x000000190000720c */ /* 0x080fe20003f26270 */
[----:B------:R-:W-:Y:S01]  /*27f40*/  VIADD R0, R6, 0x40 ;  /* 0x0000004006007836 */ /* 0x000fe20000000000 */
[----:B------:R0:W1:Y:S04]  /*27f50*/  SHFL.IDX PT, R2, R4, RZ, 0x181f ;  /* 0x00181fff04027589 */ /* 0x00006800000e0000 */
[----:B------:R0:W3:Y:S01]  /*27f60*/  SHFL.IDX PT, R3, R5, RZ, 0x181f ;  /* 0x00181fff05037589 */ /* 0x0000e200000e0000 */
[----:B------:R-:W-:Y:S01]  /*27f70*/  ISETP.GE.AND P0, PT, R0, R25, PT ;  /* 0x000000190000720c */ /* 0x000fe20003f06270 */
[----:B------:R-:W-:-:S12]  /*27f80*/  @P2 BRA `(.L_x_2949) ;  /* 0x0000000000482947 */ /* 0x000fd80003800000 */
        /* <DEDUP_REMOVED lines=18> */
.L_x_2949:
[----:B------:R-:W-:Y:S05]  /*280b0*/  BSYNC B1 ;  /* 0x0000000000017941 */ /* 0x000fea0003800000 */
.L_x_2948:
        /* <DEDUP_REMOVED lines=22> */
.L_x_2951:
[----:B------:R-:W-:Y:S05]  /*28220*/  BSYNC B1 ;  /* 0x0000000000017941 */ /* 0x000fea0003800000 */
.L_x_2950:
        /* <DEDUP_REMOVED lines=22> */
.L_x_2953:
[----:B------:R-:W-:Y:S05]  /*28390*/  BSYNC B1 ;  /* 0x0000000000017941 */ /* 0x000fea0003800000 */
.L_x_2952:
[----:B------:R-:W-:Y:S01]  /*283a0*/  VIADD R0, R6, 0x60 ;  /* 0x0000006006007836 */ /* 0x000fe20000000000 */
[----:B01-3--:R-:W0:Y:S04]  /*283b0*/  SHFL.IDX PT, R5, R5, 0x3, 0x181f ;  /* 0x00781f0005057f89 */ /* 0x00be2800000e0000 */
        /* <DEDUP_REMOVED lines=21> */
.L_x_2944:
[----:B------:R-:W-:Y:S05]  /*28510*/  BSYNC B0 ;  /* 0x0000000000007941 */ /* 0x000fea0003800000 */
.L_x_2935:
[----:B------:R-:W-:Y:S02]  /*28520*/  ULDC UR4, c[0x0][0xc3c] ;  /* 0x00030f0000047ab9 */ /* 0x000fe40000000800 */
[----:B--2---:R-:W-:-:S13]  /*28530*/  ISETP.GE.AND P0, PT, R31, UR4, PT ;  /* 0x000000041f007c0c */ /* 0x004fda000bf06270 */
[----:B------:R-:W-:Y:S05]  /*28540*/  @!P0 BRA `(.L_x_2954) ;  /* 0xfffffd8800c88947 */ /* 0x000fea000383ffff */
[----:B------:R-:W-:Y:S05]  /*28550*/  BRA `(.L_x_2683) ;  /* 0x0000007400d47947 */ /* 0x000fea0003800000 */
.L_x_2681:
        /* <DEDUP_REMOVED lines=16> */
.L_x_2955:
        /* <DEDUP_REMOVED lines=42> */
.L_x_2961:
        /* <DEDUP_REMOVED lines=13> */
.L_x_2960:
[----:B------:R-:W-:Y:S05]  /*289d0*/  BSYNC B0 ;  /* 0x0000000000007941 */ /* 0x000fea0003800000 */
.L_x_2959:
        /* <DEDUP_REMOVED lines=20> */
.L_x_2957:
[----:B------:R-:W-:Y:S01]  /*28b20*/  IMAD.IADD R13, R6, 0x1, -R3 ;  /* 0x00000001060d7824 */ /* 0x000fe200078e0a03 */
[----:B------:R-:W-:-:S03]  /*28b30*/  ULDC.64 UR8, c[0x0][0x208] ;  /* 0x0000820000087ab9 */ /* 0x000fc60000000a00 */
        /* <DEDUP_REMOVED lines=19> */
.L_x_2962:
        /* <DEDUP_REMOVED lines=54> */
[----:B------:R-:W-:-:S04]  /*28fd0*/  @!P1 LOP3.LUT R2, RZ, R15, RZ, 0x33, !PT ;  /* 0x0000000fff029212 */ /* 0x000fc800078e33ff */
[----:B------:R-:W-:Y:S01]  /*28fe0*/  LOP3.LUT R17, RZ, R2, RZ, 0x33, !PT ;  /* 0x00000002ff117212 */ /* 0x000fe200078e33ff */
[----:B------:R-:W-:-:S04]  /*28ff0*/  IMAD R18, R2, R18, R3 ;  /* 0x0000001202127224 */ /* 0x000fc800078e0203 */
[----:B------:R-:W-:Y:S01]  /*29000*/  IMAD.IADD R17, R4, 0x1, R17 ;  /* 0x0000000104117824 */ /* 0x000fe200078e0211 */
[----:B------:R-:W-:Y:S06]  /*29010*/  BRA `(.L_x_2963) ;  /* 0x00000000000c7947 */ /* 0x000fec0003800000 */
.L_x_2958:
[----:B------:R-:W-:Y:S02]  /*29020*/  IMAD.MOV.U32 R17, RZ, RZ, RZ ;  /* 0x000000ffff117224 */ /* 0x000fe400078e00ff */
[----:B------:R-:W-:Y:S02]  /*29030*/  IMAD.U32 R16, RZ, RZ, UR6 ;  /* 0x00000006ff107e24 */ /* 0x000fe4000f8e00ff */
[----:B------:R-:W-:-:S07]  /*29040*/  IMAD.MOV.U32 R18, RZ, RZ, RZ ;  /* 0x000000ffff127224 */ /* 0x000fce00078e00ff */
.L_x_2963:
[----:B------:R-:W-:-:S13]  /*29050*/  ISETP.NE.AND P0, PT, R5, RZ, PT ;  /* 0x000000ff0500720c */ /* 0x000fda0003f05270 */
[----:B------:R-:W0:Y:S01]  /*29060*/  @!P0 S2R R3, SR_CgaCtaId ;  /* 0x0000000000038919 */ /* 0x000e220000008800 */
[----:B------:R-:W-:-:S04]  /*29070*/  @!P0 MOV R2, 0x400 ;  /* 0x0000040000028802 */ /* 0x000fc80000000f00 */
[----:B0-----:R-:W-:-:S05]  /*29080*/  @!P0 LEA R2, R3, R2, 0x18 ;  /* 0x0000000203028211 */ /* 0x001fca00078ec0ff */
[----:B------:R1:W-:Y:S01]  /*29090*/  @!P0 STS.128 [R2+0x388d0], R16 ;  /* 0x0388d01002008388 */ /* 0x0003e20000000c00 */
[----:B------:R-:W-:Y:S06]  /*290a0*/  BAR.ARV 0x5, 0x180 ;  /* 0x0146000000007b1d */ /* 0x000fec0000002000 */
.L_x_2956:
        /* <DEDUP_REMOVED lines=20> */
[----:B------:R-:W-:Y:S01]  /*291f0*/  IMAD.MOV.U32 R28, RZ, RZ, RZ ;  /* 0x000000ffff1c7224 */ /* 0x000fe200078e00ff */
[----:B------:R-:W-:Y:S01]  /*29200*/  LOP3.LUT R34, R3, 0x200, R34, 0xf8, !PT ;  /* 0x0000020003227812 */ /* 0x000fe200078ef822 */
[----:B------:R-:W-:Y:S01]  /*29210*/  IMAD.MOV.U32 R30, RZ, RZ, 0x1 ;  /* 0x00000001ff1e7424 */ /* 0x000fe200078e00ff */
        /* <DEDUP_REMOVED lines=8> */
[----:B------:R-:W-:-:S04]  /*292a0*/  IMAD.U32 R22, RZ, RZ, UR4 ;  /* 0x00000004ff167e24 */ /* 0x000fc8000f8e00ff */
[----:B--2---:R-:W-:-:S07]  /*292b0*/  IMAD R37, R34, 0x2, R22 ;  /* 0x0000000222257824 */ /* 0x004fce00078e0216 */
.L_x_3073:
        /* <DEDUP_REMOVED lines=21> */
[----:B-1----:R1:W2:Y:S01]  /*29410*/  @P0 LDG.E R11, desc[UR10][R2.64] ;  /* 0x0000000a020b0981 */ /* 0x0022a2000c1e1900 */
        /* <DEDUP_REMOVED lines=25> */
[----:B0-----:R-:W-:Y:S02]  /*295b0*/  IMAD.U32 R6, RZ, RZ, UR5 ;  /* 0x00000005ff067e24 */ /* 0x001fe4000f8e00ff */
[----:B------:R-:W-:Y:S01]  /*295c0*/  IMAD.U32 R7, RZ, RZ, UR4 ;  /* 0x00000004ff077e24 */ /* 0x000fe2000f8e00ff */
[----:B---3--:R0:W-:Y:S01]  /*295d0*/  STL [R1+0x1c], R8 ;  /* 0x00001c0801007387 */ /* 0x0081e20000100800 */
[----:B------:R-:W-:-:S03]  /*295e0*/  IMAD.MOV.U32 R10, RZ, RZ, R8 ;  /* 0x000000ffff0a7224 */ /* 0x000fc600078e0008 */
[----:B--2---:R0:W-:Y:S01]  /*295f0*/  STL [R1+0x10], R11 ;  /* 0x0000100b01007387 */ /* 0x0041e20000100800 */
[----:B------:R-:W-:Y:S05]  /*29600*/  @P2 BRA `(.L_x_2965) ;  /* 0x0000000000182947 */ /* 0x000fea0003800000 */
[----:B------:R-:W-:Y:S05]  /*29610*/  @!P0 BRA `(.L_x_2965) ;  /* 0x0000000000148947 */ /* 0x000fea0003800000 */
[----:B------:R-:W-:Y:S02]  /*29620*/  ULDC.64 UR4, c[0x0][0x208] ;  /* 0x0000820000047ab9 */ /* 0x000fe40000000a00 */
[----:B------:R-:W2:Y:S04]  /*29630*/  LDG.E R9, desc[UR4][R2.64] ;  /* 0x0000000402097981 */ /* 0x000ea8000c1e1900 */
[----:B0-----:R-:W2:Y:S02]  /*29640*/  LDG.E R8, desc[UR4][R2.64+0x4] ;  /* 0x0000040402087981 */ /* 0x001ea4000c1e1900 */
[----:B--2---:R-:W-:-:S05]  /*29650*/  IMAD.IADD R10, R8, 0x1, -R9 ;  /* 0x00000001080a7824 */ /* 0x004fca00078e0a09 */
[----:B------:R1:W-:Y:S02]  /*29660*/  STL [R1+0x1c], R10 ;  /* 0x00001c0a01007387 */ /* 0x0003e40000100800 */
.L_x_2965:
[----:B------:R-:W-:Y:S01]  /*29670*/  ULDC.64 UR4, c[0x0][0xa20] ;  /* 0x0002880000047ab9 */ /* 0x000fe20000000a00 */
[----:B------:R-:W-:Y:S01]  /*29680*/  IMAD.MOV.U32 R33, RZ, RZ, R31 ;  /* 0x000000ffff217224 */ /* 0x000fe200078e001f */
[----:B------:R-:W-:-:S04]  /*29690*/  ISETP.NE.U32.AND P0, PT, RZ, UR4, PT ;  /* 0x00000004ff007c0c */ /* 0x000fc8000bf05070 */
[----:B------:R-:W-:-:S13]  /*296a0*/  ISETP.NE.AND.EX P0, PT, RZ, UR5, PT, P0 ;  /* 0x00000005ff007c0c */ /* 0x000fda000bf05300 */
[----:B------:R-:W-:Y:S05]  /*296b0*/  @!P0 BRA `(.L_x_2966) ;  /* 0x0000000000148947 */ /* 0x000fea0003800000 */
[----:B------:R-:W-:Y:S01]  /*296c0*/  IADD3 R2, P0, R24, UR4, RZ ;  /* 0x0000000418027c10 */ /* 0x000fe2000ff1e0ff */
[----:B------:R-:W-:-:S03]  /*296d0*/  ULDC.64 UR6, c[0x0][0x208] ;  /* 0x0000820000067ab9 */ /* 0x000fc60000000a00 */
[----:B------:R-:W-:-:S05]  /*296e0*/  IADD3.X R3, R25, UR5, RZ, P0, !PT ;  /* 0x0000000519037c10 */ /* 0x000fca00087fe4ff */
[----:B------:R2:W5:Y:S01]  /*296f0*/  LDG.E R7, desc[UR6][R2.64] ;  /* 0x0000000602077981 */ /* 0x000562000c1e1900 */
[----:B------:R-:W-:Y:S05]  /*29700*/  BRA `(.L_x_2967) ;  /* 0x0000000000287947 */ /* 0x000fea0003800000 */
.L_x_2966:
[----:B------:R-:W-:Y:S02]  /*29710*/  ULDC.64 UR4, c[0x0][0xa08] ;  /* 0x0002820000047ab9 */ /* 0x000fe40000000a00 */
[----:B------:R-:W-:-:S04]  /*29720*/  ISETP.NE.U32.AND P0, PT, RZ, UR4, PT ;  /* 0x00000004ff007c0c */ /* 0x000fc8000bf05070 */
[----:B------:R-:W-:-:S13]  /*29730*/  ISETP.NE.AND.EX P0, PT, RZ, UR5, PT, P0 ;  /* 0x00000005ff007c0c */ /* 0x000fda000bf05300 */
[----:B------:R-:W-:Y:S05]  /*29740*/  @!P0 BRA `(.L_x_2967) ;  /* 0x0000000000188947 */ /* 0x000fea0003800000 */
[----:B------:R-:W2:Y:S01]  /*29750*/  LDC.64 R2, c[0x0][0xa08] ;  /* 0x00028200ff027b82 */ /* 0x000ea20000000a00 */
[----:B------:R-:W-:Y:S01]  /*29760*/  ULDC.64 UR4, c[0x0][0x208] ;  /* 0x0000820000047ab9 */ /* 0x000fe20000000a00 */
[----:B--2---:R-:W-:-:S05]  /*29770*/  IMAD.WIDE R2, R33, 0x4, R2 ;  /* 0x0000000421027825 */ /* 0x004fca00078e0202 */
[----:B------:R-:W2:Y:S04]  /*29780*/  LDG.E R7, desc[UR4][R2.64] ;  /* 0x0000000402077981 */ /* 0x000ea8000c1e1900 */
[----:B0-----:R-:W2:Y:S02]  /*29790*/  LDG.E R8, desc[UR4][R2.64+0x4] ;  /* 0x0000040402087981 */ /* 0x001ea4000c1e1900 */
[----:B--2---:R-:W-:-:S07]  /*297a0*/  IMAD.IADD R7, R8, 0x1, -R7 ;  /* 0x0000000108077824 */ /* 0x004fce00078e0a07 */
.L_x_2967:
[----:B------:R-:W-:Y:S01]  /*297b0*/  ULDC.64 UR4, c[0x0][0x208] ;  /* 0x0000820000047ab9 */ /* 0x000fe20000000a00 */
[----:B--2---:R-:W2:Y:S01]  /*297c0*/  LDC R3, c[0x0][0x448] ;  /* 0x00011200ff037b82 */ /* 0x004ea20000000800 */
[----:B------:R-:W3:Y:S04]  /*297d0*/  @P1 LDG.E R2, desc[UR4][R4.64] ;  /* 0x0000000404021981 */ /* 0x000ee8000c1e1900 */
[----:B------:R-:W3:Y:S01]  /*297e0*/  @P1 LDG.E R9, desc[UR4][R4.64+0x4] ;  /* 0x0000040404091981 */ /* 0x000ee2000c1e1900 */
[----:B-----5:R-:W-:Y:S01]  /*297f0*/  IMAD.IADD R7, R7, 0x1, -R11 ;  /* 0x0000000107077824 */ /* 0x020fe200078e0a0b */
[----:B------:R-:W-:Y:S01]  /*29800*/  BSSY B0, `(.L_x_2968) ;  /* 0x00001a3000007945 */ /* 0x000fe20003800000 */
[----:B--2---:R-:W-:-:S13]  /*29810*/  ISETP.NE.AND P0, PT, R3, 0x1, PT ;  /* 0x000000010300780c */ /* 0x004fda0003f05270 */
[----:B0-----:R-:W0:Y:S08]  /*29820*/  @P0 LDC R8, c[0x0][0x44c] ;  /* 0x00011300ff080b82 */ /* 0x001e300000000800 */
[----:B------:R-:W2:Y:S01]  /*29830*/  @P0 LDC R3, c[0x0][0x450] ;  /* 0x00011400ff030b82 */ /* 0x000ea20000000800 */
[----:B---3--:R-:W-:Y:S02]  /*29840*/  @P1 IMAD.IADD R6, R9, 0x1, -R2 ;  /* 0x0000000109061824 */ /* 0x008fe400078e0a02 */
[----:B------:R-:W-:-:S02]  /*29850*/  IMAD.SHL.U32 R9, R17, 0x80, RZ ;  /* 0x0000008011097824 */ /* 0x000fc400078e00ff */
[----:B------:R-:W-:Y:S02]  /*29860*/  IMAD.IADD R5, R7, 0x1, R6 ;  /* 0x0000000107057824 */ /* 0x000fe400078e0206 */
[----:B------:R-:W-:Y:S02]  /*29870*/  VIADD R9, R9, 0x7f ;  /* 0x0000007f09097836 */ /* 0x000fe40000000000 */
[----:B------:R-:W-:Y:S01]  /*29880*/  VIADD R2, R5, 0x4f ;  /* 0x0000004f05027836 */ /* 0x000fe20000000000 */
[----:B------:R3:W-:Y:S01]  /*29890*/  STL [R1+0xc], R5 ;  /* 0x00000c0501007387 */ /* 0x0007e20000100800 */
[----:B0-----:R-:W-:-:S04]  /*298a0*/  @P0 IMAD.HI.U32 R8, R9, R8, RZ ;  /* 0x0000000809080227 */ /* 0x001fc800078e00ff */
[----:B------:R-:W-:-:S04]  /*298b0*/  IMAD.HI R2, R2, 0x66666667, RZ ;  /* 0x6666666702027827 */ /* 0x000fc800078e02ff */
[----:B------:R-:W-:Y:S01]  /*298c0*/  IMAD.MOV.U32 R4, RZ, RZ, R9 ;  /* 0x000000ffff047224 */ /* 0x000fe200078e0009 */
[----:B--2---:R-:W-:Y:S02]  /*298d0*/  @P0 SHF.R.U32.HI R4, RZ, R3, R8 ;  /* 0x00000003ff040219 */ /* 0x004fe40000011608 */
[----:B------:R-:W-:-:S04]  /*298e0*/  SHF.R.U32.HI R3, RZ, 0x1f, R2 ;  /* 0x0000001fff037819 */ /* 0x000fc80000011602 */
[----:B------:R-:W-:Y:S02]  /*298f0*/  LEA.HI.SX32 R3, R2, R3, 0x1b ;  /* 0x0000000302037211 */ /* 0x000fe400078fdaff */
[----:B------:R-:W-:-:S05]  /*29900*/  IADD3 R2, R5, 0x50, -R10 ;  /* 0x0000005005027810 */ /* 0x000fca0007ffe80a */
[----:B------:R-:W-:-:S04]  /*29910*/  IMAD.IADD R4, R2, 0x1, R4 ;  /* 0x0000000102047824 */ /* 0x000fc800078e0204 */
[----:B------:R-:W-:-:S05]  /*29920*/  IMAD.HI R4, R4, 0x66666667, RZ ;  /* 0x6666666704047827 */ /* 0x000fca00078e02ff */
[----:B---3--:R-:W-:-:S04]  /*29930*/  SHF.R.U32.HI R5, RZ, 0x1f, R4 ;  /* 0x0000001fff057819 */ /* 0x008fc80000011604 */
[----:B------:R-:W-:-:S04]  /*29940*/  LEA.HI.SX32 R4, R4, R5, 0x1b ;  /* 0x0000000504047211 */ /* 0x000fc800078fdaff */
[----:B------:R-:W-:-:S05]  /*29950*/  VIMNMX R4, R3, R4, PT ;  /* 0x0000000403047248 */ /* 0x000fca0003fe0100 */
[--C-:B------:R-:W-:Y:S02]  /*29960*/  IMAD R5, R4, 0x50, -R7.reuse ;  /* 0x0000005004057824 */ /* 0x100fe400078e0a07 */
[----:B------:R-:W-:-:S03]  /*29970*/  IMAD.MOV R7, RZ, RZ, -R7 ;  /* 0x000000ffff077224 */ /* 0x000fc600078e0a07 */
[----:B------:R-:W-:Y:S02]  /*29980*/  VIMNMX R4, R5, R6, PT ;  /* 0x0000000605047248 */ /* 0x000fe40003fe0100 */
[----:B------:R-:W-:-:S04]  /*29990*/  VIMNMX R7, RZ, R7, !PT ;  /* 0x00000007ff077248 */ /* 0x000fc80007fe0100 */
        /* <DEDUP_REMOVED lines=18> */
.L_x_3177:
[----:B--2---:R-:W-:Y:S02]  /*29ac0*/  ISETP.NE.AND P0, PT, R14, RZ, PT ;  /* 0x000000ff0e00720c */ /* 0x004fe40003f05270 */
[----:B------:R-:W-:-:S11]  /*29ad0*/  PLOP3.LUT P6, PT, PT, PT, PT, 0x8, 0x0 ;  /* 0x000000000000781c */ /* 0x000fd60003fce170 */
[----:B------:R-:W-:Y:S05]  /*29ae0*/  @P0 BRA `(.L_x_2971) ;  /* 0x00000000000c0947 */ /* 0x000fea0003800000 */
[----:B------:R-:W-:-:S03]  /*29af0*/  UMOV UR4, 0xffffffff ;  /* 0xffffffff00047882 */ /* 0x000fc60000000000 */
[----:B------:R-:W-:Y:S05]  /*29b00*/  BRA.DIV UR4, `(.L_x_2972) ;  /* 0x0000007e04c47947 */ /* 0x000fea000b800000 */
[----:B------:R-:W-:-:S13]  /*29b10*/  ELECT P6, URZ, PT ;  /* 0x00000000003f782f */ /* 0x000fda00038c0000 */
.L_x_2971:
        /* <DEDUP_REMOVED lines=9> */
.L_x_3180:
[----:B------:R-:W-:Y:S05]  /*29bb0*/  BSYNC B1 ;  /* 0x0000000000017941 */ /* 0x000fea0003800000 */
.L_x_2973:
[----:B------:R-:W-:Y:S04]  /*29bc0*/  BSSY B1, `(.L_x_2975) ;  /* 0x00000aa000017945 */ /* 0x000fe80003800000 */
[----:B------:R-:W-:Y:S05]  /*29bd0*/  @!P6 BRA `(.L_x_2976) ;  /* 0x0000000800a0e947 */ /* 0x000fea0003800000 */
[----:B------:R-:W-:Y:S01]  /*29be0*/  IMAD R11, R28, 0x8, R22 ;  /* 0x000000081c0b7824 */ /* 0x000fe200078e0216 */
[----:B-1----:R-:W-:Y:S01]  /*29bf0*/  SHF.L.U32 R10, R30, 0x1f, RZ ;  /* 0x0000001f1e0a7819 */ /* 0x002fe200000006ff */
[----:B------:R-:W1:Y:S01]  /*29c00*/  S2R R8, SR_TID.X ;  /* 0x0000000000087919 */ /* 0x000e620000002100 */
[----:B------:R-:W-:Y:S02]  /*29c10*/  BSSY B2, `(.L_x_2977) ;  /* 0x0000005000027945 */ /* 0x000fe40003800000 */
[----:B------:R-:W2:Y:S01]  /*29c20*/  SYNCS.PHASECHK.TRANS64.TRYWAIT P0, [R11+URZ+0x388a0], R10 ;  /* 0x0388a00a0b0075a7 */ /* 0x000ea2000800017f */
[----:B-1----:R-:W-:-:S04]  /*29c30*/  LOP3.LUT R8, R8, 0x7f, RZ, 0xc0, !PT ;  /* 0x0000007f08087812 */ /* 0x002fc800078ec0ff */
[----:B------:R-:W-:Y:S01]  /*29c40*/  ISETP.NE.AND P1, PT, R8, RZ, PT ;  /* 0x000000ff0800720c */ /* 0x000fe20003f25270 */
[----:B--2---:R-:W-:-:S12]  /*29c50*/  @!P0 BRA `(.L_x_2978) ;  /* 0x0000007c00a48947 */ /* 0x004fd80003800000 */
.L_x_3181:
[----:B------:R-:W-:Y:S05]  /*29c60*/  BSYNC B2 ;  /* 0x0000000000027941 */ /* 0x000fea0003800000 */
.L_x_2977:
        /* <DEDUP_REMOVED lines=9> */
.L_x_2980:
[----:B------:R-:W-:Y:S05]  /*29d00*/  BSYNC B2 ;  /* 0x0000000000027941 */ /* 0x000fea0003800000 */
.L_x_2979:
        /* <DEDUP_REMOVED lines=12> */
.L_x_2981:
        /* <DEDUP_REMOVED lines=16> */
.L_x_2982:
        /* <DEDUP_REMOVED lines=16> */
.L_x_2983:
        /* <DEDUP_REMOVED lines=16> */
.L_x_2984:
        /* <DEDUP_REMOVED lines=13> */
.L_x_3182:
[----:B------:R-:W-:Y:S05]  /*2a1a0*/  BSYNC B2 ;  /* 0x0000000000027941 */ /* 0x000fea0003800000 */
.L_x_2985:
        /* <DEDUP_REMOVED lines=11> */
.L_x_2988:
[----:B------:R-:W-:Y:S05]  /*2a260*/  BSYNC B2 ;  /* 0x0000000000027941 */ /* 0x000fea0003800000 */
.L_x_2987:
        /* <DEDUP_REMOVED lines=8> */
.L_x_2989:
        /* <DEDUP_REMOVED lines=15> */
.L_x_2990:
        /* <DEDUP_REMOVED lines=15> */
.L_x_2991:
        /* <DEDUP_REMOVED lines=15> */
.L_x_2992:
        /* <DEDUP_REMOVED lines=10> */
.L_x_2976:
[----:B------:R-:W-:Y:S05]  /*2a660*/  BSYNC B1 ;  /* 0x0000000000017941 */ /* 0x000fea0003800000 */
.L_x_2975:
        /* <DEDUP_REMOVED lines=9> */
.L_x_3011:
[----:B------:R-:W-:Y:S05]  /*2a700*/  YIELD ;  /* 0x0000000000007946 */ /* 0x000fea0003800000 */
[----:B------:R-:W-:Y:S04]  /*2a710*/  BSSY B1, `(.L_x_2993) ;  /* 0x00000a9000017945 */ /* 0x000fe80003800000 */
[----:B------:R-:W-:Y:S05]  /*2a720*/  @!P6 BRA `(.L_x_2994) ;  /* 0x00000008009ce947 */ /* 0x000fea0003800000 */
[----:B-1----:R-:W-:Y:S01]  /*2a730*/  IMAD R10, R28, 0x8, R22 ;  /* 0x000000081c0a7824 */ /* 0x002fe200078e0216 */
[----:B------:R-:W-:Y:S01]  /*2a740*/  SHF.L.U32 R9, R30, 0x1f, RZ ;  /* 0x0000001f1e097819 */ /* 0x000fe200000006ff */
[----:B------:R-:W1:Y:S01]  /*2a750*/  S2R R5, SR_TID.X ;  /* 0x0000000000057919 */ /* 0x000e620000002100 */
[----:B------:R-:W-:Y:S02]  /*2a760*/  BSSY B2, `(.L_x_2995) ;  /* 0x0000005000027945 */ /* 0x000fe40003800000 */
[----:B------:R-:W2:Y:S01]  /*2a770*/  SYNCS.PHASECHK.TRANS64.TRYWAIT P1, [R10+URZ+0x388a0], R9 ;  /* 0x0388a0090a0075a7 */ /* 0x000ea2000802017f */
[----:B-1----:R-:W-:-:S04]  /*2a780*/  LOP3.LUT R5, R5, 0x7f, RZ, 0xc0, !PT ;  /* 0x0000007f05057812 */ /* 0x002fc800078ec0ff */
[----:B------:R-:W-:Y:S01]  /*2a790*/  ISETP.NE.AND P2, PT, R5, RZ, PT ;  /* 0x000000ff0500720c */ /* 0x000fe20003f45270 */
[----:B--2---:R-:W-:-:S12]  /*2a7a0*/  @!P1 BRA `(.L_x_2996) ;  /* 0x0000007000f89947 */ /* 0x004fd80003800000 */
.L_x_3183:
[----:B------:R-:W-:Y:S05]  /*2a7b0*/  BSYNC B2 ;  /* 0x0000000000027941 */ /* 0x000fea0003800000 */
.L_x_2995:
        /* <DEDUP_REMOVED lines=9> */
.L_x_2998:
[----:B------:R-:W-:Y:S05]  /*2a850*/  BSYNC B2 ;  /* 0x0000000000027941 */ /* 0x000fea0003800000 */
.L_x_2997:
        /* <DEDUP_REMOVED lines=11> */
.L_x_2999:
        /* <DEDUP_REMOVED lines=16> */
.L_x_3000:
        /* <DEDUP_REMOVED lines=16> */
.L_x_3001:
        /* <DEDUP_REMOVED lines=16> */
.L_x_3002:
        /* <DEDUP_REMOVED lines=13> */
.L_x_3184:
[----:B------:R-:W-:Y:S05]  /*2ace0*/  BSYNC B2 ;  /* 0x0000000000027941 */ /* 0x000fea0003800000 */
.L_x_3003:
        /* <DEDUP_REMOVED lines=11> */
.L_x_3006:
[----:B------:R-:W-:Y:S05]  /*2ada0*/  BSYNC B2 ;  /* 0x0000000000027941 */ /* 0x000fea0003800000 */
.L_x_3005:
        /* <DEDUP_REMOVED lines=8> */
.L_x_3007:
        /* <DEDUP_REMOVED lines=15> */
.L_x_3008:
        /* <DEDUP_REMOVED lines=15> */
.L_x_3009:
        /* <DEDUP_REMOVED lines=15> */
.L_x_3010:
        /* <DEDUP_REMOVED lines=10> */
.L_x_2994:
[----:B------:R-:W-:Y:S05]  /*2b1a0*/  BSYNC B1 ;  /* 0x0000000000017941 */ /* 0x000fea0003800000 */
.L_x_2993:
        /* <DEDUP_REMOVED lines=8> */
.L_x_2969:
[----:B------:R-:W-:Y:S05]  /*2b230*/  BSYNC B0 ;  /* 0x0000000000007941 */ /* 0x000fea0003800000 */
.L_x_2968:
[----:B------:R-:W2:Y:S01]  /*2b240*/  LDC R0, c[0x0][0x448] ;  /* 0x00011200ff007b82 */ /* 0x000ea20000000800 */
[----:B------:R-:W-:Y:S01]  /*2b250*/  LEA R5, R17, 0x7f, 0x7 ;  /* 0x0000007f11057811 */ /* 0x000fe200078e38ff */
[----:B------:R-:W-:Y:S05]  /*2b260*/  @!P0 WARPSYNC.ALL ;  /* 0x0000000000008948 */ /* 0x000fea0003800000 */
[----:B------:R-:W-:Y:S01]  /*2b270*/  BSSY B7, `(.L_x_3012) ;  /* 0x00003a7000077945 */ /* 0x000fe20003800000 */
[----:B------:R-:W-:Y:S01]  /*2b280*/  @!P0 BAR.SYNC.DEFER_BLOCKING 0xc, 0x180 ;  /* 0x0306000000008b1d */ /* 0x000fe20000010000 */
[----:B--2---:R-:W-:-:S13]  /*2b290*/  ISETP.NE.AND P1, PT, R0, 0x1, PT ;  /* 0x000000010000780c */ /* 0x004fda0003f25270 */
[----:B------:R-:W0:Y:S08]  /*2b2a0*/  @P1 LDC R4, c[0x0][0x44c] ;  /* 0x00011300ff041b82 */ /* 0x000e300000000800 */
[----:B------:R-:W2:Y:S01]  /*2b2b0*/  @P1 LDC R0, c[0x0][0x450] ;  /* 0x00011400ff001b82 */ /* 0x000ea20000000800 */
[----:B0-----:R-:W-:-:S05]  /*2b2c0*/  @P1 IMAD.HI.U32 R7, R5, R4, RZ ;  /* 0x0000000405071227 */ /* 0x001fca00078e00ff */
[----:B--2---:R-:W-:-:S05]  /*2b2d0*/  @P1 SHF.R.U32.HI R5, RZ, R0, R7 ;  /* 0x00000000ff051219 */ /* 0x004fca0000011607 */
[----:B------:R-:W-:-:S04]  /*2b2e0*/  IMAD.IADD R5, R2, 0x1, R5 ;  /* 0x0000000102057824 */ /* 0x000fc800078e0205 */
[----:B------:R-:W-:-:S05]  /*2b2f0*/  IMAD.HI R5, R5, 0x66666667, RZ ;  /* 0x6666666705057827 */ /* 0x000fca00078e02ff */
[----:B------:R-:W-:-:S04]  /*2b300*/  SHF.R.U32.HI R0, RZ, 0x1f, R5 ;  /* 0x0000001fff007819 */ /* 0x000fc80000011605 */
        /* <DEDUP_REMOVED lines=11> */
[----:B------:R-:W2:Y:S01]  /*2b3c0*/  LDC.64 R2, c[0x0][0xc60] ;  /* 0x00031800ff027b82 */ /* 0x000ea20000000a00 */
[----:B------:R-:W0:Y:S01]  /*2b3d0*/  FLO.U32 R0, UR4 ;  /* 0x0000000400007d00 */ /* 0x000e2200080e0000 */
[----:B------:R-:W-:Y:S01]  /*2b3e0*/  ULDC.64 UR6, c[0x0][0x208] ;  /* 0x0000820000067ab9 */ /* 0x000fe20000000a00 */
[----:B0-----:R-:W-:-:S06]  /*2b3f0*/  ISETP.EQ.U32.AND P0, PT, R0, R5, PT ;  /* 0x000000050000720c */ /* 0x001fcc0003f02070 */
[----:B------:R-:W2:Y:S07]  /*2b400*/  POPC R5, UR4 ;  /* 0x0000000400057d09 */ /* 0x000eae0008000000 */
[----:B--2---:R-:W2:Y:S01]  /*2b410*/  @P0 ATOMG.E.ADD.STRONG.GPU PT, R3, desc[UR6][R2.64], R5 ;  /* 0x00000005020309a8 */ /* 0x004ea200081ee1c6 */
[----:B------:R-:W0:Y:S02]  /*2b420*/  S2R R4, SR_LTMASK ;  /* 0x0000000000047919 */ /* 0x000e240000003900 */
[----:B0-----:R-:W-:-:S04]  /*2b430*/  LOP3.LUT R4, R4, UR4, RZ, 0xc0, !PT ;  /* 0x0000000404047c12 */ /* 0x001fc8000f8ec0ff */
[----:B------:R-:W0:Y:S01]  /*2b440*/  POPC R7, R4 ;  /* 0x0000000400077309 */ /* 0x000e220000000000 */
[----:B--2---:R-:W0:Y:S02]  /*2b450*/  SHFL.IDX PT, R0, R3, R0, 0x1f ;  /* 0x00001f0003007589 */ /* 0x004e2400000e0000 */
[----:B0-----:R-:W-:Y:S01]  /*2b460*/  IADD3 R16, R0, UR36, R7 ;  /* 0x0000002400107c10 */ /* 0x001fe2000fffe007 */
[----:B------:R-:W-:Y:S06]  /*2b470*/  BRA `(.L_x_3014) ;  /* 0x0000003800187947 */ /* 0x000fec0003800000 */
.L_x_3013:
        /* <DEDUP_REMOVED lines=13> */
[----:B-1----:R-:W-:Y:S02]  /*2b550*/  IMAD.U32 R10, RZ, RZ, UR4 ;  /* 0x00000004ff0a7e24 */ /* 0x002fe4000f8e00ff */
[----:B------:R-:W-:Y:S02]  /*2b560*/  IMAD.U32 R11, RZ, RZ, UR5 ;  /* 0x00000005ff0b7e24 */ /* 0x000fe4000f8e00ff */
[----:B------:R-:W-:Y:S02]  /*2b570*/  IMAD.MOV.U32 R8, RZ, RZ, 0x70 ;  /* 0x00000070ff087424 */ /* 0x000fe400078e00ff */
[----:B------:R-:W-:Y:S02]  /*2b580*/  IMAD.MOV.U32 R12, RZ, RZ, 0x1 ;  /* 0x00000001ff0c7424 */ /* 0x000fe400078e00ff */
[----:B------:R-:W-:-:S07]  /*2b590*/  IMAD.MOV.U32 R13, RZ, RZ, RZ ;  /* 0x000000ffff0d7224 */ /* 0x000fce00078e00ff */
[----:B------:R-:W-:-:S07]  /*2b5a0*/  LEPC R20, `(.L_x_3016) ;  /* 0x000000001014794e */ /* 0x000fce0000000000 */
[----:B0-----:R-:W-:Y:S05]  /*2b5b0*/  CALL.ABS.NOINC R2 ;  /* 0x0000000002007343 */ /* 0x001fea0003c00000 */
.L_x_3016:
[----:B------:R-:W-:Y:S05]  /*2b5c0*/  BSYNC B6 ;  /* 0x0000000000067941 */ /* 0x000fea0003800000 */
.L_x_3015:
        /* <DEDUP_REMOVED lines=9> */
[----:B------:R-:W-:Y:S02]  /*2b660*/  IMAD.U32 R4, RZ, RZ, UR6 ;  /* 0x00000006ff047e24 */ /* 0x000fe4000f8e00ff */
[----:B------:R-:W-:Y:S02]  /*2b670*/  IMAD.U32 R5, RZ, RZ, UR7 ;  /* 0x00000007ff057e24 */ /* 0x000fe4000f8e00ff */
[----:B------:R-:W-:Y:S02]  /*2b680*/  IMAD.U32 R6, RZ, RZ, UR8 ;  /* 0x00000008ff067e24 */ /* 0x000fe4000f8e00ff */
[----:B------:R-:W-:-:S02]  /*2b690*/  IMAD.U32 R7, RZ, RZ, UR9 ;  /* 0x00000009ff077e24 */ /* 0x000fc4000f8e00ff */
[----:B-1----:R-:W-:Y:S02]  /*2b6a0*/  IMAD.U32 R10, RZ, RZ, UR4 ;  /* 0x00000004ff0a7e24 */ /* 0x002fe4000f8e00ff */
[----:B------:R-:W-:Y:S02]  /*2b6b0*/  IMAD.U32 R11, RZ, RZ, UR5 ;  /* 0x00000005ff0b7e24 */ /* 0x000fe4000f8e00ff */
[----:B------:R-:W-:Y:S02]  /*2b6c0*/  IMAD.MOV.U32 R8, RZ, RZ, 0x70 ;  /* 0x00000070ff087424 */ /* 0x000fe400078e00ff */
[----:B------:R-:W-:Y:S02]  /*2b6d0*/  IMAD.MOV.U32 R12, RZ, RZ, 0x1 ;  /* 0x00000001ff0c7424 */ /* 0x000fe400078e00ff */
[----:B0-----:R-:W-:-:S07]  /*2b6e0*/  IMAD.MOV.U32 R13, RZ, RZ, RZ ;  /* 0x000000ffff0d7224 */ /* 0x001fce00078e00ff */
[----:B------:R-:W-:-:S07]  /*2b6f0*/  LEPC R20, `(.L_x_3019) ;  /* 0x000000001014794e */ /* 0x000fce0000000000 */
[----:B--2---:R-:W-:Y:S05]  /*2b700*/  CALL.ABS.NOINC R2 ;  /* 0x0000000002007343 */ /* 0x004fea0003c00000 */
.L_x_3019:
        /* <DEDUP_REMOVED lines=15> */
.L_x_3018:
[----:B------:R-:W-:Y:S05]  /*2b800*/  BSYNC B6 ;  /* 0x0000000000067941 */ /* 0x000fea0003800000 */
.L_x_3017:
[----:B------:R-:W2:Y:S01]  /*2b810*/  LDL R21, [R1+0xc] ;  /* 0x00000c0001157983 */ /* 0x000ea20000100800 */
[----:B------:R-:W-:-:S03]  /*2b820*/  ULDC.64 UR4, c[0x0][0x9f8] ;  /* 0x00027e0000047ab9 */ /* 0x000fc60000000a00 */
[----:B------:R-:W3:Y:S01]  /*2b830*/  LDL R2, [R1+0x10] ;  /* 0x0000100001027983 */ /* 0x000ee20000100800 */
[----:B------:R-:W-:Y:S01]  /*2b840*/  ISETP.NE.U32.AND P0, PT, RZ, UR4, PT ;  /* 0x00000004ff007c0c */ /* 0x000fe2000bf05070 */
[----:B------:R-:W-:Y:S01]  /*2b850*/  ULDC.64 UR6, c[0x0][0x208] ;  /* 0x0000820000067ab9 */ /* 0x000fe20000000a00 */
[----:B------:R-:W0:Y:S01]  /*2b860*/  LDC R0, c[0x0][0x430] ;  /* 0x00010c00ff007b82 */ /* 0x000e220000000800 */
        /* <DEDUP_REMOVED lines=9> */
[----:B0-----:R-:W-:-:S13]  /*2b900*/  ISETP.NE.AND P1, PT, R0, 0x1, PT ;  /* 0x000000010000780c */ /* 0x001fda0003f25270 */
[----:B------:R-:W0:Y:S08]  /*2b910*/  @P1 LDC R7, c[0x0][0x434] ;  /* 0x00010d00ff071b82 */ /* 0x000e300000000800 */
[----:B------:R-:W1:Y:S01]  /*2b920*/  @P1 LDC R5, c[0x0][0x438] ;  /* 0x00010e00ff051b82 */ /* 0x000e620000000800 */
[----:B----4-:R-:W-:-:S05]  /*2b930*/  IMAD.SHL.U32 R20, R20, 0x10, RZ ;  /* 0x0000001014147824 */ /* 0x010fca00078e00ff */
[----:B------:R-:W-:Y:S01]  /*2b940*/  LOP3.LUT R20, R26, 0x70, R20, 0xf8, !PT ;  /* 0x000000701a147812 */ /* 0x000fe200078ef814 */
[----:B------:R-:W-:-:S04]  /*2b950*/  VIADD R26, R32, 0xffffffff ;  /* 0xffffffff201a7836 */ /* 0x000fc80000000000 */
[----:B------:R-:W-:Y:S01]  /*2b960*/  IMAD R6, R26, 0x50, R20 ;  /* 0x000000501a067824 */ /* 0x000fe200078e0214 */
[----:B------:R-:W-:Y:S02]  /*2b970*/  LOP3.LUT R23, R23, 0xfffffffe, RZ, 0xc0, !PT ;  /* 0xfffffffe17177812 */ /* 0x000fe400078ec0ff */
[----:B------:R-:W-:Y:S01]  /*2b980*/  LOP3.LUT R9, R36, 0x80, RZ, 0xfc, !PT ;  /* 0x0000008024097812 */ /* 0x000fe200078efcff */
[----:B------:R-:W-:Y:S01]  /*2b990*/  UMOV UR5, 0xffffffff ;  /* 0xffffffff00057882 */ /* 0x000fe20000000000 */
[----:B--2---:R-:W-:-:S04]  /*2b9a0*/  ISETP.GE.AND P0, PT, R6, R21, PT ;  /* 0x000000150600720c */ /* 0x004fc80003f06270 */
[----:B------:R-:W-:Y:S01]  /*2b9b0*/  ISETP.GT.U32.OR P0, PT, R20, 0x4f, P0 ;  /* 0x0000004f1400780c */ /* 0x000fe20000704470 */
[----:B---3--:R-:W-:-:S04]  /*2b9c0*/  IMAD.IADD R6, R6, 0x1, R2 ;  /* 0x0000000106067824 */ /* 0x008fc800078e0202 */
[----:B0-----:R-:W-:-:S08]  /*2b9d0*/  @P1 IMAD.HI.U32 R7, R6, R7, RZ ;  /* 0x0000000706071227 */ /* 0x001fd000078e00ff */
[----:B------:R-:W0:Y:S01]  /*2b9e0*/  @!P0 LDC.64 R2, c[0x0][0x428] ;  /* 0x00010a00ff028b82 */ /* 0x000e220000000a00 */
[----:B------:R-:W-:Y:S01]  /*2b9f0*/  IMAD.MOV.U32 R4, RZ, RZ, R6 ;  /* 0x000000ffff047224 */ /* 0x000fe200078e0006 */
[----:B-1----:R-:W-:-:S05]  /*2ba00*/  @P1 SHF.R.U32.HI R4, RZ, R5, R7 ;  /* 0x00000005ff041219 */ /* 0x002fca0000011607 */
[----:B------:R-:W-:-:S04]  /*2ba10*/  IMAD.MOV R5, RZ, RZ, -R4 ;  /* 0x000000ffff057224 */ /* 0x000fc800078e0a04 */
[----:B------:R-:W-:Y:S01]  /*2ba20*/  IMAD R0, R0, R5, R6 ;  /* 0x0000000500007224 */ /* 0x000fe200078e0206 */
[----:B------:R-:W-:Y:S02]  /*2ba30*/  SHF.R.S32.HI R8, RZ, 0x1f, R33 ;  /* 0x0000001fff087819 */ /* 0x000fe40000011421 */
[----:B------:R-:W-:-:S03]  /*2ba40*/  @!P0 SHF.R.S32.HI R5, RZ, 0x1f, R4 ;  /* 0x0000001fff058819 */ /* 0x000fc60000011404 */
[-C--:B0-----:R-:W-:Y:S02]  /*2ba50*/  @!P0 IMAD R6, R8, R2.reuse, RZ ;  /* 0x0000000208068224 */ /* 0x081fe400078e02ff */
        /* <DEDUP_REMOVED lines=30> */
.L_x_3187:
[----:B------:R-:W-:Y:S01]  /*2bc40*/  SHF.R.S32.HI R32, RZ, 0x1f, R18 ;  /* 0x0000001fff207819 */ /* 0x000fe20000011412 */
[----:B------:R-:W-:Y:S06]  /*2bc50*/  @!P2 BRA `(.L_x_3021) ;  /* 0x000000000004a947 */ /* 0x000fec0003800000 */
[----:B------:R-:W-:Y:S01]  /*2bc60*/  BPT.TRAP 0x1 ;  /* 0x000000040000795c */ /* 0x000fe20000300000 */
.L_x_3021:
        /* <DEDUP_REMOVED lines=25> */
.L_x_3188:
[----:B------:R-:W-:Y:S05]  /*2be00*/  BSYNC B0 ;  /* 0x0000000000007941 */ /* 0x000fea0003800000 */
.L_x_3022:
        /* <DEDUP_REMOVED lines=77> */
.L_x_3200:
        /* <DEDUP_REMOVED lines=18> */
.L_x_3026:
[----:B------:R-:W-:Y:S05]  /*2c400*/  BSYNC B0 ;  /* 0x0000000000007941 */ /* 0x000fea0003800000 */
.L_x_3025:
[----:B------:R-:W-:Y:S01]  /*2c410*/  NOP ;  /* 0x0000000000007918 */ /* 0x000fe20000000000 */
[----:B------:R-:W-:-:S13]  /*2c420*/  PLOP3.LUT P0, PT, PT, PT, PT, 0x80, 0x0 ;  /* 0x000000000000781c */ /* 0x000fda0003f0f070 */
.L_x_3027:
        /* <DEDUP_REMOVED lines=11> */
.L_x_3028:
        /* <DEDUP_REMOVED lines=37> */
.L_x_3030:
[----:B------:R-:W-:Y:S05]  /*2c730*/  BSYNC B6 ;  /* 0x0000000000067941 */ /* 0x000fea0003800000 */
.L_x_3029:
[----:B------:R-:W3:Y:S01]  /*2c740*/  LDL.LU R20, [R1+0x24] ;  /* 0x0000240001147983 */ /* 0x000ee20000300800 */
[----:B------:R-:W-:Y:S01]  /*2c750*/  ULDC.64 UR4, c[0x0][0x2d8] ;  /* 0x0000b60000047ab9 */ /* 0x000fe20000000a00 */
[----:B------:R-:W0:Y:S02]  /*2c760*/  LDC R7, c[0x0][0x448] ;  /* 0x00011200ff077b82 */ /* 0x000e240000000800 */
[----:B------:R-:W4:Y:S01]  /*2c770*/  LDL.LU.64 R2, [R1+0x28] ;  /* 0x0000280001027983 */ /* 0x000f220000300a00 */
[----:B------:R-:W-:-:S03]  /*2c780*/  IMAD R0, R32, UR4, RZ ;  /* 0x0000000420007c24 */ /* 0x000fc6000f8e02ff */
[----:B------:R1:W5:Y:S01]  /*2c790*/  LDL R9, [R1+0x1c] ;  /* 0x00001c0001097983 */ /* 0x0003620000100800 */
[----:B------:R-:W-:Y:S01]  /*2c7a0*/  IMAD R0, R18, UR5, R0 ;  /* 0x0000000512007c24 */ /* 0x000fe2000f8e0200 */
[----:B0-----:R-:W-:-:S13]  /*2c7b0*/  ISETP.NE.AND P0, PT, R7, 0x1, PT ;  /* 0x000000010700780c */ /* 0x001fda0003f05270 */
[----:B------:R-:W0:Y:S01]  /*2c7c0*/  @P0 LDC R6, c[0x0][0x44c] ;  /* 0x00011300ff060b82 */ /* 0x000e220000000800 */
[C---:B------:R-:W-:Y:S02]  /*2c7d0*/  LOP3.LUT R11, R36.reuse, 0x40, RZ, 0xfc, !PT ;  /* 0x00000040240b7812 */ /* 0x040fe400078efcff */
[C---:B--2---:R-:W-:Y:S02]  /*2c7e0*/  LOP3.LUT R8, R36.reuse, 0x80, RZ, 0xfc, !PT ;  /* 0x0000008024087812 */ /* 0x044fe400078efcff */
[----:B------:R-:W-:Y:S01]  /*2c7f0*/  LOP3.LUT R10, R36, 0xc0, RZ, 0xfc, !PT ;  /* 0x000000c0240a7812 */ /* 0x000fe200078efcff */
[----:B----4-:R-:W-:Y:S02]  /*2c800*/  IMAD.MOV.U32 R3, RZ, RZ, R35 ;  /* 0x000000ffff037224 */ /* 0x010fe400078e0023 */
        /* <DEDUP_REMOVED lines=9> */
[----:B------:R-:W3:Y:S01]  /*2c8a0*/  @P0 LDC R0, c[0x0][0x450] ;  /* 0x00011400ff000b82 */ /* 0x000ee20000000800 */
[----:B--2---:R-:W-:-:S04]  /*2c8b0*/  LOP3.LUT R20, R20, 0x7f, RZ, 0xc0, !PT ;  /* 0x0000007f14147812 */ /* 0x004fc800078ec0ff */
[----:B------:R-:W-:Y:S02]  /*2c8c0*/  SHF.R.U32.HI R21, RZ, 0x3, R20 ;  /* 0x00000003ff157819 */ /* 0x000fe40000011614 */
[----:B------:R-:W2:Y:S02]  /*2c8d0*/  S2R R20, SR_TID.X ;  /* 0x0000000000147919 */ /* 0x000ea40000002100 */
[----:B--2---:R-:W-:-:S05]  /*2c8e0*/  IMAD.SHL.U32 R20, R20, 0x10, RZ ;  /* 0x0000001014147824 */ /* 0x004fca00078e00ff */
[----:B------:R-:W-:-:S05]  /*2c8f0*/  LOP3.LUT R20, R21, 0x70, R20, 0xf8, !PT ;  /* 0x0000007015147812 */ /* 0x000fca00078ef814 */
[----:B------:R-:W-:-:S04]  /*2c900*/  IMAD R5, R17, 0x80, R20 ;  /* 0x0000008011057824 */ /* 0x000fc800078e0214 */
[----:B0-----:R-:W-:-:S04]  /*2c910*/  @P0 IMAD.HI.U32 R6, R5, R6, RZ ;  /* 0x0000000605060227 */ /* 0x001fc800078e00ff */
[----:B------:R-:W-:Y:S01]  /*2c920*/  IMAD.MOV.U32 R4, RZ, RZ, R5 ;  /* 0x000000ffff047224 */ /* 0x000fe200078e0005 */
[----:B---3--:R-:W-:Y:S01]  /*2c930*/  @P0 SHF.R.U32.HI R4, RZ, R0, R6 ;  /* 0x00000000ff040219 */ /* 0x008fe20000011606 */
        /* <DEDUP_REMOVED lines=17> */
[----:B0-----:R-:W-:-:S03]  /*2ca50*/  LOP3.LUT R20, R20, 0x7f, RZ, 0xc0, !PT ;  /* 0x0000007f14147812 */ /* 0x001fc600078ec0ff */
[----:B------:R-:W-:Y:S01]  /*2ca60*/  LEA.HI.X R0, R2, UR5, R0, 0x1, P0 ;  /* 0x0000000502007c11 */ /* 0x000fe200080f0c00 */
[----:B------:R-:W-:Y:S01]  /*2ca70*/  UMOV UR5, 0xffffffff ;  /* 0xffffffff00057882 */ /* 0x000fe20000000000 */
[----:B------:R-:W-:Y:S02]  /*2ca80*/  ISETP.GE.AND P4, PT, R36, UR4, PT ;  /* 0x0000000424007c0c */ /* 0x000fe4000bf86270 */
[----:B------:R-:W-:Y:S02]  /*2ca90*/  ISETP.GE.AND P3, PT, R11, UR4, PT ;  /* 0x000000040b007c0c */ /* 0x000fe4000bf66270 */
[----:B------:R-:W-:Y:S02]  /*2caa0*/  ISETP.GE.AND P2, PT, R8, UR4, PT ;  /* 0x0000000408007c0c */ /* 0x000fe4000bf46270 */
[----:B------:R-:W-:Y:S02]  /*2cab0*/  ISETP.GE.AND P0, PT, R10, UR4, PT ;  /* 0x000000040a007c0c */ /* 0x000fe4000bf06270 */
[----:B------:R-:W-:Y:S01]  /*2cac0*/  SHF.R.U32.HI R8, RZ, 0x3, R20 ;  /* 0x00000003ff087819 */ /* 0x000fe20000011614 */
[----:B-1----:R-:W-:Y:S10]  /*2cad0*/  BRA.DIV UR5, `(.L_x_3031) ;  /* 0x0000005a05707947 */ /* 0x002ff4000b800000 */
[----:B------:R-:W0:Y:S01]  /*2cae0*/  SHFL.IDX PT, R3, R4, RZ, 0x181f ;  /* 0x00181fff04037589 */ /* 0x000e2200000e0000 */
[----:B-----5:R-:W-:Y:S01]  /*2caf0*/  IMAD R5, R9, R7, RZ ;  /* 0x0000000709057224 */ /* 0x020fe200078e02ff */
[----:B------:R-:W-:Y:S01]  /*2cb00*/  ULDC.64 UR4, c[0x0][0x208] ;  /* 0x0000820000047ab9 */ /* 0x000fe20000000a00 */
[----:B------:R-:W-:Y:S01]  /*2cb10*/  IMAD R17, R17, 0x80, R8 ;  /* 0x0000008011117824 */ /* 0x000fe200078e0208 */
        /* <DEDUP_REMOVED lines=83> */
.L_x_3217:
        /* <DEDUP_REMOVED lines=14> */
.L_x_3033:
[----:B------:R-:W-:Y:S05]  /*2d130*/  BSYNC B0 ;  /* 0x0000000000007941 */ /* 0x000fea0003800000 */
.L_x_3032:
[----:B------:R-:W-:Y:S01]  /*2d140*/  NOP ;  /* 0x0000000000007918 */ /* 0x000fe20000000000 */
[----:B------:R-:W-:-:S13]  /*2d150*/  PLOP3.LUT P0, PT, PT, PT, PT, 0x80, 0x0 ;  /* 0x000000000000781c */ /* 0x000fda0003f0f070 */
.L_x_3034:
        /* <DEDUP_REMOVED lines=18> */
.L_x_3218:
[----:B------:R-:W-:Y:S05]  /*2d280*/  BSYNC B0 ;  /* 0x0000000000007941 */ /* 0x000fea0003800000 */
.L_x_3035:
[----:B------:R-:W2:Y:S01]  /*2d290*/  LDL R0, [R1+0x20] ;  /* 0x0000200001007983 */ /* 0x000ea20000100800 */
[----:B------:R-:W-:Y:S01]  /*2d2a0*/  BSSY B0, `(.L_x_3037) ;  /* 0x000011f000007945 */ /* 0x000fe20003800000 */
[----:B--2---:R-:W-:-:S13]  /*2d2b0*/  ISETP.GE.AND P0, PT, R0, 0x2, PT ;  /* 0x000000020000780c */ /* 0x004fda0003f06270 */
[----:B------:R-:W-:Y:S05]  /*2d2c0*/  @!P0 BRA `(.L_x_3038) ;  /* 0x0000001000708947 */ /* 0x000fea0003800000 */
[C---:B------:R-:W-:Y:S01]  /*2d2d0*/  LOP3.LUT R5, R36.reuse, 0x40, RZ, 0xfc, !PT ;  /* 0x0000004024057812 */ /* 0x040fe200078efcff */
[----:B------:R-:W-:Y:S01]  /*2d2e0*/  ULDC UR4, c[0x0][0x2f4] ;  /* 0x0000bd0000047ab9 */ /* 0x000fe20000000800 */
[----:B------:R-:W-:Y:S01]  /*2d2f0*/  LOP3.LUT R4, R36, 0x80, RZ, 0xfc, !PT ;  /* 0x0000008024047812 */ /* 0x000fe200078efcff */
[----:B------:R-:W-:Y:S01]  /*2d300*/  VIADD R0, R0, 0xfffffffe ;  /* 0xfffffffe00007836 */ /* 0x000fe20000000000 */
[C---:B------:R-:W-:Y:S01]  /*2d310*/  LOP3.LUT R2, R36.reuse, 0xc0, RZ, 0xfc, !PT ;  /* 0x000000c024027812 */ /* 0x040fe200078efcff */
[----:B------:R-:W-:Y:S01]  /*2d320*/  IMAD.MOV.U32 R17, RZ, RZ, R29 ;  /* 0x000000ffff117224 */ /* 0x000fe200078e001d */
[----:B------:R-:W-:Y:S01]  /*2d330*/  ISETP.GE.AND P4, PT, R36, UR4, PT ;  /* 0x0000000424007c0c */ /* 0x000fe2000bf86270 */
[----:B------:R-:W-:Y:S01]  /*2d340*/  IMAD.MOV.U32 R7, RZ, RZ, R27 ;  /* 0x000000ffff077224 */ /* 0x000fe200078e001b */
[----:B------:R-:W-:Y:S01]  /*2d350*/  ISETP.GE.AND P3, PT, R5, UR4, PT ;  /* 0x0000000405007c0c */ /* 0x000fe2000bf66270 */
[----:B------:R-:W-:Y:S01]  /*2d360*/  IMAD.MOV.U32 R31, RZ, RZ, R26 ;  /* 0x000000ffff1f7224 */ /* 0x000fe200078e001a */
[----:B------:R-:W-:-:S02]  /*2d370*/  ISETP.GE.AND P2, PT, R4, UR4, PT ;  /* 0x0000000404007c0c */ /* 0x000fc4000bf46270 */
[----:B------:R-:W-:-:S13]  /*2d380*/  ISETP.GE.AND P1, PT, R2, UR4, PT ;  /* 0x0000000402007c0c */ /* 0x000fda000bf26270 */
.L_x_3051:
[----:B------:R-:W1:Y:S01]  /*2d390*/  LDL R5, [R1+0x10] ;  /* 0x0000100001057983 */ /* 0x000e620000100800 */
[----:B------:R-:W2:Y:S03]  /*2d3a0*/  LDC R11, c[0x0][0x430] ;  /* 0x00010c00ff0b7b82 */ /* 0x000ea60000000800 */
[----:B------:R-:W3:Y:S01]  /*2d3b0*/  LDL R8, [R1+0x14] ;  /* 0x0000140001087983 */ /* 0x000ee20000100800 */
[----:B------:R-:W4:Y:S01]  /*2d3c0*/  S2R R2, SR_TID.X ;  /* 0x0000000000027919 */ /* 0x000f220000002100 */
[----:B------:R-:W4:Y:S01]  /*2d3d0*/  S2R R4, SR_TID.X ;  /* 0x0000000000047919 */ /* 0x000f220000002100 */
[----:B--2---:R-:W-:-:S13]  /*2d3e0*/  ISETP.NE.AND P0, PT, R11, 0x1, PT ;  /* 0x000000010b00780c */ /* 0x004fda0003f05270 */
[----:B0-----:R-:W0:Y:S01]  /*2d3f0*/  @P0 LDC R3, c[0x0][0x434] ;  /* 0x00010d00ff030b82 */ /* 0x001e220000000800 */
[----:B----4-:R-:W-:Y:S01]  /*2d400*/  LOP3.LUT R2, R2, 0x7f, RZ, 0xc0, !PT ;  /* 0x0000007f02027812 */ /* 0x010fe200078ec0ff */
[----:B------:R-:W-:-:S03]  /*2d410*/  IMAD.SHL.U32 R4, R4, 0x10, RZ ;  /* 0x0000001004047824 */ /* 0x000fc600078e00ff */
[----:B------:R-:W-:-:S04]  /*2d420*/  SHF.R.U32.HI R2, RZ, 0x3, R2 ;  /* 0x00000003ff027819 */ /* 0x000fc80000011602 */
[----:B------:R-:W-:Y:S02]  /*2d430*/  LOP3.LUT R4, R2, 0x70, R4, 0xf8, !PT ;  /* 0x0000007002047812 */ /* 0x000fe400078ef804 */
[----:B------:R-:W2:Y:S02]  /*2d440*/  @P0 LDC R2, c[0x0][0x438] ;  /* 0x00010e00ff020b82 */ /* 0x000ea40000000800 */
[----:B------:R-:W-:Y:S01]  /*2d450*/  ISETP.GT.U32.AND P5, PT, R4, 0x4f, PT ;  /* 0x0000004f0400780c */ /* 0x000fe20003fa4070 */
[----:B------:R-:W-:Y:S01]  /*2d460*/  IMAD.U32 R12, RZ, RZ, UR37 ;  /* 0x00000025ff0c7e24 */ /* 0x000fe2000f8e00ff */
[----:B------:R-:W-:Y:S01]  /*2d470*/  ULDC.64 UR4, c[0x0][0x208] ;  /* 0x0000820000047ab9 */ /* 0x000fe20000000a00 */
[----:B------:R-:W-:Y:S02]  /*2d480*/  VIADD R27, R7, 0x1 ;  /* 0x00000001071b7836 */ /* 0x000fe40000000000 */
[----:B------:R-:W-:Y:S02]  /*2d490*/  IMAD.MOV.U32 R26, RZ, RZ, R0 ;  /* 0x000000ffff1a7224 */ /* 0x000fe400078e0000 */
[----:B-1----:R-:W-:-:S04]  /*2d4a0*/  IMAD R6, R0, 0x50, R5 ;  /* 0x0000005000067824 */ /* 0x002fc800078e0205 */
[----:B------:R-:W-:Y:S02]  /*2d4b0*/  IMAD.IADD R6, R4, 0x1, R6 ;  /* 0x0000000104067824 */ /* 0x000fe400078e0206 */
[----:B------:R-:W1:Y:S02]  /*2d4c0*/  @!P5 LDC.64 R4, c[0x0][0x428] ;  /* 0x00010a00ff04db82 */ /* 0x000e640000000a00 */
[----:B0-----:R-:W-:-:S04]  /*2d4d0*/  @P0 IMAD.HI.U32 R3, R6, R3, RZ ;  /* 0x0000000306030227 */ /* 0x001fc800078e00ff */
[----:B------:R-:W-:Y:S01]  /*2d4e0*/  IMAD.MOV.U32 R10, RZ, RZ, R6 ;  /* 0x000000ffff0a7224 */ /* 0x000fe200078e0006 */
[----:B--2---:R-:W-:-:S04]  /*2d4f0*/  @P0 SHF.R.U32.HI R10, RZ, R2, R3 ;  /* 0x00000002ff0a0219 */ /* 0x004fc80000011603 */
[--C-:B------:R-:W-:Y:S01]  /*2d500*/  @!P5 SHF.R.S32.HI R3, RZ, 0x1f, R10.reuse ;  /* 0x0000001fff03d819 */ /* 0x100fe2000001140a */
[----:B------:R-:W-:-:S04]  /*2d510*/  @!P5 IMAD.MOV.U32 R2, RZ, RZ, R10 ;  /* 0x000000ffff02d224 */ /* 0x000fc800078e000a */
[----:B-1----:R-:W-:-:S04]  /*2d520*/  @!P5 IMAD.WIDE.U32 R2, R33, R4, R2 ;  /* 0x000000042102d225 */ /* 0x002fc800078e0002 */
        /* <DEDUP_REMOVED lines=18> */
.L_x_3039:
[----:B------:R-:W-:Y:S01]  /*2d650*/  IMAD R6, R27, 0x8, R22 ;  /* 0x000000081b067824 */ /* 0x000fe200078e0216 */
[----:B------:R-:W-:Y:S01]  /*2d660*/  SHF.L.U32 R3, R29, 0x1f, RZ ;  /* 0x0000001f1d037819 */ /* 0x000fe200000006ff */
[----:B------:R-:W-:Y:S03]  /*2d670*/  BSSY B1, `(.L_x_3040) ;  /* 0x0000003000017945 */ /* 0x000fe60003800000 */
[----:B------:R-:W0:Y:S02]  /*2d680*/  SYNCS.PHASECHK.TRANS64.TRYWAIT P0, [R6+URZ+0x38840], R3 ;  /* 0x03884003060075a7 */ /* 0x000e24000800017f */
[----:B0-----:R-:W-:Y:S05]  /*2d690*/  @!P0 BRA `(.L_x_3041) ;  /* 0x0000005800848947 */ /* 0x001fea0003800000 */
.L_x_3219:
[----:B------:R-:W-:Y:S05]  /*2d6a0*/  BSYNC B1 ;  /* 0x0000000000017941 */ /* 0x000fea0003800000 */
.L_x_3040:
        /* <DEDUP_REMOVED lines=70> */
.L_x_3231:
        /* <DEDUP_REMOVED lines=18> */
.L_x_3043:
        /* <DEDUP_REMOVED lines=11> */
.L_x_3044:
[----:B------:R1:W-:Y:S01]  /*2dce0*/  SYNCS.ARRIVE.TRANS64.A1T0 RZ, [R6+URZ+0x38830], RZ ;  /* 0x038830ff06ff79a7 */ /* 0x0003e2000810003f */
[----:B------:R-:W-:Y:S05]  /*2dcf0*/  @!P6 BRA `(.L_x_3045) ;  /* 0x000000000004e947 */ /* 0x000fea0003800000 */
[----:B------:R-:W-:Y:S01]  /*2dd00*/  BPT.TRAP 0x1 ;  /* 0x000000040000795c */ /* 0x000fe20000300000 */
.L_x_3045:
[----:B------:R-:W-:Y:S01]  /*2dd10*/  SHF.L.U32 R2, R17, 0x1f, RZ ;  /* 0x0000001f11027819 */ /* 0x000fe200000006ff */
[----:B-1----:R-:W-:Y:S01]  /*2dd20*/  IMAD R6, R7, 0x8, R22 ;  /* 0x0000000807067824 */ /* 0x002fe200078e0216 */
[----:B------:R-:W-:Y:S03]  /*2dd30*/  BSSY B1, `(.L_x_3046) ;  /* 0x0000003000017945 */ /* 0x000fe60003800000 */
[----:B------:R-:W1:Y:S02]  /*2dd40*/  SYNCS.PHASECHK.TRANS64.TRYWAIT P0, [R6+URZ+0x38860], R2 ;  /* 0x03886002060075a7 */ /* 0x000e64000800017f */
[----:B-1----:R-:W-:Y:S05]  /*2dd50*/  @!P0 BRA `(.L_x_3047) ;  /* 0x0000005800bc8947 */ /* 0x002fea0003800000 */
.L_x_3232:
[----:B------:R-:W-:Y:S05]  /*2dd60*/  BSYNC B1 ;  /* 0x0000000000017941 */ /* 0x000fea0003800000 */
.L_x_3046:
        /* <DEDUP_REMOVED lines=62> */
.L_x_3244:
        /* <DEDUP_REMOVED lines=34> */
.L_x_3049:
        /* <DEDUP_REMOVED lines=11> */
.L_x_3050:
[C---:B------:R-:W-:Y:S01]  /*2e420*/  ISETP.GT.AND P0, PT, R26.reuse, RZ, PT ;  /* 0x000000ff1a00720c */ /* 0x040fe20003f04270 */
[----:B------:R2:W-:Y:S01]  /*2e430*/  SYNCS.ARRIVE.TRANS64.A1T0 RZ, [R6+URZ+0x38850], RZ ;  /* 0x038850ff06ff79a7 */ /* 0x0005e2000810003f */
[----:B------:R-:W-:Y:S02]  /*2e440*/  VIADD R0, R26, 0xffffffff ;  /* 0xffffffff1a007836 */ /* 0x000fe40000000000 */
[----:B------:R-:W-:Y:S02]  /*2e450*/  IMAD.MOV.U32 R17, RZ, RZ, R29 ;  /* 0x000000ffff117224 */ /* 0x000fe400078e001d */
[----:B------:R-:W-:Y:S02]  /*2e460*/  IMAD.MOV.U32 R7, RZ, RZ, R27 ;  /* 0x000000ffff077224 */ /* 0x000fe400078e001b */
[----:B------:R-:W-:-:S05]  /*2e470*/  IMAD.MOV.U32 R31, RZ, RZ, R26 ;  /* 0x000000ffff1f7224 */ /* 0x000fca00078e001a */
[----:B--2---:R-:W-:Y:S05]  /*2e480*/  @P0 BRA `(.L_x_3051) ;  /* 0xffffffec00c00947 */ /* 0x004fea000383ffff */
.L_x_3038:
[----:B------:R-:W-:Y:S05]  /*2e490*/  BSYNC B0 ;  /* 0x0000000000007941 */ /* 0x000fea0003800000 */
.L_x_3037:
        /* <DEDUP_REMOVED lines=18> */
.L_x_3053:
[----:B------:R-:W-:Y:S05]  /*2e5c0*/  BSYNC B0 ;  /* 0x0000000000007941 */ /* 0x000fea0003800000 */
.L_x_3052:
[----:B------:R-:W-:-:S05]  /*2e5d0*/  IMAD.U32 R0, RZ, RZ, UR37 ;  /* 0x00000025ff007e24 */ /* 0x000fca000f8e00ff */
[----:B------:R-:W-:-:S13]  /*2e5e0*/  ISETP.NE.AND P0, PT, R0, 0x3, PT ;  /* 0x000000030000780c */ /* 0x000fda0003f05270 */
[----:B------:R-:W-:Y:S05]  /*2e5f0*/  @!P0 BRA `(.L_x_3054) ;  /* 0x0000000000048947 */ /* 0x000fea0003800000 */
[----:B------:R-:W-:Y:S01]  /*2e600*/  BPT.TRAP 0x1 ;  /* 0x000000040000795c */ /* 0x000fe20000300000 */
.L_x_3054:
[----:B------:R-:W2:Y:S01]  /*2e610*/  LDL.LU R0, [R1+0xc] ;  /* 0x00000c0001007983 */ /* 0x000ea20000300800 */
[----:B------:R-:W-:Y:S01]  /*2e620*/  IMAD R4, R27, 0x8, R22 ;  /* 0x000000081b047824 */ /* 0x000fe200078e0216 */
[----:B0-----:R-:W-:Y:S01]  /*2e630*/  SHF.L.U32 R3, R29, 0x1f, RZ ;  /* 0x0000001f1d037819 */ /* 0x001fe200000006ff */
[----:B------:R-:W-:Y:S03]  /*2e640*/  BSSY B0, `(.L_x_3055) ;  /* 0x0000004000007945 */ /* 0x000fe60003800000 */
[----:B------:R-:W0:Y:S01]  /*2e650*/  SYNCS.PHASECHK.TRANS64.TRYWAIT P0, [R4+URZ+0x38860], R3 ;  /* 0x03886003040075a7 */ /* 0x000e22000800017f */
[----:B--2---:R-:W-:Y:S01]  /*2e660*/  IMAD R5, R26, -0x50, R0 ;  /* 0xffffffb01a057824 */ /* 0x004fe200078e0200 */
[----:B0-----:R-:W-:Y:S06]  /*2e670*/  @!P0 BRA `(.L_x_3056) ;  /* 0x0000005800688947 */ /* 0x001fec0003800000 */
.L_x_3245:
[----:B------:R-:W-:Y:S05]  /*2e680*/  BSYNC B0 ;  /* 0x0000000000007941 */ /* 0x000fea0003800000 */
.L_x_3055:
[----:B------:R-:W2:Y:S01]  /*2e690*/  S2R R0, SR_TID.X ;  /* 0x0000000000007919 */ /* 0x000ea20000002100 */
[----:B------:R-:W-:Y:S01]  /*2e6a0*/  UMOV UR4, 0xffffffff ;  /* 0xffffffff00047882 */ /* 0x000fe20000000000 */
[----:B------:R-:W-:Y:S01]  /*2e6b0*/  IMAD R7, R27, 0x5000, R34 ;  /* 0x000050001b077824 */ /* 0x000fe200078e0222 */
        /* <DEDUP_REMOVED lines=65> */
.L_x_3257:
        /* <DEDUP_REMOVED lines=16> */
.L_x_3058:
        /* <DEDUP_REMOVED lines=11> */
.L_x_3059:
[----:B------:R0:W-:Y:S01]  /*2ec80*/  SYNCS.ARRIVE.TRANS64.A1T0 RZ, [R4+URZ+0x38850], RZ ;  /* 0x038850ff04ff79a7 */ /* 0x0001e2000810003f */
[----:B------:R-:W-:-:S05]  /*2ec90*/  VIADD R27, R27, 0x1 ;  /* 0x000000011b1b7836 */ /* 0x000fca0000000000 */
[----:B------:R-:W-:-:S04]  /*2eca0*/  ISETP.NE.AND P0, PT, R27, 0x2, PT ;  /* 0x000000021b00780c */ /* 0x000fc80003f05270 */
[----:B------:R-:W-:Y:S02]  /*2ecb0*/  SEL R0, RZ, 0x1, P0 ;  /* 0x00000001ff007807 */ /* 0x000fe40000000000 */
[----:B------:R-:W-:Y:S02]  /*2ecc0*/  SEL R27, R27, RZ, P0 ;  /* 0x000000ff1b1b7207 */ /* 0x000fe40000000000 */
[----:B0-----:R-:W-:-:S07]  /*2ecd0*/  LOP3.LUT R29, R29, R0, RZ, 0x3c, !PT ;  /* 0x000000001d1d7212 */ /* 0x001fce00078e3cff */
.L_x_3014:
[----:B------:R-:W-:Y:S05]  /*2ece0*/  BSYNC B7 ;  /* 0x0000000000077941 */ /* 0x000fea0003800000 */
.L_x_3012:
        /* <DEDUP_REMOVED lines=8> */
[----:B------:R2:W3:Y:S01]  /*2ed70*/  LDS.128 R16, [R22+0x388d0] ;  /* 0x0388d00016107984 */ /* 0x0004e20000000c00 */
[----:B------:R-:W-:Y:S06]  /*2ed80*/  BAR.ARV 0x4, 0x180 ;  /* 0x0106000000007b1d */ /* 0x000fec0000002000 */
[----:B------:R-:W-:Y:S05]  /*2ed90*/  BRA `(.L_x_3061) ;  /* 0x0000000800d87947 */ /* 0x000fea0003800000 */
.L_x_3060:
[----:B------:R-:W0:Y:S01]  /*2eda0*/  S2R R8, SR_TID.X ;  /* 0x0000000000087919 */ /* 0x000e220000002100 */
[----:B------:R-:W-:Y:S01]  /*2edb0*/  UMOV UR4, 0xffffffff ;  /* 0xffffffff00047882 */ /* 0x000fe20000000000 */
[----:B0-----:R-:W-:-:S04]  /*2edc0*/  LOP3.LUT R8, R8, 0x1f, RZ, 0xc0, !PT ;  /* 0x0000001f08087812 */ /* 0x001fc800078ec0ff */
[----:B------:R-:W-:Y:S01]  /*2edd0*/  ISETP.NE.AND P0, PT, R8, 0x1f, PT ;  /* 0x0000001f0800780c */ /* 0x000fe20003f05270 */
[----:B------:R-:W-:-:S12]  /*2ede0*/  BRA.DIV UR4, `(.L_x_3062) ;  /* 0x0000005a04907947 */ /* 0x000fd8000b800000 */
[----:B------:R-:W-:Y:S01]  /*2edf0*/  IMAD.IADD R5, R19, 0x1, R8 ;  /* 0x0000000113057824 */ /* 0x000fe200078e0208 */
        /* <DEDUP_REMOVED lines=31> */
.L_x_3267:
[----:B------:R-:W-:Y:S02]  /*2eff0*/  ULDC UR4, c[0x0][0xc38] ;  /* 0x00030e0000047ab9 */ /* 0x000fe40000000800 */
[----:B------:R-:W-:-:S04]  /*2f000*/  IMAD.U32 R7, RZ, RZ, UR4 ;  /* 0x00000004ff077e24 */ /* 0x000fc8000f8e00ff */
[----:B--2---:R-:W-:-:S04]  /*2f010*/  IMAD R14, R14, R7, RZ ;  /* 0x000000070e0e7224 */ /* 0x004fc800078e02ff */
[----:B------:R-:W-:-:S05]  /*2f020*/  IMAD.IADD R9, R4, 0x1, R14 ;  /* 0x0000000104097824 */ /* 0x000fca00078e020e */
[----:B------:R-:W-:-:S13]  /*2f030*/  ISETP.GT.AND P6, PT, R9, R0, PT ;  /* 0x000000000900720c */ /* 0x000fda0003fc4270 */
[----:B------:R-:W-:Y:S05]  /*2f040*/  @P6 BRA `(.L_x_3063) ;  /* 0x0000000000a06947 */ /* 0x000fea0003800000 */
.L_x_3068:
        /* <DEDUP_REMOVED lines=15> */
.L_x_3066:
[----:B------:R-:W-:Y:S05]  /*2f140*/  BSYNC B0 ;  /* 0x0000000000007941 */ /* 0x000fea0003800000 */
.L_x_3065:
        /* <DEDUP_REMOVED lines=18> */
.L_x_3275:
[----:B------:R-:W-:Y:S02]  /*2f270*/  ULDC UR4, c[0x0][0xc38] ;  /* 0x00030e0000047ab9 */ /* 0x000fe40000000800 */
[----:B------:R-:W-:-:S04]  /*2f280*/  IMAD.U32 R7, RZ, RZ, UR4 ;  /* 0x00000004ff077e24 */ /* 0x000fc8000f8e00ff */
[----:B--2---:R-:W-:-:S04]  /*2f290*/  IMAD R14, R14, R7, RZ ;  /* 0x000000070e0e7224 */ /* 0x004fc800078e02ff */
[----:B------:R-:W-:-:S05]  /*2f2a0*/  IMAD.IADD R9, R14, 0x1, R9 ;  /* 0x000000010e097824 */ /* 0x000fca00078e0209 */
[----:B------:R-:W-:-:S13]  /*2f2b0*/  ISETP.GT.AND P6, PT, R9, R0, PT ;  /* 0x000000000900720c */ /* 0x000fda0003fc4270 */
[----:B------:R-:W-:Y:S05]  /*2f2c0*/  @!P6 BRA `(.L_x_3068) ;  /* 0xfffffffc0060e947 */ /* 0x000fea000383ffff */
.L_x_3063:
        /* <DEDUP_REMOVED lines=8> */
.L_x_3279:
[----:B------:R-:W-:Y:S01]  /*2f350*/  ISETP.NE.AND P0, PT, R3, RZ, PT ;  /* 0x000000ff0300720c */ /* 0x000fe20003f05270 */
[----:B------:R-:W-:-:S12]  /*2f360*/  IMAD.MOV.U32 R14, RZ, RZ, RZ ;  /* 0x000000ffff0e7224 */ /* 0x000fd800078e00ff */
[----:B------:R-:W-:Y:S05]  /*2f370*/  @!P0 BRA `(.L_x_3070) ;  /* 0x0000000000108947 */ /* 0x000fea0003800000 */
[----:B------:R-:W-:Y:S01]  /*2f380*/  UMOV UR4, 0xffffffff ;  /* 0xffffffff00047882 */ /* 0x000fe20000000000 */
[----:B------:R-:W-:Y:S02]  /*2f390*/  VIADD R12, R4, 0xffffffff ;  /* 0xffffffff040c7836 */ /* 0x000fe40000000000 */
[----:B------:R-:W-:Y:S05]  /*2f3a0*/  BRA.DIV UR4, `(.L_x_3071) ;  /* 0x0000005e044c7947 */ /* 0x000fea000b800000 */
[----:B------:R4:W0:Y:S02]  /*2f3b0*/  SHFL.IDX PT, R14, R2, R12, 0x1f ;  /* 0x00001f0c020e7589 */ /* 0x00082400000e0000 */
.L_x_3070:
[----:B0---4-:R-:W0:Y:S01]  /*2f3c0*/  LDC.64 R2, c[0x0][0xc90] ;  /* 0x00032400ff027b82 */ /* 0x011e220000000a00 */
[----:B------:R-:W-:Y:S01]  /*2f3d0*/  IMAD.IADD R19, R4, 0x1, R19 ;  /* 0x0000000104137824 */ /* 0x000fe200078e0213 */
[----:B------:R-:W-:-:S03]  /*2f3e0*/  ULDC.64 UR4, c[0x0][0x208] ;  /* 0x0000820000047ab9 */ /* 0x000fc60000000a00 */
[----:B0-----:R-:W-:-:S05]  /*2f3f0*/  IMAD.WIDE R2, R19, 0x4, R2 ;  /* 0x0000000413027825 */ /* 0x001fca00078e0202 */
[----:B------:R0:W2:Y:S01]  /*2f400*/  LDG.E R6, desc[UR4][R2.64] ;  /* 0x0000000402067981 */ /* 0x0000a2000c1e1900 */
[----:B------:R-:W-:Y:S02]  /*2f410*/  IMAD R16, R14, R7, R16 ;  /* 0x000000070e107224 */ /* 0x000fe400078e0210 */
[----:B0-----:R-:W-:Y:S02]  /*2f420*/  IMAD.MOV.U32 R2, RZ, RZ, RZ ;  /* 0x000000ffff027224 */ /* 0x001fe400078e00ff */
[----:B--23--:R-:W-:-:S05]  /*2f430*/  IMAD R4, R5, R6, RZ ;  /* 0x0000000605047224 */ /* 0x00cfca00078e02ff */
[----:B------:R-:W-:-:S04]  /*2f440*/  IABS R8, R4 ;  /* 0x0000000400087213 */ /* 0x000fc80000000000 */
[----:B-1----:R-:W0:Y:S08]  /*2f450*/  I2F.RP R10, R8 ;  /* 0x00000008000a7306 */ /* 0x002e300000209400 */
        /* <DEDUP_REMOVED lines=57> */
.L_x_3064:
[----:B------:R-:W-:Y:S01]  /*2f7f0*/  UMOV UR4, URZ ;  /* 0x0000003f00047c82 */ /* 0x000fe20008000000 */
[----:B------:R-:W-:Y:S01]  /*2f800*/  UMOV UR5, URZ ;  /* 0x0000003f00057c82 */ /* 0x000fe20008000000 */
[----:B------:R-:W-:Y:S01]  /*2f810*/  ULDC UR6, c[0x0][0xc3c] ;  /* 0x00030f0000067ab9 */ /* 0x000fe20000000800 */
[----:B------:R-:W-:Y:S02]  /*2f820*/  IMAD.MOV.U32 R16, RZ, RZ, R0 ;  /* 0x000000ffff107224 */ /* 0x000fe400078e0000 */
[----:B------:R-:W-:Y:S02]  /*2f830*/  IMAD.U32 R17, RZ, RZ, UR4 ;  /* 0x00000004ff117e24 */ /* 0x000fe4000f8e00ff */
[----:B------:R-:W-:Y:S02]  /*2f840*/  IMAD.U32 R18, RZ, RZ, UR5 ;  /* 0x00000005ff127e24 */ /* 0x000fe4000f8e00ff */
[----:B------:R-:W-:-:S07]  /*2f850*/  IMAD.U32 R19, RZ, RZ, UR6 ;  /* 0x00000006ff137e24 */ /* 0x000fce000f8e00ff */
.L_x_3072:
        /* <DEDUP_REMOVED lines=10> */
.L_x_3061:
[----:B------:R-:W-:Y:S02]  /*2f900*/  ULDC UR4, c[0x0][0xc3c] ;  /* 0x00030f0000047ab9 */ /* 0x000fe40000000800 */
[----:B---3--:R-:W-:-:S13]  /*2f910*/  ISETP.GE.AND P0, PT, R19, UR4, PT ;  /* 0x0000000413007c0c */ /* 0x008fda000bf06270 */
[----:B------:R-:W-:Y:S05]  /*2f920*/  @!P0 BRA `(.L_x_3073) ;  /* 0xffffff9800648947 */ /* 0x000fea000383ffff */
[----:B------:R-:W-:Y:S05]  /*2f930*/  BSYNC B8 ;  /* 0x0000000000087941 */ /* 0x000fea0003800000 */
.L_x_2964:
[----:B------:R-:W3:Y:S01]  /*2f940*/  LDL.LU R0, [R1+0x30] ;  /* 0x0000300001007983 */ /* 0x000ee20000300800 */
[----:B------:R-:W-:Y:S01]  /*2f950*/  BSSY B0, `(.L_x_3074) ;  /* 0x000000b000007945 */ /* 0x000fe20003800000 */
[----:B------:R-:W4:Y:S01]  /*2f960*/  S2R R5, SR_CgaCtaId ;  /* 0x0000000000057919 */ /* 0x000f220000008800 */
[----:B---3--:R-:W-:-:S05]  /*2f970*/  VIADD R0, R0, 0x1 ;  /* 0x0000000100007836 */ /* 0x008fca0000000000 */
        /* <DEDUP_REMOVED lines=8> */
.L_x_3282:
[----:B------:R-:W-:Y:S05]  /*2fa00*/  BSYNC B0 ;  /* 0x0000000000007941 */ /* 0x000fea0003800000 */
.L_x_3074:
[----:B------:R-:W-:-:S03]  /*2fa10*/  UMOV UR4, 0xffffffff ;  /* 0xffffffff00047882 */ /* 0x000fc60000000000 */
[----:B------:R-:W-:Y:S05]  /*2fa20*/  BRA.DIV UR4, `(.L_x_3076) ;  /* 0x0000005604e47947 */ /* 0x000fea000b800000 */
[----:B-1----:R-:W1:Y:S02]  /*2fa30*/  S2R R0, SR_TID.X ;  /* 0x0000000000007919 */ /* 0x002e640000002100 */
[----:B-1----:R-:W-:-:S04]  /*2fa40*/  SHF.R.U32.HI R0, RZ, 0x5, R0 ;  /* 0x00000005ff007819 */ /* 0x002fc80000011600 */
[----:B------:R-:W-:-:S05]  /*2fa50*/  LOP3.LUT R0, R0, 0x3, RZ, 0xc0, !PT ;  /* 0x0000000300007812 */ /* 0x000fca00078ec0ff */
[----:B------:R1:W3:Y:S02]  /*2fa60*/  SHFL.IDX PT, R14, R0, RZ, 0x1f ;  /* 0x00001fff000e7589 */ /* 0x0002e400000e0000 */
.L_x_3285:
[----:B---3--:R-:W-:-:S13]  /*2fa70*/  ISETP.NE.AND P0, PT, R14, RZ, PT ;  /* 0x000000ff0e00720c */ /* 0x008fda0003f05270 */
[----:B------:R-:W-:Y:S05]  /*2fa80*/  @P0 BRA `(.L_x_2683) ;  /* 0x0000000000880947 */ /* 0x000fea0003800000 */
[----:B------:R-:W-:-:S03]  /*2fa90*/  UMOV UR4, 0xffffffff ;  /* 0xffffffff00047882 */ /* 0x000fc60000000000 */
[----:B------:R-:W-:Y:S05]  /*2faa0*/  BRA.DIV UR4, `(.L_x_3077) ;  /* 0x0000005604f87947 */ /* 0x000fea000b800000 */
[----:B------:R-:W-:-:S13]  /*2fab0*/  ELECT P6, URZ, PT ;  /* 0x00000000003f782f */ /* 0x000fda00038c0000 */
.L_x_3288:
[----:B------:R-:W-:Y:S05]  /*2fac0*/  @!P6 BRA `(.L_x_2683) ;  /* 0x000000000078e947 */ /* 0x000fea0003800000 */
[----:B------:R-:W-:-:S06]  /*2fad0*/  ULOP3.LUT UR4, UR60, 0x2, URZ, 0xfc, !UPT ;  /* 0x000000023c047892 */ /* 0x000fcc000f8efc3f */
[----:B-1----:R-:W-:-:S05]  /*2fae0*/  IMAD.U32 R0, RZ, RZ, UR4 ;  /* 0x00000004ff007e24 */ /* 0x002fca000f8e00ff */
[----:B------:R-:W-:-:S13]  /*2faf0*/  ISETP.NE.AND P0, PT, R0, 0x3, PT ;  /* 0x000000030000780c */ /* 0x000fda0003f05270 */
[----:B------:R-:W-:Y:S05]  /*2fb00*/  @!P0 BRA `(.L_x_3078) ;  /* 0x0000000000048947 */ /* 0x000fea0003800000 */
[----:B------:R-:W-:Y:S01]  /*2fb10*/  BPT.TRAP 0x1 ;  /* 0x000000040000795c */ /* 0x000fe20000300000 */
.L_x_3078:
[----:B------:R-:W-:Y:S01]  /*2fb20*/  IMAD R3, R27, 0x8, R5 ;  /* 0x000000081b037824 */ /* 0x000fe200078e0205 */
[----:B------:R-:W-:Y:S01]  /*2fb30*/  SHF.L.U32 R2, R29, 0x1f, RZ ;  /* 0x0000001f1d027819 */ /* 0x000fe200000006ff */
[----:B------:R-:W-:-:S03]  /*2fb40*/  VIADD R27, R27, 0x1 ;  /* 0x000000011b1b7836 */ /* 0x000fc60000000000 */
[----:B------:R-:W1:Y:S02]  /*2fb50*/  SYNCS.PHASECHK.TRANS64.TRYWAIT P1, [R3+URZ+0x38840], R2 ;  /* 0x03884002030075a7 */ /* 0x000e64000802017f */
[----:B------:R-:W-:-:S04]  /*2fb60*/  ISETP.NE.AND P2, PT, R27, 0x2, PT ;  /* 0x000000021b00780c */ /* 0x000fc80003f45270 */
[----:B------:R-:W-:Y:S01]  /*2fb70*/  SEL R0, RZ, 0x1, P2 ;  /* 0x00000001ff007807 */ /* 0x000fe20001000000 */
[----:B-1----:R-:W-:Y:S08]  /*2fb80*/  @!P1 BRA `(.L_x_3079) ;  /* 0x0000005400e09947 */ /* 0x002ff00003800000 */
.L_x_3289:
[----:B------:R-:W-:Y:S02]  /*2fb90*/  SEL R27, R27, RZ, P2 ;  /* 0x000000ff1b1b7207 */ /* 0x000fe40001000000 */
[----:B------:R-:W-:Y:S01]  /*2fba0*/  LOP3.LUT R0, R29, R0, RZ, 0x3c, !PT ;  /* 0x000000001d007212 */ /* 0x000fe200078e3cff */
[----:B------:R-:W-:Y:S06]  /*2fbb0*/  @!P0 BRA `(.L_x_3080) ;  /* 0x0000000000048947 */ /* 0x000fec0003800000 */
[----:B------:R-:W-:Y:S01]  /*2fbc0*/  BPT.TRAP 0x1 ;  /* 0x000000040000795c */ /* 0x000fe20000300000 */
.L_x_3080:
[----:B------:R-:W-:Y:S01]  /*2fbd0*/  IMAD R27, R27, 0x8, R5 ;  /* 0x000000081b1b7824 */ /* 0x000fe200078e0205 */
[----:B------:R-:W-:-:S04]  /*2fbe0*/  SHF.L.U32 R0, R0, 0x1f, RZ ;  /* 0x0000001f00007819 */ /* 0x000fc800000006ff */
[----:B------:R-:W3:Y:S02]  /*2fbf0*/  SYNCS.PHASECHK.TRANS64.TRYWAIT P1, [R27+URZ+0x38840], R0 ;  /* 0x038840001b0075a7 */ /* 0x000ee4000802017f */
[----:B---3--:R-:W-:Y:S05]  /*2fc00*/  @!P1 BRA `(.L_x_3081) ;  /* 0x0000005400d49947 */ /* 0x008fea0003800000 */
.L_x_3290:
[----:B------:R-:W-:Y:S05]  /*2fc10*/  @!P0 BRA `(.L_x_3082) ;  /* 0x0000000000048947 */ /* 0x000fea0003800000 */
[----:B------:R-:W-:Y:S01]  /*2fc20*/  BPT.TRAP 0x1 ;  /* 0x000000040000795c */ /* 0x000fe20000300000 */
.L_x_3082:
[----:B------:R-:W4:Y:S02]  /*2fc30*/  SYNCS.PHASECHK.TRANS64.TRYWAIT P1, [R3+URZ+0x38860], R2 ;  /* 0x03886002030075a7 */ /* 0x000f24000802017f */
[----:B----4-:R-:W-:Y:S05]  /*2fc40*/  @!P1 BRA `(.L_x_3083) ;  /* 0x0000005400d89947 */ /* 0x010fea0003800000 */
.L_x_3291:
[----:B------:R-:W-:Y:S05]  /*2fc50*/  @!P0 BRA `(.L_x_3084) ;  /* 0x0000000000048947 */ /* 0x000fea0003800000 */
[----:B------:R-:W-:Y:S01]  /*2fc60*/  BPT.TRAP 0x1 ;  /* 0x000000040000795c */ /* 0x000fe20000300000 */
.L_x_3084:
[----:B------:R0:W0:Y:S02]  /*2fc70*/  SYNCS.PHASECHK.TRANS64.TRYWAIT P0, [R27+URZ+0x38860], R0 ;  /* 0x038860001b0075a7 */ /* 0x000024000800017f */
[----:B0-----:R-:W-:Y:S05]  /*2fc80*/  @!P0 NANOSLEEP.SYNCS 0x989680 ;  /* 0x009896800000895d */ /* 0x001fea0003900000 */
[----:B------:R-:W0:Y:S02]  /*2fc90*/  @!P0 SYNCS.PHASECHK.TRANS64 P0, [R27+URZ+0x38860], R0 ;  /* 0x038860001b0085a7 */ /* 0x000e24000800007f */
[----:B0-----:R-:W-:Y:S05]  /*2fca0*/  @!P0 BRA `(.L_x_3084) ;  /* 0xfffffffc00f08947 */ /* 0x001fea000383ffff */
.L_x_2683:
[----:B------:R-:W-:Y:S05]  /*2fcb0*/  BSYNC B9 ;  /* 0x0000000000097941 */ /* 0x000fea0003800000 */
.L_x_2680:
[----:B------:R-:W-:Y:S05]  /*2fcc0*/  EXIT ;  /* 0x000000000000794d */ /* 0x000fea0003800000 */
.L_x_2703:
[----:B0-----:R0:W1:Y:S02]  /*2fcd0*/  SYNCS.PHASECHK.TRANS64.TRYWAIT P6, [R89+URZ+0x38890], R90 ;  /* 0x0388905a590075a7 */ /* 0x00106400080c017f */
[----:B-1----:R-:W-:Y:S05]  /*2fce0*/  @!P6 NANOSLEEP.SYNCS 0x989680 ;  /* 0x009896800000e95d */ /* 0x002fea0003900000 */
[----:B------:R-:W1:Y:S02]  /*2fcf0*/  @!P6 SYNCS.PHASECHK.TRANS64 P6, [R89+URZ+0x38890], R90 ;  /* 0x0388905a5900e5a7 */ /* 0x000e6400080c007f */
[----:B-1----:R-:W-:Y:S05]  /*2fd00*/  @!P6 BRA `(.L_x_2703) ;  /* 0xfffffffc00f0e947 */ /* 0x002fea000383ffff */
[----:B------:R-:W-:Y:S05]  /*2fd10*/  BRA `(.L_x_3085) ;  /* 0xfffffd3800747947 */ /* 0x000fea000383ffff */
.L_x_2704:
        /* <DEDUP_REMOVED lines=8> */
.L_x_3087:
[----:B------:R-:W-:Y:S05]  /*2fda0*/  BSYNC B1 ;  /* 0x0000000000017941 */ /* 0x000fea0003800000 */
.L_x_3086:
        /* <DEDUP_REMOVED lines=8> */
.L_x_3088:
[----:B------:R-:W-:Y:S01]  /*2fe30*/  IMAD.MOV.U32 R82, RZ, RZ, R14 ;  /* 0x000000ffff527224 */ /* 0x000fe200078e000e */
[----:B------:R-:W-:Y:S06]  /*2fe40*/  BRA `(.L_x_3089) ;  /* 0xfffffd38003c7947 */ /* 0x000fec000383ffff */
.L_x_2721:
        /* <DEDUP_REMOVED lines=8> */
.L_x_3091:
[----:B------:R-:W-:Y:S05]  /*2fed0*/  BSYNC B1 ;  /* 0x0000000000017941 */ /* 0x000fea0003800000 */
.L_x_3090:
        /* <DEDUP_REMOVED lines=8> */
.L_x_3092:
[----:B------:R-:W-:Y:S01]  /*2ff60*/  IMAD.MOV.U32 R66, RZ, RZ, R14 ;  /* 0x000000ffff427224 */ /* 0x000fe200078e000e */
[----:B------:R-:W-:Y:S06]  /*2ff70*/  BRA `(.L_x_3093) ;  /* 0xfffffd4400a87947 */ /* 0x000fec000383ffff */
.L_x_2738:
        /* <DEDUP_REMOVED lines=8> */
.L_x_3095:
[----:B------:R-:W-:Y:S05]  /*30000*/  BSYNC B1 ;  /* 0x0000000000017941 */ /* 0x000fea0003800000 */
.L_x_3094:
        /* <DEDUP_REMOVED lines=8> */
.L_x_3096:
[----:B------:R-:W-:Y:S01]  /*30090*/  IMAD.MOV.U32 R120, RZ, RZ, R14 ;  /* 0x000000ffff787224 */ /* 0x000fe200078e000e */
[----:B------:R-:W-:Y:S06]  /*300a0*/  BRA `(.L_x_3097) ;  /* 0xfffffd5400187947 */ /* 0x000fec000383ffff */
.L_x_2762:
[----:B-1----:R1:W2:Y:S02]  /*300b0*/  SYNCS.PHASECHK.TRANS64.TRYWAIT P6, [R89+URZ+0x38890], R90 ;  /* 0x0388905a590075a7 */ /* 0x0022a400080c017f */
[----:B--2---:R-:W-:Y:S05]  /*300c0*/  @!P6 NANOSLEEP.SYNCS 0x989680 ;  /* 0x009896800000e95d */ /* 0x004fea0003900000 */
[----:B------:R-:W2:Y:S02]  /*300d0*/  @!P6 SYNCS.PHASECHK.TRANS64 P6, [R89+URZ+0x38890], R90 ;  /* 0x0388905a5900e5a7 */ /* 0x000ea400080c007f */
[----:B--2---:R-:W-:Y:S05]  /*300e0*/  @!P6 BRA `(.L_x_2762) ;  /* 0xfffffffc00f0e947 */ /* 0x004fea000383ffff */
[----:B------:R-:W-:Y:S05]  /*300f0*/  BRA `(.L_x_3098) ;  /* 0xfffffd7000147947 */ /* 0x000fea000383ffff */
.L_x_2763:
        /* <DEDUP_REMOVED lines=8> */
.L_x_3100:
[----:B------:R-:W-:Y:S05]  /*30180*/  BSYNC B1 ;  /* 0x0000000000017941 */ /* 0x000fea0003800000 */
.L_x_3099:
        /* <DEDUP_REMOVED lines=8> */
.L_x_3101:
[----:B------:R-:W-:Y:S01]  /*30210*/  IMAD.MOV.U32 R124, RZ, RZ, R14 ;  /* 0x000000ffff7c7224 */ /* 0x000fe200078e000e */
[----:B------:R-:W-:Y:S06]  /*30220*/  BRA `(.L_x_3102) ;  /* 0xfffffd6c00e07947 */ /* 0x000fec000383ffff */
.L_x_2772:
[----:B------:R-:W-:Y:S01]  /*30230*/  BSSY B1, `(.L_x_3103) ;  /* 0x0000008000017945 */ /* 0x000fe20003800000 */
[----:B--2-4-:R-:W-:Y:S02]  /*30240*/  IMAD.MOV.U32 R13, RZ, RZ, R119 ;  /* 0x000000ffff0d7224 */ /* 0x014fe400078e0077 */
[----:B------:R-:W-:Y:S02]  /*30250*/  IMAD.MOV.U32 R12, RZ, RZ, 0x1 ;  /* 0x00000001ff0c7424 */ /* 0x000fe400078e00ff */
[----:B------:R-:W-:Y:S02]  /*30260*/  IMAD.MOV.U32 R11, RZ, RZ, 0x181f ;  /* 0x0000181fff0b7424 */ /* 0x000fe400078e00ff */
[----:B------:R-:W-:-:S07]  /*30270*/  IMAD.MOV.U32 R15, RZ, RZ, -0x1 ;  /* 0xffffffffff0f7424 */ /* 0x000fce00078e00ff */
[----:B01-3--:R-:W-:Y:S05]  /*30280*/  WARPSYNC.COLLECTIVE R15, `(.L_x_3104) ;  /* 0x000000000f087348 */ /* 0x00bfea0003c00000 */
[----:B------:R2:W4:Y:S02]  /*30290*/  SHFL.IDX P6, R14, R13, R12, R11 ;  /* 0x0000000c0d0e7389 */ /* 0x00052400000c000b */
[----:B01234-:R-:W-:Y:S01]  /*302a0*/  ENDCOLLECTIVE ;  /* 0x000000000000791b */ /* 0x01ffe20003800000 */
.L_x_3104:
[----:B------:R-:W-:Y:S05]  /*302b0*/  BSYNC B1 ;  /* 0x0000000000017941 */ /* 0x000fea0003800000 */
.L_x_3103:
        /* <DEDUP_REMOVED lines=8> */
.L_x_3105:
[----:B------:R-:W-:Y:S01]  /*30340*/  IMAD.MOV.U32 R36, RZ, RZ, R14 ;  /* 0x000000ffff247224 */ /* 0x000fe200078e000e */
[----:B------:R-:W-:Y:S06]  /*30350*/  BRA `(.L_x_3106) ;  /* 0xfffffd7c009c7947 */ /* 0x000fec000383ffff */
.L_x_2781:
        /* <DEDUP_REMOVED lines=8> */
.L_x_3108:
[----:B------:R-:W-:Y:S05]  /*303e0*/  BSYNC B1 ;  /* 0x0000000000017941 */ /* 0x000fea0003800000 */
.L_x_3107:
        /* <DEDUP_REMOVED lines=8> */
.L_x_3109:
[----:B------:R-:W-:Y:S01]  /*30470*/  IMAD.MOV.U32 R36, RZ, RZ, R14 ;  /* 0x000000ffff247224 */ /* 0x000fe200078e000e */
[----:B------:R-:W-:Y:S06]  /*30480*/  BRA `(.L_x_3110) ;  /* 0xfffffd8c00947947 */ /* 0x000fec000383ffff */
.L_x_2790:
[----:B0-----:R0:W1:Y:S02]  /*30490*/  SYNCS.PHASECHK.TRANS64.TRYWAIT P3, [R89+URZ+0x38890], R90 ;  /* 0x0388905a590075a7 */ /* 0x001064000806017f */
[----:B-1----:R-:W-:Y:S05]  /*304a0*/  @!P3 NANOSLEEP.SYNCS 0x989680 ;  /* 0x009896800000b95d */ /* 0x002fea0003900000 */
[----:B------:R-:W1:Y:S02]  /*304b0*/  @!P3 SYNCS.PHASECHK.TRANS64 P3, [R89+URZ+0x38890], R90 ;  /* 0x0388905a5900b5a7 */ /* 0x000e64000806007f */
[----:B-1----:R-:W-:Y:S05]  /*304c0*/  @!P3 BRA `(.L_x_2790) ;  /* 0xfffffffc00f0b947 */ /* 0x002fea000383ffff */
[----:B------:R-:W-:Y:S05]  /*304d0*/  BRA `(.L_x_3111) ;  /* 0xfffffd9c00987947 */ /* 0x000fea000383ffff */
.L_x_2791:
        /* <DEDUP_REMOVED lines=8> */
.L_x_3113:
[----:B------:R-:W-:Y:S05]  /*30560*/  BSYNC B1 ;  /* 0x0000000000017941 */ /* 0x000fea0003800000 */
.L_x_3112:
        /* <DEDUP_REMOVED lines=8> */
.L_x_3114:
[----:B------:R-:W-:Y:S01]  /*305f0*/  IMAD.MOV.U32 R32, RZ, RZ, R14 ;  /* 0x000000ffff207224 */ /* 0x000fe200078e000e */
[----:B------:R-:W-:Y:S06]  /*30600*/  BRA `(.L_x_3115) ;  /* 0xfffffd9c00bc7947 */ /* 0x000fec000383ffff */
.L_x_2794:
        /* <DEDUP_REMOVED lines=8> */
.L_x_3117:
[----:B------:R-:W-:Y:S05]  /*30690*/  BSYNC B1 ;  /* 0x0000000000017941 */ /* 0x000fea0003800000 */
.L_x_3116:
        /* <DEDUP_REMOVED lines=8> */
.L_x_3118:
[----:B------:R-:W-:Y:S01]  /*30720*/  IMAD.MOV.U32 R32, RZ, RZ, R14 ;  /* 0x000000ffff207224 */ /* 0x000fe200078e000e */
[----:B------:R-:W-:Y:S06]  /*30730*/  BRA `(.L_x_3119) ;  /* 0xfffffd9c00e47947 */ /* 0x000fec000383ffff */
.L_x_2797:
[----:B------:R-:W-:Y:S01]  /*30740*/  BSSY B1, `(.L_x_3120) ;  /* 0x0000008000017945 */ /* 0x000fe20003800000 */
[----:B---3--:R-:W-:Y:S02]  /*30750*/  IMAD.MOV.U32 R13, RZ, RZ, R41 ;  /* 0x000000ffff0d7224 */ /* 0x008fe400078e0029 */
[----:B------:R-:W-:Y:S02]  /*30760*/  IMAD.MOV.U32 R12, RZ, RZ, 0x2 ;  /* 0x00000002ff0c7424 */ /* 0x000fe400078e00ff */
[----:B------:R-:W-:Y:S02]  /*30770*/  IMAD.MOV.U32 R11, RZ, RZ, 0x181f ;  /* 0x0000181fff0b7424 */ /* 0x000fe400078e00ff */
[----:B------:R-:W-:-:S07]  /*30780*/  IMAD.MOV.U32 R15, RZ, RZ, -0x1 ;  /* 0xffffffffff0f7424 */ /* 0x000fce00078e00ff */
[----:B012-4-:R-:W-:Y:S05]  /*30790*/  WARPSYNC.COLLECTIVE R15, `(.L_x_3121) ;  /* 0x000000000f087348 */ /* 0x017fea0003c00000 */
[----:B------:R3:W0:Y:S02]  /*307a0*/  SHFL.IDX P6, R14, R13, R12, R11 ;  /* 0x0000000c0d0e7389 */ /* 0x00062400000c000b */
[----:B01234-:R-:W-:Y:S01]  /*307b0*/  ENDCOLLECTIVE ;  /* 0x000000000000791b */ /* 0x01ffe20003800000 */
.L_x_3121:
[----:B------:R-:W-:Y:S05]  /*307c0*/  BSYNC B1 ;  /* 0x0000000000017941 */ /* 0x000fea0003800000 */
.L_x_3120:
        /* <DEDUP_REMOVED lines=8> */
.L_x_3122:
[----:B------:R-:W-:Y:S01]  /*30850*/  IMAD.MOV.U32 R32, RZ, RZ, R14 ;  /* 0x000000ffff207224 */ /* 0x000fe200078e000e */
[----:B------:R-:W-:Y:S06]  /*30860*/  BRA `(.L_x_3123) ;  /* 0xfffffda000107947 */ /* 0x000fec000383ffff */
.L_x_2801:
[----:B------:R0:W0:Y:S02]  /*30870*/  SYNCS.PHASECHK.TRANS64.TRYWAIT P0, [R89+URZ+0x388b0], R90 ;  /* 0x0388b05a590075a7 */ /* 0x000024000800017f */
[----:B0-----:R-:W-:Y:S05]  /*30880*/  @!P0 NANOSLEEP.SYNCS 0x989680 ;  /* 0x009896800000895d */ /* 0x001fea0003900000 */
[----:B------:R-:W0:Y:S02]  /*30890*/  @!P0 SYNCS.PHASECHK.TRANS64 P0, [R89+URZ+0x388b0], R90 ;  /* 0x0388b05a590085a7 */ /* 0x000e24000800007f */
[----:B0-----:R-:W-:Y:S05]  /*308a0*/  @!P0 BRA `(.L_x_2801) ;  /* 0xfffffffc00f08947 */ /* 0x001fea000383ffff */
[----:B------:R-:W-:Y:S05]  /*308b0*/  BRA `(.L_x_3124) ;  /* 0xfffffda000b87947 */ /* 0x000fea000383ffff */
.L_x_2821:
        /* <DEDUP_REMOVED lines=8> */
.L_x_3126:
[----:B------:R-:W-:Y:S05]  /*30940*/  BSYNC B1 ;  /* 0x0000000000017941 */ /* 0x000fea0003800000 */
.L_x_3125:
        /* <DEDUP_REMOVED lines=8> */
.L_x_3127:
[----:B------:R-:W-:Y:S02]  /*309d0*/  IMAD.MOV.U32 R13, RZ, RZ, R8 ;  /* 0x000000ffff0d7224 */ /* 0x000fe400078e0008 */
[----:B------:R-:W-:-:S07]  /*309e0*/  IMAD.MOV.U32 R5, RZ, RZ, R14 ;  /* 0x000000ffff057224 */ /* 0x000fce00078e000e */
[----:B------:R-:W-:Y:S05]  /*309f0*/  WARPSYNC.COLLECTIVE R15, `(.L_x_3128) ;  /* 0x000000000f087348 */ /* 0x000fea0003c00000 */
[----:B------:R0:W1:Y:S02]  /*30a00*/  SHFL.IDX P6, R14, R13, R12, R11 ;  /* 0x0000000c0d0e7389 */ /* 0x00006400000c000b */
[----:B01----:R-:W-:Y:S01]  /*30a10*/  ENDCOLLECTIVE ;  /* 0x000000000000791b */ /* 0x003fe20003800000 */
.L_x_3128:
[----:B------:R-:W-:Y:S02]  /*30a20*/  IMAD.MOV.U32 R13, RZ, RZ, R0 ;  /* 0x000000ffff0d7224 */ /* 0x000fe400078e0000 */
[----:B------:R-:W-:-:S07]  /*30a30*/  IMAD.MOV.U32 R9, RZ, RZ, R14 ;  /* 0x000000ffff097224 */ /* 0x000fce00078e000e */
[----:B------:R-:W-:Y:S05]  /*30a40*/  WARPSYNC.COLLECTIVE R15, `(.L_x_3129) ;  /* 0x000000000f087348 */ /* 0x000fea0003c00000 */
[----:B------:R0:W1:Y:S02]  /*30a50*/  SHFL.IDX P6, R14, R13, R12, R11 ;  /* 0x0000000c0d0e7389 */ /* 0x00006400000c000b */
[----:B01----:R-:W-:Y:S01]  /*30a60*/  ENDCOLLECTIVE ;  /* 0x000000000000791b */ /* 0x003fe20003800000 */
.L_x_3129:
[----:B------:R-:W-:Y:S05]  /*30a70*/  BRA `(.L_x_3130) ;  /* 0xfffffdb400bc7947 */ /* 0x000fea000383ffff */
.L_x_2824:
        /* <DEDUP_REMOVED lines=8> */
.L_x_3132:
[----:B------:R-:W-:Y:S05]  /*30b00*/  BSYNC B1 ;  /* 0x0000000000017941 */ /* 0x000fea0003800000 */
.L_x_3131:
        /* <DEDUP_REMOVED lines=8> */
.L_x_3133:
[----:B------:R-:W-:Y:S02]  /*30b90*/  IMAD.MOV.U32 R13, RZ, RZ, R8 ;  /* 0x000000ffff0d7224 */ /* 0x000fe400078e0008 */
[----:B------:R-:W-:-:S07]  /*30ba0*/  IMAD.MOV.U32 R5, RZ, RZ, R14 ;  /* 0x000000ffff057224 */ /* 0x000fce00078e000e */
[----:B------:R-:W-:Y:S05]  /*30bb0*/  WARPSYNC.COLLECTIVE R15, `(.L_x_3134) ;  /* 0x000000000f087348 */ /* 0x000fea0003c00000 */
[----:B------:R0:W1:Y:S02]  /*30bc0*/  SHFL.IDX P6, R14, R13, R12, R11 ;  /* 0x0000000c0d0e7389 */ /* 0x00006400000c000b */
[----:B01----:R-:W-:Y:S01]  /*30bd0*/  ENDCOLLECTIVE ;  /* 0x000000000000791b */ /* 0x003fe20003800000 */
.L_x_3134:
[----:B------:R-:W-:Y:S02]  /*30be0*/  IMAD.MOV.U32 R13, RZ, RZ, R0 ;  /* 0x000000ffff0d7224 */ /* 0x000fe400078e0000 */
[----:B------:R-:W-:-:S07]  /*30bf0*/  IMAD.MOV.U32 R9, RZ, RZ, R14 ;  /* 0x000000ffff097224 */ /* 0x000fce00078e000e */
[----:B------:R-:W-:Y:S05]  /*30c00*/  WARPSYNC.COLLECTIVE R15, `(.L_x_3135) ;  /* 0x000000000f087348 */ /* 0x000fea0003c00000 */
[----:B------:R0:W1:Y:S02]  /*30c10*/  SHFL.IDX P6, R14, R13, R12, R11 ;  /* 0x0000000c0d0e7389 */ /* 0x00006400000c000b */
[----:B01----:R-:W-:Y:S01]  /*30c20*/  ENDCOLLECTIVE ;  /* 0x000000000000791b */ /* 0x003fe20003800000 */
.L_x_3135:
[----:B------:R-:W-:Y:S05]  /*30c30*/  BRA `(.L_x_3136) ;  /* 0xfffffdb800d87947 */ /* 0x000fea000383ffff */
.L_x_2827:
        /* <DEDUP_REMOVED lines=8> */
.L_x_3138:
[----:B------:R-:W-:Y:S05]  /*30cc0*/  BSYNC B1 ;  /* 0x0000000000017941 */ /* 0x000fea0003800000 */
.L_x_3137:
        /* <DEDUP_REMOVED lines=8> */
.L_x_3139:
[----:B------:R-:W-:Y:S02]  /*30d50*/  IMAD.MOV.U32 R13, RZ, RZ, R8 ;  /* 0x000000ffff0d7224 */ /* 0x000fe400078e0008 */
[----:B------:R-:W-:-:S07]  /*30d60*/  IMAD.MOV.U32 R5, RZ, RZ, R14 ;  /* 0x000000ffff057224 */ /* 0x000fce00078e000e */
[----:B------:R-:W-:Y:S05]  /*30d70*/  WARPSYNC.COLLECTIVE R15, `(.L_x_3140) ;  /* 0x000000000f087348 */ /* 0x000fea0003c00000 */
[----:B------:R0:W1:Y:S02]  /*30d80*/  SHFL.IDX P6, R14, R13, R12, R11 ;  /* 0x0000000c0d0e7389 */ /* 0x00006400000c000b */
[----:B01----:R-:W-:Y:S01]  /*30d90*/  ENDCOLLECTIVE ;  /* 0x000000000000791b */ /* 0x003fe20003800000 */
.L_x_3140:
[----:B------:R-:W-:Y:S02]  /*30da0*/  IMAD.MOV.U32 R13, RZ, RZ, R0 ;  /* 0x000000ffff0d7224 */ /* 0x000fe400078e0000 */
[----:B------:R-:W-:-:S07]  /*30db0*/  IMAD.MOV.U32 R9, RZ, RZ, R14 ;  /* 0x000000ffff097224 */ /* 0x000fce00078e000e */
[----:B------:R-:W-:Y:S05]  /*30dc0*/  WARPSYNC.COLLECTIVE R15, `(.L_x_3141) ;  /* 0x000000000f087348 */ /* 0x000fea0003c00000 */
[----:B------:R0:W1:Y:S02]  /*30dd0*/  SHFL.IDX P6, R14, R13, R12, R11 ;  /* 0x0000000c0d0e7389 */ /* 0x00006400000c000b */
[----:B01----:R-:W-:Y:S01]  /*30de0*/  ENDCOLLECTIVE ;  /* 0x000000000000791b */ /* 0x003fe20003800000 */
.L_x_3141:
[----:B------:R-:W-:Y:S05]  /*30df0*/  BRA `(.L_x_3142) ;  /* 0xfffffdbc00e87947 */ /* 0x000fea000383ffff */
.L_x_2830:
        /* <DEDUP_REMOVED lines=8> */
.L_x_3144:
[----:B------:R-:W-:Y:S05]  /*30e80*/  BSYNC B1 ;  /* 0x0000000000017941 */ /* 0x000fea0003800000 */
.L_x_3143:
        /* <DEDUP_REMOVED lines=8> */
.L_x_3145:
[----:B------:R-:W-:Y:S02]  /*30f10*/  IMAD.MOV.U32 R13, RZ, RZ, R8 ;  /* 0x000000ffff0d7224 */ /* 0x000fe400078e0008 */
[----:B------:R-:W-:-:S07]  /*30f20*/  IMAD.MOV.U32 R67, RZ, RZ, R14 ;  /* 0x000000ffff437224 */ /* 0x000fce00078e000e */
[----:B------:R-:W-:Y:S05]  /*30f30*/  WARPSYNC.COLLECTIVE R15, `(.L_x_3146) ;  /* 0x000000000f087348 */ /* 0x000fea0003c00000 */
[----:B------:R0:W1:Y:S02]  /*30f40*/  SHFL.IDX P6, R14, R13, R12, R11 ;  /* 0x0000000c0d0e7389 */ /* 0x00006400000c000b */
[----:B01----:R-:W-:Y:S01]  /*30f50*/  ENDCOLLECTIVE ;  /* 0x000000000000791b */ /* 0x003fe20003800000 */
.L_x_3146:
[----:B------:R-:W-:Y:S02]  /*30f60*/  IMAD.MOV.U32 R13, RZ, RZ, R0 ;  /* 0x000000ffff0d7224 */ /* 0x000fe400078e0000 */
[----:B------:R-:W-:-:S07]  /*30f70*/  IMAD.MOV.U32 R72, RZ, RZ, R14 ;  /* 0x000000ffff487224 */ /* 0x000fce00078e000e */
[----:B------:R-:W-:Y:S05]  /*30f80*/  WARPSYNC.COLLECTIVE R15, `(.L_x_3147) ;  /* 0x000000000f087348 */ /* 0x000fea0003c00000 */
[----:B------:R0:W1:Y:S02]  /*30f90*/  SHFL.IDX P6, R14, R13, R12, R11 ;  /* 0x0000000c0d0e7389 */ /* 0x00006400000c000b */
[----:B01----:R-:W-:Y:S01]  /*30fa0*/  ENDCOLLECTIVE ;  /* 0x000000000000791b */ /* 0x003fe20003800000 */
.L_x_3147:
[----:B------:R-:W-:Y:S05]  /*30fb0*/  BRA `(.L_x_3148) ;  /* 0xfffffdc400007947 */ /* 0x000fea000383ffff */
.L_x_2834:
[----:B0-----:R0:W1:Y:S02]  /*30fc0*/  SYNCS.PHASECHK.TRANS64.TRYWAIT P0, [R22+URZ+0x38800], R151 ;  /* 0x03880097160075a7 */ /* 0x001064000800017f */
[----:B-1----:R-:W-:Y:S05]  /*30fd0*/  @!P0 NANOSLEEP.SYNCS 0x989680 ;  /* 0x009896800000895d */ /* 0x002fea0003900000 */
[----:B------:R-:W1:Y:S02]  /*30fe0*/  @!P0 SYNCS.PHASECHK.TRANS64 P0, [R22+URZ+0x38800], R151 ;  /* 0x03880097160085a7 */ /* 0x000e64000800007f */
[----:B-1----:R-:W-:Y:S05]  /*30ff0*/  @!P0 BRA `(.L_x_2834) ;  /* 0xfffffffc00f08947 */ /* 0x002fea000383ffff */
[----:B------:R-:W-:Y:S05]  /*31000*/  BRA `(.L_x_3149) ;  /* 0xfffffdc800747947 */ /* 0x000fea000383ffff */
.L_x_2866:
        /* <DEDUP_REMOVED lines=8> */
.L_x_3151:
[----:B------:R-:W-:Y:S05]  /*31090*/  BSYNC B1 ;  /* 0x0000000000017941 */ /* 0x000fea0003800000 */
.L_x_3150:
        /* <DEDUP_REMOVED lines=8> */
.L_x_3152:
[----:B------:R-:W-:Y:S02]  /*31120*/  IMAD.MOV.U32 R13, RZ, RZ, R9 ;  /* 0x000000ffff0d7224 */ /* 0x000fe400078e0009 */
[----:B------:R-:W-:-:S07]  /*31130*/  IMAD.MOV.U32 R5, RZ, RZ, R14 ;  /* 0x000000ffff057224 */ /* 0x000fce00078e000e */
[----:B------:R-:W-:Y:S05]  /*31140*/  WARPSYNC.COLLECTIVE R15, `(.L_x_3153) ;  /* 0x000000000f087348 */ /* 0x000fea0003c00000 */
[----:B------:R0:W1:Y:S02]  /*31150*/  SHFL.IDX P6, R14, R13, R12, R11 ;  /* 0x0000000c0d0e7389 */ /* 0x00006400000c000b */
[----:B01----:R-:W-:Y:S01]  /*31160*/  ENDCOLLECTIVE ;  /* 0x000000000000791b */ /* 0x003fe20003800000 */
.L_x_3153:
[----:B------:R-:W-:Y:S02]  /*31170*/  IMAD.MOV.U32 R13, RZ, RZ, R6 ;  /* 0x000000ffff0d7224 */ /* 0x000fe400078e0006 */
[----:B------:R-:W-:-:S07]  /*31180*/  IMAD.MOV.U32 R10, RZ, RZ, R14 ;  /* 0x000000ffff0a7224 */ /* 0x000fce00078e000e */
[----:B------:R-:W-:Y:S05]  /*31190*/  WARPSYNC.COLLECTIVE R15, `(.L_x_3154) ;  /* 0x000000000f087348 */ /* 0x000fea0003c00000 */
[----:B------:R0:W1:Y:S02]  /*311a0*/  SHFL.IDX P6, R14, R13, R12, R11 ;  /* 0x0000000c0d0e7389 */ /* 0x00006400000c000b */
[----:B01----:R-:W-:Y:S01]  /*311b0*/  ENDCOLLECTIVE ;  /* 0x000000000000791b */ /* 0x003fe20003800000 */
.L_x_3154:
[----:B------:R-:W-:Y:S05]  /*311c0*/  BRA `(.L_x_3155) ;  /* 0xfffffdfc00387947 */ /* 0x000fea000383ffff */
.L_x_2869:
        /* <DEDUP_REMOVED lines=8> */
.L_x_3157:
[----:B------:R-:W-:Y:S05]  /*31250*/  BSYNC B1 ;  /* 0x0000000000017941 */ /* 0x000fea0003800000 */
.L_x_3156:
        /* <DEDUP_REMOVED lines=8> */
.L_x_3158:
[----:B------:R-:W-:Y:S02]  /*312e0*/  IMAD.MOV.U32 R13, RZ, RZ, R9 ;  /* 0x000000ffff0d7224 */ /* 0x000fe400078e0009 */
[----:B------:R-:W-:-:S07]  /*312f0*/  IMAD.MOV.U32 R5, RZ, RZ, R14 ;  /* 0x000000ffff057224 */ /* 0x000fce00078e000e */
[----:B------:R-:W-:Y:S05]  /*31300*/  WARPSYNC.COLLECTIVE R15, `(.L_x_3159) ;  /* 0x000000000f087348 */ /* 0x000fea0003c00000 */
[----:B------:R0:W1:Y:S02]  /*31310*/  SHFL.IDX P6, R14, R13, R12, R11 ;  /* 0x0000000c0d0e7389 */ /* 0x00006400000c000b */
[----:B01----:R-:W-:Y:S01]  /*31320*/  ENDCOLLECTIVE ;  /* 0x000000000000791b */ /* 0x003fe20003800000 */
.L_x_3159:
[----:B------:R-:W-:Y:S02]  /*31330*/  IMAD.MOV.U32 R13, RZ, RZ, R6 ;  /* 0x000000ffff0d7224 */ /* 0x000fe400078e0006 */
[----:B------:R-:W-:-:S07]  /*31340*/  IMAD.MOV.U32 R10, RZ, RZ, R14 ;  /* 0x000000ffff0a7224 */ /* 0x000fce00078e000e */
[----:B------:R-:W-:Y:S05]  /*31350*/  WARPSYNC.COLLECTIVE R15, `(.L_x_3160) ;  /* 0x000000000f087348 */ /* 0x000fea0003c00000 */
[----:B------:R0:W1:Y:S02]  /*31360*/  SHFL.IDX P6, R14, R13, R12, R11 ;  /* 0x0000000c0d0e7389 */ /* 0x00006400000c000b */
[----:B01----:R-:W-:Y:S01]  /*31370*/  ENDCOLLECTIVE ;  /* 0x000000000000791b */ /* 0x003fe20003800000 */
.L_x_3160:
[----:B------:R-:W-:Y:S05]  /*31380*/  BRA `(.L_x_3161) ;  /* 0xfffffe00000c7947 */ /* 0x000fea000383ffff */
.L_x_2872:
        /* <DEDUP_REMOVED lines=8> */
.L_x_3163:
[----:B------:R-:W-:Y:S05]  /*31410*/  BSYNC B1 ;  /* 0x0000000000017941 */ /* 0x000fea0003800000 */
.L_x_3162:
        /* <DEDUP_REMOVED lines=8> */
.L_x_3164:
[----:B------:R-:W-:Y:S02]  /*314a0*/  IMAD.MOV.U32 R13, RZ, RZ, R9 ;  /* 0x000000ffff0d7224 */ /* 0x000fe400078e0009 */
[----:B------:R-:W-:-:S07]  /*314b0*/  IMAD.MOV.U32 R5, RZ, RZ, R14 ;  /* 0x000000ffff057224 */ /* 0x000fce00078e000e */
[----:B------:R-:W-:Y:S05]  /*314c0*/  WARPSYNC.COLLECTIVE R15, `(.L_x_3165) ;  /* 0x000000000f087348 */ /* 0x000fea0003c00000 */
[----:B------:R0:W1:Y:S02]  /*314d0*/  SHFL.IDX P6, R14, R13, R12, R11 ;  /* 0x0000000c0d0e7389 */ /* 0x00006400000c000b */
[----:B01----:R-:W-:Y:S01]  /*314e0*/  ENDCOLLECTIVE ;  /* 0x000000000000791b */ /* 0x003fe20003800000 */
.L_x_3165:
[----:B------:R-:W-:Y:S02]  /*314f0*/  IMAD.MOV.U32 R13, RZ, RZ, R6 ;  /* 0x000000ffff0d7224 */ /* 0x000fe400078e0006 */
[----:B------:R-:W-:-:S07]  /*31500*/  IMAD.MOV.U32 R10, RZ, RZ, R14 ;  /* 0x000000ffff0a7224 */ /* 0x000fce00078e000e */
[----:B------:R-:W-:Y:S05]  /*31510*/  WARPSYNC.COLLECTIVE R15, `(.L_x_3166) ;  /* 0x000000000f087348 */ /* 0x000fea0003c00000 */
[----:B------:R0:W1:Y:S02]  /*31520*/  SHFL.IDX P6, R14, R13, R12, R11 ;  /* 0x0000000c0d0e7389 */ /* 0x00006400000c000b */
[----:B01----:R-:W-:Y:S01]  /*31530*/  ENDCOLLECTIVE ;  /* 0x000000000000791b */ /* 0x003fe20003800000 */
.L_x_3166:
[----:B------:R-:W-:Y:S05]  /*31540*/  BRA `(.L_x_3167) ;  /* 0xfffffe0000d47947 */ /* 0x000fea000383ffff */
.L_x_2875:
        /* <DEDUP_REMOVED lines=8> */
.L_x_3169:
[----:B------:R-:W-:Y:S05]  /*315d0*/  BSYNC B1 ;  /* 0x0000000000017941 */ /* 0x000fea0003800000 */
.L_x_3168:
        /* <DEDUP_REMOVED lines=8> */
.L_x_3170:
[----:B------:R-:W-:Y:S02]  /*31660*/  IMAD.MOV.U32 R13, RZ, RZ, R9 ;  /* 0x000000ffff0d7224 */ /* 0x000fe400078e0009 */
[----:B------:R-:W-:-:S07]  /*31670*/  IMAD.MOV.U32 R21, RZ, RZ, R14 ;  /* 0x000000ffff157224 */ /* 0x000fce00078e000e */
[----:B------:R-:W-:Y:S05]  /*31680*/  WARPSYNC.COLLECTIVE R15, `(.L_x_3171) ;  /* 0x000000000f087348 */ /* 0x000fea0003c00000 */
[----:B------:R0:W1:Y:S02]  /*31690*/  SHFL.IDX P6, R14, R13, R12, R11 ;  /* 0x0000000c0d0e7389 */ /* 0x00006400000c000b */
[----:B01----:R-:W-:Y:S01]  /*316a0*/  ENDCOLLECTIVE ;  /* 0x000000000000791b */ /* 0x003fe20003800000 */
.L_x_3171:
[----:B------:R-:W-:Y:S02]  /*316b0*/  IMAD.MOV.U32 R13, RZ, RZ, R6 ;  /* 0x000000ffff0d7224 */ /* 0x000fe400078e0006 */
[----:B------:R-:W-:-:S07]  /*316c0*/  IMAD.MOV.U32 R76, RZ, RZ, R14 ;  /* 0x000000ffff4c7224 */ /* 0x000fce00078e000e */
[----:B------:R-:W-:Y:S05]  /*316d0*/  WARPSYNC.COLLECTIVE R15, `(.L_x_3172) ;  /* 0x000000000f087348 */ /* 0x000fea0003c00000 */
[----:B------:R0:W1:Y:S02]  /*316e0*/  SHFL.IDX P6, R14, R13, R12, R11 ;  /* 0x0000000c0d0e7389 */ /* 0x00006400000c000b */
[----:B01----:R-:W-:Y:S01]  /*316f0*/  ENDCOLLECTIVE ;  /* 0x000000000000791b */ /* 0x003fe20003800000 */
.L_x_3172:
[----:B------:R-:W-:Y:S01]  /*31700*/  IMAD.MOV.U32 R77, RZ, RZ, R14 ;  /* 0x000000ffff4d7224 */ /* 0x000fe200078e000e */
[----:B------:R-:W-:Y:S06]  /*31710*/  BRA `(.L_x_3173) ;  /* 0xfffffe0400a07947 */ /* 0x000fec000383ffff */
.L_x_2879:
[----:B0-----:R0:W1:Y:S02]  /*31720*/  SYNCS.PHASECHK.TRANS64.TRYWAIT P0, [R22+URZ+0x38800], R85 ;  /* 0x03880055160075a7 */ /* 0x001064000800017f */
[----:B-1----:R-:W-:Y:S05]  /*31730*/  @!P0 NANOSLEEP.SYNCS 0x989680 ;  /* 0x009896800000895d */ /* 0x002fea0003900000 */
[----:B------:R-:W1:Y:S02]  /*31740*/  @!P0 SYNCS.PHASECHK.TRANS64 P0, [R22+URZ+0x38800], R85 ;  /* 0x03880055160085a7 */ /* 0x000e64000800007f */
[----:B-1----:R-:W-:Y:S05]  /*31750*/  @!P0 BRA `(.L_x_2879) ;  /* 0xfffffffc00f08947 */ /* 0x002fea000383ffff */
[----:B------:R-:W-:Y:S05]  /*31760*/  BRA `(.L_x_3174) ;  /* 0xfffffe0800dc7947 */ /* 0x000fea000383ffff */
.L_x_2897:
[----:B-1----:R1:W2:Y:S02]  /*31770*/  SYNCS.PHASECHK.TRANS64.TRYWAIT P1, [R0+URZ+0x38830], R3 ;  /* 0x03883003000075a7 */ /* 0x0022a4000802017f */
[----:B--2---:R-:W-:Y:S05]  /*31780*/  @!P1 NANOSLEEP.SYNCS 0x989680 ;  /* 0x009896800000995d */ /* 0x004fea0003900000 */
[----:B------:R-:W2:Y:S02]  /*31790*/  @!P1 SYNCS.PHASECHK.TRANS64 P1, [R0+URZ+0x38830], R3 ;  /* 0x03883003000095a7 */ /* 0x000ea4000802007f */
[----:B--2---:R-:W-:Y:S05]  /*317a0*/  @!P1 BRA `(.L_x_2897) ;  /* 0xfffffffc00f09947 */ /* 0x004fea000383ffff */
[----:B------:R-:W-:Y:S05]  /*317b0*/  BRA `(.L_x_2896) ;  /* 0xfffffe4400a87947 */ /* 0x000fea000383ffff */
.L_x_2905:
[----:B-1----:R1:W2:Y:S02]  /*317c0*/  SYNCS.PHASECHK.TRANS64.TRYWAIT P2, [R10+URZ+0x38830], R3 ;  /* 0x038830030a0075a7 */ /* 0x0022a4000804017f */
[----:B--2---:R-:W-:Y:S05]  /*317d0*/  @!P2 NANOSLEEP.SYNCS 0x989680 ;  /* 0x009896800000a95d */ /* 0x004fea0003900000 */
[----:B------:R-:W2:Y:S02]  /*317e0*/  @!P2 SYNCS.PHASECHK.TRANS64 P2, [R10+URZ+0x38830], R3 ;  /* 0x038830030a00a5a7 */ /* 0x000ea4000804007f */
[----:B--2---:R-:W-:Y:S05]  /*317f0*/  @!P2 BRA `(.L_x_2905) ;  /* 0xfffffffc00f0a947 */ /* 0x004fea000383ffff */
[----:B------:R-:W-:Y:S05]  /*31800*/  BRA `(.L_x_2904) ;  /* 0xfffffe8c00f87947 */ /* 0x000fea000383ffff */
.L_x_2910:
[----:B---3--:R3:W4:Y:S02]  /*31810*/  SYNCS.PHASECHK.TRANS64.TRYWAIT P2, [R6+URZ+0x38850], R0 ;  /* 0x03885000060075a7 */ /* 0x008724000804017f */
[----:B----4-:R-:W-:Y:S05]  /*31820*/  @!P2 NANOSLEEP.SYNCS 0x989680 ;  /* 0x009896800000a95d */ /* 0x010fea0003900000 */
[----:B------:R-:W4:Y:S02]  /*31830*/  @!P2 SYNCS.PHASECHK.TRANS64 P2, [R6+URZ+0x38850], R0 ;  /* 0x038850000600a5a7 */ /* 0x000f24000804007f */
[----:B----4-:R-:W-:Y:S05]  /*31840*/  @!P2 BRA `(.L_x_2910) ;  /* 0xfffffffc00f0a947 */ /* 0x010fea000383ffff */
[----:B------:R-:W-:Y:S05]  /*31850*/  BRA `(.L_x_2909) ;  /* 0xfffffec400b87947 */ /* 0x000fea000383ffff */
.L_x_2920:
[----:B-1----:R1:W2:Y:S02]  /*31860*/  SYNCS.PHASECHK.TRANS64.TRYWAIT P1, [R3+URZ+0x38830], R6 ;  /* 0x03883006030075a7 */ /* 0x0022a4000802017f */
[----:B--2---:R-:W-:Y:S05]  /*31870*/  @!P1 NANOSLEEP.SYNCS 0x989680 ;  /* 0x009896800000995d */ /* 0x004fea0003900000 */
[----:B------:R-:W2:Y:S02]  /*31880*/  @!P1 SYNCS.PHASECHK.TRANS64 P1, [R3+URZ+0x38830], R6 ;  /* 0x03883006030095a7 */ /* 0x000ea4000802007f */
[----:B--2---:R-:W-:Y:S05]  /*31890*/  @!P1 BRA `(.L_x_2920) ;  /* 0xfffffffc00f09947 */ /* 0x004fea000383ffff */
[----:B------:R-:W-:Y:S05]  /*318a0*/  BRA `(.L_x_2919) ;  /* 0xfffffedc00c87947 */ /* 0x000fea000383ffff */
.L_x_2925:
[----:B-1----:R1:W2:Y:S02]  /*318b0*/  SYNCS.PHASECHK.TRANS64.TRYWAIT P1, [R6+URZ+0x38850], R0 ;  /* 0x03885000060075a7 */ /* 0x0022a4000802017f */
[----:B--2---:R-:W-:Y:S05]  /*318c0*/  @!P1 NANOSLEEP.SYNCS 0x989680 ;  /* 0x009896800000995d */ /* 0x004fea0003900000 */
[----:B------:R-:W2:Y:S02]  /*318d0*/  @!P1 SYNCS.PHASECHK.TRANS64 P1, [R6+URZ+0x38850], R0 ;  /* 0x03885000060095a7 */ /* 0x000ea4000802007f */
[----:B--2---:R-:W-:Y:S05]  /*318e0*/  @!P1 BRA `(.L_x_2925) ;  /* 0xfffffffc00f09947 */ /* 0x004fea000383ffff */
[----:B------:R-:W-:Y:S05]  /*318f0*/  BRA `(.L_x_2924) ;  /* 0xffffff14008c7947 */ /* 0x000fea000383ffff */
.L_x_2933:
[----:B-1----:R1:W2:Y:S02]  /*31900*/  SYNCS.PHASECHK.TRANS64.TRYWAIT P1, [R8+URZ+0x38850], R7 ;  /* 0x03885007080075a7 */ /* 0x0022a4000802017f */
[----:B--2---:R-:W-:Y:S05]  /*31910*/  @!P1 NANOSLEEP.SYNCS 0x989680 ;  /* 0x009896800000995d */ /* 0x004fea0003900000 */
[----:B------:R-:W2:Y:S02]  /*31920*/  @!P1 SYNCS.PHASECHK.TRANS64 P1, [R8+URZ+0x38850], R7 ;  /* 0x03885007080095a7 */ /* 0x000ea4000802007f */
[----:B--2---:R-:W-:Y:S05]  /*31930*/  @!P1 BRA `(.L_x_2933) ;  /* 0xfffffffc00f09947 */ /* 0x004fea000383ffff */
[----:B------:R-:W-:Y:S05]  /*31940*/  BRA `(.L_x_2932) ;  /* 0xffffff2c00d07947 */ /* 0x000fea000383ffff */
.L_x_2970:
        /* <DEDUP_REMOVED lines=8> */
[----:B-1----:R-:W-:Y:S05]  /*319d0*/  WARPSYNC.COLLECTIVE R15, `(.L_x_3176) ;  /* 0x000000000f087348 */ /* 0x002fea0003c00000 */
[----:B------:R0:W2:Y:S02]  /*319e0*/  SHFL.IDX P6, R14, R13, R12, R11 ;  /* 0x0000000c0d0e7389 */ /* 0x0000a400000c000b */
[----:B012---:R-:W-:Y:S01]  /*319f0*/  ENDCOLLECTIVE ;  /* 0x000000000000791b */ /* 0x007fe20003800000 */
.L_x_3176:
[----:B------:R-:W-:Y:S05]  /*31a00*/  BSYNC B1 ;  /* 0x0000000000017941 */ /* 0x000fea0003800000 */
.L_x_3175:
[----:B------:R-:W-:Y:S05]  /*31a10*/  BRA `(.L_x_3177) ;  /* 0xffffff8000287947 */ /* 0x000fea000383ffff */
.L_x_2972:
[----:B------:R-:W-:Y:S01]  /*31a20*/  BSSY B1, `(.L_x_3178) ;  /* 0x0000006000017945 */ /* 0x000fe20003800000 */
[----:B------:R-:W-:-:S07]  /*31a30*/  IMAD.MOV.U32 R15, RZ, RZ, -0x1 ;  /* 0xffffffffff0f7424 */ /* 0x000fce00078e00ff */
[----:B01----:R-:W-:Y:S05]  /*31a40*/  WARPSYNC.COLLECTIVE R15, `(.L_x_3179) ;  /* 0x000000000f0c7348 */ /* 0x003fea0003c00000 */
[----:B------:R-:W-:Y:S02]  /*31a50*/  ELECT P6, UR62, PT ;  /* 0x00000000003e782f */ /* 0x000fe400038c0000 */
[----:B------:R-:W-:Y:S01]  /*31a60*/  MOV R14, UR62 ;  /* 0x0000003e000e7c02 */ /* 0x000fe20008000f00 */
[----:B01----:R-:W-:Y:S10]  /*31a70*/  ENDCOLLECTIVE ;  /* 0x000000000000791b */ /* 0x003ff40003800000 */
.L_x_3179:
[----:B------:R-:W-:Y:S05]  /*31a80*/  BSYNC B1 ;  /* 0x0000000000017941 */ /* 0x000fea0003800000 */
.L_x_3178:
[----:B------:R-:W-:Y:S05]  /*31a90*/  BRA `(.L_x_2971) ;  /* 0xffffff8000207947 */ /* 0x000fea000383ffff */
.L_x_2974:
[----:B0-----:R0:W2:Y:S02]  /*31aa0*/  SYNCS.PHASECHK.TRANS64.TRYWAIT P0, [R22+URZ+0x38820], R7 ;  /* 0x03882007160075a7 */ /* 0x0010a4000800017f */
[----:B--2---:R-:W-:Y:S05]  /*31ab0*/  @!P0 NANOSLEEP.SYNCS 0x989680 ;  /* 0x009896800000895d */ /* 0x004fea0003900000 */
[----:B------:R-:W2:Y:S02]  /*31ac0*/  @!P0 SYNCS.PHASECHK.TRANS64 P0, [R22+URZ+0x38820], R7 ;  /* 0x03882007160085a7 */ /* 0x000ea4000800007f */
[----:B--2---:R-:W-:Y:S05]  /*31ad0*/  @!P0 BRA `(.L_x_2974) ;  /* 0xfffffffc00f08947 */ /* 0x004fea000383ffff */
[----:B------:R-:W-:Y:S05]  /*31ae0*/  BRA `(.L_x_3180) ;  /* 0xffffff8000307947 */ /* 0x000fea000383ffff */
.L_x_2978:
[----:B-1----:R1:W2:Y:S02]  /*31af0*/  SYNCS.PHASECHK.TRANS64.TRYWAIT P0, [R11+URZ+0x388a0], R10 ;  /* 0x0388a00a0b0075a7 */ /* 0x0022a4000800017f */
[----:B--2---:R-:W-:Y:S05]  /*31b00*/  @!P0 NANOSLEEP.SYNCS 0x989680 ;  /* 0x009896800000895d */ /* 0x004fea0003900000 */
[----:B------:R-:W2:Y:S02]  /*31b10*/  @!P0 SYNCS.PHASECHK.TRANS64 P0, [R11+URZ+0x388a0], R10 ;  /* 0x0388a00a0b0085a7 */ /* 0x000ea4000800007f */
[----:B--2---:R-:W-:Y:S05]  /*31b20*/  @!P0 BRA `(.L_x_2978) ;  /* 0xfffffffc00f08947 */ /* 0x004fea000383ffff */
[----:B------:R-:W-:Y:S05]  /*31b30*/  BRA `(.L_x_3181) ;  /* 0xffffff8000487947 */ /* 0x000fea000383ffff */
.L_x_2986:
[----:B0-----:R0:W2:Y:S02]  /*31b40*/  SYNCS.PHASECHK.TRANS64.TRYWAIT P0, [R11+URZ+0x388c0], R10 ;  /* 0x0388c00a0b0075a7 */ /* 0x0010a4000800017f */
[----:B--2---:R-:W-:Y:S05]  /*31b50*/  @!P0 NANOSLEEP.SYNCS 0x989680 ;  /* 0x009896800000895d */ /* 0x004fea0003900000 */
[----:B------:R-:W2:Y:S02]  /*31b60*/  @!P0 SYNCS.PHASECHK.TRANS64 P0, [R11+URZ+0x388c0], R10 ;  /* 0x0388c00a0b0085a7 */ /* 0x000ea4000800007f */
[----:B--2---:R-:W-:Y:S05]  /*31b70*/  @!P0 BRA `(.L_x_2986) ;  /* 0xfffffffc00f08947 */ /* 0x004fea000383ffff */
[----:B------:R-:W-:Y:S05]  /*31b80*/  BRA `(.L_x_3182) ;  /* 0xffffff8400847947 */ /* 0x000fea000383ffff */
.L_x_2996:
[----:B-1----:R1:W2:Y:S02]  /*31b90*/  SYNCS.PHASECHK.TRANS64.TRYWAIT P1, [R10+URZ+0x388a0], R9 ;  /* 0x0388a0090a0075a7 */ /* 0x0022a4000802017f */
[----:B--2---:R-:W-:Y:S05]  /*31ba0*/  @!P1 NANOSLEEP.SYNCS 0x989680 ;  /* 0x009896800000995d */ /* 0x004fea0003900000 */
[----:B------:R-:W2:Y:S02]  /*31bb0*/  @!P1 SYNCS.PHASECHK.TRANS64 P1, [R10+URZ+0x388a0], R9 ;  /* 0x0388a0090a0095a7 */ /* 0x000ea4000802007f */
[----:B--2---:R-:W-:Y:S05]  /*31bc0*/  @!P1 BRA `(.L_x_2996) ;  /* 0xfffffffc00f09947 */ /* 0x004fea000383ffff */
[----:B------:R-:W-:Y:S05]  /*31bd0*/  BRA `(.L_x_3183) ;  /* 0xffffff8800f47947 */ /* 0x000fea000383ffff */
.L_x_3004:
[----:B0-----:R0:W2:Y:S02]  /*31be0*/  SYNCS.PHASECHK.TRANS64.TRYWAIT P1, [R10+URZ+0x388c0], R9 ;  /* 0x0388c0090a0075a7 */ /* 0x0010a4000802017f */
[----:B--2---:R-:W-:Y:S05]  /*31bf0*/  @!P1 NANOSLEEP.SYNCS 0x989680 ;  /* 0x009896800000995d */ /* 0x004fea0003900000 */
[----:B------:R-:W2:Y:S02]  /*31c00*/  @!P1 SYNCS.PHASECHK.TRANS64 P1, [R10+URZ+0x388c0], R9 ;  /* 0x0388c0090a0095a7 */ /* 0x000ea4000802007f */
[----:B--2---:R-:W-:Y:S05]  /*31c10*/  @!P1 BRA `(.L_x_3004) ;  /* 0xfffffffc00f09947 */ /* 0x004fea000383ffff */
[----:B------:R-:W-:Y:S05]  /*31c20*/  BRA `(.L_x_3184) ;  /* 0xffffff90002c7947 */ /* 0x000fea000383ffff */
.L_x_3020:
        /* <DEDUP_REMOVED lines=11> */
.L_x_3186:
[----:B------:R-:W-:Y:S05]  /*31ce0*/  BSYNC B0 ;  /* 0x0000000000007941 */ /* 0x000fea0003800000 */
.L_x_3185:
[----:B------:R-:W-:Y:S05]  /*31cf0*/  BRA `(.L_x_3187) ;  /* 0xffffff9c00d07947 */ /* 0x000fea000383ffff */
.L_x_3023:
[----:B0-----:R0:W1:Y:S02]  /*31d00*/  SYNCS.PHASECHK.TRANS64.TRYWAIT P0, [R5+URZ+0x38840], R2 ;  /* 0x03884002050075a7 */ /* 0x001064000800017f */
[----:B-1----:R-:W-:Y:S05]  /*31d10*/  @!P0 NANOSLEEP.SYNCS 0x989680 ;  /* 0x009896800000895d */ /* 0x002fea0003900000 */
[----:B------:R-:W1:Y:S02]  /*31d20*/  @!P0 SYNCS.PHASECHK.TRANS64 P0, [R5+URZ+0x38840], R2 ;  /* 0x03884002050085a7 */ /* 0x000e64000800007f */
[----:B-1----:R-:W-:Y:S05]  /*31d30*/  @!P0 BRA `(.L_x_3023) ;  /* 0xfffffffc00f08947 */ /* 0x002fea000383ffff */
[----:B------:R-:W-:Y:S05]  /*31d40*/  BRA `(.L_x_3188) ;  /* 0xffffffa0002c7947 */ /* 0x000fea000383ffff */
.L_x_3024:
        /* <DEDUP_REMOVED lines=8> */
.L_x_3190:
[----:B------:R-:W-:Y:S05]  /*31dd0*/  BSYNC B0 ;  /* 0x0000000000007941 */ /* 0x000fea0003800000 */
.L_x_3189:
        /* <DEDUP_REMOVED lines=13> */
.L_x_3191:
        /* <DEDUP_REMOVED lines=21> */
.L_x_3192:
[----:B------:R-:W-:Y:S02]  /*32000*/  IMAD.MOV.U32 R13, RZ, RZ, R0 ;  /* 0x000000ffff0d7224 */ /* 0x000fe400078e0000 */
[----:B------:R-:W-:-:S07]  /*32010*/  IMAD.MOV.U32 R8, RZ, RZ, R14 ;  /* 0x000000ffff087224 */ /* 0x000fce00078e000e */
[----:B------:R-:W-:Y:S05]  /*32020*/  WARPSYNC.COLLECTIVE R15, `(.L_x_3193) ;  /* 0x000000000f087348 */ /* 0x000fea0003c00000 */
[----:B------:R0:W1:Y:S02]  /*32030*/  SHFL.IDX P6, R14, R13, R12, R11 ;  /* 0x0000000c0d0e7389 */ /* 0x00006400000c000b */
[----:B01----:R-:W-:Y:S01]  /*32040*/  ENDCOLLECTIVE ;  /* 0x000000000000791b */ /* 0x003fe20003800000 */
.L_x_3193:
        /* <DEDUP_REMOVED lines=17> */
.L_x_3194:
[----:B------:R-:W-:Y:S02]  /*32160*/  @P1 IMAD R9, R7, 0x2, R22 ;  /* 0x0000000207091824 */ /* 0x000fe400078e0216 */
[----:B------:R-:W-:Y:S02]  /*32170*/  IMAD.MOV.U32 R13, RZ, RZ, R0 ;  /* 0x000000ffff0d7224 */ /* 0x000fe400078e0000 */
[----:B------:R-:W-:-:S07]  /*32180*/  IMAD.MOV.U32 R8, RZ, RZ, R14 ;  /* 0x000000ffff087224 */ /* 0x000fce00078e000e */
[----:B------:R-:W-:Y:S05]  /*32190*/  WARPSYNC.COLLECTIVE R15, `(.L_x_3195) ;  /* 0x000000000f087348 */ /* 0x000fea0003c00000 */
[----:B------:R0:W1:Y:S02]  /*321a0*/  SHFL.IDX P6, R14, R13, R12, R11 ;  /* 0x0000000c0d0e7389 */ /* 0x00006400000c000b */
[----:B01----:R-:W-:Y:S01]  /*321b0*/  ENDCOLLECTIVE ;  /* 0x000000000000791b */ /* 0x003fe20003800000 */
.L_x_3195:
        /* <DEDUP_REMOVED lines=17> */
.L_x_3196:
[----:B------:R-:W-:Y:S02]  /*322d0*/  @P1 IMAD R21, R7, 0x2, R22 ;  /* 0x0000000207151824 */ /* 0x000fe400078e0216 */
[----:B------:R-:W-:Y:S02]  /*322e0*/  IMAD.MOV.U32 R13, RZ, RZ, R0 ;  /* 0x000000ffff0d7224 */ /* 0x000fe400078e0000 */
[----:B------:R-:W-:-:S07]  /*322f0*/  IMAD.MOV.U32 R8, RZ, RZ, R14 ;  /* 0x000000ffff087224 */ /* 0x000fce00078e000e */
[----:B------:R-:W-:Y:S05]  /*32300*/  WARPSYNC.COLLECTIVE R15, `(.L_x_3197) ;  /* 0x000000000f087348 */ /* 0x000fea0003c00000 */
[----:B------:R0:W1:Y:S02]  /*32310*/  SHFL.IDX P6, R14, R13, R12, R11 ;  /* 0x0000000c0d0e7389 */ /* 0x00006400000c000b */
[----:B01----:R-:W-:Y:S01]  /*32320*/  ENDCOLLECTIVE ;  /* 0x000000000000791b */ /* 0x003fe20003800000 */
.L_x_3197:
        /* <DEDUP_REMOVED lines=16> */
.L_x_3198:
[----:B------:R-:W-:Y:S02]  /*32430*/  IMAD.MOV.U32 R13, RZ, RZ, R0 ;  /* 0x000000ffff0d7224 */ /* 0x000fe400078e0000 */
[----:B------:R-:W-:-:S07]  /*32440*/  IMAD.MOV.U32 R8, RZ, RZ, R14 ;  /* 0x000000ffff087224 */ /* 0x000fce00078e000e */
[----:B------:R-:W-:Y:S05]  /*32450*/  WARPSYNC.COLLECTIVE R15, `(.L_x_3199) ;  /* 0x000000000f087348 */ /* 0x000fea0003c00000 */
[----:B------:R0:W1:Y:S02]  /*32460*/  SHFL.IDX P6, R14, R13, R12, R11 ;  /* 0x0000000c0d0e7389 */ /* 0x00006400000c000b */
[----:B01----:R-:W-:Y:S01]  /*32470*/  ENDCOLLECTIVE ;  /* 0x000000000000791b */ /* 0x003fe20003800000 */
.L_x_3199:
[----:B------:R-:W-:Y:S01]  /*32480*/  IMAD.MOV.U32 R0, RZ, RZ, R14 ;  /* 0x000000ffff007224 */ /* 0x000fe200078e000e */
[----:B------:R-:W-:Y:S06]  /*32490*/  BRA `(.L_x_3200) ;  /* 0xffffff9c00907947 */ /* 0x000fec000383ffff */
.L_x_3031:
        /* <DEDUP_REMOVED lines=9> */
.L_x_3201:
[----:B------:R-:W-:Y:S01]  /*32530*/  ISETP.GE.AND P1, PT, R17, R5, PT ;  /* 0x000000051100720c */ /* 0x000fe20003f26270 */
[----:B------:R-:W-:Y:S02]  /*32540*/  IMAD.MOV.U32 R13, RZ, RZ, R4 ;  /* 0x000000ffff0d7224 */ /* 0x000fe400078e0004 */
[----:B------:R-:W-:-:S10]  /*32550*/  IMAD.MOV.U32 R2, RZ, RZ, R14 ;  /* 0x000000ffff027224 */ /* 0x000fd400078e000e */
[----:B------:R-:W-:Y:S05]  /*32560*/  WARPSYNC.COLLECTIVE R15, `(.L_x_3202) ;  /* 0x000000000f087348 */ /* 0x000fea0003c00000 */
[----:B------:R0:W1:Y:S02]  /*32570*/  SHFL.IDX P6, R14, R13, R12, R11 ;  /* 0x0000000c0d0e7389 */ /* 0x00006400000c000b */
[----:B01----:R-:W-:Y:S01]  /*32580*/  ENDCOLLECTIVE ;  /* 0x000000000000791b */ /* 0x003fe20003800000 */
.L_x_3202:
        /* <DEDUP_REMOVED lines=19> */
.L_x_3203:
[----:B------:R-:W-:Y:S02]  /*326c0*/  IMAD.MOV.U32 R13, RZ, RZ, R4 ;  /* 0x000000ffff0d7224 */ /* 0x000fe400078e0004 */
[----:B------:R-:W-:-:S07]  /*326d0*/  IMAD.MOV.U32 R2, RZ, RZ, R14 ;  /* 0x000000ffff027224 */ /* 0x000fce00078e000e */
[----:B------:R-:W-:Y:S05]  /*326e0*/  WARPSYNC.COLLECTIVE R15, `(.L_x_3204) ;  /* 0x000000000f087348 */ /* 0x000fea0003c00000 */
[----:B------:R0:W1:Y:S02]  /*326f0*/  SHFL.IDX P6, R14, R13, R12, R11 ;  /* 0x0000000c0d0e7389 */ /* 0x00006400000c000b */
[----:B01----:R-:W-:Y:S01]  /*32700*/  ENDCOLLECTIVE ;  /* 0x000000000000791b */ /* 0x003fe20003800000 */
.L_x_3204:
        /* <DEDUP_REMOVED lines=20> */
.L_x_3205:
[----:B------:R-:W-:Y:S02]  /*32850*/  IMAD.MOV.U32 R13, RZ, RZ, R4 ;  /* 0x000000ffff0d7224 */ /* 0x000fe400078e0004 */
[----:B------:R-:W-:-:S07]  /*32860*/  IMAD.MOV.U32 R2, RZ, RZ, R14 ;  /* 0x000000ffff027224 */ /* 0x000fce00078e000e */
[----:B------:R-:W-:Y:S05]  /*32870*/  WARPSYNC.COLLECTIVE R15, `(.L_x_3206) ;  /* 0x000000000f087348 */ /* 0x000fea0003c00000 */
[----:B------:R0:W1:Y:S02]  /*32880*/  SHFL.IDX P6, R14, R13, R12, R11 ;  /* 0x0000000c0d0e7389 */ /* 0x00006400000c000b */
[----:B01----:R-:W-:Y:S01]  /*32890*/  ENDCOLLECTIVE ;  /* 0x000000000000791b */ /* 0x003fe20003800000 */
.L_x_3206:
        /* <DEDUP_REMOVED lines=20> */
.L_x_3207:
[----:B------:R-:W-:Y:S02]  /*329e0*/  IMAD.MOV.U32 R13, RZ, RZ, R4 ;  /* 0x000000ffff0d7224 */ /* 0x000fe400078e0004 */
[----:B------:R-:W-:-:S07]  /*329f0*/  IMAD.MOV.U32 R2, RZ, RZ, R14 ;  /* 0x000000ffff027224 */ /* 0x000fce00078e000e */
[----:B------:R-:W-:Y:S05]  /*32a00*/  WARPSYNC.COLLECTIVE R15, `(.L_x_3208) ;  /* 0x000000000f087348 */ /* 0x000fea0003c00000 */
[----:B------:R0:W1:Y:S02]  /*32a10*/  SHFL.IDX P6, R14, R13, R12, R11 ;  /* 0x0000000c0d0e7389 */ /* 0x00006400000c000b */
[----:B01----:R-:W-:Y:S01]  /*32a20*/  ENDCOLLECTIVE ;  /* 0x000000000000791b */ /* 0x003fe20003800000 */
.L_x_3208:
        /* <DEDUP_REMOVED lines=20> */
.L_x_3209:
[----:B------:R-:W-:Y:S02]  /*32b70*/  IMAD.MOV.U32 R13, RZ, RZ, R4 ;  /* 0x000000ffff0d7224 */ /* 0x000fe400078e0004 */
[----:B------:R-:W-:-:S07]  /*32b80*/  IMAD.MOV.U32 R2, RZ, RZ, R14 ;  /* 0x000000ffff027224 */ /* 0x000fce00078e000e */
[----:B------:R-:W-:Y:S05]  /*32b90*/  WARPSYNC.COLLECTIVE R15, `(.L_x_3210) ;  /* 0x000000000f087348 */ /* 0x000fea0003c00000 */
[----:B------:R0:W1:Y:S02]  /*32ba0*/  SHFL.IDX P6, R14, R13, R12, R11 ;  /* 0x0000000c0d0e7389 */ /* 0x00006400000c000b */
[----:B01----:R-:W-:Y:S01]  /*32bb0*/  ENDCOLLECTIVE ;  /* 0x000000000000791b */ /* 0x003fe20003800000 */
.L_x_3210:
        /* <DEDUP_REMOVED lines=20> */
.L_x_3211:
[----:B------:R-:W-:Y:S02]  /*32d00*/  IMAD.MOV.U32 R13, RZ, RZ, R4 ;  /* 0x000000ffff0d7224 */ /* 0x000fe400078e0004 */
[----:B------:R-:W-:-:S07]  /*32d10*/  IMAD.MOV.U32 R2, RZ, RZ, R14 ;  /* 0x000000ffff027224 */ /* 0x000fce00078e000e */
[----:B------:R-:W-:Y:S05]  /*32d20*/  WARPSYNC.COLLECTIVE R15, `(.L_x_3212) ;  /* 0x000000000f087348 */ /* 0x000fea0003c00000 */
[----:B------:R0:W1:Y:S02]  /*32d30*/  SHFL.IDX P6, R14, R13, R12, R11 ;  /* 0x0000000c0d0e7389 */ /* 0x00006400000c000b */
[----:B01----:R-:W-:Y:S01]  /*32d40*/  ENDCOLLECTIVE ;  /* 0x000000000000791b */ /* 0x003fe20003800000 */
.L_x_3212:
        /* <DEDUP_REMOVED lines=20> */
.L_x_3213:
[----:B------:R-:W-:Y:S02]  /*32e90*/  IMAD.MOV.U32 R13, RZ, RZ, R4 ;  /* 0x000000ffff0d7224 */ /* 0x000fe400078e0004 */
[----:B------:R-:W-:-:S07]  /*32ea0*/  IMAD.MOV.U32 R2, RZ, RZ, R14 ;  /* 0x000000ffff027224 */ /* 0x000fce00078e000e */
[----:B------:R-:W-:Y:S05]  /*32eb0*/  WARPSYNC.COLLECTIVE R15, `(.L_x_3214) ;  /* 0x000000000f087348 */ /* 0x000fea0003c00000 */
[----:B------:R0:W1:Y:S02]  /*32ec0*/  SHFL.IDX P6, R14, R13, R12, R11 ;  /* 0x0000000c0d0e7389 */ /* 0x00006400000c000b */
[----:B01----:R-:W-:Y:S01]  /*32ed0*/  ENDCOLLECTIVE ;  /* 0x000000000000791b */ /* 0x003fe20003800000 */
.L_x_3214:
[----:B------:R-:W-:Y:S01]  /*32ee0*/  ULDC.64 UR4, c[0x0][0x208] ;  /* 0x0000820000047ab9 */ /* 0x000fe20000000a00 */
[----:B------:R-:W-:Y:S02]  /*32ef0*/  IMAD.MOV.U32 R13, RZ, RZ, R0 ;  /* 0x000000ffff0d7224 */ /* 0x000fe400078e0000 */
[----:B------:R-:W-:Y:S02]  /*32f00*/  IMAD.MOV.U32 R12, RZ, RZ, 0x7 ;  /* 0x00000007ff0c7424 */ /* 0x000fe400078e00ff */
[----:B------:R-:W-:-:S05]  /*32f10*/  IMAD.MOV.U32 R3, RZ, RZ, R14 ;  /* 0x000000ffff037224 */ /* 0x000fca00078e000e */
[----:B------:R-:W-:-:S05]  /*32f20*/  @!P1 LEA R6, P5, R36, R3, 0x1 ;  /* 0x0000000324069211 */ /* 0x000fca00078a08ff */
[----:B------:R-:W-:Y:S02]  /*32f30*/  @!P1 IMAD.X R7, RZ, RZ, R2, P5 ;  /* 0x000000ffff079224 */ /* 0x000fe400028e0602 */
[----:B------:R-:W-:Y:S02]  /*32f40*/  @!P1 IMAD.MOV.U32 R2, RZ, RZ, R6 ;  /* 0x000000ffff029224 */ /* 0x000fe400078e0006 */
        /* <DEDUP_REMOVED lines=11> */
.L_x_3215:
[----:B------:R-:W-:Y:S02]  /*33000*/  IMAD.MOV.U32 R13, RZ, RZ, R4 ;  /* 0x000000ffff0d7224 */ /* 0x000fe400078e0004 */
[----:B------:R-:W-:-:S07]  /*33010*/  IMAD.MOV.U32 R6, RZ, RZ, R14 ;  /* 0x000000ffff067224 */ /* 0x000fce00078e000e */
[----:B------:R-:W-:Y:S05]  /*33020*/  WARPSYNC.COLLECTIVE R15, `(.L_x_3216) ;  /* 0x000000000f087348 */ /* 0x000fea0003c00000 */
[----:B------:R0:W1:Y:S02]  /*33030*/  SHFL.IDX P6, R14, R13, R12, R11 ;  /* 0x0000000c0d0e7389 */ /* 0x00006400000c000b */
[----:B01----:R-:W-:Y:S01]  /*33040*/  ENDCOLLECTIVE ;  /* 0x000000000000791b */ /* 0x003fe20003800000 */
.L_x_3216:
[----:B------:R-:W-:Y:S05]  /*33050*/  BRA `(.L_x_3217) ;  /* 0xffffff9c00fc7947 */ /* 0x000fea000383ffff */
.L_x_3036:
[----:B0-----:R0:W2:Y:S02]  /*33060*/  SYNCS.PHASECHK.TRANS64.TRYWAIT P0, [R22+URZ+0x38820], R3 ;  /* 0x03882003160075a7 */ /* 0x0010a4000800017f */
[----:B--2---:R-:W-:Y:S05]  /*33070*/  @!P0 NANOSLEEP.SYNCS 0x989680 ;  /* 0x009896800000895d */ /* 0x004fea0003900000 */
[----:B------:R-:W2:Y:S02]  /*33080*/  @!P0 SYNCS.PHASECHK.TRANS64 P0, [R22+URZ+0x38820], R3 ;  /* 0x03882003160085a7 */ /* 0x000ea4000800007f */
[----:B--2---:R-:W-:Y:S05]  /*33090*/  @!P0 BRA `(.L_x_3036) ;  /* 0xfffffffc00f08947 */ /* 0x004fea000383ffff */
[----:B------:R-:W-:Y:S05]  /*330a0*/  BRA `(.L_x_3218) ;  /* 0xffffffa000747947 */ /* 0x000fea000383ffff */
.L_x_3041:
[----:B0-----:R0:W1:Y:S02]  /*330b0*/  SYNCS.PHASECHK.TRANS64.TRYWAIT P0, [R6+URZ+0x38840], R3 ;  /* 0x03884003060075a7 */ /* 0x001064000800017f */
[----:B-1----:R-:W-:Y:S05]  /*330c0*/  @!P0 NANOSLEEP.SYNCS 0x989680 ;  /* 0x009896800000895d */ /* 0x002fea0003900000 */
[----:B------:R-:W1:Y:S02]  /*330d0*/  @!P0 SYNCS.PHASECHK.TRANS64 P0, [R6+URZ+0x38840], R3 ;  /* 0x03884003060085a7 */ /* 0x000e64000800007f */
[----:B-1----:R-:W-:Y:S05]  /*330e0*/  @!P0 BRA `(.L_x_3041) ;  /* 0xfffffffc00f08947 */ /* 0x002fea000383ffff */
[----:B------:R-:W-:Y:S05]  /*330f0*/  BRA `(.L_x_3219) ;  /* 0xffffffa400687947 */ /* 0x000fea000383ffff */
.L_x_3042:
        /* <DEDUP_REMOVED lines=8> */
.L_x_3221:
[----:B------:R-:W-:Y:S05]  /*33180*/  BSYNC B1 ;  /* 0x0000000000017941 */ /* 0x000fea0003800000 */
.L_x_3220:
        /* <DEDUP_REMOVED lines=12> */
.L_x_3222:
[----:B------:R-:W-:Y:S01]  /*33250*/  LOP3.LUT R23, R23, 0xfffffeff, RZ, 0xc0, !PT ;  /* 0xfffffeff17177812 */ /* 0x000fe200078ec0ff */
[----:B------:R-:W-:Y:S01]  /*33260*/  IMAD R9, R9, 0x2, R22 ;  /* 0x0000000209097824 */ /* 0x000fe200078e0216 */
[----:B------:R-:W-:Y:S02]  /*33270*/  ULDC.64 UR4, c[0x0][0x208] ;  /* 0x0000820000047ab9 */ /* 0x000fe40000000a00 */
        /* <DEDUP_REMOVED lines=20> */
.L_x_3223:
[----:B------:R-:W-:Y:S02]  /*333c0*/  IMAD.MOV.U32 R13, RZ, RZ, R8 ;  /* 0x000000ffff0d7224 */ /* 0x000fe400078e0008 */
[----:B------:R-:W-:-:S07]  /*333d0*/  IMAD.MOV.U32 R35, RZ, RZ, R14 ;  /* 0x000000ffff237224 */ /* 0x000fce00078e000e */
[----:B------:R-:W-:Y:S05]  /*333e0*/  WARPSYNC.COLLECTIVE R15, `(.L_x_3224) ;  /* 0x000000000f087348 */ /* 0x000fea0003c00000 */
[----:B------:R0:W1:Y:S02]  /*333f0*/  SHFL.IDX P6, R14, R13, R12, R11 ;  /* 0x0000000c0d0e7389 */ /* 0x00006400000c000b */
[----:B01----:R-:W-:Y:S01]  /*33400*/  ENDCOLLECTIVE ;  /* 0x000000000000791b */ /* 0x003fe20003800000 */
.L_x_3224:
        /* <DEDUP_REMOVED lines=16> */
.L_x_3225:
[----:B------:R-:W-:Y:S02]  /*33510*/  IMAD.MOV.U32 R13, RZ, RZ, R8 ;  /* 0x000000ffff0d7224 */ /* 0x000fe400078e0008 */
[----:B------:R-:W-:-:S07]  /*33520*/  IMAD.MOV.U32 R35, RZ, RZ, R14 ;  /* 0x000000ffff237224 */ /* 0x000fce00078e000e */
[----:B------:R-:W-:Y:S05]  /*33530*/  WARPSYNC.COLLECTIVE R15, `(.L_x_3226) ;  /* 0x000000000f087348 */ /* 0x000fea0003c00000 */
[----:B------:R0:W1:Y:S02]  /*33540*/  SHFL.IDX P6, R14, R13, R12, R11 ;  /* 0x0000000c0d0e7389 */ /* 0x00006400000c000b */
[----:B01----:R-:W-:Y:S01]  /*33550*/  ENDCOLLECTIVE ;  /* 0x000000000000791b */ /* 0x003fe20003800000 */
.L_x_3226:
        /* <DEDUP_REMOVED lines=16> */
.L_x_3227:
[----:B------:R-:W-:Y:S02]  /*33660*/  IMAD.MOV.U32 R13, RZ, RZ, R8 ;  /* 0x000000ffff0d7224 */ /* 0x000fe400078e0008 */
[----:B------:R-:W-:-:S07]  /*33670*/  IMAD.MOV.U32 R35, RZ, RZ, R14 ;  /* 0x000000ffff237224 */ /* 0x000fce00078e000e */
[----:B------:R-:W-:Y:S05]  /*33680*/  WARPSYNC.COLLECTIVE R15, `(.L_x_3228) ;  /* 0x000000000f087348 */ /* 0x000fea0003c00000 */
[----:B------:R0:W1:Y:S02]  /*33690*/  SHFL.IDX P6, R14, R13, R12, R11 ;  /* 0x0000000c0d0e7389 */ /* 0x00006400000c000b */
[----:B01----:R-:W-:Y:S01]  /*336a0*/  ENDCOLLECTIVE ;  /* 0x000000000000791b */ /* 0x003fe20003800000 */
.L_x_3228:
        /* <DEDUP_REMOVED lines=19> */
.L_x_3229:
[----:B------:R-:W-:Y:S02]  /*337e0*/  IMAD.MOV.U32 R13, RZ, RZ, R8 ;  /* 0x000000ffff0d7224 */ /* 0x000fe400078e0008 */
[----:B------:R-:W-:-:S07]  /*337f0*/  IMAD.MOV.U32 R35, RZ, RZ, R14 ;  /* 0x000000ffff237224 */ /* 0x000fce00078e000e */
[----:B------:R-:W-:Y:S05]  /*33800*/  WARPSYNC.COLLECTIVE R15, `(.L_x_3230) ;  /* 0x000000000f087348 */ /* 0x000fea0003c00000 */
[----:B------:R0:W1:Y:S02]  /*33810*/  SHFL.IDX P6, R14, R13, R12, R11 ;  /* 0x0000000c0d0e7389 */ /* 0x00006400000c000b */
[----:B01----:R-:W-:Y:S01]  /*33820*/  ENDCOLLECTIVE ;  /* 0x000000000000791b */ /* 0x003fe20003800000 */
.L_x_3230:
[----:B------:R-:W-:Y:S01]  /*33830*/  IMAD.MOV.U32 R2, RZ, RZ, R14 ;  /* 0x000000ffff027224 */ /* 0x000fe200078e000e */
[----:B------:R-:W-:Y:S06]  /*33840*/  BRA `(.L_x_3231) ;  /* 0xffffffa000b07947 */ /* 0x000fec000383ffff */
.L_x_3047:
[----:B-1----:R1:W2:Y:S02]  /*33850*/  SYNCS.PHASECHK.TRANS64.TRYWAIT P0, [R6+URZ+0x38860], R2 ;  /* 0x03886002060075a7 */ /* 0x0022a4000800017f */
[----:B--2---:R-:W-:Y:S05]  /*33860*/  @!P0 NANOSLEEP.SYNCS 0x989680 ;  /* 0x009896800000895d */ /* 0x004fea0003900000 */
[----:B------:R-:W2:Y:S02]  /*33870*/  @!P0 SYNCS.PHASECHK.TRANS64 P0, [R6+URZ+0x38860], R2 ;  /* 0x03886002060085a7 */ /* 0x000ea4000800007f */
[----:B--2---:R-:W-:Y:S05]  /*33880*/  @!P0 BRA `(.L_x_3047) ;  /* 0xfffffffc00f08947 */ /* 0x004fea000383ffff */
[----:B------:R-:W-:Y:S05]  /*33890*/  BRA `(.L_x_3232) ;  /* 0xffffffa400307947 */ /* 0x000fea000383ffff */
.L_x_3048:
        /* <DEDUP_REMOVED lines=8> */
.L_x_3234:
[----:B------:R-:W-:Y:S05]  /*33920*/  BSYNC B1 ;  /* 0x0000000000017941 */ /* 0x000fea0003800000 */
.L_x_3233:
        /* <DEDUP_REMOVED lines=9> */
.L_x_3235:
        /* <DEDUP_REMOVED lines=20> */
.L_x_3236:
[----:B------:R-:W-:Y:S02]  /*33b00*/  IMAD.MOV.U32 R13, RZ, RZ, R24 ;  /* 0x000000ffff0d7224 */ /* 0x000fe400078e0018 */
[----:B------:R-:W-:-:S07]  /*33b10*/  IMAD.MOV.U32 R3, RZ, RZ, R14 ;  /* 0x000000ffff037224 */ /* 0x000fce00078e000e */
[----:B------:R-:W-:Y:S05]  /*33b20*/  WARPSYNC.COLLECTIVE R15, `(.L_x_3237) ;  /* 0x000000000f087348 */ /* 0x000fea0003c00000 */
[----:B------:R0:W1:Y:S02]  /*33b30*/  SHFL.IDX P6, R14, R13, R12, R11 ;  /* 0x0000000c0d0e7389 */ /* 0x00006400000c000b */
[----:B01----:R-:W-:Y:S01]  /*33b40*/  ENDCOLLECTIVE ;  /* 0x000000000000791b */ /* 0x003fe20003800000 */
.L_x_3237:
        /* <DEDUP_REMOVED lines=20> */
.L_x_3238:
[----:B------:R-:W-:Y:S02]  /*33c90*/  IMAD.MOV.U32 R13, RZ, RZ, R24 ;  /* 0x000000ffff0d7224 */ /* 0x000fe400078e0018 */
[----:B------:R-:W-:-:S07]  /*33ca0*/  IMAD.MOV.U32 R3, RZ, RZ, R14 ;  /* 0x000000ffff037224 */ /* 0x000fce00078e000e */
[----:B------:R-:W-:Y:S05]  /*33cb0*/  WARPSYNC.COLLECTIVE R15, `(.L_x_3239) ;  /* 0x000000000f087348 */ /* 0x000fea0003c00000 */
[----:B------:R0:W1:Y:S02]  /*33cc0*/  SHFL.IDX P6, R14, R13, R12, R11 ;  /* 0x0000000c0d0e7389 */ /* 0x00006400000c000b */
[----:B01----:R-:W-:Y:S01]  /*33cd0*/  ENDCOLLECTIVE ;  /* 0x000000000000791b */ /* 0x003fe20003800000 */
.L_x_3239:
        /* <DEDUP_REMOVED lines=20> */
.L_x_3240:
[----:B------:R-:W-:Y:S02]  /*33e20*/  IMAD.MOV.U32 R13, RZ, RZ, R24 ;  /* 0x000000ffff0d7224 */ /* 0x000fe400078e0018 */
[----:B------:R-:W-:-:S07]  /*33e30*/  IMAD.MOV.U32 R3, RZ, RZ, R14 ;  /* 0x000000ffff037224 */ /* 0x000fce00078e000e */
[----:B------:R-:W-:Y:S05]  /*33e40*/  WARPSYNC.COLLECTIVE R15, `(.L_x_3241) ;  /* 0x000000000f087348 */ /* 0x000fea0003c00000 */
[----:B------:R0:W1:Y:S02]  /*33e50*/  SHFL.IDX P6, R14, R13, R12, R11 ;  /* 0x0000000c0d0e7389 */ /* 0x00006400000c000b */
[----:B01----:R-:W-:Y:S01]  /*33e60*/  ENDCOLLECTIVE ;  /* 0x000000000000791b */ /* 0x003fe20003800000 */
.L_x_3241:
        /* <DEDUP_REMOVED lines=20> */
.L_x_3242:
[----:B------:R-:W-:Y:S02]  /*33fb0*/  IMAD.MOV.U32 R13, RZ, RZ, R24 ;  /* 0x000000ffff0d7224 */ /* 0x000fe400078e0018 */
[----:B------:R-:W-:-:S07]  /*33fc0*/  IMAD.MOV.U32 R25, RZ, RZ, R14 ;  /* 0x000000ffff197224 */ /* 0x000fce00078e000e */
[----:B------:R-:W-:Y:S05]  /*33fd0*/  WARPSYNC.COLLECTIVE R15, `(.L_x_3243) ;  /* 0x000000000f087348 */ /* 0x000fea0003c00000 */
[----:B------:R0:W1:Y:S02]  /*33fe0*/  SHFL.IDX P6, R14, R13, R12, R11 ;  /* 0x0000000c0d0e7389 */ /* 0x00006400000c000b */
[----:B01----:R-:W-:Y:S01]  /*33ff0*/  ENDCOLLECTIVE ;  /* 0x000000000000791b */ /* 0x003fe20003800000 */
.L_x_3243:
[----:B------:R-:W-:Y:S01]  /*34000*/  IMAD.MOV.U32 R2, RZ, RZ, R14 ;  /* 0x000000ffff027224 */ /* 0x000fe200078e000e */
[----:B------:R-:W-:Y:S06]  /*34010*/  BRA `(.L_x_3244) ;  /* 0xffffffa0004c7947 */ /* 0x000fec000383ffff */
.L_x_3056:
[----:B0-----:R0:W2:Y:S02]  /*34020*/  SYNCS.PHASECHK.TRANS64.TRYWAIT P0, [R4+URZ+0x38860], R3 ;  /* 0x03886003040075a7 */ /* 0x0010a4000800017f */
[----:B--2---:R-:W-:Y:S05]  /*34030*/  @!P0 NANOSLEEP.SYNCS 0x989680 ;  /* 0x009896800000895d */ /* 0x004fea0003900000 */
[----:B------:R-:W2:Y:S02]  /*34040*/  @!P0 SYNCS.PHASECHK.TRANS64 P0, [R4+URZ+0x38860], R3 ;  /* 0x03886003040085a7 */ /* 0x000ea4000800007f */
[----:B--2---:R-:W-:Y:S05]  /*34050*/  @!P0 BRA `(.L_x_3056) ;  /* 0xfffffffc00f08947 */ /* 0x004fea000383ffff */
[----:B------:R-:W-:Y:S05]  /*34060*/  BRA `(.L_x_3245) ;  /* 0xffffffa400847947 */ /* 0x000fea000383ffff */
.L_x_3057:
        /* <DEDUP_REMOVED lines=8> */
.L_x_3247:
[----:B------:R-:W-:Y:S05]  /*340f0*/  BSYNC B0 ;  /* 0x0000000000007941 */ /* 0x000fea0003800000 */
.L_x_3246:
        /* <DEDUP_REMOVED lines=11> */
.L_x_3248:
        /* <DEDUP_REMOVED lines=26> */
.L_x_3249:
[----:B------:R-:W-:Y:S02]  /*34350*/  IMAD.MOV.U32 R13, RZ, RZ, R24 ;  /* 0x000000ffff0d7224 */ /* 0x000fe400078e0018 */
[----:B------:R-:W-:-:S07]  /*34360*/  IMAD.MOV.U32 R3, RZ, RZ, R14 ;  /* 0x000000ffff037224 */ /* 0x000fce00078e000e */
[----:B------:R-:W-:Y:S05]  /*34370*/  WARPSYNC.COLLECTIVE R15, `(.L_x_3250) ;  /* 0x000000000f087348 */ /* 0x000fea0003c00000 */
[----:B------:R0:W1:Y:S02]  /*34380*/  SHFL.IDX P6, R14, R13, R12, R11 ;  /* 0x0000000c0d0e7389 */ /* 0x00006400000c000b */
[----:B01----:R-:W-:Y:S01]  /*34390*/  ENDCOLLECTIVE ;  /* 0x000000000000791b */ /* 0x003fe20003800000 */
.L_x_3250:
        /* <DEDUP_REMOVED lines=19> */
.L_x_3251:
[----:B------:R-:W-:Y:S02]  /*344d0*/  IMAD.MOV.U32 R13, RZ, RZ, R24 ;  /* 0x000000ffff0d7224 */ /* 0x000fe400078e0018 */
[----:B------:R-:W-:-:S07]  /*344e0*/  IMAD.MOV.U32 R7, RZ, RZ, R14 ;  /* 0x000000ffff077224 */ /* 0x000fce00078e000e */
[----:B------:R-:W-:Y:S05]  /*344f0*/  WARPSYNC.COLLECTIVE R15, `(.L_x_3252) ;  /* 0x000000000f087348 */ /* 0x000fea0003c00000 */
[----:B------:R0:W1:Y:S02]  /*34500*/  SHFL.IDX P6, R14, R13, R12, R11 ;  /* 0x0000000c0d0e7389 */ /* 0x00006400000c000b */
[----:B01----:R-:W-:Y:S01]  /*34510*/  ENDCOLLECTIVE ;  /* 0x000000000000791b */ /* 0x003fe20003800000 */
.L_x_3252:
        /* <DEDUP_REMOVED lines=19> */
.L_x_3253:
[----:B------:R-:W-:Y:S02]  /*34650*/  IMAD.MOV.U32 R13, RZ, RZ, R24 ;  /* 0x000000ffff0d7224 */ /* 0x000fe400078e0018 */
[----:B------:R-:W-:-:S07]  /*34660*/  IMAD.MOV.U32 R3, RZ, RZ, R14 ;  /* 0x000000ffff037224 */ /* 0x000fce00078e000e */
[----:B------:R-:W-:Y:S05]  /*34670*/  WARPSYNC.COLLECTIVE R15, `(.L_x_3254) ;  /* 0x000000000f087348 */ /* 0x000fea0003c00000 */
[----:B------:R0:W1:Y:S02]  /*34680*/  SHFL.IDX P6, R14, R13, R12, R11 ;  /* 0x0000000c0d0e7389 */ /* 0x00006400000c000b */
[----:B01----:R-:W-:Y:S01]  /*34690*/  ENDCOLLECTIVE ;  /* 0x000000000000791b */ /* 0x003fe20003800000 */
.L_x_3254:
        /* <DEDUP_REMOVED lines=19> */
.L_x_3255:
[----:B------:R-:W-:Y:S02]  /*347d0*/  IMAD.MOV.U32 R13, RZ, RZ, R24 ;  /* 0x000000ffff0d7224 */ /* 0x000fe400078e0018 */
[----:B------:R-:W-:-:S07]  /*347e0*/  IMAD.MOV.U32 R25, RZ, RZ, R14 ;  /* 0x000000ffff197224 */ /* 0x000fce00078e000e */
[----:B------:R-:W-:Y:S05]  /*347f0*/  WARPSYNC.COLLECTIVE R15, `(.L_x_3256) ;  /* 0x000000000f087348 */ /* 0x000fea0003c00000 */
[----:B------:R0:W1:Y:S02]  /*34800*/  SHFL.IDX P6, R14, R13, R12, R11 ;  /* 0x0000000c0d0e7389 */ /* 0x00006400000c000b */
[----:B01----:R-:W-:Y:S01]  /*34810*/  ENDCOLLECTIVE ;  /* 0x000000000000791b */ /* 0x003fe20003800000 */
.L_x_3256:
[----:B------:R-:W-:Y:S05]  /*34820*/  BRA `(.L_x_3257) ;  /* 0xffffffa000a87947 */ /* 0x000fea000383ffff */
.L_x_3062:
        /* <DEDUP_REMOVED lines=8> */
.L_x_3259:
[----:B------:R-:W-:Y:S05]  /*348b0*/  BSYNC B0 ;  /* 0x0000000000007941 */ /* 0x000fea0003800000 */
.L_x_3258:
        /* <DEDUP_REMOVED lines=9> */
.L_x_3260:
[----:B------:R-:W-:Y:S01]  /*34950*/  ULDC UR4, c[0x0][0xc3c] ;  /* 0x00030f0000047ab9 */ /* 0x000fe20000000800 */
[----:B------:R-:W-:Y:S01]  /*34960*/  ULDC.64 UR6, c[0x0][0x208] ;  /* 0x0000820000067ab9 */ /* 0x000fe20000000a00 */
        /* <DEDUP_REMOVED lines=17> */
.L_x_3261:
[----:B------:R-:W-:Y:S01]  /*34a80*/  IMAD.MOV.U32 R12, RZ, RZ, 0x2 ;  /* 0x00000002ff0c7424 */ /* 0x000fe200078e00ff */
[----:B------:R-:W-:-:S05]  /*34a90*/  SEL R6, R14, RZ, P1 ;  /* 0x000000ff0e067207 */ /* 0x000fca0000800000 */
[----:B------:R-:W-:-:S04]  /*34aa0*/  IMAD.IADD R6, R5, 0x1, R6 ;  /* 0x0000000105067824 */ /* 0x000fc800078e0206 */
[----:B------:R-:W-:-:S07]  /*34ab0*/  IMAD.MOV.U32 R13, RZ, RZ, R6 ;  /* 0x000000ffff0d7224 */ /* 0x000fce00078e0006 */
[----:B------:R-:W-:Y:S05]  /*34ac0*/  WARPSYNC.COLLECTIVE R15, `(.L_x_3262) ;  /* 0x000000000f087348 */ /* 0x000fea0003c00000 */
[----:B------:R0:W1:Y:S02]  /*34ad0*/  SHFL.UP P6, R14, R13, R12, R11 ;  /* 0x0400000c0d0e7389 */ /* 0x00006400000c000b */
[----:B01----:R-:W-:Y:S01]  /*34ae0*/  ENDCOLLECTIVE ;  /* 0x000000000000791b */ /* 0x003fe20003800000 */
.L_x_3262:
[----:B------:R-:W-:Y:S01]  /*34af0*/  IMAD.MOV.U32 R12, RZ, RZ, 0x4 ;  /* 0x00000004ff0c7424 */ /* 0x000fe200078e00ff */
[----:B------:R-:W-:-:S05]  /*34b00*/  SEL R7, R14, RZ, P2 ;  /* 0x000000ff0e077207 */ /* 0x000fca0001000000 */
[----:B------:R-:W-:-:S04]  /*34b10*/  IMAD.IADD R7, R6, 0x1, R7 ;  /* 0x0000000106077824 */ /* 0x000fc800078e0207 */
[----:B------:R-:W-:-:S07]  /*34b20*/  IMAD.MOV.U32 R13, RZ, RZ, R7 ;  /* 0x000000ffff0d7224 */ /* 0x000fce00078e0007 */
[----:B------:R-:W-:Y:S05]  /*34b30*/  WARPSYNC.COLLECTIVE R15, `(.L_x_3263) ;  /* 0x000000000f087348 */ /* 0x000fea0003c00000 */
[----:B------:R0:W1:Y:S02]  /*34b40*/  SHFL.UP P6, R14, R13, R12, R11 ;  /* 0x0400000c0d0e7389 */ /* 0x00006400000c000b */
[----:B01----:R-:W-:Y:S01]  /*34b50*/  ENDCOLLECTIVE ;  /* 0x000000000000791b */ /* 0x003fe20003800000 */
.L_x_3263:
[----:B------:R-:W-:Y:S01]  /*34b60*/  IMAD.MOV.U32 R12, RZ, RZ, 0x8 ;  /* 0x00000008ff0c7424 */ /* 0x000fe200078e00ff */
[----:B------:R-:W-:-:S05]  /*34b70*/  SEL R2, R14, RZ, P3 ;  /* 0x000000ff0e027207 */ /* 0x000fca0001800000 */
[----:B------:R-:W-:-:S04]  /*34b80*/  IMAD.IADD R2, R7, 0x1, R2 ;  /* 0x0000000107027824 */ /* 0x000fc800078e0202 */
[----:B------:R-:W-:-:S07]  /*34b90*/  IMAD.MOV.U32 R13, RZ, RZ, R2 ;  /* 0x000000ffff0d7224 */ /* 0x000fce00078e0002 */
[----:B------:R-:W-:Y:S05]  /*34ba0*/  WARPSYNC.COLLECTIVE R15, `(.L_x_3264) ;  /* 0x000000000f087348 */ /* 0x000fea0003c00000 */
[----:B------:R0:W1:Y:S02]  /*34bb0*/  SHFL.UP P6, R14, R13, R12, R11 ;  /* 0x0400000c0d0e7389 */ /* 0x00006400000c000b */
[----:B01----:R-:W-:Y:S01]  /*34bc0*/  ENDCOLLECTIVE ;  /* 0x000000000000791b */ /* 0x003fe20003800000 */
.L_x_3264:
[----:B------:R-:W-:Y:S01]  /*34bd0*/  IMAD.MOV.U32 R12, RZ, RZ, 0x10 ;  /* 0x00000010ff0c7424 */ /* 0x000fe200078e00ff */
[----:B------:R-:W-:-:S05]  /*34be0*/  SEL R3, R14, RZ, P4 ;  /* 0x000000ff0e037207 */ /* 0x000fca0002000000 */
[----:B------:R-:W-:-:S04]  /*34bf0*/  IMAD.IADD R3, R2, 0x1, R3 ;  /* 0x0000000102037824 */ /* 0x000fc800078e0203 */
[----:B------:R-:W-:-:S07]  /*34c00*/  IMAD.MOV.U32 R13, RZ, RZ, R3 ;  /* 0x000000ffff0d7224 */ /* 0x000fce00078e0003 */
[----:B------:R-:W-:Y:S05]  /*34c10*/  WARPSYNC.COLLECTIVE R15, `(.L_x_3265) ;  /* 0x000000000f087348 */ /* 0x000fea0003c00000 */
[----:B------:R0:W1:Y:S02]  /*34c20*/  SHFL.UP P6, R14, R13, R12, R11 ;  /* 0x0400000c0d0e7389 */ /* 0x00006400000c000b */
[----:B01----:R-:W-:Y:S01]  /*34c30*/  ENDCOLLECTIVE ;  /* 0x000000000000791b */ /* 0x003fe20003800000 */
.L_x_3265:
        /* <DEDUP_REMOVED lines=8> */
.L_x_3266:
[----:B------:R-:W-:Y:S05]  /*34cc0*/  BRA `(.L_x_3267) ;  /* 0xffffffa000c87947 */ /* 0x000fea000383ffff */
.L_x_3067:
        /* <DEDUP_REMOVED lines=8> */
.L_x_3269:
[----:B------:R-:W-:Y:S05]  /*34d50*/  BSYNC B0 ;  /* 0x0000000000007941 */ /* 0x000fea0003800000 */
.L_x_3268:
        /* <DEDUP_REMOVED lines=8> */
.L_x_3270:
[----:B------:R-:W-:Y:S01]  /*34de0*/  IMAD.MOV.U32 R12, RZ, RZ, 0x4 ;  /* 0x00000004ff0c7424 */ /* 0x000fe200078e00ff */
[----:B------:R-:W-:-:S05]  /*34df0*/  SEL R2, R14, RZ, P2 ;  /* 0x000000ff0e027207 */ /* 0x000fca0001000000 */
[----:B------:R-:W-:-:S04]  /*34e00*/  IMAD.IADD R2, R13, 0x1, R2 ;  /* 0x000000010d027824 */ /* 0x000fc800078e0202 */
[----:B------:R-:W-:-:S07]  /*34e10*/  IMAD.MOV.U32 R13, RZ, RZ, R2 ;  /* 0x000000ffff0d7224 */ /* 0x000fce00078e0002 */
[----:B------:R-:W-:Y:S05]  /*34e20*/  WARPSYNC.COLLECTIVE R15, `(.L_x_3271) ;  /* 0x000000000f087348 */ /* 0x000fea0003c00000 */
[----:B------:R0:W1:Y:S02]  /*34e30*/  SHFL.UP P6, R14, R13, R12, R11 ;  /* 0x0400000c0d0e7389 */ /* 0x00006400000c000b */
[----:B01----:R-:W-:Y:S01]  /*34e40*/  ENDCOLLECTIVE ;  /* 0x000000000000791b */ /* 0x003fe20003800000 */
.L_x_3271:
[----:B------:R-:W-:Y:S01]  /*34e50*/  IMAD.MOV.U32 R12, RZ, RZ, 0x8 ;  /* 0x00000008ff0c7424 */ /* 0x000fe200078e00ff */
[----:B------:R-:W-:-:S05]  /*34e60*/  SEL R3, R14, RZ, P3 ;  /* 0x000000ff0e037207 */ /* 0x000fca0001800000 */
[----:B------:R-:W-:-:S04]  /*34e70*/  IMAD.IADD R3, R2, 0x1, R3 ;  /* 0x0000000102037824 */ /* 0x000fc800078e0203 */
[----:B------:R-:W-:-:S07]  /*34e80*/  IMAD.MOV.U32 R13, RZ, RZ, R3 ;  /* 0x000000ffff0d7224 */ /* 0x000fce00078e0003 */
[----:B------:R-:W-:Y:S05]  /*34e90*/  WARPSYNC.COLLECTIVE R15, `(.L_x_3272) ;  /* 0x000000000f087348 */ /* 0x000fea0003c00000 */
[----:B------:R0:W1:Y:S02]  /*34ea0*/  SHFL.UP P6, R14, R13, R12, R11 ;  /* 0x0400000c0d0e7389 */ /* 0x00006400000c000b */
[----:B01----:R-:W-:Y:S01]  /*34eb0*/  ENDCOLLECTIVE ;  /* 0x000000000000791b */ /* 0x003fe20003800000 */
.L_x_3272:
[----:B------:R-:W-:Y:S01]  /*34ec0*/  IMAD.MOV.U32 R12, RZ, RZ, 0x10 ;  /* 0x00000010ff0c7424 */ /* 0x000fe200078e00ff */
[----:B------:R-:W-:-:S05]  /*34ed0*/  SEL R4, R14, RZ, P4 ;  /* 0x000000ff0e047207 */ /* 0x000fca0002000000 */
[----:B------:R-:W-:-:S04]  /*34ee0*/  IMAD.IADD R4, R3, 0x1, R4 ;  /* 0x0000000103047824 */ /* 0x000fc800078e0204 */
[----:B------:R-:W-:-:S07]  /*34ef0*/  IMAD.MOV.U32 R13, RZ, RZ, R4 ;  /* 0x000000ffff0d7224 */ /* 0x000fce00078e0004 */
[----:B------:R-:W-:Y:S05]  /*34f00*/  WARPSYNC.COLLECTIVE R15, `(.L_x_3273) ;  /* 0x000000000f087348 */ /* 0x000fea0003c00000 */
[----:B------:R0:W1:Y:S02]  /*34f10*/  SHFL.UP P6, R14, R13, R12, R11 ;  /* 0x0400000c0d0e7389 */ /* 0x00006400000c000b */
[----:B01----:R-:W-:Y:S01]  /*34f20*/  ENDCOLLECTIVE ;  /* 0x000000000000791b */ /* 0x003fe20003800000 */
.L_x_3273:
        /* <DEDUP_REMOVED lines=8> */
.L_x_3274:
[----:B------:R-:W-:Y:S05]  /*34fb0*/  BRA `(.L_x_3275) ;  /* 0xffffffa000ac7947 */ /* 0x000fea000383ffff */
.L_x_3069:
[----:B------:R-:W-:Y:S01]  /*34fc0*/  BSSY B0, `(.L_x_3276) ;  /* 0x0000006000007945 */ /* 0x000fe20003800000 */
[----:B------:R-:W-:Y:S01]  /*34fd0*/  PLOP3.LUT P6, PT, P6, PT, PT, 0x8, 0x0 ;  /* 0x000000000000781c */ /* 0x000fe200037ce170 */
[----:B------:R-:W-:-:S12]  /*34fe0*/  IMAD.MOV.U32 R15, RZ, RZ, -0x1 ;  /* 0xffffffffff0f7424 */ /* 0x000fd800078e00ff */
[----:B01----:R-:W-:Y:S05]  /*34ff0*/  WARPSYNC.COLLECTIVE R15, `(.L_x_3277) ;  /* 0x000000000f087348 */ /* 0x003fea0003c00000 */
[----:B------:R-:W-:Y:S01]  /*35000*/  VOTE.ANY R14, PT, P6 ;  /* 0x00000000000e7806 */ /* 0x000fe200030e0100 */
[----:B01----:R-:W-:Y:S06]  /*35010*/  ENDCOLLECTIVE ;  /* 0x000000000000791b */ /* 0x003fec0003800000 */
.L_x_3277:
[----:B------:R-:W-:Y:S05]  /*35020*/  BSYNC B0 ;  /* 0x0000000000007941 */ /* 0x000fea0003800000 */
.L_x_3276:
        /* <DEDUP_REMOVED lines=9> */
.L_x_3278:
[----:B------:R-:W-:Y:S01]  /*350c0*/  IMAD.MOV.U32 R5, RZ, RZ, R14 ;  /* 0x000000ffff057224 */ /* 0x000fe200078e000e */
[----:B------:R-:W-:Y:S06]  /*350d0*/  BRA `(.L_x_3279) ;  /* 0xffffffa0009c7947 */ /* 0x000fec000383ffff */
.L_x_3071:
[----:B------:R-:W-:Y:S01]  /*350e0*/  BSSY B0, `(.L_x_3280) ;  /* 0x0000007000007945 */ /* 0x000fe20003800000 */
[----:B------:R-:W-:Y:S02]  /*350f0*/  IMAD.MOV.U32 R13, RZ, RZ, R2 ;  /* 0x000000ffff0d7224 */ /* 0x000fe400078e0002 */
[----:B------:R-:W-:Y:S02]  /*35100*/  IMAD.MOV.U32 R11, RZ, RZ, 0x1f ;  /* 0x0000001fff0b7424 */ /* 0x000fe400078e00ff */
[----:B------:R-:W-:-:S07]  /*35110*/  IMAD.MOV.U32 R15, RZ, RZ, -0x1 ;  /* 0xffffffffff0f7424 */ /* 0x000fce00078e00ff */
[----:B0123--:R-:W-:Y:S05]  /*35120*/  WARPSYNC.COLLECTIVE R15, `(.L_x_3281) ;  /* 0x000000000f087348 */ /* 0x00ffea0003c00000 */
[----:B------:R4:W0:Y:S02]  /*35130*/  SHFL.IDX P6, R14, R13, R12, R11 ;  /* 0x0000000c0d0e7389 */ /* 0x00082400000c000b */
[----:B01234-:R-:W-:Y:S01]  /*35140*/  ENDCOLLECTIVE ;  /* 0x000000000000791b */ /* 0x01ffe20003800000 */
.L_x_3281:
[----:B------:R-:W-:Y:S05]  /*35150*/  BSYNC B0 ;  /* 0x0000000000007941 */ /* 0x000fea0003800000 */
.L_x_3280:
[----:B------:R-:W-:Y:S05]  /*35160*/  BRA `(.L_x_3070) ;  /* 0xffffffa000947947 */ /* 0x000fea000383ffff */
.L_x_3075:
[----:B-1----:R1:W3:Y:S02]  /*35170*/  SYNCS.PHASECHK.TRANS64.TRYWAIT P0, [R5+URZ+0x38820], R0 ;  /* 0x03882000050075a7 */ /* 0x0022e4000800017f */
[----:B---3--:R-:W-:Y:S05]  /*35180*/  @!P0 NANOSLEEP.SYNCS 0x989680 ;  /* 0x009896800000895d */ /* 0x008fea0003900000 */
[----:B------:R-:W3:Y:S02]  /*35190*/  @!P0 SYNCS.PHASECHK.TRANS64 P0, [R5+URZ+0x38820], R0 ;  /* 0x03882000050085a7 */ /* 0x000ee4000800007f */
[----:B---3--:R-:W-:Y:S05]  /*351a0*/  @!P0 BRA `(.L_x_3075) ;  /* 0xfffffffc00f08947 */ /* 0x008fea000383ffff */
[----:B------:R-:W-:Y:S05]  /*351b0*/  BRA `(.L_x_3282) ;  /* 0xffffffa800107947 */ /* 0x000fea000383ffff */
.L_x_3076:
        /* <DEDUP_REMOVED lines=11> */
.L_x_3284:
[----:B------:R-:W-:Y:S05]  /*35270*/  BSYNC B0 ;  /* 0x0000000000007941 */ /* 0x000fea0003800000 */
.L_x_3283:
[----:B------:R-:W-:Y:S05]  /*35280*/  BRA `(.L_x_3285) ;  /* 0xffffffa400f87947 */ /* 0x000fea000383ffff */
.L_x_3077:
[----:B------:R-:W-:Y:S01]  /*35290*/  BSSY B0, `(.L_x_3286) ;  /* 0x0000006000007945 */ /* 0x000fe20003800000 */
[----:B------:R-:W-:-:S07]  /*352a0*/  IMAD.MOV.U32 R15, RZ, RZ, -0x1 ;  /* 0xffffffffff0f7424 */ /* 0x000fce00078e00ff */
[----:B012---:R-:W-:Y:S05]  /*352b0*/  WARPSYNC.COLLECTIVE R15, `(.L_x_3287) ;  /* 0x000000000f0c7348 */ /* 0x007fea0003c00000 */
[----:B------:R-:W-:Y:S02]  /*352c0*/  ELECT P6, UR62, PT ;  /* 0x00000000003e782f */ /* 0x000fe400038c0000 */
[----:B------:R-:W-:Y:S01]  /*352d0*/  MOV R14, UR62 ;  /* 0x0000003e000e7c02 */ /* 0x000fe20008000f00 */
[----:B012---:R-:W-:Y:S10]  /*352e0*/  ENDCOLLECTIVE ;  /* 0x000000000000791b */ /* 0x007ff40003800000 */
.L_x_3287:
[----:B------:R-:W-:Y:S05]  /*352f0*/  BSYNC B0 ;  /* 0x0000000000007941 */ /* 0x000fea0003800000 */
.L_x_3286:
[----:B------:R-:W-:Y:S05]  /*35300*/  BRA `(.L_x_3288) ;  /* 0xffffffa400ec7947 */ /* 0x000fea000383ffff */
.L_x_3079:
[----:B-1----:R1:W3:Y:S02]  /*35310*/  SYNCS.PHASECHK.TRANS64.TRYWAIT P1, [R3+URZ+0x38840], R2 ;  /* 0x03884002030075a7 */ /* 0x0022e4000802017f */
[----:B---3--:R-:W-:Y:S05]  /*35320*/  @!P1 NANOSLEEP.SYNCS 0x989680 ;  /* 0x009896800000995d */ /* 0x008fea0003900000 */
[----:B------:R-:W3:Y:S02]  /*35330*/  @!P1 SYNCS.PHASECHK.TRANS64 P1, [R3+URZ+0x38840], R2 ;  /* 0x03884002030095a7 */ /* 0x000ee4000802007f */
[----:B---3--:R-:W-:Y:S05]  /*35340*/  @!P1 BRA `(.L_x_3079) ;  /* 0xfffffffc00f09947 */ /* 0x008fea000383ffff */
[----:B------:R-:W-:Y:S05]  /*35350*/  BRA `(.L_x_3289) ;  /* 0xffffffa8000c7947 */ /* 0x000fea000383ffff */
.L_x_3081:
[----:B---3--:R3:W4:Y:S02]  /*35360*/  SYNCS.PHASECHK.TRANS64.TRYWAIT P1, [R27+URZ+0x38840], R0 ;  /* 0x038840001b0075a7 */ /* 0x008724000802017f */
[----:B----4-:R-:W-:Y:S05]  /*35370*/  @!P1 NANOSLEEP.SYNCS 0x989680 ;  /* 0x009896800000995d */ /* 0x010fea0003900000 */
[----:B------:R-:W4:Y:S02]  /*35380*/  @!P1 SYNCS.PHASECHK.TRANS64 P1, [R27+URZ+0x38840], R0 ;  /* 0x038840001b0095a7 */ /* 0x000f24000802007f */
[----:B----4-:R-:W-:Y:S05]  /*35390*/  @!P1 BRA `(.L_x_3081) ;  /* 0xfffffffc00f09947 */ /* 0x010fea000383ffff */
[----:B------:R-:W-:Y:S05]  /*353a0*/  BRA `(.L_x_3290) ;  /* 0xffffffa800187947 */ /* 0x000fea000383ffff */
.L_x_3083:
[----:B----4-:R4:W0:Y:S02]  /*353b0*/  SYNCS.PHASECHK.TRANS64.TRYWAIT P1, [R3+URZ+0x38860], R2 ;  /* 0x03886002030075a7 */ /* 0x010824000802017f */
[----:B0-----:R-:W-:Y:S05]  /*353c0*/  @!P1 NANOSLEEP.SYNCS 0x989680 ;  /* 0x009896800000995d */ /* 0x001fea0003900000 */
[----:B------:R-:W0:Y:S02]  /*353d0*/  @!P1 SYNCS.PHASECHK.TRANS64 P1, [R3+URZ+0x38860], R2 ;  /* 0x03886002030095a7 */ /* 0x000e24000802007f */
[----:B0-----:R-:W-:Y:S05]  /*353e0*/  @!P1 BRA `(.L_x_3083) ;  /* 0xfffffffc00f09947 */ /* 0x001fea000383ffff */
[----:B------:R-:W-:Y:S05]  /*353f0*/  BRA `(.L_x_3291) ;  /* 0xffffffa800147947 */ /* 0x000fea000383ffff */
.L_x_3292:
        /* <DEDUP_REMOVED lines=16> */
.L_x_3301:


//--------------------- .nv.global.init           --------------------------
	.section	.nv.global.init,"aw",@progbits
.nv.global.init:
	.type		$str$23,@object
	.size		$str$23,($str$24 - $str$23)
$str$23:
        /*0000*/ 	.byte	0x28, 0x61, 0x64, 0x64, 0x72, 0x65, 0x73, 0x73, 0x20, 0x26, 0x20, 0x6d, 0x61, 0x73, 0x6b, 0x29
        /*0010*/ 	.byte	0x20, 0x3d, 0x3d, 0x20, 0x30, 0x00
	.type		$str$24,@object
	.size		$str$24,(__unnamed_9 - $str$24)
$str$24:
        /*0016*/ 	.byte	0x2f, 0x74, 0x6d, 0x70, 0x2f, 0x6f, 0x73, 0x73, 0x5f, 0x6b, 0x65, 0x72, 0x6e, 0x65, 0x6c, 0x73
        /*0026*/ 	.byte	0x5f, 0x73, 0x72, 0x63, 0x2f, 0x66, 0x6c, 0x61, 0x73, 0x68, 0x5f, 0x61, 0x74, 0x74, 0x65, 0x6e
        /*0036*/ 	.byte	0x74, 0x69, 0x6f, 0x6e, 0x2f, 0x63, 0x73, 0x72, 0x63, 0x2f, 0x63, 0x75, 0x74, 0x6c, 0x61, 0x73
        /*0046*/ 	.byte	0x73, 0x2f, 0x69, 0x6e, 0x63, 0x6c, 0x75, 0x64, 0x65, 0x2f, 0x63, 0x75, 0x74, 0x65, 0x2f, 0x70
        /*0056*/ 	.byte	0x6f, 0x69, 0x6e, 0x74, 0x65, 0x72, 0x5f, 0x66, 0x6c, 0x61, 0x67, 0x67, 0x65, 0x64, 0x2e, 0x68
        /*0066*/ 	.byte	0x70, 0x70, 0x00
	.type		__unnamed_9,@object
	.size		__unnamed_9,(__unnamed_5 - __unnamed_9)
__unnamed_9:
        /* <DEDUP_REMOVED lines=24> */
        /*01e9*/ 	.byte	0x00
	.type		__unnamed_5,@object
	.size		__unnamed_5,(__unnamed_4 - __unnamed_5)
__unnamed_5:
        /* <DEDUP_REMOVED lines=25> */
	.type		__unnamed_4,@object
	.size		__unnamed_4,(__unnamed_7 - __unnamed_4)
__unnamed_4:
        /* <DEDUP_REMOVED lines=25> */
	.type		__unnamed_7,@object
	.size		__unnamed_7,(__unnamed_8 - __unnamed_7)
__unnamed_7:
        /* <DEDUP_REMOVED lines=28> */
        /*06b2*/ 	.byte	0x3a, 0x43, 0x3c, 0x31, 0x36, 0x33, 0x38, 0x34, 0x3e, 0x3e, 0x3e, 0x3e, 0x3e, 0x5d, 0x00
	.type		__unnamed_8,@object
	.size		__unnamed_8,(__unnamed_3 - __unnamed_8)
__unnamed_8:
        /* <DEDUP_REMOVED lines=29> */
	.type		__unnamed_3,@object
	.size		__unnamed_3,(__unnamed_2 - __unnamed_3)
__unnamed_3:
        /* <DEDUP_REMOVED lines=29> */
	.type		__unnamed_2,@object
	.size		__unnamed_2,(__unnamed_6 - __unnamed_2)
__unnamed_2:
        /* <DEDUP_REMOVED lines=29> */
	.type		__unnamed_6,@object
	.size		__unnamed_6,(__unnamed_1 - __unnamed_6)
__unnamed_6:
        /* <DEDUP_REMOVED lines=30> */
	.type		__unnamed_1,@object
	.size		__unnamed_1,(.L_0 - __unnamed_1)
__unnamed_1:
        /* <DEDUP_REMOVED lines=29> */
        /*0fd1*/ 	.byte	0x5d, 0x00
.L_0:


//--------------------- .nv.shared._ZN7cutlass13device_kernelIN5flash11enable_sm90INS1_16FlashAttnFwdSm90INS1_25CollectiveMainloopFwdSm90ILi2EN4cute5tupleIJNS5_1CILi1EEES8_S8_EEENS6_IJNS7_ILi128EEENS7_ILi80EEENS7_ILi256EEEEEELi256ENS_10bfloat16_tEfNS_4arch4Sm90ELb0ELb0ELb0ELb0ELb1ELb0ELb0ELb1ELb1ELb1ELb0ELb0EEENS1_21CollectiveEpilogueFwdINS6_IJSA_SC_SB_EEES9_SE_SG_Li256ELb0ELb1ELb0ELb0EEENS1_29StaticPersistentTileSchedulerILb0EEEEEEEEEvNT_6ParamsE --------------------------
	.section	.nv.shared._ZN7cutlass13device_kernelIN5flash11enable_sm90INS1_16FlashAttnFwdSm90INS1_25CollectiveMainloopFwdSm90ILi2EN4cute5tupleIJNS5_1CILi1EEES8_S8_EEENS6_IJNS7_ILi128EEENS7_ILi80EEENS7_ILi256EEEEEELi256ENS_10bfloat16_tEfNS_4arch4Sm90ELb0ELb0ELb0ELb0ELb1ELb0ELb0ELb1ELb1ELb1ELb0ELb0EEENS1_21CollectiveEpilogueFwdINS6_IJSA_SC_SB_EEES9_SE_SG_Li256ELb0ELb1ELb0ELb0EEENS1_29StaticPersistentTileSchedulerILb0EEEEEEEEEvNT_6ParamsE,"aw",@nobits
	.sectionflags	@""
	.align	16
	.zero		1024


//--------------------- .nv.shared.reserved.0     --------------------------
	.section	.nv.shared.reserved.0,"aw",@nobits
	.weak		__nv_reservedSMEM_offset_0_alias
	.size		__nv_reservedSMEM_offset_0_alias, 0, 0
	.other		__nv_reservedSMEM_offset_0_alias,@"STO_CUDA_RESERVED_SHARED STV_DEFAULT"
__nv_reservedSMEM_offset_0_alias:
	.zero		0


//--------------------- .nv.global                --------------------------
	.section	.nv.global,"aw",@nobits
.nv.global:
	.type		_ZN72_INTERNAL_c7809ec2_36_flash_fwd_hdim256_bf16_paged_sm90_cu_9afb97bd_36734cute1_E,@object
	.size		_ZN72_INTERNAL_c7809ec2_36_flash_fwd_hdim256_bf16_paged_sm90_cu_9afb97bd_36734cute1_E,(_ZN72_INTERNAL_c7809ec2_36_flash_fwd_hdim256_bf16_paged_sm90_cu_9afb97bd_36734cuda3std3__45__cpo6cbeginE - _ZN72_INTERNAL_c7809ec2_36_flash_fwd_hdim256_bf16_paged_sm90_cu_9afb97bd_36734cute1_E)
_ZN72_INTERNAL_c7809ec2_36_flash_fwd_hdim256_bf16_paged_sm90_cu_9afb97bd_36734cute1_E:
	.zero		1
	.type		_ZN72_INTERNAL_c7809ec2_36_flash_fwd_hdim256_bf16_paged_sm90_cu_9afb97bd_36734cuda3std3__45__cpo6cbeginE,@object
	.size		_ZN72_INTERNAL_c7809ec2_36_flash_fwd_hdim256_bf16_paged_sm90_cu_9afb97bd_36734cuda3std3__45__cpo6cbeginE,(_ZN72_INTERNAL_c7809ec2_36_flash_fwd_hdim256_bf16_paged_sm90_cu_9afb97bd_36734cuda3std3__48in_placeE - _ZN72_INTERNAL_c7809ec2_36_flash_fwd_hdim256_bf16_paged_sm90_cu_9afb97bd_36734cuda3std3__45__cpo6cbeginE)
_ZN72_INTERNAL_c7809ec2_36_flash_fwd_hdim256_bf16_paged_sm90_cu_9afb97bd_36734cuda3std3__45__cpo6cbeginE:
	.zero		1
	.type		_ZN72_INTERNAL_c7809ec2_36_flash_fwd_hdim256_bf16_paged_sm90_cu_9afb97bd_36734cuda3std3__48in_placeE,@object
	.size		_ZN72_INTERNAL_c7809ec2_36_flash_fwd_hdim256_bf16_paged_sm90_cu_9afb97bd_36734cuda3std3__48in_placeE,(_ZN72_INTERNAL_c7809ec2_36_flash_fwd_hdim256_bf16_paged_sm90_cu_9afb97bd_36734cuda3std6ranges3__45__cpo9iter_moveE - _ZN72_INTERNAL_c7809ec2_36_flash_fwd_hdim256_bf16_paged_sm90_cu_9afb97bd_36734cuda3std3__48in_placeE)
_ZN72_INTERNAL_c7809ec2_36_flash_fwd_hdim256_bf16_paged_sm90_cu_9afb97bd_36734cuda3std3__48in_placeE:
	.zero		1
	.type		_ZN72_INTERNAL_c7809ec2_36_flash_fwd_hdim256_bf16_paged_sm90_cu_9afb97bd_36734cuda3std6ranges3__45__cpo9iter_moveE,@object
	.size		_ZN72_INTERNAL_c7809ec2_36_flash_fwd_hdim256_bf16_paged_sm90_cu_9afb97bd_36734cuda3std6ranges3__45__cpo9iter_moveE,(_ZN72_INTERNAL_c7809ec2_36_flash_fwd_hdim256_bf16_paged_sm90_cu_9afb97bd_36734cuda3std3__45__cpo5beginE - _ZN72_INTERNAL_c7809ec2_36_flash_fwd_hdim256_bf16_paged_sm90_cu_9afb97bd_36734cuda3std6ranges3__45__cpo9iter_moveE)
_ZN72_INTERNAL_c7809ec2_36_flash_fwd_hdim256_bf16_paged_sm90_cu_9afb97bd_36734cuda3std6ranges3__45__cpo9iter_moveE:
	.zero		1
	.type		_ZN72_INTERNAL_c7809ec2_36_flash_fwd_hdim256_bf16_paged_sm90_cu_9afb97bd_36734cuda3std3__45__cpo5beginE,@object
	.size		_ZN72_INTERNAL_c7809ec2_36_flash_fwd_hdim256_bf16_paged_sm90_cu_9afb97bd_36734cuda3std3__45__cpo5beginE,(_ZN72_INTERNAL_c7809ec2_36_flash_fwd_hdim256_bf16_paged_sm90_cu_9afb97bd_36734cuda3std3__474_GLOBAL__N__c7809ec2_36_flash_fwd_hdim256_bf16_paged_sm90_cu_9afb97bd_36736ignoreE - _ZN72_INTERNAL_c7809ec2_36_flash_fwd_hdim256_bf16_paged_sm90_cu_9afb97bd_36734cuda3std3__45__cpo5beginE)
_ZN72_INTERNAL_c7809ec2_36_flash_fwd_hdim256_bf16_paged_sm90_cu_9afb97bd_36734cuda3std3__45__cpo5beginE:
	.zero		1
	.type		_ZN72_INTERNAL_c7809ec2_36_flash_fwd_hdim256_bf16_paged_sm90_cu_9afb97bd_36734cuda3std3__474_GLOBAL__N__c7809ec2_36_flash_fwd_hdim256_bf16_paged_sm90_cu_9afb97bd_36736ignoreE,@object
	.size		_ZN72_INTERNAL_c7809ec2_36_flash_fwd_hdim256_bf16_paged_sm90_cu_9afb97bd_36734cuda3std3__474_GLOBAL__N__c7809ec2_36_flash_fwd_hdim256_bf16_paged_sm90_cu_9afb97bd_36736ignoreE,(_ZN72_INTERNAL_c7809ec2_36_flash_fwd_hdim256_bf16_paged_sm90_cu_9afb97bd_36734cute7productE - _ZN72_INTERNAL_c7809ec2_36_flash_fwd_hdim256_bf16_paged_sm90_cu_9afb97bd_36734cuda3std3__474_GLOBAL__N__c7809ec2_36_flash_fwd_hdim256_bf16_paged_sm90_cu_9afb97bd_36736ignoreE)
_ZN72_INTERNAL_c7809ec2_36_flash_fwd_hdim256_bf16_paged_sm90_cu_9afb97bd_36734cuda3std3__474_GLOBAL__N__c7809ec2_36_flash_fwd_hdim256_bf16_paged_sm90_cu_9afb97bd_36736ignoreE:
	.zero		1
	.type		_ZN72_INTERNAL_c7809ec2_36_flash_fwd_hdim256_bf16_paged_sm90_cu_9afb97bd_36734cute7productE,@object
	.size		_ZN72_INTERNAL_c7809ec2_36_flash_fwd_hdim256_bf16_paged_sm90_cu_9afb97bd_36734cute7productE,(_ZN72_INTERNAL_c7809ec2_36_flash_fwd_hdim256_bf16_paged_sm90_cu_9afb97bd_36734cuda3std3__45__cpo3endE - _ZN72_INTERNAL_c7809ec2_36_flash_fwd_hdim256_bf16_paged_sm90_cu_9afb97bd_36734cute7productE)
_ZN72_INTERNAL_c7809ec2_36_flash_fwd_hdim256_bf16_paged_sm90_cu_9afb97bd_36734cute7productE:
	.zero		1
	.type		_ZN72_INTERNAL_c7809ec2_36_flash_fwd_hdim256_bf16_paged_sm90_cu_9afb97bd_36734cuda3std3__45__cpo3endE,@object
	.size		_ZN72_INTERNAL_c7809ec2_36_flash_fwd_hdim256_bf16_paged_sm90_cu_9afb97bd_36734cuda3std3__45__cpo3endE,(_ZN72_INTERNAL_c7809ec2_36_flash_fwd_hdim256_bf16_paged_sm90_cu_9afb97bd_36734cuda3std3__419piecewise_constructE - _ZN72_INTERNAL_c7809ec2_36_flash_fwd_hdim256_bf16_paged_sm90_cu_9afb97bd_36734cuda3std3__45__cpo3endE)
_ZN72_INTERNAL_c7809ec2_36_flash_fwd_hdim256_bf16_paged_sm90_cu_9afb97bd_36734cuda3std3__45__cpo3endE:
	.zero		1
	.type		_ZN72_INTERNAL_c7809ec2_36_flash_fwd_hdim256_bf16_paged_sm90_cu_9afb97bd_36734cuda3std3__419piecewise_constructE,@object
	.size		_ZN72_INTERNAL_c7809ec2_36_flash_fwd_hdim256_bf16_paged_sm90_cu_9afb97bd_36734cuda3std3__419piecewise_constructE,(_ZN72_INTERNAL_c7809ec2_36_flash_fwd_hdim256_bf16_paged_sm90_cu_9afb97bd_36734cuda3std3__45__cpo4cendE - _ZN72_INTERNAL_c7809ec2_36_flash_fwd_hdim256_bf16_paged_sm90_cu_9afb97bd_36734cuda3std3__419piecewise_constructE)
_ZN72_INTERNAL_c7809ec2_36_flash_fwd_hdim256_bf16_paged_sm90_cu_9afb97bd_36734cuda3std3__419piecewise_constructE:
	.zero		1
	.type		_ZN72_INTERNAL_c7809ec2_36_flash_fwd_hdim256_bf16_paged_sm90_cu_9afb97bd_36734cuda3std3__45__cpo4cendE,@object
	.size		_ZN72_INTERNAL_c7809ec2_36_flash_fwd_hdim256_bf16_paged_sm90_cu_9afb97bd_36734cuda3std3__45__cpo4cendE,(_ZN72_INTERNAL_c7809ec2_36_flash_fwd_hdim256_bf16_paged_sm90_cu_9afb97bd_36734cuda3std6ranges3__45__cpo4swapE - _ZN72_INTERNAL_c7809ec2_36_flash_fwd_hdim256_bf16_paged_sm90_cu_9afb97bd_36734cuda3std3__45__cpo4cendE)
_ZN72_INTERNAL_c7809ec2_36_flash_fwd_hdim256_bf16_paged_sm90_cu_9afb97bd_36734cuda3std3__45__cpo4cendE:
	.zero		1
	.type		_ZN72_INTERNAL_c7809ec2_36_flash_fwd_hdim256_bf16_paged_sm90_cu_9afb97bd_36734cuda3std6ranges3__45__cpo4swapE,@object
	.size		_ZN72_INTERNAL_c7809ec2_36_flash_fwd_hdim256_bf16_paged_sm90_cu_9afb97bd_36734cuda3std6ranges3__45__cpo4swapE,(.L_16 - _ZN72_INTERNAL_c7809ec2_36_flash_fwd_hdim256_bf16_paged_sm90_cu_9afb97bd_36734cuda3std6ranges3__45__cpo4swapE)
_ZN72_INTERNAL_c7809ec2_36_flash_fwd_hdim256_bf16_paged_sm90_cu_9afb97bd_36734cuda3std6ranges3__45__cpo4swapE:
	.zero		1
.L_16:


//--------------------- .nv.shared._ZN7cutlass13device_kernelIN5flash11enable_sm90INS1_16FlashAttnFwdSm90INS1_25CollectiveMainloopFwdSm90ILi2EN4cute5tupleIJNS5_1CILi1EEES8_S8_EEENS6_IJNS7_ILi128EEENS7_ILi80EEENS7_ILi256EEEEEELi256ENS_10bfloat16_tEfNS_4arch4Sm90ELb0ELb0ELb0ELb1ELb1ELb0ELb0ELb1ELb1ELb1ELb0ELb0EEENS1_21CollectiveEpilogueFwdINS6_IJSA_SC_SB_EEES9_SE_SG_Li256ELb1ELb1ELb0ELb0EEENS1_36VarlenDynamicPersistentTileSchedulerILi128ELi80ELi256ELi128ELb0ELb1ELb1ELb0ELb1ELb1EEEEEEEEEvNT_6ParamsE --------------------------
	.section	.nv.shared._ZN7cutlass13device_kernelIN5flash11enable_sm90INS1_16FlashAttnFwdSm90INS1_25CollectiveMainloopFwdSm90ILi2EN4cute5tupleIJNS5_1CILi1EEES8_S8_EEENS6_IJNS7_ILi128EEENS7_ILi80EEENS7_ILi256EEEEEELi256ENS_10bfloat16_tEfNS_4arch4Sm90ELb0ELb0ELb0ELb1ELb1ELb0ELb0ELb1ELb1ELb1ELb0ELb0EEENS1_21CollectiveEpilogueFwdINS6_IJSA_SC_SB_EEES9_SE_SG_Li256ELb1ELb1ELb0ELb0EEENS1_36VarlenDynamicPersistentTileSchedulerILi128ELi80ELi256ELi128ELb0ELb1ELb1ELb0ELb1ELb1EEEEEEEEEvNT_6ParamsE,"aw",@nobits
	.sectionflags	@""
	.align	16
	.zero		1024


//--------------------- .nv.shared._ZN7cutlass13device_kernelIN5flash11enable_sm90INS1_16FlashAttnFwdSm90INS1_25CollectiveMainloopFwdSm90ILi2EN4cute5tupleIJNS5_1CILi1EEES8_S8_EEENS6_IJNS7_ILi128EEENS7_ILi80EEENS7_ILi256EEEEEELi256ENS_10bfloat16_tEfNS_4arch4Sm90ELb0ELb0ELb0ELb1ELb1ELb1ELb0ELb1ELb1ELb1ELb0ELb0EEENS1_21CollectiveEpilogueFwdINS6_IJSA_SC_SB_EEES9_SE_SG_Li256ELb1ELb1ELb0ELb0EEENS1_36VarlenDynamicPersistentTileSchedulerILi128ELi80ELi256ELi128ELb0ELb1ELb1ELb0ELb1ELb1EEEEEEEEEvNT_6ParamsE --------------------------
	.section	.nv.shared._ZN7cutlass13device_kernelIN5flash11enable_sm90INS1_16FlashAttnFwdSm90INS1_25CollectiveMainloopFwdSm90ILi2EN4cute5tupleIJNS5_1CILi1EEES8_S8_EEENS6_IJNS7_ILi128EEENS7_ILi80EEENS7_ILi256EEEEEELi256ENS_10bfloat16_tEfNS_4arch4Sm90ELb0ELb0ELb0ELb1ELb1ELb1ELb0ELb1ELb1ELb1ELb0ELb0EEENS1_21CollectiveEpilogueFwdINS6_IJSA_SC_SB_EEES9_SE_SG_Li256ELb1ELb1ELb0ELb0EEENS1_36VarlenDynamicPersistentTileSchedulerILi128ELi80ELi256ELi128ELb0ELb1ELb1ELb0ELb1ELb1EEEEEEEEEvNT_6ParamsE,"aw",@nobits
	.sectionflags	@""
	.align	16
	.zero		1024


//--------------------- .nv.shared._ZN7cutlass13device_kernelIN5flash11enable_sm90INS1_16FlashAttnFwdSm90INS1_25CollectiveMainloopFwdSm90ILi2EN4cute5tupleIJNS5_1CILi1EEES8_S8_EEENS6_IJNS7_ILi128EEENS7_ILi64EEENS7_ILi256EEEEEELi256ENS_10bfloat16_tEfNS_4arch4Sm90ELb0ELb1ELb0ELb0ELb1ELb0ELb0ELb1ELb1ELb1ELb0ELb0EEENS1_21CollectiveEpilogueFwdINS6_IJSA_SC_SB_EEES9_SE_SG_Li256ELb0ELb1ELb0ELb0EEENS1_30DynamicPersistentTileSchedulerILi256ELi128ELb0ELb1ELb1EEEEEEEEEvNT_6ParamsE --------------------------
	.section	.nv.shared._ZN7cutlass13device_kernelIN5flash11enable_sm90INS1_16FlashAttnFwdSm90INS1_25CollectiveMainloopFwdSm90ILi2EN4cute5tupleIJNS5_1CILi1EEES8_S8_EEENS6_IJNS7_ILi128EEENS7_ILi64EEENS7_ILi256EEEEEELi256ENS_10bfloat16_tEfNS_4arch4Sm90ELb0ELb1ELb0ELb0ELb1ELb0ELb0ELb1ELb1ELb1ELb0ELb0EEENS1_21CollectiveEpilogueFwdINS6_IJSA_SC_SB_EEES9_SE_SG_Li256ELb0ELb1ELb0ELb0EEENS1_30DynamicPersistentTileSchedulerILi256ELi128ELb0ELb1ELb1EEEEEEEEEvNT_6ParamsE,"aw",@nobits
	.sectionflags	@""
	.align	16
	.zero		1024


//--------------------- .nv.shared._ZN7cutlass13device_kernelIN5flash11enable_sm90INS1_16FlashAttnFwdSm90INS1_25CollectiveMainloopFwdSm90ILi2EN4cute5tupleIJNS5_1CILi1EEES8_S8_EEENS6_IJNS7_ILi128EEENS7_ILi64EEENS7_ILi256EEEEEELi256ENS_10bfloat16_tEfNS_4arch4Sm90ELb0ELb1ELb0ELb1ELb1ELb0ELb0ELb1ELb1ELb1ELb0ELb0EEENS1_21CollectiveEpilogueFwdINS6_IJSA_SC_SB_EEES9_SE_SG_Li256ELb1ELb1ELb0ELb0EEENS1_36VarlenDynamicPersistentTileSchedulerILi128ELi64ELi256ELi128ELb0ELb1ELb1ELb1ELb0ELb1EEEEEEEEEvNT_6ParamsE --------------------------
	.section	.nv.shared._ZN7cutlass13device_kernelIN5flash11enable_sm90INS1_16FlashAttnFwdSm90INS1_25CollectiveMainloopFwdSm90ILi2EN4cute5tupleIJNS5_1CILi1EEES8_S8_EEENS6_IJNS7_ILi128EEENS7_ILi64EEENS7_ILi256EEEEEELi256ENS_10bfloat16_tEfNS_4arch4Sm90ELb0ELb1ELb0ELb1ELb1ELb0ELb0ELb1ELb1ELb1ELb0ELb0EEENS1_21CollectiveEpilogueFwdINS6_IJSA_SC_SB_EEES9_SE_SG_Li256ELb1ELb1ELb0ELb0EEENS1_36VarlenDynamicPersistentTileSchedulerILi128ELi64ELi256ELi128ELb0ELb1ELb1ELb1ELb0ELb1EEEEEEEEEvNT_6ParamsE,"aw",@nobits
	.sectionflags	@""
	.align	16
	.zero		1024


//--------------------- .nv.shared._ZN7cutlass13device_kernelIN5flash11enable_sm90INS1_16FlashAttnFwdSm90INS1_25CollectiveMainloopFwdSm90ILi2EN4cute5tupleIJNS5_1CILi1EEES8_S8_EEENS6_IJNS7_ILi128EEENS7_ILi64EEENS7_ILi256EEEEEELi256ENS_10bfloat16_tEfNS_4arch4Sm90ELb0ELb1ELb0ELb1ELb1ELb1ELb0ELb1ELb1ELb1ELb0ELb0EEENS1_21CollectiveEpilogueFwdINS6_IJSA_SC_SB_EEES9_SE_SG_Li256ELb1ELb1ELb0ELb0EEENS1_36VarlenDynamicPersistentTileSchedulerILi128ELi64ELi256ELi128ELb0ELb1ELb1ELb1ELb0ELb1EEEEEEEEEvNT_6ParamsE --------------------------
	.section	.nv.shared._ZN7cutlass13device_kernelIN5flash11enable_sm90INS1_16FlashAttnFwdSm90INS1_25CollectiveMainloopFwdSm90ILi2EN4cute5tupleIJNS5_1CILi1EEES8_S8_EEENS6_IJNS7_ILi128EEENS7_ILi64EEENS7_ILi256EEEEEELi256ENS_10bfloat16_tEfNS_4arch4Sm90ELb0ELb1ELb0ELb1ELb1ELb1ELb0ELb1ELb1ELb1ELb0ELb0EEENS1_21CollectiveEpilogueFwdINS6_IJSA_SC_SB_EEES9_SE_SG_Li256ELb1ELb1ELb0ELb0EEENS1_36VarlenDynamicPersistentTileSchedulerILi128ELi64ELi256ELi128ELb0ELb1ELb1ELb1ELb0ELb1EEEEEEEEEvNT_6ParamsE,"aw",@nobits
	.sectionflags	@""
	.align	16
	.zero		1024


//--------------------- .nv.shared._ZN7cutlass13device_kernelIN5flash11enable_sm90INS1_16FlashAttnFwdSm90INS1_25CollectiveMainloopFwdSm90ILi2EN4cute5tupleIJNS5_1CILi1EEES8_S8_EEENS6_IJNS7_ILi128EEENS7_ILi80EEENS7_ILi256EEEEEELi256ENS_10bfloat16_tEfNS_4arch4Sm90ELb1ELb0ELb0ELb0ELb1ELb0ELb0ELb1ELb1ELb1ELb0ELb0EEENS1_21CollectiveEpilogueFwdINS6_IJSA_SC_SB_EEES9_SE_SG_Li256ELb0ELb1ELb0ELb0EEENS1_30DynamicPersistentTileSchedulerILi256ELi128ELb0ELb1ELb1EEEEEEEEEvNT_6ParamsE --------------------------
	.section	.nv.shared._ZN7cutlass13device_kernelIN5flash11enable_sm90INS1_16FlashAttnFwdSm90INS1_25CollectiveMainloopFwdSm90ILi2EN4cute5tupleIJNS5_1CILi1EEES8_S8_EEENS6_IJNS7_ILi128EEENS7_ILi80EEENS7_ILi256EEEEEELi256ENS_10bfloat16_tEfNS_4arch4Sm90ELb1ELb0ELb0ELb0ELb1ELb0ELb0ELb1ELb1ELb1ELb0ELb0EEENS1_21CollectiveEpilogueFwdINS6_IJSA_SC_SB_EEES9_SE_SG_Li256ELb0ELb1ELb0ELb0EEENS1_30DynamicPersistentTileSchedulerILi256ELi128ELb0ELb1ELb1EEEEEEEEEvNT_6ParamsE,"aw",@nobits
	.sectionflags	@""
	.align	16
	.zero		1024


//--------------------- .nv.shared._ZN7cutlass13device_kernelIN5flash11enable_sm90INS1_16FlashAttnFwdSm90INS1_25CollectiveMainloopFwdSm90ILi2EN4cute5tupleIJNS5_1CILi1EEES8_S8_EEENS6_IJNS7_ILi128EEENS7_ILi80EEENS7_ILi256EEEEEELi256ENS_10bfloat16_tEfNS_4arch4Sm90ELb1ELb0ELb0ELb1ELb1ELb0ELb0ELb1ELb1ELb1ELb0ELb0EEENS1_21CollectiveEpilogueFwdINS6_IJSA_SC_SB_EEES9_SE_SG_Li256ELb1ELb1ELb0ELb0EEENS1_36VarlenDynamicPersistentTileSchedulerILi128ELi80ELi256ELi128ELb0ELb1ELb1ELb1ELb1ELb1EEEEEEEEEvNT_6ParamsE --------------------------
	.section	.nv.shared._ZN7cutlass13device_kernelIN5flash11enable_sm90INS1_16FlashAttnFwdSm90INS1_25CollectiveMainloopFwdSm90ILi2EN4cute5tupleIJNS5_1CILi1EEES8_S8_EEENS6_IJNS7_ILi128EEENS7_ILi80EEENS7_ILi256EEEEEELi256ENS_10bfloat16_tEfNS_4arch4Sm90ELb1ELb0ELb0ELb1ELb1ELb0ELb0ELb1ELb1ELb1ELb0ELb0EEENS1_21CollectiveEpilogueFwdINS6_IJSA_SC_SB_EEES9_SE_SG_Li256ELb1ELb1ELb0ELb0EEENS1_36VarlenDynamicPersistentTileSchedulerILi128ELi80ELi256ELi128ELb0ELb1ELb1ELb1ELb1ELb1EEEEEEEEEvNT_6ParamsE,"aw",@nobits
	.sectionflags	@""
	.align	16
	.zero		1024


//--------------------- .nv.shared._ZN7cutlass13device_kernelIN5flash11enable_sm90INS1_16FlashAttnFwdSm90INS1_25CollectiveMainloopFwdSm90ILi2EN4cute5tupleIJNS5_1CILi1EEES8_S8_EEENS6_IJNS7_ILi128EEENS7_ILi80EEENS7_ILi256EEEEEELi256ENS_10bfloat16_tEfNS_4arch4Sm90ELb1ELb0ELb0ELb1ELb1ELb1ELb0ELb1ELb1ELb1ELb0ELb0EEENS1_21CollectiveEpilogueFwdINS6_IJSA_SC_SB_EEES9_SE_SG_Li256ELb1ELb1ELb0ELb0EEENS1_36VarlenDynamicPersistentTileSchedulerILi128ELi80ELi256ELi128ELb0ELb1ELb1ELb1ELb1ELb1EEEEEEEEEvNT_6ParamsE --------------------------
	.section	.nv.shared._ZN7cutlass13device_kernelIN5flash11enable_sm90INS1_16FlashAttnFwdSm90INS1_25CollectiveMainloopFwdSm90ILi2EN4cute5tupleIJNS5_1CILi1EEES8_S8_EEENS6_IJNS7_ILi128EEENS7_ILi80EEENS7_ILi256EEEEEELi256ENS_10bfloat16_tEfNS_4arch4Sm90ELb1ELb0ELb0ELb1ELb1ELb1ELb0ELb1ELb1ELb1ELb0ELb0EEENS1_21CollectiveEpilogueFwdINS6_IJSA_SC_SB_EEES9_SE_SG_Li256ELb1ELb1ELb0ELb0EEENS1_36VarlenDynamicPersistentTileSchedulerILi128ELi80ELi256ELi128ELb0ELb1ELb1ELb1ELb1ELb1EEEEEEEEEvNT_6ParamsE,"aw",@nobits
	.sectionflags	@""
	.align	16
	.zero		1024


//--------------------- .nv.constant0._ZN7cutlass13device_kernelIN5flash11enable_sm90INS1_16FlashAttnFwdSm90INS1_25CollectiveMainloopFwdSm90ILi2EN4cute5tupleIJNS5_1CILi1EEES8_S8_EEENS6_IJNS7_ILi128EEENS7_ILi80EEENS7_ILi256EEEEEELi256ENS_10bfloat16_tEfNS_4arch4Sm90ELb0ELb0ELb0ELb0ELb1ELb0ELb0ELb1ELb1ELb1ELb0ELb0EEENS1_21CollectiveEpilogueFwdINS6_IJSA_SC_SB_EEES9_SE_SG_Li256ELb0ELb1ELb0ELb0EEENS1_29StaticPersistentTileSchedulerILb0EEEEEEEEEvNT_6ParamsE --------------------------
	.section	.nv.constant0._ZN7cutlass13device_kernelIN5flash11enable_sm90INS1_16FlashAttnFwdSm90INS1_25CollectiveMainloopFwdSm90ILi2EN4cute5tupleIJNS5_1CILi1EEES8_S8_EEENS6_IJNS7_ILi128EEENS7_ILi80EEENS7_ILi256EEEEEELi256ENS_10bfloat16_tEfNS_4arch4Sm90ELb0ELb0ELb0ELb0ELb1ELb0ELb0ELb1ELb1ELb1ELb0ELb0EEENS1_21CollectiveEpilogueFwdINS6_IJSA_SC_SB_EEES9_SE_SG_Li256ELb0ELb1ELb0ELb0EEENS1_29StaticPersistentTileSchedulerILb0EEEEEEEEEvNT_6ParamsE,"a",@progbits
	.sectionflags	@""
	.align	4
.nv.constant0._ZN7cutlass13device_kernelIN5flash11enable_sm90INS1_16FlashAttnFwdSm90INS1_25CollectiveMainloopFwdSm90ILi2EN4cute5tupleIJNS5_1CILi1EEES8_S8_EEENS6_IJNS7_ILi128EEENS7_ILi80EEENS7_ILi256EEEEEELi256ENS_10bfloat16_tEfNS_4arch4Sm90ELb0ELb0ELb0ELb0ELb1ELb0ELb0ELb1ELb1ELb1ELb0ELb0EEENS1_21CollectiveEpilogueFwdINS6_IJSA_SC_SB_EEES9_SE_SG_Li256ELb0ELb1ELb0ELb0EEENS1_29StaticPersistentTileSchedulerILb0EEEEEEEEEvNT_6ParamsE:
	.zero		3200


//--------------------- .nv.constant0._ZN7cutlass13device_kernelIN5flash11enable_sm90INS1_16FlashAttnFwdSm90INS1_25CollectiveMainloopFwdSm90ILi2EN4cute5tupleIJNS5_1CILi1EEES8_S8_EEENS6_IJNS7_ILi128EEENS7_ILi80EEENS7_ILi256EEEEEELi256ENS_10bfloat16_tEfNS_4arch4Sm90ELb0ELb0ELb0ELb1ELb1ELb0ELb0ELb1ELb1ELb1ELb0ELb0EEENS1_21CollectiveEpilogueFwdINS6_IJSA_SC_SB_EEES9_SE_SG_Li256ELb1ELb1ELb0ELb0EEENS1_36VarlenDynamicPersistentTileSchedulerILi128ELi80ELi256ELi128ELb0ELb1ELb1ELb0ELb1ELb1EEEEEEEEEvNT_6ParamsE --------------------------
	.section	.nv.constant0._ZN7cutlass13device_kernelIN5flash11enable_sm90INS1_16FlashAttnFwdSm90INS1_25CollectiveMainloopFwdSm90ILi2EN4cute5tupleIJNS5_1CILi1EEES8_S8_EEENS6_IJNS7_ILi128EEENS7_ILi80EEENS7_ILi256EEEEEELi256ENS_10bfloat16_tEfNS_4arch4Sm90ELb0ELb0ELb0ELb1ELb1ELb0ELb0ELb1ELb1ELb1ELb0ELb0EEENS1_21CollectiveEpilogueFwdINS6_IJSA_SC_SB_EEES9_SE_SG_Li256ELb1ELb1ELb0ELb0EEENS1_36VarlenDynamicPersistentTileSchedulerILi128ELi80ELi256ELi128ELb0ELb1ELb1ELb0ELb1ELb1EEEEEEEEEvNT_6ParamsE,"a",@progbits
	.sectionflags	@""
	.align	4
.nv.constant0._ZN7cutlass13device_kernelIN5flash11enable_sm90INS1_16FlashAttnFwdSm90INS1_25CollectiveMainloopFwdSm90ILi2EN4cute5tupleIJNS5_1CILi1EEES8_S8_EEENS6_IJNS7_ILi128EEENS7_ILi80EEENS7_ILi256EEEEEELi256ENS_10bfloat16_tEfNS_4arch4Sm90ELb0ELb0ELb0ELb1ELb1ELb0ELb0ELb1ELb1ELb1ELb0ELb0EEENS1_21CollectiveEpilogueFwdINS6_IJSA_SC_SB_EEES9_SE_SG_Li256ELb1ELb1ELb0ELb0EEENS1_36VarlenDynamicPersistentTileSchedulerILi128ELi80ELi256ELi128ELb0ELb1ELb1ELb0ELb1ELb1EEEEEEEEEvNT_6ParamsE:
	.zero		3328


//--------------------- .nv.constant0._ZN7cutlass13device_kernelIN5flash11enable_sm90INS1_16FlashAttnFwdSm90INS1_25CollectiveMainloopFwdSm90ILi2EN4cute5tupleIJNS5_1CILi1EEES8_S8_EEENS6_IJNS7_ILi128EEENS7_ILi80EEENS7_ILi256EEEEEELi256ENS_10bfloat16_tEfNS_4arch4Sm90ELb0ELb0ELb0ELb1ELb1ELb1ELb0ELb1ELb1ELb1ELb0ELb0EEENS1_21CollectiveEpilogueFwdINS6_IJSA_SC_SB_EEES9_SE_SG_Li256ELb1ELb1ELb0ELb0EEENS1_36VarlenDynamicPersistentTileSchedulerILi128ELi80ELi256ELi128ELb0ELb1ELb1ELb0ELb1ELb1EEEEEEEEEvNT_6ParamsE --------------------------
	.section	.nv.constant0._ZN7cutlass13device_kernelIN5flash11enable_sm90INS1_16FlashAttnFwdSm90INS1_25CollectiveMainloopFwdSm90ILi2EN4cute5tupleIJNS5_1CILi1EEES8_S8_EEENS6_IJNS7_ILi128EEENS7_ILi80EEENS7_ILi256EEEEEELi256ENS_10bfloat16_tEfNS_4arch4Sm90ELb0ELb0ELb0ELb1ELb1ELb1ELb0ELb1ELb1ELb1ELb0ELb0EEENS1_21CollectiveEpilogueFwdINS6_IJSA_SC_SB_EEES9_SE_SG_Li256ELb1ELb1ELb0ELb0EEENS1_36VarlenDynamicPersistentTileSchedulerILi128ELi80ELi256ELi128ELb0ELb1ELb1ELb0ELb1ELb1EEEEEEEEEvNT_6ParamsE,"a",@progbits
	.sectionflags	@""
	.align	4
.nv.constant0._ZN7cutlass13device_kernelIN5flash11enable_sm90INS1_16FlashAttnFwdSm90INS1_25CollectiveMainloopFwdSm90ILi2EN4cute5tupleIJNS5_1CILi1EEES8_S8_EEENS6_IJNS7_ILi128EEENS7_ILi80EEENS7_ILi256EEEEEELi256ENS_10bfloat16_tEfNS_4arch4Sm90ELb0ELb0ELb0ELb1ELb1ELb1ELb0ELb1ELb1ELb1ELb0ELb0EEENS1_21CollectiveEpilogueFwdINS6_IJSA_SC_SB_EEES9_SE_SG_Li256ELb1ELb1ELb0ELb0EEENS1_36VarlenDynamicPersistentTileSchedulerILi128ELi80ELi256ELi128ELb0ELb1ELb1ELb0ELb1ELb1EEEEEEEEEvNT_6ParamsE:
	.zero		3328


//--------------------- .nv.constant0._ZN7cutlass13device_kernelIN5flash11enable_sm90INS1_16FlashAttnFwdSm90INS1_25CollectiveMainloopFwdSm90ILi2EN4cute5tupleIJNS5_1CILi1EEES8_S8_EEENS6_IJNS7_ILi128EEENS7_ILi64EEENS7_ILi256EEEEEELi256ENS_10bfloat16_tEfNS_4arch4Sm90ELb0ELb1ELb0ELb0ELb1ELb0ELb0ELb1ELb1ELb1ELb0ELb0EEENS1_21CollectiveEpilogueFwdINS6_IJSA_SC_SB_EEES9_SE_SG_Li256ELb0ELb1ELb0ELb0EEENS1_30DynamicPersistentTileSchedulerILi256ELi128ELb0ELb1ELb1EEEEEEEEEvNT_6ParamsE --------------------------
	.section	.nv.constant0._ZN7cutlass13device_kernelIN5flash11enable_sm90INS1_16FlashAttnFwdSm90INS1_25CollectiveMainloopFwdSm90ILi2EN4cute5tupleIJNS5_1CILi1EEES8_S8_EEENS6_IJNS7_ILi128EEENS7_ILi64EEENS7_ILi256EEEEEELi256ENS_10bfloat16_tEfNS_4arch4Sm90ELb0ELb1ELb0ELb0ELb1ELb0ELb0ELb1ELb1ELb1ELb0ELb0EEENS1_21CollectiveEpilogueFwdINS6_IJSA_SC_SB_EEES9_SE_SG_Li256ELb0ELb1ELb0ELb0EEENS1_30DynamicPersistentTileSchedulerILi256ELi128ELb0ELb1ELb1EEEEEEEEEvNT_6ParamsE,"a",@progbits
	.sectionflags	@""
	.align	4
.nv.constant0._ZN7cutlass13device_kernelIN5flash11enable_sm90INS1_16FlashAttnFwdSm90INS1_25CollectiveMainloopFwdSm90ILi2EN4cute5tupleIJNS5_1CILi1EEES8_S8_EEENS6_IJNS7_ILi128EEENS7_ILi64EEENS7_ILi256EEEEEELi256ENS_10bfloat16_tEfNS_4arch4Sm90ELb0ELb1ELb0ELb0ELb1ELb0ELb0ELb1ELb1ELb1ELb0ELb0EEENS1_21CollectiveEpilogueFwdINS6_IJSA_SC_SB_EEES9_SE_SG_Li256ELb0ELb1ELb0ELb0EEENS1_30DynamicPersistentTileSchedulerILi256ELi128ELb0ELb1ELb1EEEEEEEEEvNT_6ParamsE:
	.zero		3328


//--------------------- .nv.constant0._ZN7cutlass13device_kernelIN5flash11enable_sm90INS1_16FlashAttnFwdSm90INS1_25CollectiveMainloopFwdSm90ILi2EN4cute5tupleIJNS5_1CILi1EEES8_S8_EEENS6_IJNS7_ILi128EEENS7_ILi64EEENS7_ILi256EEEEEELi256ENS_10bfloat16_tEfNS_4arch4Sm90ELb0ELb1ELb0ELb1ELb1ELb0ELb0ELb1ELb1ELb1ELb0ELb0EEENS1_21CollectiveEpilogueFwdINS6_IJSA_SC_SB_EEES9_SE_SG_Li256ELb1ELb1ELb0ELb0EEENS1_36VarlenDynamicPersistentTileSchedulerILi128ELi64ELi256ELi128ELb0ELb1ELb1ELb1ELb0ELb1EEEEEEEEEvNT_6ParamsE --------------------------
	.section	.nv.constant0._ZN7cutlass13device_kernelIN5flash11enable_sm90INS1_16FlashAttnFwdSm90INS1_25CollectiveMainloopFwdSm90ILi2EN4cute5tupleIJNS5_1CILi1EEES8_S8_EEENS6_IJNS7_ILi128EEENS7_ILi64EEENS7_ILi256EEEEEELi256ENS_10bfloat16_tEfNS_4arch4Sm90ELb0ELb1ELb0ELb1ELb1ELb0ELb0ELb1ELb1ELb1ELb0ELb0EEENS1_21CollectiveEpilogueFwdINS6_IJSA_SC_SB_EEES9_SE_SG_Li256ELb1ELb1ELb0ELb0EEENS1_36VarlenDynamicPersistentTileSchedulerILi128ELi64ELi256ELi128ELb0ELb1ELb1ELb1ELb0ELb1EEEEEEEEEvNT_6ParamsE,"a",@progbits
	.sectionflags	@""
	.align	4
.nv.constant0._ZN7cutlass13device_kernelIN5flash11enable_sm90INS1_16FlashAttnFwdSm90INS1_25CollectiveMainloopFwdSm90ILi2EN4cute5tupleIJNS5_1CILi1EEES8_S8_EEENS6_IJNS7_ILi128EEENS7_ILi64EEENS7_ILi256EEEEEELi256ENS_10bfloat16_tEfNS_4arch4Sm90ELb0ELb1ELb0ELb1ELb1ELb0ELb0ELb1ELb1ELb1ELb0ELb0EEENS1_21CollectiveEpilogueFwdINS6_IJSA_SC_SB_EEES9_SE_SG_Li256ELb1ELb1ELb0ELb0EEENS1_36VarlenDynamicPersistentTileSchedulerILi128ELi64ELi256ELi128ELb0ELb1ELb1ELb1ELb0ELb1EEEEEEEEEvNT_6ParamsE:
	.zero		3328


//--------------------- .nv.constant0._ZN7cutlass13device_kernelIN5flash11enable_sm90INS1_16FlashAttnFwdSm90INS1_25CollectiveMainloopFwdSm90ILi2EN4cute5tupleIJNS5_1CILi1EEES8_S8_EEENS6_IJNS7_ILi128EEENS7_ILi64EEENS7_ILi256EEEEEELi256ENS_10bfloat16_tEfNS_4arch4Sm90ELb0ELb1ELb0ELb1ELb1ELb1ELb0ELb1ELb1ELb1ELb0ELb0EEENS1_21CollectiveEpilogueFwdINS6_IJSA_SC_SB_EEES9_SE_SG_Li256ELb1ELb1ELb0ELb0EEENS1_36VarlenDynamicPersistentTileSchedulerILi128ELi64ELi256ELi128ELb0ELb1ELb1ELb1ELb0ELb1EEEEEEEEEvNT_6ParamsE --------------------------
	.section	.nv.constant0._ZN7cutlass13device_kernelIN5flash11enable_sm90INS1_16FlashAttnFwdSm90INS1_25CollectiveMainloopFwdSm90ILi2EN4cute5tupleIJNS5_1CILi1EEES8_S8_EEENS6_IJNS7_ILi128EEENS7_ILi64EEENS7_ILi256EEEEEELi256ENS_10bfloat16_tEfNS_4arch4Sm90ELb0ELb1ELb0ELb1ELb1ELb1ELb0ELb1ELb1ELb1ELb0ELb0EEENS1_21CollectiveEpilogueFwdINS6_IJSA_SC_SB_EEES9_SE_SG_Li256ELb1ELb1ELb0ELb0EEENS1_36VarlenDynamicPersistentTileSchedulerILi128ELi64ELi256ELi128ELb0ELb1ELb1ELb1ELb0ELb1EEEEEEEEEvNT_6ParamsE,"a",@progbits
	.sectionflags	@""
	.align	4
.nv.constant0._ZN7cutlass13device_kernelIN5flash11enable_sm90INS1_16FlashAttnFwdSm90INS1_25CollectiveMainloopFwdSm90ILi2EN4cute5tupleIJNS5_1CILi1EEES8_S8_EEENS6_IJNS7_ILi128EEENS7_ILi64EEENS7_ILi256EEEEEELi256ENS_10bfloat16_tEfNS_4arch4Sm90ELb0ELb1ELb0ELb1ELb1ELb1ELb0ELb1ELb1ELb1ELb0ELb0EEENS1_21CollectiveEpilogueFwdINS6_IJSA_SC_SB_EEES9_SE_SG_Li256ELb1ELb1ELb0ELb0EEENS1_36VarlenDynamicPersistentTileSchedulerILi128ELi64ELi256ELi128ELb0ELb1ELb1ELb1ELb0ELb1EEEEEEEEEvNT_6ParamsE:
	.zero		3328


//--------------------- .nv.constant0._ZN7cutlass13device_kernelIN5flash11enable_sm90INS1_16FlashAttnFwdSm90INS1_25CollectiveMainloopFwdSm90ILi2EN4cute5tupleIJNS5_1CILi1EEES8_S8_EEENS6_IJNS7_ILi128EEENS7_ILi80EEENS7_ILi256EEEEEELi256ENS_10bfloat16_tEfNS_4arch4Sm90ELb1ELb0ELb0ELb0ELb1ELb0ELb0ELb1ELb1ELb1ELb0ELb0EEENS1_21CollectiveEpilogueFwdINS6_IJSA_SC_SB_EEES9_SE_SG_Li256ELb0ELb1ELb0ELb0EEENS1_30DynamicPersistentTileSchedulerILi256ELi128ELb0ELb1ELb1EEEEEEEEEvNT_6ParamsE --------------------------
	.section	.nv.constant0._ZN7cutlass13device_kernelIN5flash11enable_sm90INS1_16FlashAttnFwdSm90INS1_25CollectiveMainloopFwdSm90ILi2EN4cute5tupleIJNS5_1CILi1EEES8_S8_EEENS6_IJNS7_ILi128EEENS7_ILi80EEENS7_ILi256EEEEEELi256ENS_10bfloat16_tEfNS_4arch4Sm90ELb1ELb0ELb0ELb0ELb1ELb0ELb0ELb1ELb1ELb1ELb0ELb0EEENS1_21CollectiveEpilogueFwdINS6_IJSA_SC_SB_EEES9_SE_SG_Li256ELb0ELb1ELb0ELb0EEENS1_30DynamicPersistentTileSchedulerILi256ELi128ELb0ELb1ELb1EEEEEEEEEvNT_6ParamsE,"a",@progbits
	.sectionflags	@""
	.align	4
.nv.constant0._ZN7cutlass13device_kernelIN5flash11enable_sm90INS1_16FlashAttnFwdSm90INS1_25CollectiveMainloopFwdSm90ILi2EN4cute5tupleIJNS5_1CILi1EEES8_S8_EEENS6_IJNS7_ILi128EEENS7_ILi80EEENS7_ILi256EEEEEELi256ENS_10bfloat16_tEfNS_4arch4Sm90ELb1ELb0ELb0ELb0ELb1ELb0ELb0ELb1ELb1ELb1ELb0ELb0EEENS1_21CollectiveEpilogueFwdINS6_IJSA_SC_SB_EEES9_SE_SG_Li256ELb0ELb1ELb0ELb0EEENS1_30DynamicPersistentTileSchedulerILi256ELi128ELb0ELb1ELb1EEEEEEEEEvNT_6ParamsE:
	.zero		3328


//--------------------- .nv.constant0._ZN7cutlass13device_kernelIN5flash11enable_sm90INS1_16FlashAttnFwdSm90INS1_25CollectiveMainloopFwdSm90ILi2EN4cute5tupleIJNS5_1CILi1EEES8_S8_EEENS6_IJNS7_ILi128EEENS7_ILi80EEENS7_ILi256EEEEEELi256ENS_10bfloat16_tEfNS_4arch4Sm90ELb1ELb0ELb0ELb1ELb1ELb0ELb0ELb1ELb1ELb1ELb0ELb0EEENS1_21CollectiveEpilogueFwdINS6_IJSA_SC_SB_EEES9_SE_SG_Li256ELb1ELb1ELb0ELb0EEENS1_36VarlenDynamicPersistentTileSchedulerILi128ELi80ELi256ELi128ELb0ELb1ELb1ELb1ELb1ELb1EEEEEEEEEvNT_6ParamsE --------------------------
	.section	.nv.constant0._ZN7cutlass13device_kernelIN5flash11enable_sm90INS1_16FlashAttnFwdSm90INS1_25CollectiveMainloopFwdSm90ILi2EN4cute5tupleIJNS5_1CILi1EEES8_S8_EEENS6_IJNS7_ILi128EEENS7_ILi80EEENS7_ILi256EEEEEELi256ENS_10bfloat16_tEfNS_4arch4Sm90ELb1ELb0ELb0ELb1ELb1ELb0ELb0ELb1ELb1ELb1ELb0ELb0EEENS1_21CollectiveEpilogueFwdINS6_IJSA_SC_SB_EEES9_SE_SG_Li256ELb1ELb1ELb0ELb0EEENS1_36VarlenDynamicPersistentTileSchedulerILi128ELi80ELi256ELi128ELb0ELb1ELb1ELb1ELb1ELb1EEEEEEEEEvNT_6ParamsE,"a",@progbits
	.sectionflags	@""
	.align	4
.nv.constant0._ZN7cutlass13device_kernelIN5flash11enable_sm90INS1_16FlashAttnFwdSm90INS1_25CollectiveMainloopFwdSm90ILi2EN4cute5tupleIJNS5_1CILi1EEES8_S8_EEENS6_IJNS7_ILi128EEENS7_ILi80EEENS7_ILi256EEEEEELi256ENS_10bfloat16_tEfNS_4arch4Sm90ELb1ELb0ELb0ELb1ELb1ELb0ELb0ELb1ELb1ELb1ELb0ELb0EEENS1_21CollectiveEpilogueFwdINS6_IJSA_SC_SB_EEES9_SE_SG_Li256ELb1ELb1ELb0ELb0EEENS1_36VarlenDynamicPersistentTileSchedulerILi128ELi80ELi256ELi128ELb0ELb1ELb1ELb1ELb1ELb1EEEEEEEEEvNT_6ParamsE:
	.zero		3328


//--------------------- .nv.constant0._ZN7cutlass13device_kernelIN5flash11enable_sm90INS1_16FlashAttnFwdSm90INS1_25CollectiveMainloopFwdSm90ILi2EN4cute5tupleIJNS5_1CILi1EEES8_S8_EEENS6_IJNS7_ILi128EEENS7_ILi80EEENS7_ILi256EEEEEELi256ENS_10bfloat16_tEfNS_4arch4Sm90ELb1ELb0ELb0ELb1ELb1ELb1ELb0ELb1ELb1ELb1ELb0ELb0EEENS1_21CollectiveEpilogueFwdINS6_IJSA_SC_SB_EEES9_SE_SG_Li256ELb1ELb1ELb0ELb0EEENS1_36VarlenDynamicPersistentTileSchedulerILi128ELi80ELi256ELi128ELb0ELb1ELb1ELb1ELb1ELb1EEEEEEEEEvNT_6ParamsE --------------------------
	.section	.nv.constant0._ZN7cutlass13device_kernelIN5flash11enable_sm90INS1_16FlashAttnFwdSm90INS1_25CollectiveMainloopFwdSm90ILi2EN4cute5tupleIJNS5_1CILi1EEES8_S8_EEENS6_IJNS7_ILi128EEENS7_ILi80EEENS7_ILi256EEEEEELi256ENS_10bfloat16_tEfNS_4arch4Sm90ELb1ELb0ELb0ELb1ELb1ELb1ELb0ELb1ELb1ELb1ELb0ELb0EEENS1_21CollectiveEpilogueFwdINS6_IJSA_SC_SB_EEES9_SE_SG_Li256ELb1ELb1ELb0ELb0EEENS1_36VarlenDynamicPersistentTileSchedulerILi128ELi80ELi256ELi128ELb0ELb1ELb1ELb1ELb1ELb1EEEEEEEEEvNT_6ParamsE,"a",@progbits
	.sectionflags	@""
	.align	4
.nv.constant0._ZN7cutlass13device_kernelIN5flash11enable_sm90INS1_16FlashAttnFwdSm90INS1_25CollectiveMainloopFwdSm90ILi2EN4cute5tupleIJNS5_1CILi1EEES8_S8_EEENS6_IJNS7_ILi128EEENS7_ILi80EEENS7_ILi256EEEEEELi256ENS_10bfloat16_tEfNS_4arch4Sm90ELb1ELb0ELb0ELb1ELb1ELb1ELb0ELb1ELb1ELb1ELb0ELb0EEENS1_21CollectiveEpilogueFwdINS6_IJSA_SC_SB_EEES9_SE_SG_Li256ELb1ELb1ELb0ELb0EEENS1_36VarlenDynamicPersistentTileSchedulerILi128ELi80ELi256ELi128ELb0ELb1ELb1ELb1ELb1ELb1EEEEEEEEEvNT_6ParamsE:
	.zero		3328


//--------------------- SYMBOLS --------------------------

	.type		.nv.reservedSmem.offset0,@object
	.size		.nv.reservedSmem.offset0,0x4
	.type		__assertfail,@function
